// Copyright (c) 2024, Jay Shah, Ganesh Bikshandi, Ying Zhang, Vijay Thakkar, Pradeep Ramani, Tri Dao.
// Splitting the different template instantiations to different files to speed up compilation.
// This file is auto-generated. See "generate_kernels.py"

#include "flash_fwd_launch_template.h"

#ifndef FLASHATTENTION_DISABLE_HDIM96
template void run_mha_fwd_<90, cutlass::bfloat16_t, 96, 96, true, false, true, true>(Flash_fwd_params &params, cudaStream_t stream);
#endif


// ===== COMPILED SASS (sm_90a) =====

	.target	sm_90a

	.elftype	@"ET_EXEC"


//--------------------- .note.nv.tkinfo           --------------------------
	.section	.note.nv.tkinfo,"",@"SHT_NOTE"
	.sectionflags	@"SHF_NOTE_NV_TKINFO"
	.tkinfo
        /*0018*/ 	.word	0x00000002
        /*0030*/ 	.string	""
        /*0030*/ 	.string	"ptxas"
        /*0030*/ 	.string	"Cuda compilation tools, release 13.0, V13.0.88"
        /*0030*/ 	.string	"Build cuda_13.0.r13.0/compiler.36424714_0"
        /*0030*/ 	.string	"-arch sm_90a -m 64 "



//--------------------- .note.nv.cuinfo           --------------------------
	.section	.note.nv.cuinfo,"",@"SHT_NOTE"
	.sectionflags	@"SHF_NOTE_NV_CUINFO"
        /*0018*/ 	.short	0x0002
        /*001a*/ 	.short	0x005a
        /*001c*/ 	.short	0x0082
	.zero		2


//--------------------- .nv.info                  --------------------------
	.section	.nv.info,"",@"SHT_CUDA_INFO"
	.align	4


	//----- nvinfo : EIATTR_REGCOUNT
	.align		4
        /*0000*/ 	.byte	0x04, 0x2f
        /*0002*/ 	.short	(.L_23 - .L_22)
	.align		4
.L_22:
        /*0004*/ 	.word	index@(_ZN7cutlass13device_kernelIN5flash11enable_sm90INS1_16FlashAttnFwdSm90INS1_25CollectiveMainloopFwdSm90ILi2EN4cute5tupleIJNS5_1CILi1EEES8_S8_EEENS6_IJNS7_ILi192EEENS7_ILi144EEENS7_ILi96EEEEEELi96ENS_10bfloat16_tEfNS_4arch4Sm90ELb1ELb0ELb1ELb1ELb0ELb1ELb0ELb0ELb1ELb1ELb1ELb0EEENS1_21CollectiveEpilogueFwdINS6_IJSA_SC_SB_EEES9_SE_SG_Li384ELb1ELb1ELb1ELb0EEENS1_36VarlenDynamicPersistentTileSchedulerILi192ELi144ELi384ELi128ELb1ELb1ELb1ELb1ELb1ELb1EEEEEEEEEvNT_6ParamsE)
        /*0008*/ 	.word	0x00000080


	//----- nvinfo : EIATTR_FRAME_SIZE
	.align		4
.L_23:
        /*000c*/ 	.byte	0x04, 0x11
        /*000e*/ 	.short	(.L_25 - .L_24)
	.align		4
.L_24:
        /*0010*/ 	.word	index@(_ZN7cutlass13device_kernelIN5flash11enable_sm90INS1_16FlashAttnFwdSm90INS1_25CollectiveMainloopFwdSm90ILi2EN4cute5tupleIJNS5_1CILi1EEES8_S8_EEENS6_IJNS7_ILi192EEENS7_ILi144EEENS7_ILi96EEEEEELi96ENS_10bfloat16_tEfNS_4arch4Sm90ELb1ELb0ELb1ELb1ELb0ELb1ELb0ELb0ELb1ELb1ELb1ELb0EEENS1_21CollectiveEpilogueFwdINS6_IJSA_SC_SB_EEES9_SE_SG_Li384ELb1ELb1ELb1ELb0EEENS1_36VarlenDynamicPersistentTileSchedulerILi192ELi144ELi384ELi128ELb1ELb1ELb1ELb1ELb1ELb1EEEEEEEEEvNT_6ParamsE)
        /*0014*/ 	.word	0x00000100


	//----- nvinfo : EIATTR_REGCOUNT
	.align		4
.L_25:
        /*0018*/ 	.byte	0x04, 0x2f
        /*001a*/ 	.short	(.L_27 - .L_26)
	.align		4
.L_26:
        /*001c*/ 	.word	index@(_ZN7cutlass13device_kernelIN5flash11enable_sm90INS1_16FlashAttnFwdSm90INS1_25CollectiveMainloopFwdSm90ILi2EN4cute5tupleIJNS5_1CILi1EEES8_S8_EEENS6_IJNS7_ILi192EEENS7_ILi144EEENS7_ILi96EEEEEELi96ENS_10bfloat16_tEfNS_4arch4Sm90ELb1ELb0ELb1ELb1ELb0ELb0ELb0ELb0ELb1ELb1ELb1ELb0EEENS1_21CollectiveEpilogueFwdINS6_IJSA_SC_SB_EEES9_SE_SG_Li384ELb1ELb1ELb1ELb0EEENS1_36VarlenDynamicPersistentTileSchedulerILi192ELi144ELi384ELi128ELb1ELb1ELb1ELb1ELb1ELb1EEEEEEEEEvNT_6ParamsE)
        /*0020*/ 	.word	0x00000080


	//----- nvinfo : EIATTR_FRAME_SIZE
	.align		4
.L_27:
        /*0024*/ 	.byte	0x04, 0x11
        /*0026*/ 	.short	(.L_29 - .L_28)
	.align		4
.L_28:
        /*0028*/ 	.word	index@(_ZN7cutlass13device_kernelIN5flash11enable_sm90INS1_16FlashAttnFwdSm90INS1_25CollectiveMainloopFwdSm90ILi2EN4cute5tupleIJNS5_1CILi1EEES8_S8_EEENS6_IJNS7_ILi192EEENS7_ILi144EEENS7_ILi96EEEEEELi96ENS_10bfloat16_tEfNS_4arch4Sm90ELb1ELb0ELb1ELb1ELb0ELb0ELb0ELb0ELb1ELb1ELb1ELb0EEENS1_21CollectiveEpilogueFwdINS6_IJSA_SC_SB_EEES9_SE_SG_Li384ELb1ELb1ELb1ELb0EEENS1_36VarlenDynamicPersistentTileSchedulerILi192ELi144ELi384ELi128ELb1ELb1ELb1ELb1ELb1ELb1EEEEEEEEEvNT_6ParamsE)
        /*002c*/ 	.word	0x00000050


	//----- nvinfo : EIATTR_REGCOUNT
	.align		4
.L_29:
        /*0030*/ 	.byte	0x04, 0x2f
        /*0032*/ 	.short	(.L_31 - .L_30)
	.align		4
.L_30:
        /*0034*/ 	.word	index@(_ZN7cutlass13device_kernelIN5flash11enable_sm90INS1_16FlashAttnFwdSm90INS1_25CollectiveMainloopFwdSm90ILi2EN4cute5tupleIJNS5_1CILi1EEES8_S8_EEENS6_IJNS7_ILi192EEENS7_ILi144EEENS7_ILi96EEEEEELi96ENS_10bfloat16_tEfNS_4arch4Sm90ELb1ELb0ELb1ELb0ELb0ELb0ELb0ELb0ELb1ELb1ELb1ELb0EEENS1_21CollectiveEpilogueFwdINS6_IJSA_SC_SB_EEES9_SE_SG_Li384ELb0ELb1ELb1ELb0EEENS1_19SingleTileSchedulerILb0ELb1ELb1ELi192EEEEEEEEEvNT_6ParamsE)
        /*0038*/ 	.word	0x00000080


	//----- nvinfo : EIATTR_FRAME_SIZE
	.align		4
.L_31:
        /*003c*/ 	.byte	0x04, 0x11
        /*003e*/ 	.short	(.L_33 - .L_32)
	.align		4
.L_32:
        /*0040*/ 	.word	index@(_ZN7cutlass13device_kernelIN5flash11enable_sm90INS1_16FlashAttnFwdSm90INS1_25CollectiveMainloopFwdSm90ILi2EN4cute5tupleIJNS5_1CILi1EEES8_S8_EEENS6_IJNS7_ILi192EEENS7_ILi144EEENS7_ILi96EEEEEELi96ENS_10bfloat16_tEfNS_4arch4Sm90ELb1ELb0ELb1ELb0ELb0ELb0ELb0ELb0ELb1ELb1ELb1ELb0EEENS1_21CollectiveEpilogueFwdINS6_IJSA_SC_SB_EEES9_SE_SG_Li384ELb0ELb1ELb1ELb0EEENS1_19SingleTileSchedulerILb0ELb1ELb1ELi192EEEEEEEEEvNT_6ParamsE)
        /*0044*/ 	.word	0x00000008


	//----- nvinfo : EIATTR_REGCOUNT
	.align		4
.L_33:
        /*0048*/ 	.byte	0x04, 0x2f
        /*004a*/ 	.short	(.L_35 - .L_34)
	.align		4
.L_34:
        /*004c*/ 	.word	index@(_ZN7cutlass13device_kernelIN5flash11enable_sm90INS1_16FlashAttnFwdSm90INS1_25CollectiveMainloopFwdSm90ILi2EN4cute5tupleIJNS5_1CILi1EEES8_S8_EEENS6_IJNS7_ILi192EEENS7_ILi128EEENS7_ILi96EEEEEELi96ENS_10bfloat16_tEfNS_4arch4Sm90ELb0ELb1ELb1ELb1ELb0ELb1ELb0ELb0ELb1ELb1ELb1ELb0EEENS1_21CollectiveEpilogueFwdINS6_IJSA_SC_SB_EEES9_SE_SG_Li384ELb1ELb1ELb1ELb0EEENS1_36VarlenDynamicPersistentTileSchedulerILi192ELi128ELi384ELi128ELb1ELb1ELb1ELb1ELb0ELb1EEEEEEEEEvNT_6ParamsE)
        /*0050*/ 	.word	0x00000080


	//----- nvinfo : EIATTR_FRAME_SIZE
	.align		4
.L_35:
        /*0054*/ 	.byte	0x04, 0x11
        /*0056*/ 	.short	(.L_37 - .L_36)
	.align		4
.L_36:
        /*0058*/ 	.word	index@(_ZN7cutlass13device_kernelIN5flash11enable_sm90INS1_16FlashAttnFwdSm90INS1_25CollectiveMainloopFwdSm90ILi2EN4cute5tupleIJNS5_1CILi1EEES8_S8_EEENS6_IJNS7_ILi192EEENS7_ILi128EEENS7_ILi96EEEEEELi96ENS_10bfloat16_tEfNS_4arch4Sm90ELb0ELb1ELb1ELb1ELb0ELb1ELb0ELb0ELb1ELb1ELb1ELb0EEENS1_21CollectiveEpilogueFwdINS6_IJSA_SC_SB_EEES9_SE_SG_Li384ELb1ELb1ELb1ELb0EEENS1_36VarlenDynamicPersistentTileSchedulerILi192ELi128ELi384ELi128ELb1ELb1ELb1ELb1ELb0ELb1EEEEEEEEEvNT_6ParamsE)
        /*005c*/ 	.word	0x00000070


	//----- nvinfo : EIATTR_REGCOUNT
	.align		4
.L_37:
        /*0060*/ 	.byte	0x04, 0x2f
        /*0062*/ 	.short	(.L_39 - .L_38)
	.align		4
.L_38:
        /*0064*/ 	.word	index@(_ZN7cutlass13device_kernelIN5flash11enable_sm90INS1_16FlashAttnFwdSm90INS1_25CollectiveMainloopFwdSm90ILi2EN4cute5tupleIJNS5_1CILi1EEES8_S8_EEENS6_IJNS7_ILi192EEENS7_ILi128EEENS7_ILi96EEEEEELi96ENS_10bfloat16_tEfNS_4arch4Sm90ELb0ELb1ELb1ELb1ELb0ELb0ELb0ELb0ELb1ELb1ELb1ELb0EEENS1_21CollectiveEpilogueFwdINS6_IJSA_SC_SB_EEES9_SE_SG_Li384ELb1ELb1ELb1ELb0EEENS1_36VarlenDynamicPersistentTileSchedulerILi192ELi128ELi384ELi128ELb1ELb1ELb1ELb1ELb0ELb1EEEEEEEEEvNT_6ParamsE)
        /*0068*/ 	.word	0x00000080


	//----- nvinfo : EIATTR_FRAME_SIZE
	.align		4
.L_39:
        /*006c*/ 	.byte	0x04, 0x11
        /*006e*/ 	.short	(.L_41 - .L_40)
	.align		4
.L_40:
        /*0070*/ 	.word	index@(_ZN7cutlass13device_kernelIN5flash11enable_sm90INS1_16FlashAttnFwdSm90INS1_25CollectiveMainloopFwdSm90ILi2EN4cute5tupleIJNS5_1CILi1EEES8_S8_EEENS6_IJNS7_ILi192EEENS7_ILi128EEENS7_ILi96EEEEEELi96ENS_10bfloat16_tEfNS_4arch4Sm90ELb0ELb1ELb1ELb1ELb0ELb0ELb0ELb0ELb1ELb1ELb1ELb0EEENS1_21CollectiveEpilogueFwdINS6_IJSA_SC_SB_EEES9_SE_SG_Li384ELb1ELb1ELb1ELb0EEENS1_36VarlenDynamicPersistentTileSchedulerILi192ELi128ELi384ELi128ELb1ELb1ELb1ELb1ELb0ELb1EEEEEEEEEvNT_6ParamsE)
        /*0074*/ 	.word	0x00000048


	//----- nvinfo : EIATTR_REGCOUNT
	.align		4
.L_41:
        /*0078*/ 	.byte	0x04, 0x2f
        /*007a*/ 	.short	(.L_43 - .L_42)
	.align		4
.L_42:
        /*007c*/ 	.word	index@(_ZN7cutlass13device_kernelIN5flash11enable_sm90INS1_16FlashAttnFwdSm90INS1_25CollectiveMainloopFwdSm90ILi2EN4cute5tupleIJNS5_1CILi1EEES8_S8_EEENS6_IJNS7_ILi192EEENS7_ILi128EEENS7_ILi96EEEEEELi96ENS_10bfloat16_tEfNS_4arch4Sm90ELb0ELb1ELb1ELb0ELb0ELb0ELb0ELb0ELb1ELb1ELb1ELb0EEENS1_21CollectiveEpilogueFwdINS6_IJSA_SC_SB_EEES9_SE_SG_Li384ELb0ELb1ELb1ELb0EEENS1_19SingleTileSchedulerILb0ELb1ELb1ELi192EEEEEEEEEvNT_6ParamsE)
        /*0080*/ 	.word	0x00000080


	//----- nvinfo : EIATTR_FRAME_SIZE
	.align		4
.L_43:
        /*0084*/ 	.byte	0x04, 0x11
        /*0086*/ 	.short	(.L_45 - .L_44)
	.align		4
.L_44:
        /*0088*/ 	.word	index@(_ZN7cutlass13device_kernelIN5flash11enable_sm90INS1_16FlashAttnFwdSm90INS1_25CollectiveMainloopFwdSm90ILi2EN4cute5tupleIJNS5_1CILi1EEES8_S8_EEENS6_IJNS7_ILi192EEENS7_ILi128EEENS7_ILi96EEEEEELi96ENS_10bfloat16_tEfNS_4arch4Sm90ELb0ELb1ELb1ELb0ELb0ELb0ELb0ELb0ELb1ELb1ELb1ELb0EEENS1_21CollectiveEpilogueFwdINS6_IJSA_SC_SB_EEES9_SE_SG_Li384ELb0ELb1ELb1ELb0EEENS1_19SingleTileSchedulerILb0ELb1ELb1ELi192EEEEEEEEEvNT_6ParamsE)
        /*008c*/ 	.word	0x00000000


	//----- nvinfo : EIATTR_REGCOUNT
	.align		4
.L_45:
        /*0090*/ 	.byte	0x04, 0x2f
        /*0092*/ 	.short	(.L_47 - .L_46)
	.align		4
.L_46:
        /*0094*/ 	.word	index@(_ZN7cutlass13device_kernelIN5flash11enable_sm90INS1_16FlashAttnFwdSm90INS1_25CollectiveMainloopFwdSm90ILi2EN4cute5tupleIJNS5_1CILi1EEES8_S8_EEENS6_IJNS7_ILi192EEENS7_ILi144EEENS7_ILi96EEEEEELi96ENS_10bfloat16_tEfNS_4arch4Sm90ELb0ELb0ELb1ELb1ELb0ELb1ELb0ELb0ELb1ELb1ELb1ELb0EEENS1_21CollectiveEpilogueFwdINS6_IJSA_SC_SB_EEES9_SE_SG_Li384ELb1ELb1ELb1ELb0EEENS1_36VarlenDynamicPersistentTileSchedulerILi192ELi144ELi384ELi128ELb1ELb1ELb1ELb0ELb1ELb1EEEEEEEEEvNT_6ParamsE)
        /*0098*/ 	.word	0x00000080


	//----- nvinfo : EIATTR_FRAME_SIZE
	.align		4
.L_47:
        /*009c*/ 	.byte	0x04, 0x11
        /*009e*/ 	.short	(.L_49 - .L_48)
	.align		4
.L_48:
        /*00a0*/ 	.word	index@(_ZN7cutlass13device_kernelIN5flash11enable_sm90INS1_16FlashAttnFwdSm90INS1_25CollectiveMainloopFwdSm90ILi2EN4cute5tupleIJNS5_1CILi1EEES8_S8_EEENS6_IJNS7_ILi192EEENS7_ILi144EEENS7_ILi96EEEEEELi96ENS_10bfloat16_tEfNS_4arch4Sm90ELb0ELb0ELb1ELb1ELb0ELb1ELb0ELb0ELb1ELb1ELb1ELb0EEENS1_21CollectiveEpilogueFwdINS6_IJSA_SC_SB_EEES9_SE_SG_Li384ELb1ELb1ELb1ELb0EEENS1_36VarlenDynamicPersistentTileSchedulerILi192ELi144ELi384ELi128ELb1ELb1ELb1ELb0ELb1ELb1EEEEEEEEEvNT_6ParamsE)
        /*00a4*/ 	.word	0x00000120


	//----- nvinfo : EIATTR_REGCOUNT
	.align		4
.L_49:
        /*00a8*/ 	.byte	0x04, 0x2f
        /*00aa*/ 	.short	(.L_51 - .L_50)
	.align		4
.L_50:
        /*00ac*/ 	.word	index@(_ZN7cutlass13device_kernelIN5flash11enable_sm90INS1_16FlashAttnFwdSm90INS1_25CollectiveMainloopFwdSm90ILi2EN4cute5tupleIJNS5_1CILi1EEES8_S8_EEENS6_IJNS7_ILi192EEENS7_ILi144EEENS7_ILi96EEEEEELi96ENS_10bfloat16_tEfNS_4arch4Sm90ELb0ELb0ELb1ELb1ELb0ELb0ELb0ELb0ELb1ELb1ELb1ELb0EEENS1_21CollectiveEpilogueFwdINS6_IJSA_SC_SB_EEES9_SE_SG_Li384ELb1ELb1ELb1ELb0EEENS1_36VarlenDynamicPersistentTileSchedulerILi192ELi144ELi384ELi128ELb1ELb1ELb1ELb0ELb1ELb1EEEEEEEEEvNT_6ParamsE)
        /*00b0*/ 	.word	0x00000080


	//----- nvinfo : EIATTR_FRAME_SIZE
	.align		4
.L_51:
        /*00b4*/ 	.byte	0x04, 0x11
        /*00b6*/ 	.short	(.L_53 - .L_52)
	.align		4
.L_52:
        /*00b8*/ 	.word	index@(_ZN7cutlass13device_kernelIN5flash11enable_sm90INS1_16FlashAttnFwdSm90INS1_25CollectiveMainloopFwdSm90ILi2EN4cute5tupleIJNS5_1CILi1EEES8_S8_EEENS6_IJNS7_ILi192EEENS7_ILi144EEENS7_ILi96EEEEEELi96ENS_10bfloat16_tEfNS_4arch4Sm90ELb0ELb0ELb1ELb1ELb0ELb0ELb0ELb0ELb1ELb1ELb1ELb0EEENS1_21CollectiveEpilogueFwdINS6_IJSA_SC_SB_EEES9_SE_SG_Li384ELb1ELb1ELb1ELb0EEENS1_36VarlenDynamicPersistentTileSchedulerILi192ELi144ELi384ELi128ELb1ELb1ELb1ELb0ELb1ELb1EEEEEEEEEvNT_6ParamsE)
        /*00bc*/ 	.word	0x00000058


	//----- nvinfo : EIATTR_REGCOUNT
	.align		4
.L_53:
        /*00c0*/ 	.byte	0x04, 0x2f
        /*00c2*/ 	.short	(.L_55 - .L_54)
	.align		4
.L_54:
        /*00c4*/ 	.word	index@(_ZN7cutlass13device_kernelIN5flash11enable_sm90INS1_16FlashAttnFwdSm90INS1_25CollectiveMainloopFwdSm90ILi2EN4cute5tupleIJNS5_1CILi1EEES8_S8_EEENS6_IJNS7_ILi192EEENS7_ILi144EEENS7_ILi96EEEEEELi96ENS_10bfloat16_tEfNS_4arch4Sm90ELb0ELb0ELb1ELb0ELb0ELb0ELb0ELb0ELb1ELb1ELb1ELb0EEENS1_21CollectiveEpilogueFwdINS6_IJSA_SC_SB_EEES9_SE_SG_Li384ELb0ELb1ELb1ELb0EEENS1_19SingleTileSchedulerILb0ELb1ELb1ELi192EEEEEEEEEvNT_6ParamsE)
        /*00c8*/ 	.word	0x00000080


	//----- nvinfo : EIATTR_FRAME_SIZE
	.align		4
.L_55:
        /*00cc*/ 	.byte	0x04, 0x11
        /*00ce*/ 	.short	(.L_57 - .L_56)
	.align		4
.L_56:
        /*00d0*/ 	.word	index@(_ZN7cutlass13device_kernelIN5flash11enable_sm90INS1_16FlashAttnFwdSm90INS1_25CollectiveMainloopFwdSm90ILi2EN4cute5tupleIJNS5_1CILi1EEES8_S8_EEENS6_IJNS7_ILi192EEENS7_ILi144EEENS7_ILi96EEEEEELi96ENS_10bfloat16_tEfNS_4arch4Sm90ELb0ELb0ELb1ELb0ELb0ELb0ELb0ELb0ELb1ELb1ELb1ELb0EEENS1_21CollectiveEpilogueFwdINS6_IJSA_SC_SB_EEES9_SE_SG_Li384ELb0ELb1ELb1ELb0EEENS1_19SingleTileSchedulerILb0ELb1ELb1ELi192EEEEEEEEEvNT_6ParamsE)
        /*00d4*/ 	.word	0x00000000


	//----- nvinfo : EIATTR_MIN_STACK_SIZE
	.align		4
.L_57:
        /*00d8*/ 	.byte	0x04, 0x12
        /*00da*/ 	.short	(.L_59 - .L_58)
	.align		4
.L_58:
        /*00dc*/ 	.word	index@(_ZN7cutlass13device_kernelIN5flash11enable_sm90INS1_16FlashAttnFwdSm90INS1_25CollectiveMainloopFwdSm90ILi2EN4cute5tupleIJNS5_1CILi1EEES8_S8_EEENS6_IJNS7_ILi192EEENS7_ILi144EEENS7_ILi96EEEEEELi96ENS_10bfloat16_tEfNS_4arch4Sm90ELb0ELb0ELb1ELb0ELb0ELb0ELb0ELb0ELb1ELb1ELb1ELb0EEENS1_21CollectiveEpilogueFwdINS6_IJSA_SC_SB_EEES9_SE_SG_Li384ELb0ELb1ELb1ELb0EEENS1_19SingleTileSchedulerILb0ELb1ELb1ELi192EEEEEEEEEvNT_6ParamsE)
        /*00e0*/ 	.word	0x00000000


	//----- nvinfo : EIATTR_MIN_STACK_SIZE
	.align		4
.L_59:
        /*00e4*/ 	.byte	0x04, 0x12
        /*00e6*/ 	.short	(.L_61 - .L_60)
	.align		4
.L_60:
        /*00e8*/ 	.word	index@(_ZN7cutlass13device_kernelIN5flash11enable_sm90INS1_16FlashAttnFwdSm90INS1_25CollectiveMainloopFwdSm90ILi2EN4cute5tupleIJNS5_1CILi1EEES8_S8_EEENS6_IJNS7_ILi192EEENS7_ILi144EEENS7_ILi96EEEEEELi96ENS_10bfloat16_tEfNS_4arch4Sm90ELb0ELb0ELb1ELb1ELb0ELb0ELb0ELb0ELb1ELb1ELb1ELb0EEENS1_21CollectiveEpilogueFwdINS6_IJSA_SC_SB_EEES9_SE_SG_Li384ELb1ELb1ELb1ELb0EEENS1_36VarlenDynamicPersistentTileSchedulerILi192ELi144ELi384ELi128ELb1ELb1ELb1ELb0ELb1ELb1EEEEEEEEEvNT_6ParamsE)
        /*00ec*/ 	.word	0x00000058


	//----- nvinfo : EIATTR_MIN_STACK_SIZE
	.align		4
.L_61:
        /*00f0*/ 	.byte	0x04, 0x12
        /*00f2*/ 	.short	(.L_63 - .L_62)
	.align		4
.L_62:
        /*00f4*/ 	.word	index@(_ZN7cutlass13device_kernelIN5flash11enable_sm90INS1_16FlashAttnFwdSm90INS1_25CollectiveMainloopFwdSm90ILi2EN4cute5tupleIJNS5_1CILi1EEES8_S8_EEENS6_IJNS7_ILi192EEENS7_ILi144EEENS7_ILi96EEEEEELi96ENS_10bfloat16_tEfNS_4arch4Sm90ELb0ELb0ELb1ELb1ELb0ELb1ELb0ELb0ELb1ELb1ELb1ELb0EEENS1_21CollectiveEpilogueFwdINS6_IJSA_SC_SB_EEES9_SE_SG_Li384ELb1ELb1ELb1ELb0EEENS1_36VarlenDynamicPersistentTileSchedulerILi192ELi144ELi384ELi128ELb1ELb1ELb1ELb0ELb1ELb1EEEEEEEEEvNT_6ParamsE)
        /*00f8*/ 	.word	0x00000120


	//----- nvinfo : EIATTR_MIN_STACK_SIZE
	.align		4
.L_63:
        /*00fc*/ 	.byte	0x04, 0x12
        /*00fe*/ 	.short	(.L_65 - .L_64)
	.align		4
.L_64:
        /*0100*/ 	.word	index@(_ZN7cutlass13device_kernelIN5flash11enable_sm90INS1_16FlashAttnFwdSm90INS1_25CollectiveMainloopFwdSm90ILi2EN4cute5tupleIJNS5_1CILi1EEES8_S8_EEENS6_IJNS7_ILi192EEENS7_ILi128EEENS7_ILi96EEEEEELi96ENS_10bfloat16_tEfNS_4arch4Sm90ELb0ELb1ELb1ELb0ELb0ELb0ELb0ELb0ELb1ELb1ELb1ELb0EEENS1_21CollectiveEpilogueFwdINS6_IJSA_SC_SB_EEES9_SE_SG_Li384ELb0ELb1ELb1ELb0EEENS1_19SingleTileSchedulerILb0ELb1ELb1ELi192EEEEEEEEEvNT_6ParamsE)
        /*0104*/ 	.word	0x00000000


	//----- nvinfo : EIATTR_MIN_STACK_SIZE
	.align		4
.L_65:
        /*0108*/ 	.byte	0x04, 0x12
        /*010a*/ 	.short	(.L_67 - .L_66)
	.align		4
.L_66:
        /*010c*/ 	.word	index@(_ZN7cutlass13device_kernelIN5flash11enable_sm90INS1_16FlashAttnFwdSm90INS1_25CollectiveMainloopFwdSm90ILi2EN4cute5tupleIJNS5_1CILi1EEES8_S8_EEENS6_IJNS7_ILi192EEENS7_ILi128EEENS7_ILi96EEEEEELi96ENS_10bfloat16_tEfNS_4arch4Sm90ELb0ELb1ELb1ELb1ELb0ELb0ELb0ELb0ELb1ELb1ELb1ELb0EEENS1_21CollectiveEpilogueFwdINS6_IJSA_SC_SB_EEES9_SE_SG_Li384ELb1ELb1ELb1ELb0EEENS1_36VarlenDynamicPersistentTileSchedulerILi192ELi128ELi384ELi128ELb1ELb1ELb1ELb1ELb0ELb1EEEEEEEEEvNT_6ParamsE)
        /*0110*/ 	.word	0x00000048


	//----- nvinfo : EIATTR_MIN_STACK_SIZE
	.align		4
.L_67:
        /*0114*/ 	.byte	0x04, 0x12
        /*0116*/ 	.short	(.L_69 - .L_68)
	.align		4
.L_68:
        /*0118*/ 	.word	index@(_ZN7cutlass13device_kernelIN5flash11enable_sm90INS1_16FlashAttnFwdSm90INS1_25CollectiveMainloopFwdSm90ILi2EN4cute5tupleIJNS5_1CILi1EEES8_S8_EEENS6_IJNS7_ILi192EEENS7_ILi128EEENS7_ILi96EEEEEELi96ENS_10bfloat16_tEfNS_4arch4Sm90ELb0ELb1ELb1ELb1ELb0ELb1ELb0ELb0ELb1ELb1ELb1ELb0EEENS1_21CollectiveEpilogueFwdINS6_IJSA_SC_SB_EEES9_SE_SG_Li384ELb1ELb1ELb1ELb0EEENS1_36VarlenDynamicPersistentTileSchedulerILi192ELi128ELi384ELi128ELb1ELb1ELb1ELb1ELb0ELb1EEEEEEEEEvNT_6ParamsE)
        /*011c*/ 	.word	0x00000070


	//----- nvinfo : EIATTR_MIN_STACK_SIZE
	.align		4
.L_69:
        /*0120*/ 	.byte	0x04, 0x12
        /*0122*/ 	.short	(.L_71 - .L_70)
	.align		4
.L_70:
        /*0124*/ 	.word	index@(_ZN7cutlass13device_kernelIN5flash11enable_sm90INS1_16FlashAttnFwdSm90INS1_25CollectiveMainloopFwdSm90ILi2EN4cute5tupleIJNS5_1CILi1EEES8_S8_EEENS6_IJNS7_ILi192EEENS7_ILi144EEENS7_ILi96EEEEEELi96ENS_10bfloat16_tEfNS_4arch4Sm90ELb1ELb0ELb1ELb0ELb0ELb0ELb0ELb0ELb1ELb1ELb1ELb0EEENS1_21CollectiveEpilogueFwdINS6_IJSA_SC_SB_EEES9_SE_SG_Li384ELb0ELb1ELb1ELb0EEENS1_19SingleTileSchedulerILb0ELb1ELb1ELi192EEEEEEEEEvNT_6ParamsE)
        /*0128*/ 	.word	0x00000008


	//----- nvinfo : EIATTR_MIN_STACK_SIZE
	.align		4
.L_71:
        /*012c*/ 	.byte	0x04, 0x12
        /*012e*/ 	.short	(.L_73 - .L_72)
	.align		4
.L_72:
        /*0130*/ 	.word	index@(_ZN7cutlass13device_kernelIN5flash11enable_sm90INS1_16FlashAttnFwdSm90INS1_25CollectiveMainloopFwdSm90ILi2EN4cute5tupleIJNS5_1CILi1EEES8_S8_EEENS6_IJNS7_ILi192EEENS7_ILi144EEENS7_ILi96EEEEEELi96ENS_10bfloat16_tEfNS_4arch4Sm90ELb1ELb0ELb1ELb1ELb0ELb0ELb0ELb0ELb1ELb1ELb1ELb0EEENS1_21CollectiveEpilogueFwdINS6_IJSA_SC_SB_EEES9_SE_SG_Li384ELb1ELb1ELb1ELb0EEENS1_36VarlenDynamicPersistentTileSchedulerILi192ELi144ELi384ELi128ELb1ELb1ELb1ELb1ELb1ELb1EEEEEEEEEvNT_6ParamsE)
        /*0134*/ 	.word	0x00000050


	//----- nvinfo : EIATTR_MIN_STACK_SIZE
	.align		4
.L_73:
        /*0138*/ 	.byte	0x04, 0x12
        /*013a*/ 	.short	(.L_75 - .L_74)
	.align		4
.L_74:
        /*013c*/ 	.word	index@(_ZN7cutlass13device_kernelIN5flash11enable_sm90INS1_16FlashAttnFwdSm90INS1_25CollectiveMainloopFwdSm90ILi2EN4cute5tupleIJNS5_1CILi1EEES8_S8_EEENS6_IJNS7_ILi192EEENS7_ILi144EEENS7_ILi96EEEEEELi96ENS_10bfloat16_tEfNS_4arch4Sm90ELb1ELb0ELb1ELb1ELb0ELb1ELb0ELb0ELb1ELb1ELb1ELb0EEENS1_21CollectiveEpilogueFwdINS6_IJSA_SC_SB_EEES9_SE_SG_Li384ELb1ELb1ELb1ELb0EEENS1_36VarlenDynamicPersistentTileSchedulerILi192ELi144ELi384ELi128ELb1ELb1ELb1ELb1ELb1ELb1EEEEEEEEEvNT_6ParamsE)
        /*0140*/ 	.word	0x00000100
.L_75:


//--------------------- .nv.compat                --------------------------
	.section	.nv.compat,"",@"SHT_CUDA_COMPAT_INFO"
	.align	4
        /*0000*/ 	.byte	0x02, 0x09, 0x01, 0x00, 0x02, 0x02, 0x04, 0x00, 0x02, 0x05, 0x05, 0x00, 0x03, 0x07, 0x01, 0x01
        /*0010*/ 	.byte	0x02, 0x03, 0x01, 0x00, 0x02, 0x06, 0x01, 0x00, 0x04, 0x0b, 0x08, 0x00, 0x00, 0x00, 0x00, 0x00
        /*0020*/ 	.byte	0x00, 0x00, 0x00, 0x00


//--------------------- .nv.info._ZN7cutlass13device_kernelIN5flash11enable_sm90INS1_16FlashAttnFwdSm90INS1_25CollectiveMainloopFwdSm90ILi2EN4cute5tupleIJNS5_1CILi1EEES8_S8_EEENS6_IJNS7_ILi192EEENS7_ILi144EEENS7_ILi96EEEEEELi96ENS_10bfloat16_tEfNS_4arch4Sm90ELb0ELb0ELb1ELb0ELb0ELb0ELb0ELb0ELb1ELb1ELb1ELb0EEENS1_21CollectiveEpilogueFwdINS6_IJSA_SC_SB_EEES9_SE_SG_Li384ELb0ELb1ELb1ELb0EEENS1_19SingleTileSchedulerILb0ELb1ELb1ELi192EEEEEEEEEvNT_6ParamsE --------------------------
	.section	.nv.info._ZN7cutlass13device_kernelIN5flash11enable_sm90INS1_16FlashAttnFwdSm90INS1_25CollectiveMainloopFwdSm90ILi2EN4cute5tupleIJNS5_1CILi1EEES8_S8_EEENS6_IJNS7_ILi192EEENS7_ILi144EEENS7_ILi96EEEEEELi96ENS_10bfloat16_tEfNS_4arch4Sm90ELb0ELb0ELb1ELb0ELb0ELb0ELb0ELb0ELb1ELb1ELb1ELb0EEENS1_21CollectiveEpilogueFwdINS6_IJSA_SC_SB_EEES9_SE_SG_Li384ELb0ELb1ELb1ELb0EEENS1_19SingleTileSchedulerILb0ELb1ELb1ELi192EEEEEEEEEvNT_6ParamsE,"",@"SHT_CUDA_INFO"
	.sectionflags	@""
	.align	4


	//----- nvinfo : EIATTR_CUDA_API_VERSION
	.align		4
        /*0000*/ 	.byte	0x04, 0x37
        /*0002*/ 	.short	(.L_77 - .L_76)
.L_76:
        /*0004*/ 	.word	0x00000082


	//----- nvinfo : EIATTR_KPARAM_INFO
	.align		4
.L_77:
        /*0008*/ 	.byte	0x04, 0x17
        /*000a*/ 	.short	(.L_79 - .L_78)
.L_78:
        /*000c*/ 	.word	0x00000000
        /*0010*/ 	.short	0x0000
        /*0012*/ 	.short	0x0070
        /*0014*/ 	.byte	0x00, 0xf0, 0x01, 0x28


	//----- nvinfo : EIATTR_SPARSE_MMA_MASK
	.align		4
.L_79:
        /*0018*/ 	.byte	0x03, 0x50
        /*001a*/ 	.short	0x0000


	//----- nvinfo : EIATTR_MAXREG_COUNT
	.align		4
        /*001c*/ 	.byte	0x03, 0x1b
        /*001e*/ 	.short	0x0080


	//----- nvinfo : EIATTR_NUM_BARRIERS
	.align		4
        /*0020*/ 	.byte	0x02, 0x4c
        /*0022*/ 	.byte	0x10
	.zero		1


	//----- nvinfo : EIATTR_EXTERNS
	.align		4
        /*0024*/ 	.byte	0x04, 0x0f
        /*0026*/ 	.short	(.L_81 - .L_80)


	//   ....[0]....
	.align		4
.L_80:
        /*0028*/ 	.word	index@(__assertfail)


	//----- nvinfo : EIATTR_MERCURY_ISA_VERSION
	.align		4
.L_81:
        /*002c*/ 	.byte	0x03, 0x5f
        /*002e*/ 	.short	0x0101


	//----- nvinfo : EIATTR_INT_WARP_WIDE_INSTR_OFFSETS
	.align		4
        /*0030*/ 	.byte	0x04, 0x31
        /*0032*/ 	.short	(.L_83 - .L_82)


	//   ....[0]....
.L_82:
        /*0034*/ 	.word	0x00000110


	//   ....[1]....
        /*0038*/ 	.word	0x000001b0


	//   ....[2]....
        /*003c*/ 	.word	0x00000220


	//----- nvinfo : EIATTR_COOP_GROUP_MASK_REGIDS
	.align		4
.L_83:
        /*0040*/ 	.byte	0x04, 0x29
        /*0042*/ 	.short	(.L_85 - .L_84)


	//   ....[0]....
.L_84:
        /*0044*/ 	.word	0xffffffff


	//   ....[1]....
        /*0048*/ 	.word	0xffffffff


	//   ....[2]....
        /*004c*/ 	.word	0xffffffff


	//   ....[3]....
        /*0050*/ 	.word	0xffffffff


	//   ....[4]....
        /*0054*/ 	.word	0xffffffff


	//   ....[5]....
        /*0058*/ 	.word	0xffffffff


	//   ....[6]....
        /*005c*/ 	.word	0xffffffff


	//   ....[7]....
        /*0060*/ 	.word	0xffffffff


	//   ....[8]....
        /*0064*/ 	.word	0xffffffff


	//   ....[9]....
        /*0068*/ 	.word	0xffffffff


	//   ....[10]....
        /*006c*/ 	.word	0xffffffff


	//   ....[11]....
        /*0070*/ 	.word	0xffffffff


	//   ....[12]....
        /*0074*/ 	.word	0xffffffff


	//   ....[13]....
        /*0078*/ 	.word	0xffffffff


	//   ....[14]....
        /*007c*/ 	.word	0xffffffff


	//   ....[15]....
        /*0080*/ 	.word	0xffffffff


	//   ....[16]....
        /*0084*/ 	.word	0xffffffff


	//   ....[17]....
        /*0088*/ 	.word	0xffffffff


	//   ....[18]....
        /*008c*/ 	.word	0xffffffff


	//   ....[19]....
        /*0090*/ 	.word	0xffffffff


	//   ....[20]....
        /*0094*/ 	.word	0xffffffff


	//   ....[21]....
        /*0098*/ 	.word	0xffffffff


	//   ....[22]....
        /*009c*/ 	.word	0xffffffff


	//   ....[23]....
        /*00a0*/ 	.word	0xffffffff


	//   ....[24]....
        /*00a4*/ 	.word	0xffffffff


	//   ....[25]....
        /*00a8*/ 	.word	0xffffffff


	//   ....[26]....
        /*00ac*/ 	.word	0xffffffff


	//   ....[27]....
        /*00b0*/ 	.word	0xffffffff


	//   ....[28]....
        /*00b4*/ 	.word	0xffffffff


	//   ....[29]....
        /*00b8*/ 	.word	0xffffffff


	//   ....[30]....
        /*00bc*/ 	.word	0xffffffff


	//   ....[31]....
        /*00c0*/ 	.word	0xffffffff


	//   ....[32]....
        /*00c4*/ 	.word	0xffffffff


	//   ....[33]....
        /*00c8*/ 	.word	0xffffffff


	//   ....[34]....
        /*00cc*/ 	.word	0xffffffff


	//   ....[35]....
        /*00d0*/ 	.word	0xffffffff


	//   ....[36]....
        /*00d4*/ 	.word	0xffffffff


	//   ....[37]....
        /*00d8*/ 	.word	0xffffffff


	//   ....[38]....
        /*00dc*/ 	.word	0xffffffff


	//   ....[39]....
        /*00e0*/ 	.word	0xffffffff


	//   ....[40]....
        /*00e4*/ 	.word	0xffffffff


	//   ....[41]....
        /*00e8*/ 	.word	0xffffffff


	//   ....[42]....
        /*00ec*/ 	.word	0xffffffff


	//   ....[43]....
        /*00f0*/ 	.word	0xffffffff


	//   ....[44]....
        /*00f4*/ 	.word	0xffffffff


	//   ....[45]....
        /*00f8*/ 	.word	0x0500000f


	//   ....[46]....
        /*00fc*/ 	.word	0x0500000f


	//   ....[47]....
        /*0100*/ 	.word	0x0500000f


	//   ....[48]....
        /*0104*/ 	.word	0x0500000f


	//   ....[49]....
        /*0108*/ 	.word	0x0500000f


	//   ....[50]....
        /*010c*/ 	.word	0x0500000f


	//   ....[51]....
        /*0110*/ 	.word	0x0500000f


	//   ....[52]....
        /*0114*/ 	.word	0x0500000f


	//   ....[53]....
        /*0118*/ 	.word	0x0500000f


	//   ....[54]....
        /*011c*/ 	.word	0x0500000f


	//   ....[55]....
        /*0120*/ 	.word	0x0500000f


	//   ....[56]....
        /*0124*/ 	.word	0x0500000f


	//   ....[57]....
        /*0128*/ 	.word	0x0500000f


	//   ....[58]....
        /*012c*/ 	.word	0x0500000f


	//----- nvinfo : EIATTR_COOP_GROUP_INSTR_OFFSETS
	.align		4
.L_85:
        /*0130*/ 	.byte	0x04, 0x28
        /*0132*/ 	.short	(.L_87 - .L_86)


	//   ....[0]....
.L_86:
        /*0134*/ 	.word	0x00000050


	//   ....[1]....
        /*0138*/ 	.word	0x00000120


	//   ....[2]....
        /*013c*/ 	.word	0x000001d0


	//   ....[3]....
        /*0140*/ 	.word	0x00000390


	//   ....[4]....
        /*0144*/ 	.word	0x000004f0


	//   ....[5]....
        /*0148*/ 	.word	0x00000610


	//   ....[6]....
        /*014c*/ 	.word	0x00000770


	//   ....[7]....
        /*0150*/ 	.word	0x00000fe0


	//   ....[8]....
        /*0154*/ 	.word	0x00003c80


	//   ....[9]....
        /*0158*/ 	.word	0x00003cc0


	//   ....[10]....
        /*015c*/ 	.word	0x00004290


	//   ....[11]....
        /*0160*/ 	.word	0x00004300


	//   ....[12]....
        /*0164*/ 	.word	0x00005520


	//   ....[13]....
        /*0168*/ 	.word	0x00007a10


	//   ....[14]....
        /*016c*/ 	.word	0x00007ac0


	//   ....[15]....
        /*0170*/ 	.word	0x000082a0


	//   ....[16]....
        /*0174*/ 	.word	0x00008310


	//   ....[17]....
        /*0178*/ 	.word	0x000096e0


	//   ....[18]....
        /*017c*/ 	.word	0x00009800


	//   ....[19]....
        /*0180*/ 	.word	0x00009840


	//   ....[20]....
        /*0184*/ 	.word	0x00009950


	//   ....[21]....
        /*0188*/ 	.word	0x00009960


	//   ....[22]....
        /*018c*/ 	.word	0x0000a820


	//   ....[23]....
        /*0190*/ 	.word	0x0000a860


	//   ....[24]....
        /*0194*/ 	.word	0x0000a8a0


	//   ....[25]....
        /*0198*/ 	.word	0x0000a8e0


	//   ....[26]....
        /*019c*/ 	.word	0x0000a900


	//   ....[27]....
        /*01a0*/ 	.word	0x0000a930


	//   ....[28]....
        /*01a4*/ 	.word	0x0000ae00


	//   ....[29]....
        /*01a8*/ 	.word	0x0000ae10


	//   ....[30]....
        /*01ac*/ 	.word	0x0000b690


	//   ....[31]....
        /*01b0*/ 	.word	0x0000c040


	//   ....[32]....
        /*01b4*/ 	.word	0x0000cb70


	//   ....[33]....
        /*01b8*/ 	.word	0x0000cb80


	//   ....[34]....
        /*01bc*/ 	.word	0x0000cb90


	//   ....[35]....
        /*01c0*/ 	.word	0x0000cbb0


	//   ....[36]....
        /*01c4*/ 	.word	0x0000cbd0


	//   ....[37]....
        /*01c8*/ 	.word	0x0000cc90


	//   ....[38]....
        /*01cc*/ 	.word	0x0000ccc0


	//   ....[39]....
        /*01d0*/ 	.word	0x0000cd30


	//   ....[40]....
        /*01d4*/ 	.word	0x0000cd60


	//   ....[41]....
        /*01d8*/ 	.word	0x0000cd80


	//   ....[42]....
        /*01dc*/ 	.word	0x0000cde0


	//   ....[43]....
        /*01e0*/ 	.word	0x0000cdf0


	//   ....[44]....
        /*01e4*/ 	.word	0x0000f360


	//   ....[45]....
        /*01e8*/ 	.word	0x0000f7d0


	//   ....[46]....
        /*01ec*/ 	.word	0x0000f960


	//   ....[47]....
        /*01f0*/ 	.word	0x0000f9b0


	//   ....[48]....
        /*01f4*/ 	.word	0x0000fa50


	//   ....[49]....
        /*01f8*/ 	.word	0x0000fb20


	//   ....[50]....
        /*01fc*/ 	.word	0x0000fba0


	//   ....[51]....
        /*0200*/ 	.word	0x0000fc70


	//   ....[52]....
        /*0204*/ 	.word	0x0000fcf0


	//   ....[53]....
        /*0208*/ 	.word	0x0000fdb0


	//   ....[54]....
        /*020c*/ 	.word	0x0000fe60


	//   ....[55]....
        /*0210*/ 	.word	0x0000ff30


	//   ....[56]....
        /*0214*/ 	.word	0x0000ffb0


	//   ....[57]....
        /*0218*/ 	.word	0x00010090


	//   ....[58]....
        /*021c*/ 	.word	0x00010490


	//----- nvinfo : EIATTR_REG_RECONFIG
	.align		4
.L_87:
        /*0220*/ 	.byte	0x01, 0x54
	.zero		2


	//----- nvinfo : EIATTR_SYSCALL_OFFSETS
	.align		4
        /*0224*/ 	.byte	0x04, 0x46
        /*0226*/ 	.short	(.L_89 - .L_88)


	//   ....[0]....
.L_88:
        /*0228*/ 	.word	0x000011a0


	//   ....[1]....
        /*022c*/ 	.word	0x0000bd00


	//   ....[2]....
        /*0230*/ 	.word	0x0000be40


	//   ....[3]....
        /*0234*/ 	.word	0x0000bf30


	//   ....[4]....
        /*0238*/ 	.word	0x0000c670


	//----- nvinfo : EIATTR_MBARRIER_INSTR_OFFSETS
	.align		4
.L_89:
        /*023c*/ 	.byte	0x04, 0x39
        /*023e*/ 	.short	(.L_91 - .L_90)


	//   ....[0]....
.L_90:
        /*0240*/ 	.word	0x00000240
        /*0244*/ 	.word	0x000000ff
        /*0248*/ 	.word	0x00031c00
        /*024c*/ 	.short	0x0100
        /*024e*/ 	.byte	0x08
	.zero		1


	//   ....[1]....
        /*0250*/ 	.word	0x00000250
        /*0254*/ 	.word	0x000000ff
        /*0258*/ 	.word	0x00031c20
        /*025c*/ 	.short	0x0100
        /*025e*/ 	.byte	0x08
	.zero		1


	//   ....[2]....
        /*0260*/ 	.word	0x00000340
        /*0264*/ 	.word	0x000000ff
        /*0268*/ 	.word	0x00031c30
        /*026c*/ 	.short	0x0100
        /*026e*/ 	.byte	0x08
	.zero		1


	//   ....[3]....
        /*0270*/ 	.word	0x00000350
        /*0274*/ 	.word	0x000000ff
        /*0278*/ 	.word	0x00031c40
        /*027c*/ 	.short	0x0100
        /*027e*/ 	.byte	0x08
	.zero		1


	//   ....[4]....
        /*0280*/ 	.word	0x00000360
        /*0284*/ 	.word	0x000000ff
        /*0288*/ 	.word	0x00031c38
        /*028c*/ 	.short	0x0100
        /*028e*/ 	.byte	0x08
	.zero		1


	//   ....[5]....
        /*0290*/ 	.word	0x00000370
        /*0294*/ 	.word	0x000000ff
        /*0298*/ 	.word	0x00031c48
        /*029c*/ 	.short	0x0100
        /*029e*/ 	.byte	0x08
	.zero		1


	//   ....[6]....
        /*02a0*/ 	.word	0x000004a0
        /*02a4*/ 	.word	0x000000ff
        /*02a8*/ 	.word	0x00031c50
        /*02ac*/ 	.short	0x0100
        /*02ae*/ 	.byte	0x08
	.zero		1


	//   ....[7]....
        /*02b0*/ 	.word	0x000004b0
        /*02b4*/ 	.word	0x000000ff
        /*02b8*/ 	.word	0x00031c60
        /*02bc*/ 	.short	0x0100
        /*02be*/ 	.byte	0x08
	.zero		1


	//   ....[8]....
        /*02c0*/ 	.word	0x000004c0
        /*02c4*/ 	.word	0x000000ff
        /*02c8*/ 	.word	0x00031c58
        /*02cc*/ 	.short	0x0100
        /*02ce*/ 	.byte	0x08
	.zero		1


	//   ....[9]....
        /*02d0*/ 	.word	0x000004d0
        /*02d4*/ 	.word	0x000000ff
        /*02d8*/ 	.word	0x00031c68
        /*02dc*/ 	.short	0x0100
        /*02de*/ 	.byte	0x08
	.zero		1


	//   ....[10]....
        /*02e0*/ 	.word	0x000005c0
        /*02e4*/ 	.word	0x000000ff
        /*02e8*/ 	.word	0x00031c70
        /*02ec*/ 	.short	0x0100
        /*02ee*/ 	.byte	0x06
	.zero		1


	//   ....[11]....
        /*02f0*/ 	.word	0x000005d0
        /*02f4*/ 	.word	0x000000ff
        /*02f8*/ 	.word	0x00031c80
        /*02fc*/ 	.short	0x0100
        /*02fe*/ 	.byte	0x06
	.zero		1


	//   ....[12]....
        /*0300*/ 	.word	0x000005e0
        /*0304*/ 	.word	0x000000ff
        /*0308*/ 	.word	0x00031c78
        /*030c*/ 	.short	0x0100
        /*030e*/ 	.byte	0x06
	.zero		1


	//   ....[13]....
        /*0310*/ 	.word	0x000005f0
        /*0314*/ 	.word	0x000000ff
        /*0318*/ 	.word	0x00031c88
        /*031c*/ 	.short	0x0100
        /*031e*/ 	.byte	0x06
	.zero		1


	//   ....[14]....
        /*0320*/ 	.word	0x00000720
        /*0324*/ 	.word	0x000000ff
        /*0328*/ 	.word	0x00031c90
        /*032c*/ 	.short	0x0100
        /*032e*/ 	.byte	0x08
	.zero		1


	//   ....[15]....
        /*0330*/ 	.word	0x00000730
        /*0334*/ 	.word	0x000000ff
        /*0338*/ 	.word	0x00031ca0
        /*033c*/ 	.short	0x0100
        /*033e*/ 	.byte	0x08
	.zero		1


	//   ....[16]....
        /*0340*/ 	.word	0x00000740
        /*0344*/ 	.word	0x000000ff
        /*0348*/ 	.word	0x00031c98
        /*034c*/ 	.short	0x0100
        /*034e*/ 	.byte	0x08
	.zero		1


	//   ....[17]....
        /*0350*/ 	.word	0x00000750
        /*0354*/ 	.word	0x000000ff
        /*0358*/ 	.word	0x00031ca8
        /*035c*/ 	.short	0x0100
        /*035e*/ 	.byte	0x08
	.zero		1


	//   ....[18]....
        /*0360*/ 	.word	0x00000880
        /*0364*/ 	.word	0x000000ff
        /*0368*/ 	.word	0x00031cb0
        /*036c*/ 	.short	0x0100
        /*036e*/ 	.byte	0x08
	.zero		1


	//   ....[19]....
        /*0370*/ 	.word	0x00000890
        /*0374*/ 	.word	0x000000ff
        /*0378*/ 	.word	0x00031cc0
        /*037c*/ 	.short	0x0100
        /*037e*/ 	.byte	0x08
	.zero		1


	//   ....[20]....
        /*0380*/ 	.word	0x000008a0
        /*0384*/ 	.word	0x000000ff
        /*0388*/ 	.word	0x00031cb8
        /*038c*/ 	.short	0x0100
        /*038e*/ 	.byte	0x08
	.zero		1


	//   ....[21]....
        /*0390*/ 	.word	0x000008b0
        /*0394*/ 	.word	0x000000ff
        /*0398*/ 	.word	0x00031cc8
        /*039c*/ 	.short	0x0100
        /*039e*/ 	.byte	0x08
	.zero		1


	//   ....[22]....
        /*03a0*/ 	.word	0x000011d0
        /*03a4*/ 	.word	0x000000ff
        /*03a8*/ 	.word	0x00031c00
        /*03ac*/ 	.short	0x010a
        /*03ae*/ 	.byte	0x25
	.zero		1


	//   ....[23]....
        /*03b0*/ 	.word	0x00001220
        /*03b4*/ 	.word	0x000000ff
        /*03b8*/ 	.word	0x00031c30
        /*03bc*/ 	.short	0x010a
        /*03be*/ 	.byte	0x25
	.zero		1


	//   ....[24]....
        /*03c0*/ 	.word	0x00001260
        /*03c4*/ 	.word	0x000000ff
        /*03c8*/ 	.word	0x00031c30
        /*03cc*/ 	.short	0x010a
        /*03ce*/ 	.byte	0x25
	.zero		1


	//   ....[25]....
        /*03d0*/ 	.word	0x000046e0
        /*03d4*/ 	.word	0x00000009
        /*03d8*/ 	.word	0x00000000
        /*03dc*/ 	.short	0x0101
        /*03de*/ 	.byte	0x3f
	.zero		1


	//   ....[26]....
        /*03e0*/ 	.word	0x000057d0
        /*03e4*/ 	.word	0x0000000d
        /*03e8*/ 	.word	0x00031c30
        /*03ec*/ 	.short	0x010a
        /*03ee*/ 	.byte	0x3f
	.zero		1


	//   ....[27]....
        /*03f0*/ 	.word	0x00005810
        /*03f4*/ 	.word	0x0000000d
        /*03f8*/ 	.word	0x00031c30
        /*03fc*/ 	.short	0x010a
        /*03fe*/ 	.byte	0x3f
	.zero		1


	//   ....[28]....
        /*0400*/ 	.word	0x00006ea0
        /*0404*/ 	.word	0x000000ff
        /*0408*/ 	.word	0x00031c50
        /*040c*/ 	.short	0x010a
        /*040e*/ 	.byte	0x06
	.zero		1


	//   ....[29]....
        /*0410*/ 	.word	0x00006ee0
        /*0414*/ 	.word	0x000000ff
        /*0418*/ 	.word	0x00031c50
        /*041c*/ 	.short	0x010a
        /*041e*/ 	.byte	0x06
	.zero		1


	//   ....[30]....
        /*0420*/ 	.word	0x00008ab0
        /*0424*/ 	.word	0x00000077
        /*0428*/ 	.word	0x00000000
        /*042c*/ 	.short	0x0101
        /*042e*/ 	.byte	0x3f
	.zero		1


	//   ....[31]....
        /*0430*/ 	.word	0x00008b50
        /*0434*/ 	.word	0x0000007f
        /*0438*/ 	.word	0x00000000
        /*043c*/ 	.short	0x0101
        /*043e*/ 	.byte	0x3f
	.zero		1


	//   ....[32]....
        /*0440*/ 	.word	0x00009750
        /*0444*/ 	.word	0x00000007
        /*0448*/ 	.word	0x00031c50
        /*044c*/ 	.short	0x010a
        /*044e*/ 	.byte	0x3f
	.zero		1


	//   ....[33]....
        /*0450*/ 	.word	0x00009790
        /*0454*/ 	.word	0x00000007
        /*0458*/ 	.word	0x00031c50
        /*045c*/ 	.short	0x010a
        /*045e*/ 	.byte	0x3f
	.zero		1


	//   ....[34]....
        /*0460*/ 	.word	0x00009de0
        /*0464*/ 	.word	0x00000007
        /*0468*/ 	.word	0x00000000
        /*046c*/ 	.short	0x0101
        /*046e*/ 	.byte	0x3f
	.zero		1


	//   ....[35]....
        /*0470*/ 	.word	0x0000a920
        /*0474*/ 	.word	0x000000ff
        /*0478*/ 	.word	0x00000000
        /*047c*/ 	.short	0x0101
        /*047e*/ 	.byte	0x04
	.zero		1


	//   ....[36]....
        /*0480*/ 	.word	0x0000c230
        /*0484*/ 	.word	0x000000ff
        /*0488*/ 	.word	0x00031c40
        /*048c*/ 	.short	0x010a
        /*048e*/ 	.byte	0x28
	.zero		1


	//   ....[37]....
        /*0490*/ 	.word	0x0000cfe0
        /*0494*/ 	.word	0x000000ff
        /*0498*/ 	.word	0x00031c00
        /*049c*/ 	.short	0x0107
        /*049e*/ 	.byte	0x28
	.zero		1


	//   ....[38]....
        /*04a0*/ 	.word	0x0000d030
        /*04a4*/ 	.word	0x000000ff
        /*04a8*/ 	.word	0x00031c00
        /*04ac*/ 	.short	0x0101
        /*04ae*/ 	.byte	0x28
	.zero		1


	//   ....[39]....
        /*04b0*/ 	.word	0x0000d060
        /*04b4*/ 	.word	0x000000ff
        /*04b8*/ 	.word	0x00031c20
        /*04bc*/ 	.short	0x010a
        /*04be*/ 	.byte	0x28
	.zero		1


	//   ....[40]....
        /*04c0*/ 	.word	0x0000d3a0
        /*04c4*/ 	.word	0x000000ff
        /*04c8*/ 	.word	0x00031c48
        /*04cc*/ 	.short	0x010a
        /*04ce*/ 	.byte	0x28
	.zero		1


	//   ....[41]....
        /*04d0*/ 	.word	0x0000d770
        /*04d4*/ 	.word	0x000000ff
        /*04d8*/ 	.word	0x00031c60
        /*04dc*/ 	.short	0x010a
        /*04de*/ 	.byte	0x28
	.zero		1


	//   ....[42]....
        /*04e0*/ 	.word	0x0000dcf0
        /*04e4*/ 	.word	0x000000ff
        /*04e8*/ 	.word	0x00031c40
        /*04ec*/ 	.short	0x010a
        /*04ee*/ 	.byte	0x28
	.zero		1


	//   ....[43]....
        /*04f0*/ 	.word	0x0000e0d0
        /*04f4*/ 	.word	0x000000ff
        /*04f8*/ 	.word	0x00031c68
        /*04fc*/ 	.short	0x010a
        /*04fe*/ 	.byte	0x28
	.zero		1


	//   ....[44]....
        /*0500*/ 	.word	0x0000e690
        /*0504*/ 	.word	0x000000ff
        /*0508*/ 	.word	0x00031c48
        /*050c*/ 	.short	0x010a
        /*050e*/ 	.byte	0x28
	.zero		1


	//   ....[45]....
        /*0510*/ 	.word	0x0000ea50
        /*0514*/ 	.word	0x000000ff
        /*0518*/ 	.word	0x00031c60
        /*051c*/ 	.short	0x010a
        /*051e*/ 	.byte	0x28
	.zero		1


	//   ....[46]....
        /*0520*/ 	.word	0x0000ee90
        /*0524*/ 	.word	0x00000003
        /*0528*/ 	.word	0x00031c60
        /*052c*/ 	.short	0x010a
        /*052e*/ 	.byte	0x3f
	.zero		1


	//   ....[47]....
        /*0530*/ 	.word	0x0000f2f0
        /*0534*/ 	.word	0x00000007
        /*0538*/ 	.word	0x00031c20
        /*053c*/ 	.short	0x010a
        /*053e*/ 	.byte	0x3f
	.zero		1


	//   ....[48]....
        /*0540*/ 	.word	0x0000f460
        /*0544*/ 	.word	0x00000005
        /*0548*/ 	.word	0x00000000
        /*054c*/ 	.short	0x010a
        /*054e*/ 	.byte	0x3f
	.zero		1


	//   ....[49]....
        /*0550*/ 	.word	0x0000f4d0
        /*0554*/ 	.word	0x00000003
        /*0558*/ 	.word	0x00000000
        /*055c*/ 	.short	0x010a
        /*055e*/ 	.byte	0x3f
	.zero		1


	//   ....[50]....
        /*0560*/ 	.word	0x0000f530
        /*0564*/ 	.word	0x00000005
        /*0568*/ 	.word	0x00000000
        /*056c*/ 	.short	0x010a
        /*056e*/ 	.byte	0x3f
	.zero		1


	//   ....[51]....
        /*0570*/ 	.word	0x0000f560
        /*0574*/ 	.word	0x00000003
        /*0578*/ 	.word	0x00000000
        /*057c*/ 	.short	0x010a
        /*057e*/ 	.byte	0x3f
	.zero		1


	//   ....[52]....
        /*0580*/ 	.word	0x0000f5d0
        /*0584*/ 	.word	0x00000003
        /*0588*/ 	.word	0x00031c00
        /*058c*/ 	.short	0x010a
        /*058e*/ 	.byte	0x3f
	.zero		1


	//   ....[53]....
        /*0590*/ 	.word	0x0000f630
        /*0594*/ 	.word	0x00000003
        /*0598*/ 	.word	0x00031c30
        /*059c*/ 	.short	0x010a
        /*059e*/ 	.byte	0x3f
	.zero		1


	//   ....[54]....
        /*05a0*/ 	.word	0x0000f680
        /*05a4*/ 	.word	0x0000000d
        /*05a8*/ 	.word	0x00031c30
        /*05ac*/ 	.short	0x010a
        /*05ae*/ 	.byte	0x3f
	.zero		1


	//   ....[55]....
        /*05b0*/ 	.word	0x0000f6e0
        /*05b4*/ 	.word	0x0000000c
        /*05b8*/ 	.word	0x00031c50
        /*05bc*/ 	.short	0x010a
        /*05be*/ 	.byte	0x3f
	.zero		1


	//   ....[56]....
        /*05c0*/ 	.word	0x0000f730
        /*05c4*/ 	.word	0x00000007
        /*05c8*/ 	.word	0x00031c50
        /*05cc*/ 	.short	0x010a
        /*05ce*/ 	.byte	0x3f
	.zero		1


	//   ....[57]....
        /*05d0*/ 	.word	0x0000f890
        /*05d4*/ 	.word	0x00000003
        /*05d8*/ 	.word	0x00031c40
        /*05dc*/ 	.short	0x010a
        /*05de*/ 	.byte	0x3f
	.zero		1


	//   ....[58]....
        /*05e0*/ 	.word	0x000100d0
        /*05e4*/ 	.word	0x00000003
        /*05e8*/ 	.word	0x00031c20
        /*05ec*/ 	.short	0x010a
        /*05ee*/ 	.byte	0x3f
	.zero		1


	//   ....[59]....
        /*05f0*/ 	.word	0x00010130
        /*05f4*/ 	.word	0x00000003
        /*05f8*/ 	.word	0x00031c48
        /*05fc*/ 	.short	0x010a
        /*05fe*/ 	.byte	0x3f
	.zero		1


	//   ....[60]....
        /*0600*/ 	.word	0x00010190
        /*0604*/ 	.word	0x00000003
        /*0608*/ 	.word	0x00031c60
        /*060c*/ 	.short	0x010a
        /*060e*/ 	.byte	0x3f
	.zero		1


	//   ....[61]....
        /*0610*/ 	.word	0x000101f0
        /*0614*/ 	.word	0x00000003
        /*0618*/ 	.word	0x00031c40
        /*061c*/ 	.short	0x010a
        /*061e*/ 	.byte	0x3f
	.zero		1


	//   ....[62]....
        /*0620*/ 	.word	0x00010250
        /*0624*/ 	.word	0x00000003
        /*0628*/ 	.word	0x00031c68
        /*062c*/ 	.short	0x010a
        /*062e*/ 	.byte	0x3f
	.zero		1


	//   ....[63]....
        /*0630*/ 	.word	0x000102b0
        /*0634*/ 	.word	0x00000002
        /*0638*/ 	.word	0x00031c48
        /*063c*/ 	.short	0x010a
        /*063e*/ 	.byte	0x3f
	.zero		1


	//   ....[64]....
        /*0640*/ 	.word	0x00010310
        /*0644*/ 	.word	0x00000002
        /*0648*/ 	.word	0x00031c60
        /*064c*/ 	.short	0x010a
        /*064e*/ 	.byte	0x3f
	.zero		1


	//   ....[65]....
        /*0650*/ 	.word	0x00010360
        /*0654*/ 	.word	0x00000003
        /*0658*/ 	.word	0x00031c60
        /*065c*/ 	.short	0x010a
        /*065e*/ 	.byte	0x3f
	.zero		1


	//   ....[66]....
        /*0660*/ 	.word	0x000103b0
        /*0664*/ 	.word	0x00000007
        /*0668*/ 	.word	0x00031c20
        /*066c*/ 	.short	0x010a
        /*066e*/ 	.byte	0x3f
	.zero		1


	//   ....[67]....
        /*0670*/ 	.word	0x00010550
        /*0674*/ 	.word	0x00000005
        /*0678*/ 	.word	0x00000000
        /*067c*/ 	.short	0x010a
        /*067e*/ 	.byte	0x3f
	.zero		1


	//   ....[68]....
        /*0680*/ 	.word	0x000105a0
        /*0684*/ 	.word	0x00000003
        /*0688*/ 	.word	0x00000000
        /*068c*/ 	.short	0x010a
        /*068e*/ 	.byte	0x3f
	.zero		1


	//   ....[69]....
        /*0690*/ 	.word	0x000105f0
        /*0694*/ 	.word	0x00000005
        /*0698*/ 	.word	0x00000000
        /*069c*/ 	.short	0x010a
        /*069e*/ 	.byte	0x3f
	.zero		1


	//----- nvinfo : EIATTR_NUM_MBARRIERS
	.align		4
.L_91:
        /*06a0*/ 	.byte	0x03, 0x38
        /*06a2*/ 	.short	0x0016


	//----- nvinfo : EIATTR_EXIT_INSTR_OFFSETS
	.align		4
        /*06a4*/ 	.byte	0x04, 0x1c
        /*06a6*/ 	.short	(.L_93 - .L_92)


	//   ....[0]....
.L_92:
        /*06a8*/ 	.word	0x0000f5b0


	//----- nvinfo : EIATTR_MAX_THREADS
	.align		4
.L_93:
        /*06ac*/ 	.byte	0x04, 0x05
        /*06ae*/ 	.short	(.L_95 - .L_94)
.L_94:
        /*06b0*/ 	.word	0x00000200
        /*06b4*/ 	.word	0x00000001
        /*06b8*/ 	.word	0x00000001


	//----- nvinfo : EIATTR_CRS_STACK_SIZE
	.align		4
.L_95:
        /*06bc*/ 	.byte	0x04, 0x1e
        /*06be*/ 	.short	(.L_97 - .L_96)
.L_96:
        /*06c0*/ 	.word	0x00000000


	//----- nvinfo : EIATTR_CBANK_PARAM_SIZE
	.align		4
.L_97:
        /*06c4*/ 	.byte	0x03, 0x19
        /*06c6*/ 	.short	0x0a70


	//----- nvinfo : EIATTR_PARAM_CBANK
	.align		4
        /*06c8*/ 	.byte	0x04, 0x0a
        /*06ca*/ 	.short	(.L_99 - .L_98)
	.align		4
.L_98:
        /*06cc*/ 	.word	index@(.nv.constant0._ZN7cutlass13device_kernelIN5flash11enable_sm90INS1_16FlashAttnFwdSm90INS1_25CollectiveMainloopFwdSm90ILi2EN4cute5tupleIJNS5_1CILi1EEES8_S8_EEENS6_IJNS7_ILi192EEENS7_ILi144EEENS7_ILi96EEEEEELi96ENS_10bfloat16_tEfNS_4arch4Sm90ELb0ELb0ELb1ELb0ELb0ELb0ELb0ELb0ELb1ELb1ELb1ELb0EEENS1_21CollectiveEpilogueFwdINS6_IJSA_SC_SB_EEES9_SE_SG_Li384ELb0ELb1ELb1ELb0EEENS1_19SingleTileSchedulerILb0ELb1ELb1ELi192EEEEEEEEEvNT_6ParamsE)
        /*06d0*/ 	.short	0x0210
        /*06d2*/ 	.short	0x0a70


	//----- nvinfo : EIATTR_SW_WAR
	.align		4
.L_99:
        /*06d4*/ 	.byte	0x04, 0x36
        /*06d6*/ 	.short	(.L_101 - .L_100)
.L_100:
        /*06d8*/ 	.word	0x00000008
.L_101:


//--------------------- .nv.info._ZN7cutlass13device_kernelIN5flash11enable_sm90INS1_16FlashAttnFwdSm90INS1_25CollectiveMainloopFwdSm90ILi2EN4cute5tupleIJNS5_1CILi1EEES8_S8_EEENS6_IJNS7_ILi192EEENS7_ILi144EEENS7_ILi96EEEEEELi96ENS_10bfloat16_tEfNS_4arch4Sm90ELb0ELb0ELb1ELb1ELb0ELb0ELb0ELb0ELb1ELb1ELb1ELb0EEENS1_21CollectiveEpilogueFwdINS6_IJSA_SC_SB_EEES9_SE_SG_Li384ELb1ELb1ELb1ELb0EEENS1_36VarlenDynamicPersistentTileSchedulerILi192ELi144ELi384ELi128ELb1ELb1ELb1ELb0ELb1ELb1EEEEEEEEEvNT_6ParamsE --------------------------
	.section	.nv.info._ZN7cutlass13device_kernelIN5flash11enable_sm90INS1_16FlashAttnFwdSm90INS1_25CollectiveMainloopFwdSm90ILi2EN4cute5tupleIJNS5_1CILi1EEES8_S8_EEENS6_IJNS7_ILi192EEENS7_ILi144EEENS7_ILi96EEEEEELi96ENS_10bfloat16_tEfNS_4arch4Sm90ELb0ELb0ELb1ELb1ELb0ELb0ELb0ELb0ELb1ELb1ELb1ELb0EEENS1_21CollectiveEpilogueFwdINS6_IJSA_SC_SB_EEES9_SE_SG_Li384ELb1ELb1ELb1ELb0EEENS1_36VarlenDynamicPersistentTileSchedulerILi192ELi144ELi384ELi128ELb1ELb1ELb1ELb0ELb1ELb1EEEEEEEEEvNT_6ParamsE,"",@"SHT_CUDA_INFO"
	.sectionflags	@""
	.align	4


	//----- nvinfo : EIATTR_CUDA_API_VERSION
	.align		4
        /*0000*/ 	.byte	0x04, 0x37
        /*0002*/ 	.short	(.L_103 - .L_102)
.L_102:
        /*0004*/ 	.word	0x00000082


	//----- nvinfo : EIATTR_KPARAM_INFO
	.align		4
.L_103:
        /*0008*/ 	.byte	0x04, 0x17
        /*000a*/ 	.short	(.L_105 - .L_104)
.L_104:
        /*000c*/ 	.word	0x00000000
        /*0010*/ 	.short	0x0000
        /*0012*/ 	.short	0x0070
        /*0014*/ 	.byte	0x00, 0xf0, 0x01, 0x2a


	//----- nvinfo : EIATTR_SPARSE_MMA_MASK
	.align		4
.L_105:
        /*0018*/ 	.byte	0x03, 0x50
        /*001a*/ 	.short	0x0000


	//----- nvinfo : EIATTR_MAXREG_COUNT
	.align		4
        /*001c*/ 	.byte	0x03, 0x1b
        /*001e*/ 	.short	0x0080


	//----- nvinfo : EIATTR_NUM_BARRIERS
	.align		4
        /*0020*/ 	.byte	0x02, 0x4c
        /*0022*/ 	.byte	0x10
	.zero		1


	//----- nvinfo : EIATTR_EXTERNS
	.align		4
        /*0024*/ 	.byte	0x04, 0x0f
        /*0026*/ 	.short	(.L_107 - .L_106)


	//   ....[0]....
	.align		4
.L_106:
        /*0028*/ 	.word	index@(__assertfail)


	//----- nvinfo : EIATTR_ANNOTATIONS
	.align		4
.L_107:
        /*002c*/ 	.byte	0x04, 0x55
        /*002e*/ 	.short	(.L_109 - .L_108)


	//   ....[0]....
.L_108:
        /*0030*/ 	.word	0x00000001
        /*0034*/ 	.byte	0x50, 0x09, 0x00, 0x00, 0x01, 0x00, 0x00, 0x00, 0xa0, 0x0a, 0x00, 0x00, 0x01, 0x00, 0x00, 0x00
        /* <DEDUP_REMOVED lines=34> */
        /*0264*/ 	.byte	0xa0, 0x3c, 0x01, 0x00, 0x01, 0x00, 0x00, 0x00, 0x30, 0x42, 0x01, 0x00


	//----- nvinfo : EIATTR_MERCURY_ISA_VERSION
	.align		4
.L_109:
        /*0270*/ 	.byte	0x03, 0x5f
        /*0272*/ 	.short	0x0101


	//----- nvinfo : EIATTR_UNUSED_LOAD_BYTE_OFFSET
	.align		4
        /*0274*/ 	.byte	0x04, 0x44
        /*0276*/ 	.short	(.L_111 - .L_110)


	//   ....[0]....
.L_110:
        /*0278*/ 	.word	0x00000a60
        /*027c*/ 	.word	0x0000fff0


	//   ....[1]....
        /*0280*/ 	.word	0x0000aa70
        /*0284*/ 	.word	0x0000fff0


	//----- nvinfo : EIATTR_INT_WARP_WIDE_INSTR_OFFSETS
	.align		4
.L_111:
        /*0288*/ 	.byte	0x04, 0x31
        /*028a*/ 	.short	(.L_113 - .L_112)


	//   ....[0]....
.L_112:
        /*028c*/ 	.word	0x00000130


	//   ....[1]....
        /*0290*/ 	.word	0x00000170


	//   ....[2]....
        /*0294*/ 	.word	0x000001e0


	//   ....[3]....
        /*0298*/ 	.word	0x0000ed50


	//   ....[4]....
        /*029c*/ 	.word	0x0000edf0


	//   ....[5]....
        /*02a0*/ 	.word	0x000128f0


	//   ....[6]....
        /*02a4*/ 	.word	0x00012990


	//----- nvinfo : EIATTR_COOP_GROUP_MASK_REGIDS
	.align		4
.L_113:
        /*02a8*/ 	.byte	0x04, 0x29
        /*02aa*/ 	.short	(.L_115 - .L_114)


	//   ....[0]....
.L_114:
        /*02ac*/ 	.word	0xffffffff


	//   ....[1]....
        /*02b0*/ 	.word	0xffffffff


	//   ....[2]....
        /*02b4*/ 	.word	0xffffffff


	//   ....[3]....
        /*02b8*/ 	.word	0xffffffff


	//   ....[4]....
        /*02bc*/ 	.word	0xffffffff


	//   ....[5]....
        /*02c0*/ 	.word	0xffffffff


	//   ....[6]....
        /*02c4*/ 	.word	0xffffffff


	//   ....[7]....
        /*02c8*/ 	.word	0xffffffff


	//   ....[8]....
        /*02cc*/ 	.word	0xffffffff


	//   ....[9]....
        /*02d0*/ 	.word	0xffffffff


	//   ....[10]....
        /*02d4*/ 	.word	0xffffffff


	//   ....[11]....
        /*02d8*/ 	.word	0xffffffff


	//   ....[12]....
        /*02dc*/ 	.word	0xffffffff


	//   ....[13]....
        /*02e0*/ 	.word	0xffffffff


	//   ....[14]....
        /*02e4*/ 	.word	0xffffffff


	//   ....[15]....
        /*02e8*/ 	.word	0xffffffff


	//   ....[16]....
        /*02ec*/ 	.word	0xffffffff


	//   ....[17]....
        /*02f0*/ 	.word	0xffffffff


	//   ....[18]....
        /*02f4*/ 	.word	0xffffffff


	//   ....[19]....
        /*02f8*/ 	.word	0xffffffff


	//   ....[20]....
        /*02fc*/ 	.word	0xffffffff


	//   ....[21]....
        /*0300*/ 	.word	0xffffffff


	//   ....[22]....
        /*0304*/ 	.word	0xffffffff


	//   ....[23]....
        /*0308*/ 	.word	0xffffffff


	//   ....[24]....
        /*030c*/ 	.word	0xffffffff


	//   ....[25]....
        /*0310*/ 	.word	0xffffffff


	//   ....[26]....
        /*0314*/ 	.word	0xffffffff


	//   ....[27]....
        /*0318*/ 	.word	0xffffffff


	//   ....[28]....
        /*031c*/ 	.word	0xffffffff


	//   ....[29]....
        /*0320*/ 	.word	0xffffffff


	//   ....[30]....
        /*0324*/ 	.word	0xffffffff


	//   ....[31]....
        /*0328*/ 	.word	0xffffffff


	//   ....[32]....
        /*032c*/ 	.word	0xffffffff


	//   ....[33]....
        /*0330*/ 	.word	0xffffffff


	//   ....[34]....
        /*0334*/ 	.word	0xffffffff


	//   ....[35]....
        /*0338*/ 	.word	0xffffffff


	//   ....[36]....
        /*033c*/ 	.word	0xffffffff


	//   ....[37]....
        /*0340*/ 	.word	0xffffffff


	//   ....[38]....
        /*0344*/ 	.word	0xffffffff


	//   ....[39]....
        /*0348*/ 	.word	0xffffffff


	//   ....[40]....
        /*034c*/ 	.word	0xffffffff


	//   ....[41]....
        /*0350*/ 	.word	0xffffffff


	//   ....[42]....
        /*0354*/ 	.word	0xffffffff


	//   ....[43]....
        /*0358*/ 	.word	0xffffffff


	//   ....[44]....
        /*035c*/ 	.word	0xffffffff


	//   ....[45]....
        /*0360*/ 	.word	0xffffffff


	//   ....[46]....
        /*0364*/ 	.word	0xffffffff


	//   ....[47]....
        /*0368*/ 	.word	0xffffffff


	//   ....[48]....
        /*036c*/ 	.word	0xffffffff


	//   ....[49]....
        /*0370*/ 	.word	0xffffffff


	//   ....[50]....
        /*0374*/ 	.word	0xffffffff


	//   ....[51]....
        /*0378*/ 	.word	0xffffffff


	//   ....[52]....
        /*037c*/ 	.word	0xffffffff


	//   ....[53]....
        /*0380*/ 	.word	0xffffffff


	//   ....[54]....
        /*0384*/ 	.word	0xffffffff


	//   ....[55]....
        /*0388*/ 	.word	0xffffffff


	//   ....[56]....
        /*038c*/ 	.word	0xffffffff


	//   ....[57]....
        /*0390*/ 	.word	0xffffffff


	//   ....[58]....
        /*0394*/ 	.word	0xffffffff


	//   ....[59]....
        /*0398*/ 	.word	0xffffffff


	//   ....[60]....
        /*039c*/ 	.word	0xffffffff


	//   ....[61]....
        /*03a0*/ 	.word	0xffffffff


	//   ....[62]....
        /*03a4*/ 	.word	0xffffffff


	//   ....[63]....
        /*03a8*/ 	.word	0xffffffff


	//   ....[64]....
        /*03ac*/ 	.word	0xffffffff


	//   ....[65]....
        /*03b0*/ 	.word	0xffffffff


	//   ....[66]....
        /*03b4*/ 	.word	0xffffffff


	//   ....[67]....
        /*03b8*/ 	.word	0xffffffff


	//   ....[68]....
        /*03bc*/ 	.word	0xffffffff


	//   ....[69]....
        /*03c0*/ 	.word	0xffffffff


	//   ....[70]....
        /*03c4*/ 	.word	0xffffffff


	//   ....[71]....
        /*03c8*/ 	.word	0xffffffff


	//   ....[72]....
        /*03cc*/ 	.word	0xffffffff


	//   ....[73]....
        /*03d0*/ 	.word	0xffffffff


	//   ....[74]....
        /*03d4*/ 	.word	0xffffffff


	//   ....[75]....
        /*03d8*/ 	.word	0xffffffff


	//   ....[76]....
        /*03dc*/ 	.word	0xffffffff


	//   ....[77]....
        /*03e0*/ 	.word	0xffffffff


	//   ....[78]....
        /*03e4*/ 	.word	0xffffffff


	//   ....[79]....
        /*03e8*/ 	.word	0xffffffff


	//   ....[80]....
        /*03ec*/ 	.word	0xffffffff


	//   ....[81]....
        /*03f0*/ 	.word	0xffffffff


	//   ....[82]....
        /*03f4*/ 	.word	0xffffffff


	//   ....[83]....
        /*03f8*/ 	.word	0xffffffff


	//   ....[84]....
        /*03fc*/ 	.word	0xffffffff


	//   ....[85]....
        /*0400*/ 	.word	0xffffffff


	//   ....[86]....
        /*0404*/ 	.word	0xffffffff


	//   ....[87]....
        /*0408*/ 	.word	0x0500000f


	//   ....[88]....
        /*040c*/ 	.word	0x0500000f


	//   ....[89]....
        /*0410*/ 	.word	0x0500000f


	//   ....[90]....
        /*0414*/ 	.word	0x0500000f


	//   ....[91]....
        /*0418*/ 	.word	0x0500000f


	//   ....[92]....
        /*041c*/ 	.word	0x0500000f


	//   ....[93]....
        /*0420*/ 	.word	0x0500000f


	//   ....[94]....
        /*0424*/ 	.word	0x0500000f


	//   ....[95]....
        /*0428*/ 	.word	0x0500000f


	//   ....[96]....
        /*042c*/ 	.word	0x0500000f


	//   ....[97]....
        /*0430*/ 	.word	0x0500000f


	//   ....[98]....
        /*0434*/ 	.word	0x0500000f


	//   ....[99]....
        /*0438*/ 	.word	0x0500000f


	//   ....[100]....
        /*043c*/ 	.word	0x0500000f


	//   ....[101]....
        /*0440*/ 	.word	0x0500000f


	//   ....[102]....
        /*0444*/ 	.word	0x0500000f


	//   ....[103]....
        /*0448*/ 	.word	0x0500000f


	//   ....[104]....
        /*044c*/ 	.word	0x0500000f


	//   ....[105]....
        /*0450*/ 	.word	0x0500000f


	//   ....[106]....
        /*0454*/ 	.word	0x0500000f


	//   ....[107]....
        /*0458*/ 	.word	0x0500000f


	//   ....[108]....
        /*045c*/ 	.word	0x0500000f


	//   ....[109]....
        /*0460*/ 	.word	0x0500000f


	//   ....[110]....
        /*0464*/ 	.word	0x0500000f


	//   ....[111]....
        /*0468*/ 	.word	0x0500000f


	//   ....[112]....
        /*046c*/ 	.word	0x0500000f


	//   ....[113]....
        /*0470*/ 	.word	0x0500000f


	//   ....[114]....
        /*0474*/ 	.word	0x0500000f


	//   ....[115]....
        /*0478*/ 	.word	0x0500000f


	//   ....[116]....
        /*047c*/ 	.word	0x0500000f


	//   ....[117]....
        /*0480*/ 	.word	0x0500000f


	//   ....[118]....
        /*0484*/ 	.word	0x0500000f


	//----- nvinfo : EIATTR_COOP_GROUP_INSTR_OFFSETS
	.align		4
.L_115:
        /*0488*/ 	.byte	0x04, 0x28
        /*048a*/ 	.short	(.L_117 - .L_116)


	//   ....[0]....
.L_116:
        /*048c*/ 	.word	0x00000070


	//   ....[1]....
        /*0490*/ 	.word	0x00000140


	//   ....[2]....
        /*0494*/ 	.word	0x00000190


	//   ....[3]....
        /*0498*/ 	.word	0x000003c0


	//   ....[4]....
        /*049c*/ 	.word	0x00000520


	//   ....[5]....
        /*04a0*/ 	.word	0x00000640


	//   ....[6]....
        /*04a4*/ 	.word	0x000007a0


	//   ....[7]....
        /*04a8*/ 	.word	0x00001ad0


	//   ....[8]....
        /*04ac*/ 	.word	0x00004650


	//   ....[9]....
        /*04b0*/ 	.word	0x000046a0


	//   ....[10]....
        /*04b4*/ 	.word	0x00004c80


	//   ....[11]....
        /*04b8*/ 	.word	0x00004cf0


	//   ....[12]....
        /*04bc*/ 	.word	0x00005d50


	//   ....[13]....
        /*04c0*/ 	.word	0x00008240


	//   ....[14]....
        /*04c4*/ 	.word	0x000082c0


	//   ....[15]....
        /*04c8*/ 	.word	0x00008bf0


	//   ....[16]....
        /*04cc*/ 	.word	0x00008c70


	//   ....[17]....
        /*04d0*/ 	.word	0x00009f70


	//   ....[18]....
        /*04d4*/ 	.word	0x0000a0a0


	//   ....[19]....
        /*04d8*/ 	.word	0x0000a2b0


	//   ....[20]....
        /*04dc*/ 	.word	0x0000a2f0


	//   ....[21]....
        /*04e0*/ 	.word	0x0000a300


	//   ....[22]....
        /*04e4*/ 	.word	0x0000b580


	//   ....[23]....
        /*04e8*/ 	.word	0x0000b590


	//   ....[24]....
        /*04ec*/ 	.word	0x0000b5a0


	//   ....[25]....
        /*04f0*/ 	.word	0x0000b5f0


	//   ....[26]....
        /*04f4*/ 	.word	0x0000bd10


	//   ....[27]....
        /*04f8*/ 	.word	0x0000bd40


	//   ....[28]....
        /*04fc*/ 	.word	0x0000be70


	//   ....[29]....
        /*0500*/ 	.word	0x0000be90


	//   ....[30]....
        /*0504*/ 	.word	0x0000c370


	//   ....[31]....
        /*0508*/ 	.word	0x0000c380


	//   ....[32]....
        /*050c*/ 	.word	0x0000c6d0


	//   ....[33]....
        /*0510*/ 	.word	0x0000c6e0


	//   ....[34]....
        /*0514*/ 	.word	0x0000d4e0


	//   ....[35]....
        /*0518*/ 	.word	0x0000d4f0


	//   ....[36]....
        /*051c*/ 	.word	0x0000d600


	//   ....[37]....
        /*0520*/ 	.word	0x0000d620


	//   ....[38]....
        /*0524*/ 	.word	0x0000d7b0


	//   ....[39]....
        /*0528*/ 	.word	0x0000d9d0


	//   ....[40]....
        /*052c*/ 	.word	0x0000da00


	//   ....[41]....
        /*0530*/ 	.word	0x0000da30


	//   ....[42]....
        /*0534*/ 	.word	0x0000da60


	//   ....[43]....
        /*0538*/ 	.word	0x0000da90


	//   ....[44]....
        /*053c*/ 	.word	0x0000dac0


	//   ....[45]....
        /*0540*/ 	.word	0x0000dc50


	//   ....[46]....
        /*0544*/ 	.word	0x0000dc80


	//   ....[47]....
        /*0548*/ 	.word	0x0000dcb0


	//   ....[48]....
        /*054c*/ 	.word	0x0000dce0


	//   ....[49]....
        /*0550*/ 	.word	0x0000dd10


	//   ....[50]....
        /*0554*/ 	.word	0x0000dd40


	//   ....[51]....
        /*0558*/ 	.word	0x0000ddd0


	//   ....[52]....
        /*055c*/ 	.word	0x0000de00


	//   ....[53]....
        /*0560*/ 	.word	0x0000de10


	//   ....[54]....
        /*0564*/ 	.word	0x0000deb0


	//   ....[55]....
        /*0568*/ 	.word	0x0000f2f0


	//   ....[56]....
        /*056c*/ 	.word	0x0000ff80


	//   ....[57]....
        /*0570*/ 	.word	0x0000ffa0


	//   ....[58]....
        /*0574*/ 	.word	0x00010060


	//   ....[59]....
        /*0578*/ 	.word	0x00010080


	//   ....[60]....
        /*057c*/ 	.word	0x00010120


	//   ....[61]....
        /*0580*/ 	.word	0x00010140


	//   ....[62]....
        /*0584*/ 	.word	0x00010150


	//   ....[63]....
        /*0588*/ 	.word	0x000101e0


	//   ....[64]....
        /*058c*/ 	.word	0x00010230


	//   ....[65]....
        /*0590*/ 	.word	0x00010240


	//   ....[66]....
        /*0594*/ 	.word	0x00010270


	//   ....[67]....
        /*0598*/ 	.word	0x00010320


	//   ....[68]....
        /*059c*/ 	.word	0x00013090


	//   ....[69]....
        /*05a0*/ 	.word	0x000130c0


	//   ....[70]....
        /*05a4*/ 	.word	0x00013120


	//   ....[71]....
        /*05a8*/ 	.word	0x00013150


	//   ....[72]....
        /*05ac*/ 	.word	0x00013180


	//   ....[73]....
        /*05b0*/ 	.word	0x000131b0


	//   ....[74]....
        /*05b4*/ 	.word	0x000131e0


	//   ....[75]....
        /*05b8*/ 	.word	0x00013210


	//   ....[76]....
        /*05bc*/ 	.word	0x000133c0


	//   ....[77]....
        /*05c0*/ 	.word	0x000133f0


	//   ....[78]....
        /*05c4*/ 	.word	0x00013420


	//   ....[79]....
        /*05c8*/ 	.word	0x00013450


	//   ....[80]....
        /*05cc*/ 	.word	0x00013480


	//   ....[81]....
        /*05d0*/ 	.word	0x000134b0


	//   ....[82]....
        /*05d4*/ 	.word	0x00013570


	//   ....[83]....
        /*05d8*/ 	.word	0x00013590


	//   ....[84]....
        /*05dc*/ 	.word	0x000135a0


	//   ....[85]....
        /*05e0*/ 	.word	0x00013600


	//   ....[86]....
        /*05e4*/ 	.word	0x00013c20


	//   ....[87]....
        /*05e8*/ 	.word	0x00014120


	//   ....[88]....
        /*05ec*/ 	.word	0x000142d0


	//   ....[89]....
        /*05f0*/ 	.word	0x00014320


	//   ....[90]....
        /*05f4*/ 	.word	0x00014450


	//   ....[91]....
        /*05f8*/ 	.word	0x000144a0


	//   ....[92]....
        /*05fc*/ 	.word	0x000145c0


	//   ....[93]....
        /*0600*/ 	.word	0x00014630


	//   ....[94]....
        /*0604*/ 	.word	0x00014750


	//   ....[95]....
        /*0608*/ 	.word	0x000147c0


	//   ....[96]....
        /*060c*/ 	.word	0x000148b0


	//   ....[97]....
        /*0610*/ 	.word	0x00014920


	//   ....[98]....
        /*0614*/ 	.word	0x00014a30


	//   ....[99]....
        /*0618*/ 	.word	0x00014a80


	//   ....[100]....
        /*061c*/ 	.word	0x00014da0


	//   ....[101]....
        /*0620*/ 	.word	0x00014e40


	//   ....[102]....
        /*0624*/ 	.word	0x00014fd0


	//   ....[103]....
        /*0628*/ 	.word	0x00015040


	//   ....[104]....
        /*062c*/ 	.word	0x000150b0


	//   ....[105]....
        /*0630*/ 	.word	0x00015120


	//   ....[106]....
        /*0634*/ 	.word	0x00015190


	//   ....[107]....
        /*0638*/ 	.word	0x00015210


	//   ....[108]....
        /*063c*/ 	.word	0x00015290


	//   ....[109]....
        /*0640*/ 	.word	0x00015320


	//   ....[110]....
        /*0644*/ 	.word	0x00015390


	//   ....[111]....
        /*0648*/ 	.word	0x00015400


	//   ....[112]....
        /*064c*/ 	.word	0x00015470


	//   ....[113]....
        /*0650*/ 	.word	0x000154f0


	//   ....[114]....
        /*0654*/ 	.word	0x00015560


	//   ....[115]....
        /*0658*/ 	.word	0x00015600


	//   ....[116]....
        /*065c*/ 	.word	0x00015650


	//   ....[117]....
        /*0660*/ 	.word	0x000156e0


	//   ....[118]....
        /*0664*/ 	.word	0x00015810


	//----- nvinfo : EIATTR_REG_RECONFIG
	.align		4
.L_117:
        /*0668*/ 	.byte	0x01, 0x54
	.zero		2


	//----- nvinfo : EIATTR_SYSCALL_OFFSETS
	.align		4
        /*066c*/ 	.byte	0x04, 0x46
        /*066e*/ 	.short	(.L_119 - .L_118)


	//   ....[0]....
.L_118:
        /*0670*/ 	.word	0x00001c90


	//   ....[1]....
        /*0674*/ 	.word	0x0000ef50


	//   ....[2]....
        /*0678*/ 	.word	0x0000f0a0


	//   ....[3]....
        /*067c*/ 	.word	0x0000f190


	//   ....[4]....
        /*0680*/ 	.word	0x0000fa30


	//----- nvinfo : EIATTR_MBARRIER_INSTR_OFFSETS
	.align		4
.L_119:
        /*0684*/ 	.byte	0x04, 0x39
        /*0686*/ 	.short	(.L_121 - .L_120)


	//   ....[0]....
.L_120:
        /*0688*/ 	.word	0x00000270
        /*068c*/ 	.word	0x000000ff
        /*0690*/ 	.word	0x00031c00
        /*0694*/ 	.short	0x0100
        /*0696*/ 	.byte	0x08
	.zero		1


	//   ....[1]....
        /*0698*/ 	.word	0x00000280
        /*069c*/ 	.word	0x000000ff
        /*06a0*/ 	.word	0x00031c20
        /*06a4*/ 	.short	0x0100
        /*06a6*/ 	.byte	0x08
	.zero		1


	//   ....[2]....
        /*06a8*/ 	.word	0x00000370
        /*06ac*/ 	.word	0x000000ff
        /*06b0*/ 	.word	0x00031c30
        /*06b4*/ 	.short	0x0100
        /*06b6*/ 	.byte	0x08
	.zero		1


	//   ....[3]....
        /*06b8*/ 	.word	0x00000380
        /*06bc*/ 	.word	0x000000ff
        /*06c0*/ 	.word	0x00031c40
        /*06c4*/ 	.short	0x0100
        /*06c6*/ 	.byte	0x08
	.zero		1


	//   ....[4]....
        /*06c8*/ 	.word	0x00000390
        /*06cc*/ 	.word	0x000000ff
        /*06d0*/ 	.word	0x00031c38
        /*06d4*/ 	.short	0x0100
        /*06d6*/ 	.byte	0x08
	.zero		1


	//   ....[5]....
        /*06d8*/ 	.word	0x000003a0
        /*06dc*/ 	.word	0x000000ff
        /*06e0*/ 	.word	0x00031c48
        /*06e4*/ 	.short	0x0100
        /*06e6*/ 	.byte	0x08
	.zero		1


	//   ....[6]....
        /*06e8*/ 	.word	0x000004d0
        /*06ec*/ 	.word	0x000000ff
        /*06f0*/ 	.word	0x00031c50
        /*06f4*/ 	.short	0x0100
        /*06f6*/ 	.byte	0x08
	.zero		1


	//   ....[7]....
        /*06f8*/ 	.word	0x000004e0
        /*06fc*/ 	.word	0x000000ff
        /*0700*/ 	.word	0x00031c60
        /*0704*/ 	.short	0x0100
        /*0706*/ 	.byte	0x08
	.zero		1


	//   ....[8]....
        /*0708*/ 	.word	0x000004f0
        /*070c*/ 	.word	0x000000ff
        /*0710*/ 	.word	0x00031c58
        /*0714*/ 	.short	0x0100
        /*0716*/ 	.byte	0x08
	.zero		1


	//   ....[9]....
        /*0718*/ 	.word	0x00000500
        /*071c*/ 	.word	0x000000ff
        /*0720*/ 	.word	0x00031c68
        /*0724*/ 	.short	0x0100
        /*0726*/ 	.byte	0x08
	.zero		1


	//   ....[10]....
        /*0728*/ 	.word	0x000005f0
        /*072c*/ 	.word	0x000000ff
        /*0730*/ 	.word	0x00031c70
        /*0734*/ 	.short	0x0100
        /*0736*/ 	.byte	0x06
	.zero		1


	//   ....[11]....
        /*0738*/ 	.word	0x00000600
        /*073c*/ 	.word	0x000000ff
        /*0740*/ 	.word	0x00031c80
        /*0744*/ 	.short	0x0100
        /*0746*/ 	.byte	0x06
	.zero		1


	//   ....[12]....
        /*0748*/ 	.word	0x00000610
        /*074c*/ 	.word	0x000000ff
        /*0750*/ 	.word	0x00031c78
        /*0754*/ 	.short	0x0100
        /*0756*/ 	.byte	0x06
	.zero		1


	//   ....[13]....
        /*0758*/ 	.word	0x00000620
        /*075c*/ 	.word	0x000000ff
        /*0760*/ 	.word	0x00031c88
        /*0764*/ 	.short	0x0100
        /*0766*/ 	.byte	0x06
	.zero		1


	//   ....[14]....
        /*0768*/ 	.word	0x00000750
        /*076c*/ 	.word	0x000000ff
        /*0770*/ 	.word	0x00031c90
        /*0774*/ 	.short	0x0100
        /*0776*/ 	.byte	0x08
	.zero		1


	//   ....[15]....
        /*0778*/ 	.word	0x00000760
        /*077c*/ 	.word	0x000000ff
        /*0780*/ 	.word	0x00031ca0
        /*0784*/ 	.short	0x0100
        /*0786*/ 	.byte	0x08
	.zero		1


	//   ....[16]....
        /*0788*/ 	.word	0x00000770
        /*078c*/ 	.word	0x000000ff
        /*0790*/ 	.word	0x00031c98
        /*0794*/ 	.short	0x0100
        /*0796*/ 	.byte	0x08
	.zero		1


	//   ....[17]....
        /*0798*/ 	.word	0x00000780
        /*079c*/ 	.word	0x000000ff
        /*07a0*/ 	.word	0x00031ca8
        /*07a4*/ 	.short	0x0100
        /*07a6*/ 	.byte	0x08
	.zero		1


	//   ....[18]....
        /*07a8*/ 	.word	0x000008b0
        /*07ac*/ 	.word	0x000000ff
        /*07b0*/ 	.word	0x00031cb0
        /*07b4*/ 	.short	0x0100
        /*07b6*/ 	.byte	0x08
	.zero		1


	//   ....[19]....
        /*07b8*/ 	.word	0x000008c0
        /*07bc*/ 	.word	0x000000ff
        /*07c0*/ 	.word	0x00031cc0
        /*07c4*/ 	.short	0x0100
        /*07c6*/ 	.byte	0x08
	.zero		1


	//   ....[20]....
        /*07c8*/ 	.word	0x000008d0
        /*07cc*/ 	.word	0x000000ff
        /*07d0*/ 	.word	0x00031cb8
        /*07d4*/ 	.short	0x0100
        /*07d6*/ 	.byte	0x08
	.zero		1


	//   ....[21]....
        /*07d8*/ 	.word	0x000008e0
        /*07dc*/ 	.word	0x000000ff
        /*07e0*/ 	.word	0x00031cc8
        /*07e4*/ 	.short	0x0100
        /*07e6*/ 	.byte	0x08
	.zero		1


	//   ....[22]....
        /*07e8*/ 	.word	0x00001d50
        /*07ec*/ 	.word	0x000000ff
        /*07f0*/ 	.word	0x00031c00
        /*07f4*/ 	.short	0x010a
        /*07f6*/ 	.byte	0x25
	.zero		1


	//   ....[23]....
        /*07f8*/ 	.word	0x00001dd0
        /*07fc*/ 	.word	0x00000000
        /*0800*/ 	.word	0x00031c30
        /*0804*/ 	.short	0x010a
        /*0806*/ 	.byte	0x3f
	.zero		1


	//   ....[24]....
        /*0808*/ 	.word	0x00001e40
        /*080c*/ 	.word	0x00000000
        /*0810*/ 	.word	0x00031c30
        /*0814*/ 	.short	0x010a
        /*0816*/ 	.byte	0x3f
	.zero		1


	//   ....[25]....
        /*0818*/ 	.word	0x00004fc0
        /*081c*/ 	.word	0x00000006
        /*0820*/ 	.word	0x00000000
        /*0824*/ 	.short	0x0101
        /*0826*/ 	.byte	0x3f
	.zero		1


	//   ....[26]....
        /*0828*/ 	.word	0x00006010
        /*082c*/ 	.word	0x000000ff
        /*0830*/ 	.word	0x00031c30
        /*0834*/ 	.short	0x010a
        /*0836*/ 	.byte	0x04
	.zero		1


	//   ....[27]....
        /*0838*/ 	.word	0x00006050
        /*083c*/ 	.word	0x000000ff
        /*0840*/ 	.word	0x00031c30
        /*0844*/ 	.short	0x010a
        /*0846*/ 	.byte	0x04
	.zero		1


	//   ....[28]....
        /*0848*/ 	.word	0x000076f0
        /*084c*/ 	.word	0x000000ff
        /*0850*/ 	.word	0x00031c50
        /*0854*/ 	.short	0x010a
        /*0856*/ 	.byte	0x04
	.zero		1


	//   ....[29]....
        /*0858*/ 	.word	0x00007730
        /*085c*/ 	.word	0x000000ff
        /*0860*/ 	.word	0x00031c50
        /*0864*/ 	.short	0x010a
        /*0866*/ 	.byte	0x04
	.zero		1


	//   ....[30]....
        /*0868*/ 	.word	0x00009540
        /*086c*/ 	.word	0x00000008
        /*0870*/ 	.word	0x00000000
        /*0874*/ 	.short	0x0101
        /*0876*/ 	.byte	0x3f
	.zero		1


	//   ....[31]....
        /*0878*/ 	.word	0x000096f0
        /*087c*/ 	.word	0x00000008
        /*0880*/ 	.word	0x00000000
        /*0884*/ 	.short	0x0101
        /*0886*/ 	.byte	0x3f
	.zero		1


	//   ....[32]....
        /*0888*/ 	.word	0x00009ff0
        /*088c*/ 	.word	0x000000ff
        /*0890*/ 	.word	0x00031c50
        /*0894*/ 	.short	0x010a
        /*0896*/ 	.byte	0x09
	.zero		1


	//   ....[33]....
        /*0898*/ 	.word	0x0000a030
        /*089c*/ 	.word	0x000000ff
        /*08a0*/ 	.word	0x00031c50
        /*08a4*/ 	.short	0x010a
        /*08a6*/ 	.byte	0x09
	.zero		1


	//   ....[34]....
        /*08a8*/ 	.word	0x0000a6f0
        /*08ac*/ 	.word	0x00000006
        /*08b0*/ 	.word	0x00000000
        /*08b4*/ 	.short	0x0101
        /*08b6*/ 	.byte	0x3f
	.zero		1


	//   ....[35]....
        /*08b8*/ 	.word	0x0000bd30
        /*08bc*/ 	.word	0x000000ff
        /*08c0*/ 	.word	0x00000000
        /*08c4*/ 	.short	0x0101
        /*08c6*/ 	.byte	0x04
	.zero		1


	//   ....[36]....
        /*08c8*/ 	.word	0x0000c330
        /*08cc*/ 	.word	0x000000ff
        /*08d0*/ 	.word	0x00000000
        /*08d4*/ 	.short	0x0101
        /*08d6*/ 	.byte	0x04
	.zero		1


	//   ....[37]....
        /*08d8*/ 	.word	0x0000f500
        /*08dc*/ 	.word	0x00000000
        /*08e0*/ 	.word	0x00031c40
        /*08e4*/ 	.short	0x010a
        /*08e6*/ 	.byte	0x3f
	.zero		1


	//   ....[38]....
        /*08e8*/ 	.word	0x00010400
        /*08ec*/ 	.word	0x00000011
        /*08f0*/ 	.word	0x00031c00
        /*08f4*/ 	.short	0x0107
        /*08f6*/ 	.byte	0x3f
	.zero		1


	//   ....[39]....
        /*08f8*/ 	.word	0x000104f0
        /*08fc*/ 	.word	0x00000011
        /*0900*/ 	.word	0x00031c00
        /*0904*/ 	.short	0x0101
        /*0906*/ 	.byte	0x3f
	.zero		1


	//   ....[40]....
        /*0908*/ 	.word	0x00010510
        /*090c*/ 	.word	0x00000011
        /*0910*/ 	.word	0x00031c20
        /*0914*/ 	.short	0x010a
        /*0916*/ 	.byte	0x3f
	.zero		1


	//   ....[41]....
        /*0918*/ 	.word	0x000108b0
        /*091c*/ 	.word	0x00000003
        /*0920*/ 	.word	0x00031c40
        /*0924*/ 	.short	0x010a
        /*0926*/ 	.byte	0x3f
	.zero		1


	//   ....[42]....
        /*0928*/ 	.word	0x00010d30
        /*092c*/ 	.word	0x00000002
        /*0930*/ 	.word	0x00000060
        /*0934*/ 	.short	0x010a
        /*0936*/ 	.byte	0x3f
	.zero		1


	//   ....[43]....
        /*0938*/ 	.word	0x00011470
        /*093c*/ 	.word	0x00000003
        /*0940*/ 	.word	0x00031c40
        /*0944*/ 	.short	0x010a
        /*0946*/ 	.byte	0x3f
	.zero		1


	//   ....[44]....
        /*0948*/ 	.word	0x000118f0
        /*094c*/ 	.word	0x0000000c
        /*0950*/ 	.word	0x00000060
        /*0954*/ 	.short	0x010a
        /*0956*/ 	.byte	0x3f
	.zero		1


	//   ....[45]....
        /*0958*/ 	.word	0x00011f70
        /*095c*/ 	.word	0x00000002
        /*0960*/ 	.word	0x00031c40
        /*0964*/ 	.short	0x010a
        /*0966*/ 	.byte	0x3f
	.zero		1


	//   ....[46]....
        /*0968*/ 	.word	0x00012400
        /*096c*/ 	.word	0x00000007
        /*0970*/ 	.word	0x00000060
        /*0974*/ 	.short	0x010a
        /*0976*/ 	.byte	0x3f
	.zero		1


	//   ....[47]....
        /*0978*/ 	.word	0x00012a40
        /*097c*/ 	.word	0x00000003
        /*0980*/ 	.word	0x00031c60
        /*0984*/ 	.short	0x010a
        /*0986*/ 	.byte	0x3f
	.zero		1


	//   ....[48]....
        /*0988*/ 	.word	0x00013ba0
        /*098c*/ 	.word	0x00000009
        /*0990*/ 	.word	0x00031c20
        /*0994*/ 	.short	0x010a
        /*0996*/ 	.byte	0x3f
	.zero		1


	//   ....[49]....
        /*0998*/ 	.word	0x00013d60
        /*099c*/ 	.word	0x00000007
        /*09a0*/ 	.word	0x00000000
        /*09a4*/ 	.short	0x010a
        /*09a6*/ 	.byte	0x3f
	.zero		1


	//   ....[50]....
        /*09a8*/ 	.word	0x00013dd0
        /*09ac*/ 	.word	0x00000003
        /*09b0*/ 	.word	0x00000000
        /*09b4*/ 	.short	0x010a
        /*09b6*/ 	.byte	0x3f
	.zero		1


	//   ....[51]....
        /*09b8*/ 	.word	0x00013e30
        /*09bc*/ 	.word	0x00000005
        /*09c0*/ 	.word	0x00000000
        /*09c4*/ 	.short	0x010a
        /*09c6*/ 	.byte	0x3f
	.zero		1


	//   ....[52]....
        /*09c8*/ 	.word	0x00013e60
        /*09cc*/ 	.word	0x00000003
        /*09d0*/ 	.word	0x00000000
        /*09d4*/ 	.short	0x010a
        /*09d6*/ 	.byte	0x3f
	.zero		1


	//   ....[53]....
        /*09d8*/ 	.word	0x00013ed0
        /*09dc*/ 	.word	0x00000003
        /*09e0*/ 	.word	0x00031c00
        /*09e4*/ 	.short	0x010a
        /*09e6*/ 	.byte	0x3f
	.zero		1


	//   ....[54]....
        /*09e8*/ 	.word	0x00013f20
        /*09ec*/ 	.word	0x00000000
        /*09f0*/ 	.word	0x00031c30
        /*09f4*/ 	.short	0x010a
        /*09f6*/ 	.byte	0x3f
	.zero		1


	//   ....[55]....
        /*09f8*/ 	.word	0x00013f80
        /*09fc*/ 	.word	0x00000007
        /*0a00*/ 	.word	0x00031c30
        /*0a04*/ 	.short	0x010a
        /*0a06*/ 	.byte	0x3f
	.zero		1


	//   ....[56]....
        /*0a08*/ 	.word	0x00013fe0
        /*0a0c*/ 	.word	0x00000007
        /*0a10*/ 	.word	0x00031c50
        /*0a14*/ 	.short	0x010a
        /*0a16*/ 	.byte	0x3f
	.zero		1


	//   ....[57]....
        /*0a18*/ 	.word	0x00014040
        /*0a1c*/ 	.word	0x00000003
        /*0a20*/ 	.word	0x00031c50
        /*0a24*/ 	.short	0x010a
        /*0a26*/ 	.byte	0x3f
	.zero		1


	//   ....[58]....
        /*0a28*/ 	.word	0x000141e0
        /*0a2c*/ 	.word	0x00000000
        /*0a30*/ 	.word	0x00031c40
        /*0a34*/ 	.short	0x010a
        /*0a36*/ 	.byte	0x3f
	.zero		1


	//   ....[59]....
        /*0a38*/ 	.word	0x00014ac0
        /*0a3c*/ 	.word	0x00000011
        /*0a40*/ 	.word	0x00031c20
        /*0a44*/ 	.short	0x010a
        /*0a46*/ 	.byte	0x3f
	.zero		1


	//   ....[60]....
        /*0a48*/ 	.word	0x00014b10
        /*0a4c*/ 	.word	0x00000003
        /*0a50*/ 	.word	0x00031c40
        /*0a54*/ 	.short	0x010a
        /*0a56*/ 	.byte	0x3f
	.zero		1


	//   ....[61]....
        /*0a58*/ 	.word	0x00014b60
        /*0a5c*/ 	.word	0x00000002
        /*0a60*/ 	.word	0x00000060
        /*0a64*/ 	.short	0x010a
        /*0a66*/ 	.byte	0x3f
	.zero		1


	//   ....[62]....
        /*0a68*/ 	.word	0x00014bb0
        /*0a6c*/ 	.word	0x00000003
        /*0a70*/ 	.word	0x00031c40
        /*0a74*/ 	.short	0x010a
        /*0a76*/ 	.byte	0x3f
	.zero		1


	//   ....[63]....
        /*0a78*/ 	.word	0x00014c00
        /*0a7c*/ 	.word	0x0000000c
        /*0a80*/ 	.word	0x00000060
        /*0a84*/ 	.short	0x010a
        /*0a86*/ 	.byte	0x3f
	.zero		1


	//   ....[64]....
        /*0a88*/ 	.word	0x00014c50
        /*0a8c*/ 	.word	0x00000002
        /*0a90*/ 	.word	0x00031c40
        /*0a94*/ 	.short	0x010a
        /*0a96*/ 	.byte	0x3f
	.zero		1


	//   ....[65]....
        /*0a98*/ 	.word	0x00014ca0
        /*0a9c*/ 	.word	0x00000007
        /*0aa0*/ 	.word	0x00000060
        /*0aa4*/ 	.short	0x010a
        /*0aa6*/ 	.byte	0x3f
	.zero		1


	//   ....[66]....
        /*0aa8*/ 	.word	0x00014cf0
        /*0aac*/ 	.word	0x00000003
        /*0ab0*/ 	.word	0x00031c60
        /*0ab4*/ 	.short	0x010a
        /*0ab6*/ 	.byte	0x3f
	.zero		1


	//   ....[67]....
        /*0ab8*/ 	.word	0x00015730
        /*0abc*/ 	.word	0x00000009
        /*0ac0*/ 	.word	0x00031c20
        /*0ac4*/ 	.short	0x010a
        /*0ac6*/ 	.byte	0x3f
	.zero		1


	//   ....[68]....
        /*0ac8*/ 	.word	0x000158d0
        /*0acc*/ 	.word	0x00000007
        /*0ad0*/ 	.word	0x00000000
        /*0ad4*/ 	.short	0x010a
        /*0ad6*/ 	.byte	0x3f
	.zero		1


	//   ....[69]....
        /*0ad8*/ 	.word	0x00015920
        /*0adc*/ 	.word	0x00000003
        /*0ae0*/ 	.word	0x00000000
        /*0ae4*/ 	.short	0x010a
        /*0ae6*/ 	.byte	0x3f
	.zero		1


	//   ....[70]....
        /*0ae8*/ 	.word	0x00015970
        /*0aec*/ 	.word	0x00000005
        /*0af0*/ 	.word	0x00000000
        /*0af4*/ 	.short	0x010a
        /*0af6*/ 	.byte	0x3f
	.zero		1


	//----- nvinfo : EIATTR_NUM_MBARRIERS
	.align		4
.L_121:
        /*0af8*/ 	.byte	0x03, 0x38
        /*0afa*/ 	.short	0x0016


	//----- nvinfo : EIATTR_EXIT_INSTR_OFFSETS
	.align		4
        /*0afc*/ 	.byte	0x04, 0x1c
        /*0afe*/ 	.short	(.L_123 - .L_122)


	//   ....[0]....
.L_122:
        /*0b00*/ 	.word	0x00000a90


	//   ....[1]....
        /*0b04*/ 	.word	0x0000d760


	//   ....[2]....
        /*0b08*/ 	.word	0x00013eb0


	//----- nvinfo : EIATTR_MAX_THREADS
	.align		4
.L_123:
        /*0b0c*/ 	.byte	0x04, 0x05
        /*0b0e*/ 	.short	(.L_125 - .L_124)
.L_124:
        /*0b10*/ 	.word	0x00000200
        /*0b14*/ 	.word	0x00000001
        /*0b18*/ 	.word	0x00000001


	//----- nvinfo : EIATTR_CRS_STACK_SIZE
	.align		4
.L_125:
        /*0b1c*/ 	.byte	0x04, 0x1e
        /*0b1e*/ 	.short	(.L_127 - .L_126)
.L_126:
        /*0b20*/ 	.word	0x00000000


	//----- nvinfo : EIATTR_CBANK_PARAM_SIZE
	.align		4
.L_127:
        /*0b24*/ 	.byte	0x03, 0x19
        /*0b26*/ 	.short	0x0af0


	//----- nvinfo : EIATTR_PARAM_CBANK
	.align		4
        /*0b28*/ 	.byte	0x04, 0x0a
        /*0b2a*/ 	.short	(.L_129 - .L_128)
	.align		4
.L_128:
        /*0b2c*/ 	.word	index@(.nv.constant0._ZN7cutlass13device_kernelIN5flash11enable_sm90INS1_16FlashAttnFwdSm90INS1_25CollectiveMainloopFwdSm90ILi2EN4cute5tupleIJNS5_1CILi1EEES8_S8_EEENS6_IJNS7_ILi192EEENS7_ILi144EEENS7_ILi96EEEEEELi96ENS_10bfloat16_tEfNS_4arch4Sm90ELb0ELb0ELb1ELb1ELb0ELb0ELb0ELb0ELb1ELb1ELb1ELb0EEENS1_21CollectiveEpilogueFwdINS6_IJSA_SC_SB_EEES9_SE_SG_Li384ELb1ELb1ELb1ELb0EEENS1_36VarlenDynamicPersistentTileSchedulerILi192ELi144ELi384ELi128ELb1ELb1ELb1ELb0ELb1ELb1EEEEEEEEEvNT_6ParamsE)
        /*0b30*/ 	.short	0x0210
        /*0b32*/ 	.short	0x0af0


	//----- nvinfo : EIATTR_SW_WAR
	.align		4
.L_129:
        /*0b34*/ 	.byte	0x04, 0x36
        /*0b36*/ 	.short	(.L_131 - .L_130)
.L_130:
        /*0b38*/ 	.word	0x00000008
.L_131:


//--------------------- .nv.info._ZN7cutlass13device_kernelIN5flash11enable_sm90INS1_16FlashAttnFwdSm90INS1_25CollectiveMainloopFwdSm90ILi2EN4cute5tupleIJNS5_1CILi1EEES8_S8_EEENS6_IJNS7_ILi192EEENS7_ILi144EEENS7_ILi96EEEEEELi96ENS_10bfloat16_tEfNS_4arch4Sm90ELb0ELb0ELb1ELb1ELb0ELb1ELb0ELb0ELb1ELb1ELb1ELb0EEENS1_21CollectiveEpilogueFwdINS6_IJSA_SC_SB_EEES9_SE_SG_Li384ELb1ELb1ELb1ELb0EEENS1_36VarlenDynamicPersistentTileSchedulerILi192ELi144ELi384ELi128ELb1ELb1ELb1ELb0ELb1ELb1EEEEEEEEEvNT_6ParamsE --------------------------
	.section	.nv.info._ZN7cutlass13device_kernelIN5flash11enable_sm90INS1_16FlashAttnFwdSm90INS1_25CollectiveMainloopFwdSm90ILi2EN4cute5tupleIJNS5_1CILi1EEES8_S8_EEENS6_IJNS7_ILi192EEENS7_ILi144EEENS7_ILi96EEEEEELi96ENS_10bfloat16_tEfNS_4arch4Sm90ELb0ELb0ELb1ELb1ELb0ELb1ELb0ELb0ELb1ELb1ELb1ELb0EEENS1_21CollectiveEpilogueFwdINS6_IJSA_SC_SB_EEES9_SE_SG_Li384ELb1ELb1ELb1ELb0EEENS1_36VarlenDynamicPersistentTileSchedulerILi192ELi144ELi384ELi128ELb1ELb1ELb1ELb0ELb1ELb1EEEEEEEEEvNT_6ParamsE,"",@"SHT_CUDA_INFO"
	.sectionflags	@""
	.align	4


	//----- nvinfo : EIATTR_CUDA_API_VERSION
	.align		4
        /*0000*/ 	.byte	0x04, 0x37
        /*0002*/ 	.short	(.L_133 - .L_132)
.L_132:
        /*0004*/ 	.word	0x00000082


	//----- nvinfo : EIATTR_KPARAM_INFO
	.align		4
.L_133:
        /*0008*/ 	.byte	0x04, 0x17
        /*000a*/ 	.short	(.L_135 - .L_134)
.L_134:
        /*000c*/ 	.word	0x00000000
        /*0010*/ 	.short	0x0000
        /*0012*/ 	.short	0x0070
        /*0014*/ 	.byte	0x00, 0xf0, 0x01, 0x2a


	//----- nvinfo : EIATTR_SPARSE_MMA_MASK
	.align		4
.L_135:
        /*0018*/ 	.byte	0x03, 0x50
        /*001a*/ 	.short	0x0000


	//----- nvinfo : EIATTR_MAXREG_COUNT
	.align		4
        /*001c*/ 	.byte	0x03, 0x1b
        /*001e*/ 	.short	0x0080


	//----- nvinfo : EIATTR_NUM_BARRIERS
	.align		4
        /*0020*/ 	.byte	0x02, 0x4c
        /*0022*/ 	.byte	0x10
	.zero		1


	//----- nvinfo : EIATTR_EXTERNS
	.align		4
        /*0024*/ 	.byte	0x04, 0x0f
        /*0026*/ 	.short	(.L_137 - .L_136)


	//   ....[0]....
	.align		4
.L_136:
        /*0028*/ 	.word	index@(__assertfail)


	//----- nvinfo : EIATTR_ANNOTATIONS
	.align		4
.L_137:
        /*002c*/ 	.byte	0x04, 0x55
        /*002e*/ 	.short	(.L_139 - .L_138)


	//   ....[0]....
.L_138:
        /* <DEDUP_REMOVED lines=141> */
        /*08f4*/ 	.byte	0x80, 0x21, 0x02, 0x00


	//----- nvinfo : EIATTR_MERCURY_ISA_VERSION
	.align		4
.L_139:
        /*08f8*/ 	.byte	0x03, 0x5f
        /*08fa*/ 	.short	0x0101


	//----- nvinfo : EIATTR_UNUSED_LOAD_BYTE_OFFSET
	.align		4
        /*08fc*/ 	.byte	0x04, 0x44
        /*08fe*/ 	.short	(.L_141 - .L_140)


	//   ....[0]....
.L_140:
        /*0900*/ 	.word	0x00000ad0
        /*0904*/ 	.word	0x0000fff0


	//   ....[1]....
        /*0908*/ 	.word	0x000164c0
        /*090c*/ 	.word	0x0000fff0


	//----- nvinfo : EIATTR_INT_WARP_WIDE_INSTR_OFFSETS
	.align		4
.L_141:
        /*0910*/ 	.byte	0x04, 0x31
        /*0912*/ 	.short	(.L_143 - .L_142)


	//   ....[0]....
.L_142:
        /*0914*/ 	.word	0x00000180


	//   ....[1]....
        /*0918*/ 	.word	0x00000220


	//   ....[2]....
        /*091c*/ 	.word	0x00000290


	//   ....[3]....
        /*0920*/ 	.word	0x0001bec0


	//   ....[4]....
        /*0924*/ 	.word	0x0001bf50


	//   ....[5]....
        /*0928*/ 	.word	0x0001fa50


	//   ....[6]....
        /*092c*/ 	.word	0x0001fae0


	//----- nvinfo : EIATTR_COOP_GROUP_MASK_REGIDS
	.align		4
.L_143:
        /*0930*/ 	.byte	0x04, 0x29
        /*0932*/ 	.short	(.L_145 - .L_144)


	//   ....[0]....
.L_144:
        /*0934*/ 	.word	0xffffffff


	//   ....[1]....
        /*0938*/ 	.word	0xffffffff


	//   ....[2]....
        /*093c*/ 	.word	0xffffffff


	//   ....[3]....
        /*0940*/ 	.word	0xffffffff


	//   ....[4]....
        /*0944*/ 	.word	0xffffffff


	//   ....[5]....
        /*0948*/ 	.word	0xffffffff


	//   ....[6]....
        /*094c*/ 	.word	0xffffffff


	//   ....[7]....
        /*0950*/ 	.word	0xffffffff


	//   ....[8]....
        /*0954*/ 	.word	0xffffffff


	//   ....[9]....
        /*0958*/ 	.word	0xffffffff


	//   ....[10]....
        /*095c*/ 	.word	0xffffffff


	//   ....[11]....
        /*0960*/ 	.word	0xffffffff


	//   ....[12]....
        /*0964*/ 	.word	0xffffffff


	//   ....[13]....
        /*0968*/ 	.word	0xffffffff


	//   ....[14]....
        /*096c*/ 	.word	0xffffffff


	//   ....[15]....
        /*0970*/ 	.word	0xffffffff


	//   ....[16]....
        /*0974*/ 	.word	0xffffffff


	//   ....[17]....
        /*0978*/ 	.word	0xffffffff


	//   ....[18]....
        /*097c*/ 	.word	0xffffffff


	//   ....[19]....
        /*0980*/ 	.word	0xffffffff


	//   ....[20]....
        /*0984*/ 	.word	0xffffffff


	//   ....[21]....
        /*0988*/ 	.word	0xffffffff


	//   ....[22]....
        /*098c*/ 	.word	0xffffffff


	//   ....[23]....
        /*0990*/ 	.word	0xffffffff


	//   ....[24]....
        /*0994*/ 	.word	0xffffffff


	//   ....[25]....
        /*0998*/ 	.word	0xffffffff


	//   ....[26]....
        /*099c*/ 	.word	0xffffffff


	//   ....[27]....
        /*09a0*/ 	.word	0xffffffff


	//   ....[28]....
        /*09a4*/ 	.word	0xffffffff


	//   ....[29]....
        /*09a8*/ 	.word	0xffffffff


	//   ....[30]....
        /*09ac*/ 	.word	0xffffffff


	//   ....[31]....
        /*09b0*/ 	.word	0xffffffff


	//   ....[32]....
        /*09b4*/ 	.word	0xffffffff


	//   ....[33]....
        /*09b8*/ 	.word	0xffffffff


	//   ....[34]....
        /*09bc*/ 	.word	0xffffffff


	//   ....[35]....
        /*09c0*/ 	.word	0xffffffff


	//   ....[36]....
        /*09c4*/ 	.word	0xffffffff


	//   ....[37]....
        /*09c8*/ 	.word	0xffffffff


	//   ....[38]....
        /*09cc*/ 	.word	0xffffffff


	//   ....[39]....
        /*09d0*/ 	.word	0xffffffff


	//   ....[40]....
        /*09d4*/ 	.word	0xffffffff


	//   ....[41]....
        /*09d8*/ 	.word	0xffffffff


	//   ....[42]....
        /*09dc*/ 	.word	0xffffffff


	//   ....[43]....
        /*09e0*/ 	.word	0xffffffff


	//   ....[44]....
        /*09e4*/ 	.word	0xffffffff


	//   ....[45]....
        /*09e8*/ 	.word	0xffffffff


	//   ....[46]....
        /*09ec*/ 	.word	0xffffffff


	//   ....[47]....
        /*09f0*/ 	.word	0xffffffff


	//   ....[48]....
        /*09f4*/ 	.word	0xffffffff


	//   ....[49]....
        /*09f8*/ 	.word	0xffffffff


	//   ....[50]....
        /*09fc*/ 	.word	0xffffffff


	//   ....[51]....
        /*0a00*/ 	.word	0xffffffff


	//   ....[52]....
        /*0a04*/ 	.word	0xffffffff


	//   ....[53]....
        /*0a08*/ 	.word	0xffffffff


	//   ....[54]....
        /*0a0c*/ 	.word	0xffffffff


	//   ....[55]....
        /*0a10*/ 	.word	0xffffffff


	//   ....[56]....
        /*0a14*/ 	.word	0xffffffff


	//   ....[57]....
        /*0a18*/ 	.word	0xffffffff


	//   ....[58]....
        /*0a1c*/ 	.word	0xffffffff


	//   ....[59]....
        /*0a20*/ 	.word	0xffffffff


	//   ....[60]....
        /*0a24*/ 	.word	0xffffffff


	//   ....[61]....
        /*0a28*/ 	.word	0xffffffff


	//   ....[62]....
        /*0a2c*/ 	.word	0xffffffff


	//   ....[63]....
        /*0a30*/ 	.word	0xffffffff


	//   ....[64]....
        /*0a34*/ 	.word	0xffffffff


	//   ....[65]....
        /*0a38*/ 	.word	0xffffffff


	//   ....[66]....
        /*0a3c*/ 	.word	0xffffffff


	//   ....[67]....
        /*0a40*/ 	.word	0xffffffff


	//   ....[68]....
        /*0a44*/ 	.word	0xffffffff


	//   ....[69]....
        /*0a48*/ 	.word	0xffffffff


	//   ....[70]....
        /*0a4c*/ 	.word	0xffffffff


	//   ....[71]....
        /*0a50*/ 	.word	0xffffffff


	//   ....[72]....
        /*0a54*/ 	.word	0xffffffff


	//   ....[73]....
        /*0a58*/ 	.word	0xffffffff


	//   ....[74]....
        /*0a5c*/ 	.word	0xffffffff


	//   ....[75]....
        /*0a60*/ 	.word	0xffffffff


	//   ....[76]....
        /*0a64*/ 	.word	0xffffffff


	//   ....[77]....
        /*0a68*/ 	.word	0xffffffff


	//   ....[78]....
        /*0a6c*/ 	.word	0xffffffff


	//   ....[79]....
        /*0a70*/ 	.word	0xffffffff


	//   ....[80]....
        /*0a74*/ 	.word	0xffffffff


	//   ....[81]....
        /*0a78*/ 	.word	0xffffffff


	//   ....[82]....
        /*0a7c*/ 	.word	0xffffffff


	//   ....[83]....
        /*0a80*/ 	.word	0xffffffff


	//   ....[84]....
        /*0a84*/ 	.word	0xffffffff


	//   ....[85]....
        /*0a88*/ 	.word	0xffffffff


	//   ....[86]....
        /*0a8c*/ 	.word	0xffffffff


	//   ....[87]....
        /*0a90*/ 	.word	0xffffffff


	//   ....[88]....
        /*0a94*/ 	.word	0xffffffff


	//   ....[89]....
        /*0a98*/ 	.word	0xffffffff


	//   ....[90]....
        /*0a9c*/ 	.word	0xffffffff


	//   ....[91]....
        /*0aa0*/ 	.word	0xffffffff


	//   ....[92]....
        /*0aa4*/ 	.word	0xffffffff


	//   ....[93]....
        /*0aa8*/ 	.word	0xffffffff


	//   ....[94]....
        /*0aac*/ 	.word	0xffffffff


	//   ....[95]....
        /*0ab0*/ 	.word	0xffffffff


	//   ....[96]....
        /*0ab4*/ 	.word	0x0500000f


	//   ....[97]....
        /*0ab8*/ 	.word	0x0500000f


	//   ....[98]....
        /*0abc*/ 	.word	0x0500000f


	//   ....[99]....
        /*0ac0*/ 	.word	0x0500000f


	//   ....[100]....
        /*0ac4*/ 	.word	0x0500000f


	//   ....[101]....
        /*0ac8*/ 	.word	0x0500000f


	//   ....[102]....
        /*0acc*/ 	.word	0x0500000f


	//   ....[103]....
        /*0ad0*/ 	.word	0x0500000f


	//   ....[104]....
        /*0ad4*/ 	.word	0x0500000f


	//   ....[105]....
        /*0ad8*/ 	.word	0x0500000f


	//   ....[106]....
        /*0adc*/ 	.word	0x0500000f


	//   ....[107]....
        /*0ae0*/ 	.word	0x0500000f


	//   ....[108]....
        /*0ae4*/ 	.word	0x0500000f


	//   ....[109]....
        /*0ae8*/ 	.word	0x0500000f


	//   ....[110]....
        /*0aec*/ 	.word	0x0500000f


	//   ....[111]....
        /*0af0*/ 	.word	0x0500000f


	//   ....[112]....
        /*0af4*/ 	.word	0x0500000f


	//   ....[113]....
        /*0af8*/ 	.word	0x0500000f


	//   ....[114]....
        /*0afc*/ 	.word	0x0500000f


	//   ....[115]....
        /*0b00*/ 	.word	0x0500000f


	//   ....[116]....
        /*0b04*/ 	.word	0x0500000f


	//   ....[117]....
        /*0b08*/ 	.word	0x0500000f


	//   ....[118]....
        /*0b0c*/ 	.word	0x0500000f


	//   ....[119]....
        /*0b10*/ 	.word	0x0500000f


	//   ....[120]....
        /*0b14*/ 	.word	0x0500000f


	//   ....[121]....
        /*0b18*/ 	.word	0x0500000f


	//   ....[122]....
        /*0b1c*/ 	.word	0x0500000f


	//   ....[123]....
        /*0b20*/ 	.word	0x0500000f


	//   ....[124]....
        /*0b24*/ 	.word	0x0500000f


	//   ....[125]....
        /*0b28*/ 	.word	0x0500000f


	//   ....[126]....
        /*0b2c*/ 	.word	0x0500000f


	//   ....[127]....
        /*0b30*/ 	.word	0x0500000f


	//   ....[128]....
        /*0b34*/ 	.word	0x0500000f


	//   ....[129]....
        /*0b38*/ 	.word	0x0500000f


	//   ....[130]....
        /*0b3c*/ 	.word	0x0500000f


	//   ....[131]....
        /*0b40*/ 	.word	0x0500000f


	//   ....[132]....
        /*0b44*/ 	.word	0x0500000f


	//   ....[133]....
        /*0b48*/ 	.word	0x0500000f


	//   ....[134]....
        /*0b4c*/ 	.word	0x0500000f


	//   ....[135]....
        /*0b50*/ 	.word	0x0500000f


	//   ....[136]....
        /*0b54*/ 	.word	0x0500000f


	//   ....[137]....
        /*0b58*/ 	.word	0x0500000f


	//   ....[138]....
        /*0b5c*/ 	.word	0x0500000f


	//   ....[139]....
        /*0b60*/ 	.word	0x0500000f


	//   ....[140]....
        /*0b64*/ 	.word	0x0500000f


	//   ....[141]....
        /*0b68*/ 	.word	0x0500000f


	//   ....[142]....
        /*0b6c*/ 	.word	0x0500000f


	//   ....[143]....
        /*0b70*/ 	.word	0x0500000f


	//   ....[144]....
        /*0b74*/ 	.word	0x0500000f


	//   ....[145]....
        /*0b78*/ 	.word	0x0500000f


	//   ....[146]....
        /*0b7c*/ 	.word	0x0500000f


	//   ....[147]....
        /*0b80*/ 	.word	0x0500000f


	//   ....[148]....
        /*0b84*/ 	.word	0x0500000f


	//   ....[149]....
        /*0b88*/ 	.word	0x0500000f


	//----- nvinfo : EIATTR_COOP_GROUP_INSTR_OFFSETS
	.align		4
.L_145:
        /*0b8c*/ 	.byte	0x04, 0x28
        /*0b8e*/ 	.short	(.L_147 - .L_146)


	//   ....[0]....
.L_146:
        /*0b90*/ 	.word	0x00000060


	//   ....[1]....
        /*0b94*/ 	.word	0x00000190


	//   ....[2]....
        /*0b98*/ 	.word	0x00000240


	//   ....[3]....
        /*0b9c*/ 	.word	0x00000400


	//   ....[4]....
        /*0ba0*/ 	.word	0x00000560


	//   ....[5]....
        /*0ba4*/ 	.word	0x00000680


	//   ....[6]....
        /*0ba8*/ 	.word	0x000007e0


	//   ....[7]....
        /*0bac*/ 	.word	0x00007560


	//   ....[8]....
        /*0bb0*/ 	.word	0x00007b30


	//   ....[9]....
        /*0bb4*/ 	.word	0x00007b40


	//   ....[10]....
        /*0bb8*/ 	.word	0x00007b50


	//   ....[11]....
        /*0bbc*/ 	.word	0x00007b60


	//   ....[12]....
        /*0bc0*/ 	.word	0x00009910


	//   ....[13]....
        /*0bc4*/ 	.word	0x00009920


	//   ....[14]....
        /*0bc8*/ 	.word	0x00009930


	//   ....[15]....
        /*0bcc*/ 	.word	0x00009940


	//   ....[16]....
        /*0bd0*/ 	.word	0x0000e9e0


	//   ....[17]....
        /*0bd4*/ 	.word	0x0000ea00


	//   ....[18]....
        /*0bd8*/ 	.word	0x0000ee30


	//   ....[19]....
        /*0bdc*/ 	.word	0x0000ee80


	//   ....[20]....
        /*0be0*/ 	.word	0x000101f0


	//   ....[21]....
        /*0be4*/ 	.word	0x000133a0


	//   ....[22]....
        /*0be8*/ 	.word	0x00013400


	//   ....[23]....
        /*0bec*/ 	.word	0x00013e20


	//   ....[24]....
        /*0bf0*/ 	.word	0x00013e40


	//   ....[25]....
        /*0bf4*/ 	.word	0x00015750


	//   ....[26]....
        /*0bf8*/ 	.word	0x00015ef0


	//   ....[27]....
        /*0bfc*/ 	.word	0x00015f00


	//   ....[28]....
        /*0c00*/ 	.word	0x00015f40


	//   ....[29]....
        /*0c04*/ 	.word	0x00015f50


	//   ....[30]....
        /*0c08*/ 	.word	0x00016e90


	//   ....[31]....
        /*0c0c*/ 	.word	0x00016eb0


	//   ....[32]....
        /*0c10*/ 	.word	0x00016ec0


	//   ....[33]....
        /*0c14*/ 	.word	0x00016ed0


	//   ....[34]....
        /*0c18*/ 	.word	0x00017570


	//   ....[35]....
        /*0c1c*/ 	.word	0x00017580


	//   ....[36]....
        /*0c20*/ 	.word	0x000176d0


	//   ....[37]....
        /*0c24*/ 	.word	0x000176e0


	//   ....[38]....
        /*0c28*/ 	.word	0x00017ad0


	//   ....[39]....
        /*0c2c*/ 	.word	0x00017ae0


	//   ....[40]....
        /*0c30*/ 	.word	0x00017fd0


	//   ....[41]....
        /*0c34*/ 	.word	0x00017fe0


	//   ....[42]....
        /*0c38*/ 	.word	0x00018db0


	//   ....[43]....
        /*0c3c*/ 	.word	0x00018dc0


	//   ....[44]....
        /*0c40*/ 	.word	0x00018f20


	//   ....[45]....
        /*0c44*/ 	.word	0x00018f30


	//   ....[46]....
        /*0c48*/ 	.word	0x000190e0


	//   ....[47]....
        /*0c4c*/ 	.word	0x00019300


	//   ....[48]....
        /*0c50*/ 	.word	0x00019330


	//   ....[49]....
        /*0c54*/ 	.word	0x00019360


	//   ....[50]....
        /*0c58*/ 	.word	0x00019390


	//   ....[51]....
        /*0c5c*/ 	.word	0x000193c0


	//   ....[52]....
        /*0c60*/ 	.word	0x000193f0


	//   ....[53]....
        /*0c64*/ 	.word	0x00019570


	//   ....[54]....
        /*0c68*/ 	.word	0x000195a0


	//   ....[55]....
        /*0c6c*/ 	.word	0x000195d0


	//   ....[56]....
        /*0c70*/ 	.word	0x00019600


	//   ....[57]....
        /*0c74*/ 	.word	0x00019630


	//   ....[58]....
        /*0c78*/ 	.word	0x00019660


	//   ....[59]....
        /*0c7c*/ 	.word	0x000196f0


	//   ....[60]....
        /*0c80*/ 	.word	0x00019720


	//   ....[61]....
        /*0c84*/ 	.word	0x00019730


	//   ....[62]....
        /*0c88*/ 	.word	0x000197d0


	//   ....[63]....
        /*0c8c*/ 	.word	0x0001a7a0


	//   ....[64]....
        /*0c90*/ 	.word	0x0001c460


	//   ....[65]....
        /*0c94*/ 	.word	0x0001d120


	//   ....[66]....
        /*0c98*/ 	.word	0x0001d140


	//   ....[67]....
        /*0c9c*/ 	.word	0x0001d1d0


	//   ....[68]....
        /*0ca0*/ 	.word	0x0001d1f0


	//   ....[69]....
        /*0ca4*/ 	.word	0x0001d290


	//   ....[70]....
        /*0ca8*/ 	.word	0x0001d2b0


	//   ....[71]....
        /*0cac*/ 	.word	0x0001d2c0


	//   ....[72]....
        /*0cb0*/ 	.word	0x0001d350


	//   ....[73]....
        /*0cb4*/ 	.word	0x0001d370


	//   ....[74]....
        /*0cb8*/ 	.word	0x0001d3a0


	//   ....[75]....
        /*0cbc*/ 	.word	0x0001d3e0


	//   ....[76]....
        /*0cc0*/ 	.word	0x0001d490


	//   ....[77]....
        /*0cc4*/ 	.word	0x000201d0


	//   ....[78]....
        /*0cc8*/ 	.word	0x00020200


	//   ....[79]....
        /*0ccc*/ 	.word	0x00020260


	//   ....[80]....
        /*0cd0*/ 	.word	0x00020290


	//   ....[81]....
        /*0cd4*/ 	.word	0x000202c0


	//   ....[82]....
        /*0cd8*/ 	.word	0x000202f0


	//   ....[83]....
        /*0cdc*/ 	.word	0x00020320


	//   ....[84]....
        /*0ce0*/ 	.word	0x00020350


	//   ....[85]....
        /*0ce4*/ 	.word	0x000204f0


	//   ....[86]....
        /*0ce8*/ 	.word	0x00020520


	//   ....[87]....
        /*0cec*/ 	.word	0x00020550


	//   ....[88]....
        /*0cf0*/ 	.word	0x00020580


	//   ....[89]....
        /*0cf4*/ 	.word	0x000205b0


	//   ....[90]....
        /*0cf8*/ 	.word	0x000205e0


	//   ....[91]....
        /*0cfc*/ 	.word	0x000206a0


	//   ....[92]....
        /*0d00*/ 	.word	0x000206c0


	//   ....[93]....
        /*0d04*/ 	.word	0x000206d0


	//   ....[94]....
        /*0d08*/ 	.word	0x00020730


	//   ....[95]....
        /*0d0c*/ 	.word	0x00020d50


	//   ....[96]....
        /*0d10*/ 	.word	0x00021150


	//   ....[97]....
        /*0d14*/ 	.word	0x00021200


	//   ....[98]....
        /*0d18*/ 	.word	0x00021290


	//   ....[99]....
        /*0d1c*/ 	.word	0x000212e0


	//   ....[100]....
        /*0d20*/ 	.word	0x00021330


	//   ....[101]....
        /*0d24*/ 	.word	0x00021420


	//   ....[102]....
        /*0d28*/ 	.word	0x000214b0


	//   ....[103]....
        /*0d2c*/ 	.word	0x00021510


	//   ....[104]....
        /*0d30*/ 	.word	0x00021570


	//   ....[105]....
        /*0d34*/ 	.word	0x00021780


	//   ....[106]....
        /*0d38*/ 	.word	0x000217d0


	//   ....[107]....
        /*0d3c*/ 	.word	0x00021860


	//   ....[108]....
        /*0d40*/ 	.word	0x000218f0


	//   ....[109]....
        /*0d44*/ 	.word	0x00021970


	//   ....[110]....
        /*0d48*/ 	.word	0x000219c0


	//   ....[111]....
        /*0d4c*/ 	.word	0x00021a50


	//   ....[112]....
        /*0d50*/ 	.word	0x00021ae0


	//   ....[113]....
        /*0d54*/ 	.word	0x00021b60


	//   ....[114]....
        /*0d58*/ 	.word	0x00021bb0


	//   ....[115]....
        /*0d5c*/ 	.word	0x00021c40


	//   ....[116]....
        /*0d60*/ 	.word	0x00021cd0


	//   ....[117]....
        /*0d64*/ 	.word	0x00021d90


	//   ....[118]....
        /*0d68*/ 	.word	0x00022070


	//   ....[119]....
        /*0d6c*/ 	.word	0x00022220


	//   ....[120]....
        /*0d70*/ 	.word	0x00022270


	//   ....[121]....
        /*0d74*/ 	.word	0x000222d0


	//   ....[122]....
        /*0d78*/ 	.word	0x000223b0


	//   ....[123]....
        /*0d7c*/ 	.word	0x00022410


	//   ....[124]....
        /*0d80*/ 	.word	0x00022530


	//   ....[125]....
        /*0d84*/ 	.word	0x00022590


	//   ....[126]....
        /*0d88*/ 	.word	0x00022630


	//   ....[127]....
        /*0d8c*/ 	.word	0x000226f0


	//   ....[128]....
        /*0d90*/ 	.word	0x00022770


	//   ....[129]....
        /*0d94*/ 	.word	0x00022840


	//   ....[130]....
        /*0d98*/ 	.word	0x000228c0


	//   ....[131]....
        /*0d9c*/ 	.word	0x00022c70


	//   ....[132]....
        /*0da0*/ 	.word	0x00022d10


	//   ....[133]....
        /*0da4*/ 	.word	0x00022e90


	//   ....[134]....
        /*0da8*/ 	.word	0x00022f00


	//   ....[135]....
        /*0dac*/ 	.word	0x00022f70


	//   ....[136]....
        /*0db0*/ 	.word	0x00022fe0


	//   ....[137]....
        /*0db4*/ 	.word	0x00023050


	//   ....[138]....
        /*0db8*/ 	.word	0x000230d0


	//   ....[139]....
        /*0dbc*/ 	.word	0x00023150


	//   ....[140]....
        /*0dc0*/ 	.word	0x000231e0


	//   ....[141]....
        /*0dc4*/ 	.word	0x00023250


	//   ....[142]....
        /*0dc8*/ 	.word	0x000232c0


	//   ....[143]....
        /*0dcc*/ 	.word	0x00023330


	//   ....[144]....
        /*0dd0*/ 	.word	0x000233b0


	//   ....[145]....
        /*0dd4*/ 	.word	0x00023420


	//   ....[146]....
        /*0dd8*/ 	.word	0x000234c0


	//   ....[147]....
        /*0ddc*/ 	.word	0x00023510


	//   ....[148]....
        /*0de0*/ 	.word	0x000235a0


	//   ....[149]....
        /*0de4*/ 	.word	0x000236d0


	//----- nvinfo : EIATTR_REG_RECONFIG
	.align		4
.L_147:
        /*0de8*/ 	.byte	0x01, 0x54
	.zero		2


	//----- nvinfo : EIATTR_SYSCALL_OFFSETS
	.align		4
        /*0dec*/ 	.byte	0x04, 0x46
        /*0dee*/ 	.short	(.L_149 - .L_148)


	//   ....[0]....
.L_148:
        /*0df0*/ 	.word	0x00001e10


	//   ....[1]....
        /*0df4*/ 	.word	0x00001f60


	//   ....[2]....
        /*0df8*/ 	.word	0x00007730


	//   ....[3]....
        /*0dfc*/ 	.word	0x00007ab0


	//   ....[4]....
        /*0e00*/ 	.word	0x0001c0b0


	//   ....[5]....
        /*0e04*/ 	.word	0x0001c200


	//   ....[6]....
        /*0e08*/ 	.word	0x0001c300


	//   ....[7]....
        /*0e0c*/ 	.word	0x0001cbe0


	//----- nvinfo : EIATTR_MBARRIER_INSTR_OFFSETS
	.align		4
.L_149:
        /*0e10*/ 	.byte	0x04, 0x39
        /*0e12*/ 	.short	(.L_151 - .L_150)


	//   ....[0]....
.L_150:
        /*0e14*/ 	.word	0x000002b0
        /*0e18*/ 	.word	0x000000ff
        /*0e1c*/ 	.word	0x00031c00
        /*0e20*/ 	.short	0x0100
        /*0e22*/ 	.byte	0x08
	.zero		1


	//   ....[1]....
        /*0e24*/ 	.word	0x000002c0
        /*0e28*/ 	.word	0x000000ff
        /*0e2c*/ 	.word	0x00031c20
        /*0e30*/ 	.short	0x0100
        /*0e32*/ 	.byte	0x08
	.zero		1


	//   ....[2]....
        /*0e34*/ 	.word	0x000003b0
        /*0e38*/ 	.word	0x000000ff
        /*0e3c*/ 	.word	0x00031c30
        /*0e40*/ 	.short	0x0100
        /*0e42*/ 	.byte	0x08
	.zero		1


	//   ....[3]....
        /*0e44*/ 	.word	0x000003c0
        /*0e48*/ 	.word	0x000000ff
        /*0e4c*/ 	.word	0x00031c40
        /*0e50*/ 	.short	0x0100
        /*0e52*/ 	.byte	0x08
	.zero		1


	//   ....[4]....
        /*0e54*/ 	.word	0x000003d0
        /*0e58*/ 	.word	0x000000ff
        /*0e5c*/ 	.word	0x00031c38
        /*0e60*/ 	.short	0x0100
        /*0e62*/ 	.byte	0x08
	.zero		1


	//   ....[5]....
        /*0e64*/ 	.word	0x000003e0
        /*0e68*/ 	.word	0x000000ff
        /*0e6c*/ 	.word	0x00031c48
        /*0e70*/ 	.short	0x0100
        /*0e72*/ 	.byte	0x08
	.zero		1


	//   ....[6]....
        /*0e74*/ 	.word	0x00000510
        /*0e78*/ 	.word	0x000000ff
        /*0e7c*/ 	.word	0x00031c50
        /*0e80*/ 	.short	0x0100
        /*0e82*/ 	.byte	0x08
	.zero		1


	//   ....[7]....
        /*0e84*/ 	.word	0x00000520
        /*0e88*/ 	.word	0x000000ff
        /*0e8c*/ 	.word	0x00031c60
        /*0e90*/ 	.short	0x0100
        /*0e92*/ 	.byte	0x08
	.zero		1


	//   ....[8]....
        /*0e94*/ 	.word	0x00000530
        /*0e98*/ 	.word	0x000000ff
        /*0e9c*/ 	.word	0x00031c58
        /*0ea0*/ 	.short	0x0100
        /*0ea2*/ 	.byte	0x08
	.zero		1


	//   ....[9]....
        /*0ea4*/ 	.word	0x00000540
        /*0ea8*/ 	.word	0x000000ff
        /*0eac*/ 	.word	0x00031c68
        /*0eb0*/ 	.short	0x0100
        /*0eb2*/ 	.byte	0x08
	.zero		1


	//   ....[10]....
        /*0eb4*/ 	.word	0x00000630
        /*0eb8*/ 	.word	0x000000ff
        /*0ebc*/ 	.word	0x00031c70
        /*0ec0*/ 	.short	0x0100
        /*0ec2*/ 	.byte	0x06
	.zero		1


	//   ....[11]....
        /*0ec4*/ 	.word	0x00000640
        /*0ec8*/ 	.word	0x000000ff
        /*0ecc*/ 	.word	0x00031c80
        /*0ed0*/ 	.short	0x0100
        /*0ed2*/ 	.byte	0x06
	.zero		1


	//   ....[12]....
        /*0ed4*/ 	.word	0x00000650
        /*0ed8*/ 	.word	0x000000ff
        /*0edc*/ 	.word	0x00031c78
        /*0ee0*/ 	.short	0x0100
        /*0ee2*/ 	.byte	0x06
	.zero		1


	//   ....[13]....
        /*0ee4*/ 	.word	0x00000660
        /*0ee8*/ 	.word	0x000000ff
        /*0eec*/ 	.word	0x00031c88
        /*0ef0*/ 	.short	0x0100
        /*0ef2*/ 	.byte	0x06
	.zero		1


	//   ....[14]....
        /*0ef4*/ 	.word	0x00000790
        /*0ef8*/ 	.word	0x000000ff
        /*0efc*/ 	.word	0x00031c90
        /*0f00*/ 	.short	0x0100
        /*0f02*/ 	.byte	0x08
	.zero		1


	//   ....[15]....
        /*0f04*/ 	.word	0x000007a0
        /*0f08*/ 	.word	0x000000ff
        /*0f0c*/ 	.word	0x00031ca0
        /*0f10*/ 	.short	0x0100
        /*0f12*/ 	.byte	0x08
	.zero		1


	//   ....[16]....
        /*0f14*/ 	.word	0x000007b0
        /*0f18*/ 	.word	0x000000ff
        /*0f1c*/ 	.word	0x00031c98
        /*0f20*/ 	.short	0x0100
        /*0f22*/ 	.byte	0x08
	.zero		1


	//   ....[17]....
        /*0f24*/ 	.word	0x000007c0
        /*0f28*/ 	.word	0x000000ff
        /*0f2c*/ 	.word	0x00031ca8
        /*0f30*/ 	.short	0x0100
        /*0f32*/ 	.byte	0x08
	.zero		1


	//   ....[18]....
        /*0f34*/ 	.word	0x000008f0
        /*0f38*/ 	.word	0x000000ff
        /*0f3c*/ 	.word	0x00031cb0
        /*0f40*/ 	.short	0x0100
        /*0f42*/ 	.byte	0x08
	.zero		1


	//   ....[19]....
        /*0f44*/ 	.word	0x00000900
        /*0f48*/ 	.word	0x000000ff
        /*0f4c*/ 	.word	0x00031cc0
        /*0f50*/ 	.short	0x0100
        /*0f52*/ 	.byte	0x08
	.zero		1


	//   ....[20]....
        /*0f54*/ 	.word	0x00000910
        /*0f58*/ 	.word	0x000000ff
        /*0f5c*/ 	.word	0x00031cb8
        /*0f60*/ 	.short	0x0100
        /*0f62*/ 	.byte	0x08
	.zero		1


	//   ....[21]....
        /*0f64*/ 	.word	0x00000920
        /*0f68*/ 	.word	0x000000ff
        /*0f6c*/ 	.word	0x00031cc8
        /*0f70*/ 	.short	0x0100
        /*0f72*/ 	.byte	0x08
	.zero		1


	//   ....[22]....
        /*0f74*/ 	.word	0x00003460
        /*0f78*/ 	.word	0x00000015
        /*0f7c*/ 	.word	0x00031c90
        /*0f80*/ 	.short	0x010a
        /*0f82*/ 	.byte	0x3f
	.zero		1


	//   ....[23]....
        /*0f84*/ 	.word	0x00004f40
        /*0f88*/ 	.word	0x00000015
        /*0f8c*/ 	.word	0x00031c90
        /*0f90*/ 	.short	0x010a
        /*0f92*/ 	.byte	0x3f
	.zero		1


	//   ....[24]....
        /*0f94*/ 	.word	0x000069f0
        /*0f98*/ 	.word	0x00000015
        /*0f9c*/ 	.word	0x00031c90
        /*0fa0*/ 	.short	0x010a
        /*0fa2*/ 	.byte	0x3f
	.zero		1


	//   ....[25]....
        /*0fa4*/ 	.word	0x00006c60
        /*0fa8*/ 	.word	0x00000024
        /*0fac*/ 	.word	0x00000000
        /*0fb0*/ 	.short	0x0101
        /*0fb2*/ 	.byte	0x3f
	.zero		1


	//   ....[26]....
        /*0fb4*/ 	.word	0x00006ca0
        /*0fb8*/ 	.word	0x00000015
        /*0fbc*/ 	.word	0x00031cb0
        /*0fc0*/ 	.short	0x010a
        /*0fc2*/ 	.byte	0x3f
	.zero		1


	//   ....[27]....
        /*0fc4*/ 	.word	0x00006fe0
        /*0fc8*/ 	.word	0x00000015
        /*0fcc*/ 	.word	0x00000000
        /*0fd0*/ 	.short	0x0101
        /*0fd2*/ 	.byte	0x3f
	.zero		1


	//   ....[28]....
        /*0fd4*/ 	.word	0x000077d0
        /*0fd8*/ 	.word	0x00000010
        /*0fdc*/ 	.word	0x00031c00
        /*0fe0*/ 	.short	0x010a
        /*0fe2*/ 	.byte	0x3f
	.zero		1


	//   ....[29]....
        /*0fe4*/ 	.word	0x00007820
        /*0fe8*/ 	.word	0x00000010
        /*0fec*/ 	.word	0x00031c00
        /*0ff0*/ 	.short	0x010a
        /*0ff2*/ 	.byte	0x3f
	.zero		1


	//   ....[30]....
        /*0ff4*/ 	.word	0x00008290
        /*0ff8*/ 	.word	0x00000010
        /*0ffc*/ 	.word	0x00031c00
        /*1000*/ 	.short	0x010a
        /*1002*/ 	.byte	0x3f
	.zero		1


	//   ....[31]....
        /*1004*/ 	.word	0x00009e80
        /*1008*/ 	.word	0x00000010
        /*100c*/ 	.word	0x00031c00
        /*1010*/ 	.short	0x010a
        /*1012*/ 	.byte	0x3f
	.zero		1


	//   ....[32]....
        /*1014*/ 	.word	0x0000b860
        /*1018*/ 	.word	0x00000000
        /*101c*/ 	.word	0x00031c30
        /*1020*/ 	.short	0x010a
        /*1022*/ 	.byte	0x3f
	.zero		1


	//   ....[33]....
        /*1024*/ 	.word	0x0000b930
        /*1028*/ 	.word	0x00000000
        /*102c*/ 	.word	0x00031c30
        /*1030*/ 	.short	0x010a
        /*1032*/ 	.byte	0x3f
	.zero		1


	//   ....[34]....
        /*1034*/ 	.word	0x0000f2c0
        /*1038*/ 	.word	0x00000018
        /*103c*/ 	.word	0x00000000
        /*1040*/ 	.short	0x0101
        /*1042*/ 	.byte	0x3f
	.zero		1


	//   ....[35]....
        /*1044*/ 	.word	0x000104c0
        /*1048*/ 	.word	0x0000000e
        /*104c*/ 	.word	0x00031c30
        /*1050*/ 	.short	0x010a
        /*1052*/ 	.byte	0x3f
	.zero		1


	//   ....[36]....
        /*1054*/ 	.word	0x00010510
        /*1058*/ 	.word	0x0000000e
        /*105c*/ 	.word	0x00031c30
        /*1060*/ 	.short	0x010a
        /*1062*/ 	.byte	0x3f
	.zero		1


	//   ....[37]....
        /*1064*/ 	.word	0x00012b10
        /*1068*/ 	.word	0x0000000f
        /*106c*/ 	.word	0x00031c50
        /*1070*/ 	.short	0x010a
        /*1072*/ 	.byte	0x3f
	.zero		1


	//   ....[38]....
        /*1074*/ 	.word	0x00012b50
        /*1078*/ 	.word	0x0000000f
        /*107c*/ 	.word	0x00031c50
        /*1080*/ 	.short	0x010a
        /*1082*/ 	.byte	0x3f
	.zero		1


	//   ....[39]....
        /*1084*/ 	.word	0x000147e0
        /*1088*/ 	.word	0x0000006f
        /*108c*/ 	.word	0x00000000
        /*1090*/ 	.short	0x0101
        /*1092*/ 	.byte	0x3f
	.zero		1


	//   ....[40]....
        /*1094*/ 	.word	0x000147f0
        /*1098*/ 	.word	0x0000006c
        /*109c*/ 	.word	0x00000000
        /*10a0*/ 	.short	0x0101
        /*10a2*/ 	.byte	0x3f
	.zero		1


	//   ....[41]....
        /*10a4*/ 	.word	0x000157e0
        /*10a8*/ 	.word	0x00000000
        /*10ac*/ 	.word	0x00031c50
        /*10b0*/ 	.short	0x010a
        /*10b2*/ 	.byte	0x3f
	.zero		1


	//   ....[42]....
        /*10b4*/ 	.word	0x00015890
        /*10b8*/ 	.word	0x00000000
        /*10bc*/ 	.word	0x00031c50
        /*10c0*/ 	.short	0x010a
        /*10c2*/ 	.byte	0x3f
	.zero		1


	//   ....[43]....
        /*10c4*/ 	.word	0x00016240
        /*10c8*/ 	.word	0x00000004
        /*10cc*/ 	.word	0x00000000
        /*10d0*/ 	.short	0x0101
        /*10d2*/ 	.byte	0x3f
	.zero		1


	//   ....[44]....
        /*10d4*/ 	.word	0x000174d0
        /*10d8*/ 	.word	0x00000000
        /*10dc*/ 	.word	0x00000000
        /*10e0*/ 	.short	0x0101
        /*10e2*/ 	.byte	0x3f
	.zero		1


	//   ....[45]....
        /*10e4*/ 	.word	0x000179d0
        /*10e8*/ 	.word	0x0000000a
        /*10ec*/ 	.word	0x00000000
        /*10f0*/ 	.short	0x0101
        /*10f2*/ 	.byte	0x3f
	.zero		1


	//   ....[46]....
        /*10f4*/ 	.word	0x0001a880
        /*10f8*/ 	.word	0x00000010
        /*10fc*/ 	.word	0x00031c20
        /*1100*/ 	.short	0x010a
        /*1102*/ 	.byte	0x3f
	.zero		1


	//   ....[47]....
        /*1104*/ 	.word	0x0001a940
        /*1108*/ 	.word	0x00000009
        /*110c*/ 	.word	0x00031ca0
        /*1110*/ 	.short	0x010a
        /*1112*/ 	.byte	0x3f
	.zero		1


	//   ....[48]....
        /*1114*/ 	.word	0x0001ad70
        /*1118*/ 	.word	0x00000009
        /*111c*/ 	.word	0x00031cc0
        /*1120*/ 	.short	0x010a
        /*1122*/ 	.byte	0x3f
	.zero		1


	//   ....[49]....
        /*1124*/ 	.word	0x0001b2d0
        /*1128*/ 	.word	0x00000009
        /*112c*/ 	.word	0x00031ca0
        /*1130*/ 	.short	0x010a
        /*1132*/ 	.byte	0x3f
	.zero		1


	//   ....[50]....
        /*1134*/ 	.word	0x0001b6f0
        /*1138*/ 	.word	0x00000009
        /*113c*/ 	.word	0x00031cc0
        /*1140*/ 	.short	0x010a
        /*1142*/ 	.byte	0x3f
	.zero		1


	//   ....[51]....
        /*1144*/ 	.word	0x0001c690
        /*1148*/ 	.word	0x00000000
        /*114c*/ 	.word	0x00031c40
        /*1150*/ 	.short	0x010a
        /*1152*/ 	.byte	0x3f
	.zero		1


	//   ....[52]....
        /*1154*/ 	.word	0x0001d560
        /*1158*/ 	.word	0x00000010
        /*115c*/ 	.word	0x00031c00
        /*1160*/ 	.short	0x0107
        /*1162*/ 	.byte	0x3f
	.zero		1


	//   ....[53]....
        /*1164*/ 	.word	0x0001d650
        /*1168*/ 	.word	0x00000010
        /*116c*/ 	.word	0x00031c00
        /*1170*/ 	.short	0x0101
        /*1172*/ 	.byte	0x3f
	.zero		1


	//   ....[54]....
        /*1174*/ 	.word	0x0001d670
        /*1178*/ 	.word	0x00000010
        /*117c*/ 	.word	0x00031c20
        /*1180*/ 	.short	0x010a
        /*1182*/ 	.byte	0x3f
	.zero		1


	//   ....[55]....
        /*1184*/ 	.word	0x0001da10
        /*1188*/ 	.word	0x00000003
        /*118c*/ 	.word	0x00031c40
        /*1190*/ 	.short	0x010a
        /*1192*/ 	.byte	0x3f
	.zero		1


	//   ....[56]....
        /*1194*/ 	.word	0x0001de90
        /*1198*/ 	.word	0x00000003
        /*119c*/ 	.word	0x00000060
        /*11a0*/ 	.short	0x010a
        /*11a2*/ 	.byte	0x3f
	.zero		1


	//   ....[57]....
        /*11a4*/ 	.word	0x0001e5d0
        /*11a8*/ 	.word	0x00000003
        /*11ac*/ 	.word	0x00031c40
        /*11b0*/ 	.short	0x010a
        /*11b2*/ 	.byte	0x3f
	.zero		1


	//   ....[58]....
        /*11b4*/ 	.word	0x0001ea50
        /*11b8*/ 	.word	0x0000000b
        /*11bc*/ 	.word	0x00000060
        /*11c0*/ 	.short	0x010a
        /*11c2*/ 	.byte	0x3f
	.zero		1


	//   ....[59]....
        /*11c4*/ 	.word	0x0001f0d0
        /*11c8*/ 	.word	0x00000002
        /*11cc*/ 	.word	0x00031c40
        /*11d0*/ 	.short	0x010a
        /*11d2*/ 	.byte	0x3f
	.zero		1


	//   ....[60]....
        /*11d4*/ 	.word	0x0001f560
        /*11d8*/ 	.word	0x00000007
        /*11dc*/ 	.word	0x00000060
        /*11e0*/ 	.short	0x010a
        /*11e2*/ 	.byte	0x3f
	.zero		1


	//   ....[61]....
        /*11e4*/ 	.word	0x0001fb90
        /*11e8*/ 	.word	0x00000003
        /*11ec*/ 	.word	0x00031c60
        /*11f0*/ 	.short	0x010a
        /*11f2*/ 	.byte	0x3f
	.zero		1


	//   ....[62]....
        /*11f4*/ 	.word	0x00020cd0
        /*11f8*/ 	.word	0x00000009
        /*11fc*/ 	.word	0x00031c20
        /*1200*/ 	.short	0x010a
        /*1202*/ 	.byte	0x3f
	.zero		1


	//   ....[63]....
        /*1204*/ 	.word	0x00020e60
        /*1208*/ 	.word	0x00000007
        /*120c*/ 	.word	0x00000000
        /*1210*/ 	.short	0x010a
        /*1212*/ 	.byte	0x3f
	.zero		1


	//   ....[64]....
        /*1214*/ 	.word	0x00020ed0
        /*1218*/ 	.word	0x00000003
        /*121c*/ 	.word	0x00000000
        /*1220*/ 	.short	0x010a
        /*1222*/ 	.byte	0x3f
	.zero		1


	//   ....[65]....
        /*1224*/ 	.word	0x00020f30
        /*1228*/ 	.word	0x00000005
        /*122c*/ 	.word	0x00000000
        /*1230*/ 	.short	0x010a
        /*1232*/ 	.byte	0x3f
	.zero		1


	//   ....[66]....
        /*1234*/ 	.word	0x00020f60
        /*1238*/ 	.word	0x00000003
        /*123c*/ 	.word	0x00000000
        /*1240*/ 	.short	0x010a
        /*1242*/ 	.byte	0x3f
	.zero		1


	//   ....[67]....
        /*1244*/ 	.word	0x00020fc0
        /*1248*/ 	.word	0x00000015
        /*124c*/ 	.word	0x00031c90
        /*1250*/ 	.short	0x010a
        /*1252*/ 	.byte	0x3f
	.zero		1


	//   ....[68]....
        /*1254*/ 	.word	0x00021010
        /*1258*/ 	.word	0x00000015
        /*125c*/ 	.word	0x00031c90
        /*1260*/ 	.short	0x010a
        /*1262*/ 	.byte	0x3f
	.zero		1


	//   ....[69]....
        /*1264*/ 	.word	0x00021060
        /*1268*/ 	.word	0x00000015
        /*126c*/ 	.word	0x00031c90
        /*1270*/ 	.short	0x010a
        /*1272*/ 	.byte	0x3f
	.zero		1


	//   ....[70]....
        /*1274*/ 	.word	0x000210b0
        /*1278*/ 	.word	0x00000015
        /*127c*/ 	.word	0x00031cb0
        /*1280*/ 	.short	0x010a
        /*1282*/ 	.byte	0x3f
	.zero		1


	//   ....[71]....
        /*1284*/ 	.word	0x00021370
        /*1288*/ 	.word	0x00000010
        /*128c*/ 	.word	0x00031c00
        /*1290*/ 	.short	0x010a
        /*1292*/ 	.byte	0x3f
	.zero		1


	//   ....[72]....
        /*1294*/ 	.word	0x000215a0
        /*1298*/ 	.word	0x00000010
        /*129c*/ 	.word	0x00031c00
        /*12a0*/ 	.short	0x010a
        /*12a2*/ 	.byte	0x3f
	.zero		1


	//   ....[73]....
        /*12a4*/ 	.word	0x000215f0
        /*12a8*/ 	.word	0x00000000
        /*12ac*/ 	.word	0x00031c30
        /*12b0*/ 	.short	0x010a
        /*12b2*/ 	.byte	0x3f
	.zero		1


	//   ....[74]....
        /*12b4*/ 	.word	0x00021640
        /*12b8*/ 	.word	0x0000000e
        /*12bc*/ 	.word	0x00031c30
        /*12c0*/ 	.short	0x010a
        /*12c2*/ 	.byte	0x3f
	.zero		1


	//   ....[75]....
        /*12c4*/ 	.word	0x00021690
        /*12c8*/ 	.word	0x0000000f
        /*12cc*/ 	.word	0x00031c50
        /*12d0*/ 	.short	0x010a
        /*12d2*/ 	.byte	0x3f
	.zero		1


	//   ....[76]....
        /*12d4*/ 	.word	0x000216e0
        /*12d8*/ 	.word	0x00000000
        /*12dc*/ 	.word	0x00031c50
        /*12e0*/ 	.short	0x010a
        /*12e2*/ 	.byte	0x3f
	.zero		1


	//   ....[77]....
        /*12e4*/ 	.word	0x00021e50
        /*12e8*/ 	.word	0x00000010
        /*12ec*/ 	.word	0x00031c20
        /*12f0*/ 	.short	0x010a
        /*12f2*/ 	.byte	0x3f
	.zero		1


	//   ....[78]....
        /*12f4*/ 	.word	0x00021ea0
        /*12f8*/ 	.word	0x00000009
        /*12fc*/ 	.word	0x00031ca0
        /*1300*/ 	.short	0x010a
        /*1302*/ 	.byte	0x3f
	.zero		1


	//   ....[79]....
        /*1304*/ 	.word	0x00021ef0
        /*1308*/ 	.word	0x00000009
        /*130c*/ 	.word	0x00031cc0
        /*1310*/ 	.short	0x010a
        /*1312*/ 	.byte	0x3f
	.zero		1


	//   ....[80]....
        /*1314*/ 	.word	0x00021f40
        /*1318*/ 	.word	0x00000009
        /*131c*/ 	.word	0x00031ca0
        /*1320*/ 	.short	0x010a
        /*1322*/ 	.byte	0x3f
	.zero		1


	//   ....[81]....
        /*1324*/ 	.word	0x00021f90
        /*1328*/ 	.word	0x00000009
        /*132c*/ 	.word	0x00031cc0
        /*1330*/ 	.short	0x010a
        /*1332*/ 	.byte	0x3f
	.zero		1


	//   ....[82]....
        /*1334*/ 	.word	0x00022130
        /*1338*/ 	.word	0x00000000
        /*133c*/ 	.word	0x00031c40
        /*1340*/ 	.short	0x010a
        /*1342*/ 	.byte	0x3f
	.zero		1


	//   ....[83]....
        /*1344*/ 	.word	0x00022990
        /*1348*/ 	.word	0x00000010
        /*134c*/ 	.word	0x00031c20
        /*1350*/ 	.short	0x010a
        /*1352*/ 	.byte	0x3f
	.zero		1


	//   ....[84]....
        /*1354*/ 	.word	0x000229e0
        /*1358*/ 	.word	0x00000003
        /*135c*/ 	.word	0x00031c40
        /*1360*/ 	.short	0x010a
        /*1362*/ 	.byte	0x3f
	.zero		1


	//   ....[85]....
        /*1364*/ 	.word	0x00022a30
        /*1368*/ 	.word	0x00000003
        /*136c*/ 	.word	0x00000060
        /*1370*/ 	.short	0x010a
        /*1372*/ 	.byte	0x3f
	.zero		1


	//   ....[86]....
        /*1374*/ 	.word	0x00022a80
        /*1378*/ 	.word	0x00000003
        /*137c*/ 	.word	0x00031c40
        /*1380*/ 	.short	0x010a
        /*1382*/ 	.byte	0x3f
	.zero		1


	//   ....[87]....
        /*1384*/ 	.word	0x00022ad0
        /*1388*/ 	.word	0x0000000b
        /*138c*/ 	.word	0x00000060
        /*1390*/ 	.short	0x010a
        /*1392*/ 	.byte	0x3f
	.zero		1


	//   ....[88]....
        /*1394*/ 	.word	0x00022b20
        /*1398*/ 	.word	0x00000002
        /*139c*/ 	.word	0x00031c40
        /*13a0*/ 	.short	0x010a
        /*13a2*/ 	.byte	0x3f
	.zero		1


	//   ....[89]....
        /*13a4*/ 	.word	0x00022b70
        /*13a8*/ 	.word	0x00000007
        /*13ac*/ 	.word	0x00000060
        /*13b0*/ 	.short	0x010a
        /*13b2*/ 	.byte	0x3f
	.zero		1


	//   ....[90]....
        /*13b4*/ 	.word	0x00022bc0
        /*13b8*/ 	.word	0x00000003
        /*13bc*/ 	.word	0x00031c60
        /*13c0*/ 	.short	0x010a
        /*13c2*/ 	.byte	0x3f
	.zero		1


	//   ....[91]....
        /*13c4*/ 	.word	0x000235f0
        /*13c8*/ 	.word	0x00000009
        /*13cc*/ 	.word	0x00031c20
        /*13d0*/ 	.short	0x010a
        /*13d2*/ 	.byte	0x3f
	.zero		1


	//   ....[92]....
        /*13d4*/ 	.word	0x00023790
        /*13d8*/ 	.word	0x00000007
        /*13dc*/ 	.word	0x00000000
        /*13e0*/ 	.short	0x010a
        /*13e2*/ 	.byte	0x3f
	.zero		1


	//   ....[93]....
        /*13e4*/ 	.word	0x000237e0
        /*13e8*/ 	.word	0x00000003
        /*13ec*/ 	.word	0x00000000
        /*13f0*/ 	.short	0x010a
        /*13f2*/ 	.byte	0x3f
	.zero		1


	//   ....[94]....
        /*13f4*/ 	.word	0x00023830
        /*13f8*/ 	.word	0x00000005
        /*13fc*/ 	.word	0x00000000
        /*1400*/ 	.short	0x010a
        /*1402*/ 	.byte	0x3f
	.zero		1


	//----- nvinfo : EIATTR_NUM_MBARRIERS
	.align		4
.L_151:
        /*1404*/ 	.byte	0x03, 0x38
        /*1406*/ 	.short	0x0016


	//----- nvinfo : EIATTR_EXIT_INSTR_OFFSETS
	.align		4
        /*1408*/ 	.byte	0x04, 0x1c
        /*140a*/ 	.short	(.L_153 - .L_152)


	//   ....[0]....
.L_152:
        /*140c*/ 	.word	0x00020fb0


	//----- nvinfo : EIATTR_MAX_THREADS
	.align		4
.L_153:
        /*1410*/ 	.byte	0x04, 0x05
        /*1412*/ 	.short	(.L_155 - .L_154)
.L_154:
        /*1414*/ 	.word	0x00000200
        /*1418*/ 	.word	0x00000001
        /*141c*/ 	.word	0x00000001


	//----- nvinfo : EIATTR_CRS_STACK_SIZE
	.align		4
.L_155:
        /*1420*/ 	.byte	0x04, 0x1e
        /*1422*/ 	.short	(.L_157 - .L_156)
.L_156:
        /*1424*/ 	.word	0x00000000


	//----- nvinfo : EIATTR_CBANK_PARAM_SIZE
	.align		4
.L_157:
        /*1428*/ 	.byte	0x03, 0x19
        /*142a*/ 	.short	0x0af0


	//----- nvinfo : EIATTR_PARAM_CBANK
	.align		4
        /*142c*/ 	.byte	0x04, 0x0a
        /*142e*/ 	.short	(.L_159 - .L_158)
	.align		4
.L_158:
        /*1430*/ 	.word	index@(.nv.constant0._ZN7cutlass13device_kernelIN5flash11enable_sm90INS1_16FlashAttnFwdSm90INS1_25CollectiveMainloopFwdSm90ILi2EN4cute5tupleIJNS5_1CILi1EEES8_S8_EEENS6_IJNS7_ILi192EEENS7_ILi144EEENS7_ILi96EEEEEELi96ENS_10bfloat16_tEfNS_4arch4Sm90ELb0ELb0ELb1ELb1ELb0ELb1ELb0ELb0ELb1ELb1ELb1ELb0EEENS1_21CollectiveEpilogueFwdINS6_IJSA_SC_SB_EEES9_SE_SG_Li384ELb1ELb1ELb1ELb0EEENS1_36VarlenDynamicPersistentTileSchedulerILi192ELi144ELi384ELi128ELb1ELb1ELb1ELb0ELb1ELb1EEEEEEEEEvNT_6ParamsE)
        /*1434*/ 	.short	0x0210
        /*1436*/ 	.short	0x0af0


	//----- nvinfo : EIATTR_SW_WAR
	.align		4
.L_159:
        /*1438*/ 	.byte	0x04, 0x36
        /*143a*/ 	.short	(.L_161 - .L_160)
.L_160:
        /*143c*/ 	.word	0x00000008
.L_161:


//--------------------- .nv.info._ZN7cutlass13device_kernelIN5flash11enable_sm90INS1_16FlashAttnFwdSm90INS1_25CollectiveMainloopFwdSm90ILi2EN4cute5tupleIJNS5_1CILi1EEES8_S8_EEENS6_IJNS7_ILi192EEENS7_ILi128EEENS7_ILi96EEEEEELi96ENS_10bfloat16_tEfNS_4arch4Sm90ELb0ELb1ELb1ELb0ELb0ELb0ELb0ELb0ELb1ELb1ELb1ELb0EEENS1_21CollectiveEpilogueFwdINS6_IJSA_SC_SB_EEES9_SE_SG_Li384ELb0ELb1ELb1ELb0EEENS1_19SingleTileSchedulerILb0ELb1ELb1ELi192EEEEEEEEEvNT_6ParamsE --------------------------
	.section	.nv.info._ZN7cutlass13device_kernelIN5flash11enable_sm90INS1_16FlashAttnFwdSm90INS1_25CollectiveMainloopFwdSm90ILi2EN4cute5tupleIJNS5_1CILi1EEES8_S8_EEENS6_IJNS7_ILi192EEENS7_ILi128EEENS7_ILi96EEEEEELi96ENS_10bfloat16_tEfNS_4arch4Sm90ELb0ELb1ELb1ELb0ELb0ELb0ELb0ELb0ELb1ELb1ELb1ELb0EEENS1_21CollectiveEpilogueFwdINS6_IJSA_SC_SB_EEES9_SE_SG_Li384ELb0ELb1ELb1ELb0EEENS1_19SingleTileSchedulerILb0ELb1ELb1ELi192EEEEEEEEEvNT_6ParamsE,"",@"SHT_CUDA_INFO"
	.sectionflags	@""
	.align	4


	//----- nvinfo : EIATTR_CUDA_API_VERSION
	.align		4
        /*0000*/ 	.byte	0x04, 0x37
        /*0002*/ 	.short	(.L_163 - .L_162)
.L_162:
        /*0004*/ 	.word	0x00000082


	//----- nvinfo : EIATTR_KPARAM_INFO
	.align		4
.L_163:
        /*0008*/ 	.byte	0x04, 0x17
        /*000a*/ 	.short	(.L_165 - .L_164)
.L_164:
        /*000c*/ 	.word	0x00000000
        /*0010*/ 	.short	0x0000
        /*0012*/ 	.short	0x0070
        /*0014*/ 	.byte	0x00, 0xf0, 0x01, 0x28


	//----- nvinfo : EIATTR_SPARSE_MMA_MASK
	.align		4
.L_165:
        /*0018*/ 	.byte	0x03, 0x50
        /*001a*/ 	.short	0x0000


	//----- nvinfo : EIATTR_MAXREG_COUNT
	.align		4
        /*001c*/ 	.byte	0x03, 0x1b
        /*001e*/ 	.short	0x0080


	//----- nvinfo : EIATTR_NUM_BARRIERS
	.align		4
        /*0020*/ 	.byte	0x02, 0x4c
        /*0022*/ 	.byte	0x10
	.zero		1


	//----- nvinfo : EIATTR_EXTERNS
	.align		4
        /*0024*/ 	.byte	0x04, 0x0f
        /*0026*/ 	.short	(.L_167 - .L_166)


	//   ....[0]....
	.align		4
.L_166:
        /*0028*/ 	.word	index@(__assertfail)


	//----- nvinfo : EIATTR_MERCURY_ISA_VERSION
	.align		4
.L_167:
        /*002c*/ 	.byte	0x03, 0x5f
        /*002e*/ 	.short	0x0101


	//----- nvinfo : EIATTR_INT_WARP_WIDE_INSTR_OFFSETS
	.align		4
        /*0030*/ 	.byte	0x04, 0x31
        /*0032*/ 	.short	(.L_169 - .L_168)


	//   ....[0]....
.L_168:
        /*0034*/ 	.word	0x00000120


	//   ....[1]....
        /*0038*/ 	.word	0x00000160


	//   ....[2]....
        /*003c*/ 	.word	0x000001d0


	//----- nvinfo : EIATTR_COOP_GROUP_MASK_REGIDS
	.align		4
.L_169:
        /*0040*/ 	.byte	0x04, 0x29
        /*0042*/ 	.short	(.L_171 - .L_170)


	//   ....[0]....
.L_170:
        /*0044*/ 	.word	0xffffffff


	//   ....[1]....
        /*0048*/ 	.word	0xffffffff


	//   ....[2]....
        /*004c*/ 	.word	0xffffffff


	//   ....[3]....
        /*0050*/ 	.word	0xffffffff


	//   ....[4]....
        /*0054*/ 	.word	0xffffffff


	//   ....[5]....
        /*0058*/ 	.word	0xffffffff


	//   ....[6]....
        /*005c*/ 	.word	0xffffffff


	//   ....[7]....
        /*0060*/ 	.word	0xffffffff


	//   ....[8]....
        /*0064*/ 	.word	0xffffffff


	//   ....[9]....
        /*0068*/ 	.word	0xffffffff


	//   ....[10]....
        /*006c*/ 	.word	0xffffffff


	//   ....[11]....
        /*0070*/ 	.word	0xffffffff


	//   ....[12]....
        /*0074*/ 	.word	0xffffffff


	//   ....[13]....
        /*0078*/ 	.word	0xffffffff


	//   ....[14]....
        /*007c*/ 	.word	0xffffffff


	//   ....[15]....
        /*0080*/ 	.word	0xffffffff


	//   ....[16]....
        /*0084*/ 	.word	0xffffffff


	//   ....[17]....
        /*0088*/ 	.word	0xffffffff


	//   ....[18]....
        /*008c*/ 	.word	0xffffffff


	//   ....[19]....
        /*0090*/ 	.word	0xffffffff


	//   ....[20]....
        /*0094*/ 	.word	0xffffffff


	//   ....[21]....
        /*0098*/ 	.word	0xffffffff


	//   ....[22]....
        /*009c*/ 	.word	0xffffffff


	//   ....[23]....
        /*00a0*/ 	.word	0xffffffff


	//   ....[24]....
        /*00a4*/ 	.word	0xffffffff


	//   ....[25]....
        /*00a8*/ 	.word	0xffffffff


	//   ....[26]....
        /*00ac*/ 	.word	0xffffffff


	//   ....[27]....
        /*00b0*/ 	.word	0xffffffff


	//   ....[28]....
        /*00b4*/ 	.word	0xffffffff


	//   ....[29]....
        /*00b8*/ 	.word	0xffffffff


	//   ....[30]....
        /*00bc*/ 	.word	0xffffffff


	//   ....[31]....
        /*00c0*/ 	.word	0xffffffff


	//   ....[32]....
        /*00c4*/ 	.word	0xffffffff


	//   ....[33]....
        /*00c8*/ 	.word	0xffffffff


	//   ....[34]....
        /*00cc*/ 	.word	0xffffffff


	//   ....[35]....
        /*00d0*/ 	.word	0xffffffff


	//   ....[36]....
        /*00d4*/ 	.word	0xffffffff


	//   ....[37]....
        /*00d8*/ 	.word	0xffffffff


	//   ....[38]....
        /*00dc*/ 	.word	0xffffffff


	//   ....[39]....
        /*00e0*/ 	.word	0xffffffff


	//   ....[40]....
        /*00e4*/ 	.word	0xffffffff


	//   ....[41]....
        /*00e8*/ 	.word	0xffffffff


	//   ....[42]....
        /*00ec*/ 	.word	0xffffffff


	//   ....[43]....
        /*00f0*/ 	.word	0xffffffff


	//   ....[44]....
        /*00f4*/ 	.word	0xffffffff


	//   ....[45]....
        /*00f8*/ 	.word	0xffffffff


	//   ....[46]....
        /*00fc*/ 	.word	0xffffffff


	//   ....[47]....
        /*0100*/ 	.word	0xffffffff


	//   ....[48]....
        /*0104*/ 	.word	0xffffffff


	//   ....[49]....
        /*0108*/ 	.word	0xffffffff


	//   ....[50]....
        /*010c*/ 	.word	0xffffffff


	//   ....[51]....
        /*0110*/ 	.word	0xffffffff


	//   ....[52]....
        /*0114*/ 	.word	0xffffffff


	//   ....[53]....
        /*0118*/ 	.word	0xffffffff


	//   ....[54]....
        /*011c*/ 	.word	0xffffffff


	//   ....[55]....
        /*0120*/ 	.word	0xffffffff


	//   ....[56]....
        /*0124*/ 	.word	0xffffffff


	//   ....[57]....
        /*0128*/ 	.word	0xffffffff


	//   ....[58]....
        /*012c*/ 	.word	0xffffffff


	//   ....[59]....
        /*0130*/ 	.word	0xffffffff


	//   ....[60]....
        /*0134*/ 	.word	0xffffffff


	//   ....[61]....
        /*0138*/ 	.word	0x0500000f


	//   ....[62]....
        /*013c*/ 	.word	0x0500000f


	//   ....[63]....
        /*0140*/ 	.word	0x0500000f


	//   ....[64]....
        /*0144*/ 	.word	0x0500000f


	//   ....[65]....
        /*0148*/ 	.word	0x0500000f


	//   ....[66]....
        /*014c*/ 	.word	0x0500000f


	//   ....[67]....
        /*0150*/ 	.word	0x0500000f


	//   ....[68]....
        /*0154*/ 	.word	0x0500000f


	//   ....[69]....
        /*0158*/ 	.word	0x0500000f


	//   ....[70]....
        /*015c*/ 	.word	0x0500000f


	//   ....[71]....
        /*0160*/ 	.word	0x0500000f


	//   ....[72]....
        /*0164*/ 	.word	0x0500000f


	//   ....[73]....
        /*0168*/ 	.word	0x0500000f


	//   ....[74]....
        /*016c*/ 	.word	0x0500000f


	//----- nvinfo : EIATTR_COOP_GROUP_INSTR_OFFSETS
	.align		4
.L_171:
        /*0170*/ 	.byte	0x04, 0x28
        /*0172*/ 	.short	(.L_173 - .L_172)


	//   ....[0]....
.L_172:
        /*0174*/ 	.word	0x00000060


	//   ....[1]....
        /*0178*/ 	.word	0x00000130


	//   ....[2]....
        /*017c*/ 	.word	0x00000180


	//   ....[3]....
        /*0180*/ 	.word	0x000003b0


	//   ....[4]....
        /*0184*/ 	.word	0x00000510


	//   ....[5]....
        /*0188*/ 	.word	0x00000630


	//   ....[6]....
        /*018c*/ 	.word	0x00000790


	//   ....[7]....
        /*0190*/ 	.word	0x00001540


	//   ....[8]....
        /*0194*/ 	.word	0x00002140


	//   ....[9]....
        /*0198*/ 	.word	0x00002a80


	//   ....[10]....
        /*019c*/ 	.word	0x00003f50


	//   ....[11]....
        /*01a0*/ 	.word	0x00003ff0


	//   ....[12]....
        /*01a4*/ 	.word	0x00004750


	//   ....[13]....
        /*01a8*/ 	.word	0x000047b0


	//   ....[14]....
        /*01ac*/ 	.word	0x000053e0


	//   ....[15]....
        /*01b0*/ 	.word	0x000068b0


	//   ....[16]....
        /*01b4*/ 	.word	0x00006af0


	//   ....[17]....
        /*01b8*/ 	.word	0x000076d0


	//   ....[18]....
        /*01bc*/ 	.word	0x00007780


	//   ....[19]....
        /*01c0*/ 	.word	0x00008070


	//   ....[20]....
        /*01c4*/ 	.word	0x00008110


	//   ....[21]....
        /*01c8*/ 	.word	0x00009070


	//   ....[22]....
        /*01cc*/ 	.word	0x0000a220


	//   ....[23]....
        /*01d0*/ 	.word	0x0000a290


	//   ....[24]....
        /*01d4*/ 	.word	0x0000a950


	//   ....[25]....
        /*01d8*/ 	.word	0x0000aa40


	//   ....[26]....
        /*01dc*/ 	.word	0x0000bc10


	//   ....[27]....
        /*01e0*/ 	.word	0x0000c7d0


	//   ....[28]....
        /*01e4*/ 	.word	0x0000d1f0


	//   ....[29]....
        /*01e8*/ 	.word	0x0000dc10


	//   ....[30]....
        /*01ec*/ 	.word	0x0000dc30


	//   ....[31]....
        /*01f0*/ 	.word	0x0000e800


	//   ....[32]....
        /*01f4*/ 	.word	0x0000e870


	//   ....[33]....
        /*01f8*/ 	.word	0x0000f620


	//   ....[34]....
        /*01fc*/ 	.word	0x0000f730


	//   ....[35]....
        /*0200*/ 	.word	0x0000f790


	//   ....[36]....
        /*0204*/ 	.word	0x0000f890


	//   ....[37]....
        /*0208*/ 	.word	0x0000f8a0


	//   ....[38]....
        /*020c*/ 	.word	0x00010780


	//   ....[39]....
        /*0210*/ 	.word	0x000107c0


	//   ....[40]....
        /*0214*/ 	.word	0x00010800


	//   ....[41]....
        /*0218*/ 	.word	0x00010840


	//   ....[42]....
        /*021c*/ 	.word	0x00010860


	//   ....[43]....
        /*0220*/ 	.word	0x00010890


	//   ....[44]....
        /*0224*/ 	.word	0x00010d70


	//   ....[45]....
        /*0228*/ 	.word	0x00010d80


	//   ....[46]....
        /*022c*/ 	.word	0x00011660


	//   ....[47]....
        /*0230*/ 	.word	0x00012520


	//   ....[48]....
        /*0234*/ 	.word	0x00013010


	//   ....[49]....
        /*0238*/ 	.word	0x00013050


	//   ....[50]....
        /*023c*/ 	.word	0x00013080


	//   ....[51]....
        /*0240*/ 	.word	0x000130b0


	//   ....[52]....
        /*0244*/ 	.word	0x000130d0


	//   ....[53]....
        /*0248*/ 	.word	0x000130e0


	//   ....[54]....
        /*024c*/ 	.word	0x00013150


	//   ....[55]....
        /*0250*/ 	.word	0x00013190


	//   ....[56]....
        /*0254*/ 	.word	0x00013220


	//   ....[57]....
        /*0258*/ 	.word	0x00013250


	//   ....[58]....
        /*025c*/ 	.word	0x00013260


	//   ....[59]....
        /*0260*/ 	.word	0x000132f0


	//   ....[60]....
        /*0264*/ 	.word	0x00015880


	//   ....[61]....
        /*0268*/ 	.word	0x00015eb0


	//   ....[62]....
        /*026c*/ 	.word	0x00016020


	//   ....[63]....
        /*0270*/ 	.word	0x00016070


	//   ....[64]....
        /*0274*/ 	.word	0x000161c0


	//   ....[65]....
        /*0278*/ 	.word	0x00016220


	//   ....[66]....
        /*027c*/ 	.word	0x00016330


	//   ....[67]....
        /*0280*/ 	.word	0x00016390


	//   ....[68]....
        /*0284*/ 	.word	0x000164a0


	//   ....[69]....
        /*0288*/ 	.word	0x00016510


	//   ....[70]....
        /*028c*/ 	.word	0x00016640


	//   ....[71]....
        /*0290*/ 	.word	0x00016690


	//   ....[72]....
        /*0294*/ 	.word	0x000167a0


	//   ....[73]....
        /*0298*/ 	.word	0x000167f0


	//   ....[74]....
        /*029c*/ 	.word	0x00016bc0


	//----- nvinfo : EIATTR_REG_RECONFIG
	.align		4
.L_173:
        /*02a0*/ 	.byte	0x01, 0x54
	.zero		2


	//----- nvinfo : EIATTR_SYSCALL_OFFSETS
	.align		4
        /*02a4*/ 	.byte	0x04, 0x46
        /*02a6*/ 	.short	(.L_175 - .L_174)


	//   ....[0]....
.L_174:
        /*02a8*/ 	.word	0x00001740


	//   ....[1]....
        /*02ac*/ 	.word	0x000121c0


	//   ....[2]....
        /*02b0*/ 	.word	0x00012300


	//   ....[3]....
        /*02b4*/ 	.word	0x000123f0


	//   ....[4]....
        /*02b8*/ 	.word	0x00012b70


	//----- nvinfo : EIATTR_MBARRIER_INSTR_OFFSETS
	.align		4
.L_175:
        /*02bc*/ 	.byte	0x04, 0x39
        /*02be*/ 	.short	(.L_177 - .L_176)


	//   ....[0]....
.L_176:
        /*02c0*/ 	.word	0x00000260
        /*02c4*/ 	.word	0x000000ff
        /*02c8*/ 	.word	0x0002d800
        /*02cc*/ 	.short	0x0100
        /*02ce*/ 	.byte	0x08
	.zero		1


	//   ....[1]....
        /*02d0*/ 	.word	0x00000270
        /*02d4*/ 	.word	0x000000ff
        /*02d8*/ 	.word	0x0002d820
        /*02dc*/ 	.short	0x0100
        /*02de*/ 	.byte	0x08
	.zero		1


	//   ....[2]....
        /*02e0*/ 	.word	0x00000360
        /*02e4*/ 	.word	0x000000ff
        /*02e8*/ 	.word	0x0002d830
        /*02ec*/ 	.short	0x0100
        /*02ee*/ 	.byte	0x08
	.zero		1


	//   ....[3]....
        /*02f0*/ 	.word	0x00000370
        /*02f4*/ 	.word	0x000000ff
        /*02f8*/ 	.word	0x0002d840
        /*02fc*/ 	.short	0x0100
        /*02fe*/ 	.byte	0x08
	.zero		1


	//   ....[4]....
        /*0300*/ 	.word	0x00000380
        /*0304*/ 	.word	0x000000ff
        /*0308*/ 	.word	0x0002d838
        /*030c*/ 	.short	0x0100
        /*030e*/ 	.byte	0x08
	.zero		1


	//   ....[5]....
        /*0310*/ 	.word	0x00000390
        /*0314*/ 	.word	0x000000ff
        /*0318*/ 	.word	0x0002d848
        /*031c*/ 	.short	0x0100
        /*031e*/ 	.byte	0x08
	.zero		1


	//   ....[6]....
        /*0320*/ 	.word	0x000004c0
        /*0324*/ 	.word	0x000000ff
        /*0328*/ 	.word	0x0002d850
        /*032c*/ 	.short	0x0100
        /*032e*/ 	.byte	0x08
	.zero		1


	//   ....[7]....
        /*0330*/ 	.word	0x000004d0
        /*0334*/ 	.word	0x000000ff
        /*0338*/ 	.word	0x0002d860
        /*033c*/ 	.short	0x0100
        /*033e*/ 	.byte	0x08
	.zero		1


	//   ....[8]....
        /*0340*/ 	.word	0x000004e0
        /*0344*/ 	.word	0x000000ff
        /*0348*/ 	.word	0x0002d858
        /*034c*/ 	.short	0x0100
        /*034e*/ 	.byte	0x08
	.zero		1


	//   ....[9]....
        /*0350*/ 	.word	0x000004f0
        /*0354*/ 	.word	0x000000ff
        /*0358*/ 	.word	0x0002d868
        /*035c*/ 	.short	0x0100
        /*035e*/ 	.byte	0x08
	.zero		1


	//   ....[10]....
        /*0360*/ 	.word	0x000005e0
        /*0364*/ 	.word	0x000000ff
        /*0368*/ 	.word	0x0002d870
        /*036c*/ 	.short	0x0100
        /*036e*/ 	.byte	0x06
	.zero		1


	//   ....[11]....
        /*0370*/ 	.word	0x000005f0
        /*0374*/ 	.word	0x000000ff
        /*0378*/ 	.word	0x0002d880
        /*037c*/ 	.short	0x0100
        /*037e*/ 	.byte	0x06
	.zero		1


	//   ....[12]....
        /*0380*/ 	.word	0x00000600
        /*0384*/ 	.word	0x000000ff
        /*0388*/ 	.word	0x0002d878
        /*038c*/ 	.short	0x0100
        /*038e*/ 	.byte	0x06
	.zero		1


	//   ....[13]....
        /*0390*/ 	.word	0x00000610
        /*0394*/ 	.word	0x000000ff
        /*0398*/ 	.word	0x0002d888
        /*039c*/ 	.short	0x0100
        /*039e*/ 	.byte	0x06
	.zero		1


	//   ....[14]....
        /*03a0*/ 	.word	0x00000740
        /*03a4*/ 	.word	0x000000ff
        /*03a8*/ 	.word	0x0002d890
        /*03ac*/ 	.short	0x0100
        /*03ae*/ 	.byte	0x08
	.zero		1


	//   ....[15]....
        /*03b0*/ 	.word	0x00000750
        /*03b4*/ 	.word	0x000000ff
        /*03b8*/ 	.word	0x0002d8a0
        /*03bc*/ 	.short	0x0100
        /*03be*/ 	.byte	0x08
	.zero		1


	//   ....[16]....
        /*03c0*/ 	.word	0x00000760
        /*03c4*/ 	.word	0x000000ff
        /*03c8*/ 	.word	0x0002d898
        /*03cc*/ 	.short	0x0100
        /*03ce*/ 	.byte	0x08
	.zero		1


	//   ....[17]....
        /*03d0*/ 	.word	0x00000770
        /*03d4*/ 	.word	0x000000ff
        /*03d8*/ 	.word	0x0002d8a8
        /*03dc*/ 	.short	0x0100
        /*03de*/ 	.byte	0x08
	.zero		1


	//   ....[18]....
        /*03e0*/ 	.word	0x000008a0
        /*03e4*/ 	.word	0x000000ff
        /*03e8*/ 	.word	0x0002d8b0
        /*03ec*/ 	.short	0x0100
        /*03ee*/ 	.byte	0x08
	.zero		1


	//   ....[19]....
        /*03f0*/ 	.word	0x000008b0
        /*03f4*/ 	.word	0x000000ff
        /*03f8*/ 	.word	0x0002d8c0
        /*03fc*/ 	.short	0x0100
        /*03fe*/ 	.byte	0x08
	.zero		1


	//   ....[20]....
        /*0400*/ 	.word	0x000008c0
        /*0404*/ 	.word	0x000000ff
        /*0408*/ 	.word	0x0002d8b8
        /*040c*/ 	.short	0x0100
        /*040e*/ 	.byte	0x08
	.zero		1


	//   ....[21]....
        /*0410*/ 	.word	0x000008d0
        /*0414*/ 	.word	0x000000ff
        /*0418*/ 	.word	0x0002d8c8
        /*041c*/ 	.short	0x0100
        /*041e*/ 	.byte	0x08
	.zero		1


	//   ....[22]....
        /*0420*/ 	.word	0x00001770
        /*0424*/ 	.word	0x000000ff
        /*0428*/ 	.word	0x0002d800
        /*042c*/ 	.short	0x010a
        /*042e*/ 	.byte	0x24
	.zero		1


	//   ....[23]....
        /*0430*/ 	.word	0x00001880
        /*0434*/ 	.word	0x000000ff
        /*0438*/ 	.word	0x0002d830
        /*043c*/ 	.short	0x010a
        /*043e*/ 	.byte	0x24
	.zero		1


	//   ....[24]....
        /*0440*/ 	.word	0x000018f0
        /*0444*/ 	.word	0x000000ff
        /*0448*/ 	.word	0x0002d830
        /*044c*/ 	.short	0x010a
        /*044e*/ 	.byte	0x24
	.zero		1


	//   ....[25]....
        /*0450*/ 	.word	0x00002170
        /*0454*/ 	.word	0x0000000a
        /*0458*/ 	.word	0x00000000
        /*045c*/ 	.short	0x0101
        /*045e*/ 	.byte	0x3f
	.zero		1


	//   ....[26]....
        /*0460*/ 	.word	0x00005870
        /*0464*/ 	.word	0x000000ff
        /*0468*/ 	.word	0x0002d830
        /*046c*/ 	.short	0x010a
        /*046e*/ 	.byte	0x0a
	.zero		1


	//   ....[27]....
        /*0470*/ 	.word	0x000058b0
        /*0474*/ 	.word	0x000000ff
        /*0478*/ 	.word	0x0002d830
        /*047c*/ 	.short	0x010a
        /*047e*/ 	.byte	0x0a
	.zero		1


	//   ....[28]....
        /*0480*/ 	.word	0x00005b50
        /*0484*/ 	.word	0x000000ff
        /*0488*/ 	.word	0x0002d850
        /*048c*/ 	.short	0x010a
        /*048e*/ 	.byte	0x0a
	.zero		1


	//   ....[29]....
        /*0490*/ 	.word	0x00005b90
        /*0494*/ 	.word	0x000000ff
        /*0498*/ 	.word	0x0002d850
        /*049c*/ 	.short	0x010a
        /*049e*/ 	.byte	0x0a
	.zero		1


	//   ....[30]....
        /*04a0*/ 	.word	0x00006950
        /*04a4*/ 	.word	0x00000039
        /*04a8*/ 	.word	0x00000000
        /*04ac*/ 	.short	0x0101
        /*04ae*/ 	.byte	0x3f
	.zero		1


	//   ....[31]....
        /*04b0*/ 	.word	0x000084a0
        /*04b4*/ 	.word	0x0000001a
        /*04b8*/ 	.word	0x00000000
        /*04bc*/ 	.short	0x0101
        /*04be*/ 	.byte	0x3f
	.zero		1


	//   ....[32]....
        /*04c0*/ 	.word	0x000094a0
        /*04c4*/ 	.word	0x000000ff
        /*04c8*/ 	.word	0x0002d830
        /*04cc*/ 	.short	0x010a
        /*04ce*/ 	.byte	0x0e
	.zero		1


	//   ....[33]....
        /*04d0*/ 	.word	0x000094e0
        /*04d4*/ 	.word	0x000000ff
        /*04d8*/ 	.word	0x0002d830
        /*04dc*/ 	.short	0x010a
        /*04de*/ 	.byte	0x0e
	.zero		1


	//   ....[34]....
        /*04e0*/ 	.word	0x000097b0
        /*04e4*/ 	.word	0x000000ff
        /*04e8*/ 	.word	0x0002d850
        /*04ec*/ 	.short	0x010a
        /*04ee*/ 	.byte	0x0e
	.zero		1


	//   ....[35]....
        /*04f0*/ 	.word	0x000097f0
        /*04f4*/ 	.word	0x000000ff
        /*04f8*/ 	.word	0x0002d850
        /*04fc*/ 	.short	0x010a
        /*04fe*/ 	.byte	0x0e
	.zero		1


	//   ....[36]....
        /*0500*/ 	.word	0x0000b110
        /*0504*/ 	.word	0x00000031
        /*0508*/ 	.word	0x00000000
        /*050c*/ 	.short	0x0101
        /*050e*/ 	.byte	0x3f
	.zero		1


	//   ....[37]....
        /*0510*/ 	.word	0x0000b190
        /*0514*/ 	.word	0x0000002b
        /*0518*/ 	.word	0x00000000
        /*051c*/ 	.short	0x0101
        /*051e*/ 	.byte	0x3f
	.zero		1


	//   ....[38]....
        /*0520*/ 	.word	0x0000bed0
        /*0524*/ 	.word	0x000000ff
        /*0528*/ 	.word	0x0002d830
        /*052c*/ 	.short	0x010a
        /*052e*/ 	.byte	0x0a
	.zero		1


	//   ....[39]....
        /*0530*/ 	.word	0x0000bf10
        /*0534*/ 	.word	0x000000ff
        /*0538*/ 	.word	0x0002d830
        /*053c*/ 	.short	0x010a
        /*053e*/ 	.byte	0x0a
	.zero		1


	//   ....[40]....
        /*0540*/ 	.word	0x0000c1b0
        /*0544*/ 	.word	0x000000ff
        /*0548*/ 	.word	0x0002d850
        /*054c*/ 	.short	0x010a
        /*054e*/ 	.byte	0x0a
	.zero		1


	//   ....[41]....
        /*0550*/ 	.word	0x0000c1f0
        /*0554*/ 	.word	0x000000ff
        /*0558*/ 	.word	0x0002d850
        /*055c*/ 	.short	0x010a
        /*055e*/ 	.byte	0x0a
	.zero		1


	//   ....[42]....
        /*0560*/ 	.word	0x0000ce90
        /*0564*/ 	.word	0x00000054
        /*0568*/ 	.word	0x00000000
        /*056c*/ 	.short	0x0101
        /*056e*/ 	.byte	0x3f
	.zero		1


	//   ....[43]....
        /*0570*/ 	.word	0x0000eab0
        /*0574*/ 	.word	0x00000020
        /*0578*/ 	.word	0x00000000
        /*057c*/ 	.short	0x0101
        /*057e*/ 	.byte	0x3f
	.zero		1


	//   ....[44]....
        /*0580*/ 	.word	0x0000f6a0
        /*0584*/ 	.word	0x000000ff
        /*0588*/ 	.word	0x0002d850
        /*058c*/ 	.short	0x010a
        /*058e*/ 	.byte	0x09
	.zero		1


	//   ....[45]....
        /*0590*/ 	.word	0x0000f6e0
        /*0594*/ 	.word	0x000000ff
        /*0598*/ 	.word	0x0002d850
        /*059c*/ 	.short	0x010a
        /*059e*/ 	.byte	0x09
	.zero		1


	//   ....[46]....
        /*05a0*/ 	.word	0x0000fcb0
        /*05a4*/ 	.word	0x00000009
        /*05a8*/ 	.word	0x00000000
        /*05ac*/ 	.short	0x0101
        /*05ae*/ 	.byte	0x3f
	.zero		1


	//   ....[47]....
        /*05b0*/ 	.word	0x00010880
        /*05b4*/ 	.word	0x000000ff
        /*05b8*/ 	.word	0x00000000
        /*05bc*/ 	.short	0x0101
        /*05be*/ 	.byte	0x04
	.zero		1


	//   ....[48]....
        /*05c0*/ 	.word	0x00012730
        /*05c4*/ 	.word	0x000000ff
        /*05c8*/ 	.word	0x0002d840
        /*05cc*/ 	.short	0x010a
        /*05ce*/ 	.byte	0x26
	.zero		1


	//   ....[49]....
        /*05d0*/ 	.word	0x000134e0
        /*05d4*/ 	.word	0x000000ff
        /*05d8*/ 	.word	0x0002d800
        /*05dc*/ 	.short	0x0107
        /*05de*/ 	.byte	0x26
	.zero		1


	//   ....[50]....
        /*05e0*/ 	.word	0x00013520
        /*05e4*/ 	.word	0x000000ff
        /*05e8*/ 	.word	0x0002d800
        /*05ec*/ 	.short	0x0101
        /*05ee*/ 	.byte	0x26
	.zero		1


	//   ....[51]....
        /*05f0*/ 	.word	0x00013550
        /*05f4*/ 	.word	0x000000ff
        /*05f8*/ 	.word	0x0002d820
        /*05fc*/ 	.short	0x010a
        /*05fe*/ 	.byte	0x26
	.zero		1


	//   ....[52]....
        /*0600*/ 	.word	0x000138e0
        /*0604*/ 	.word	0x000000ff
        /*0608*/ 	.word	0x0002d848
        /*060c*/ 	.short	0x010a
        /*060e*/ 	.byte	0x26
	.zero		1


	//   ....[53]....
        /*0610*/ 	.word	0x00013cb0
        /*0614*/ 	.word	0x000000ff
        /*0618*/ 	.word	0x0002d860
        /*061c*/ 	.short	0x010a
        /*061e*/ 	.byte	0x26
	.zero		1


	//   ....[54]....
        /*0620*/ 	.word	0x00014240
        /*0624*/ 	.word	0x000000ff
        /*0628*/ 	.word	0x0002d840
        /*062c*/ 	.short	0x010a
        /*062e*/ 	.byte	0x26
	.zero		1


	//   ....[55]....
        /*0630*/ 	.word	0x00014620
        /*0634*/ 	.word	0x000000ff
        /*0638*/ 	.word	0x0002d868
        /*063c*/ 	.short	0x010a
        /*063e*/ 	.byte	0x26
	.zero		1


	//   ....[56]....
        /*0640*/ 	.word	0x00014bf0
        /*0644*/ 	.word	0x000000ff
        /*0648*/ 	.word	0x0002d848
        /*064c*/ 	.short	0x010a
        /*064e*/ 	.byte	0x26
	.zero		1


	//   ....[57]....
        /*0650*/ 	.word	0x00014fb0
        /*0654*/ 	.word	0x000000ff
        /*0658*/ 	.word	0x0002d860
        /*065c*/ 	.short	0x010a
        /*065e*/ 	.byte	0x26
	.zero		1


	//   ....[58]....
        /*0660*/ 	.word	0x000153f0
        /*0664*/ 	.word	0x00000004
        /*0668*/ 	.word	0x0002d860
        /*066c*/ 	.short	0x010a
        /*066e*/ 	.byte	0x3f
	.zero		1


	//   ....[59]....
        /*0670*/ 	.word	0x00015840
        /*0674*/ 	.word	0x00000007
        /*0678*/ 	.word	0x0002d820
        /*067c*/ 	.short	0x010a
        /*067e*/ 	.byte	0x3f
	.zero		1


	//   ....[60]....
        /*0680*/ 	.word	0x000159a0
        /*0684*/ 	.word	0x00000006
        /*0688*/ 	.word	0x00000000
        /*068c*/ 	.short	0x010a
        /*068e*/ 	.byte	0x3f
	.zero		1


	//   ....[61]....
        /*0690*/ 	.word	0x00015a10
        /*0694*/ 	.word	0x00000003
        /*0698*/ 	.word	0x00000000
        /*069c*/ 	.short	0x010a
        /*069e*/ 	.byte	0x3f
	.zero		1


	//   ....[62]....
        /*06a0*/ 	.word	0x00015a70
        /*06a4*/ 	.word	0x00000000
        /*06a8*/ 	.word	0x00000000
        /*06ac*/ 	.short	0x010a
        /*06ae*/ 	.byte	0x3f
	.zero		1


	//   ....[63]....
        /*06b0*/ 	.word	0x00015aa0
        /*06b4*/ 	.word	0x00000003
        /*06b8*/ 	.word	0x00000000
        /*06bc*/ 	.short	0x010a
        /*06be*/ 	.byte	0x3f
	.zero		1


	//   ....[64]....
        /*06c0*/ 	.word	0x00015b10
        /*06c4*/ 	.word	0x00000005
        /*06c8*/ 	.word	0x0002d800
        /*06cc*/ 	.short	0x010a
        /*06ce*/ 	.byte	0x3f
	.zero		1


	//   ....[65]....
        /*06d0*/ 	.word	0x00015b70
        /*06d4*/ 	.word	0x00000005
        /*06d8*/ 	.word	0x0002d830
        /*06dc*/ 	.short	0x010a
        /*06de*/ 	.byte	0x3f
	.zero		1


	//   ....[66]....
        /*06e0*/ 	.word	0x00015bd0
        /*06e4*/ 	.word	0x00000014
        /*06e8*/ 	.word	0x0002d830
        /*06ec*/ 	.short	0x010a
        /*06ee*/ 	.byte	0x3f
	.zero		1


	//   ....[67]....
        /*06f0*/ 	.word	0x00015c30
        /*06f4*/ 	.word	0x00000014
        /*06f8*/ 	.word	0x0002d850
        /*06fc*/ 	.short	0x010a
        /*06fe*/ 	.byte	0x3f
	.zero		1


	//   ....[68]....
        /*0700*/ 	.word	0x00015c90
        /*0704*/ 	.word	0x00000015
        /*0708*/ 	.word	0x0002d830
        /*070c*/ 	.short	0x010a
        /*070e*/ 	.byte	0x3f
	.zero		1


	//   ....[69]....
        /*0710*/ 	.word	0x00015cf0
        /*0714*/ 	.word	0x00000015
        /*0718*/ 	.word	0x0002d850
        /*071c*/ 	.short	0x010a
        /*071e*/ 	.byte	0x3f
	.zero		1


	//   ....[70]....
        /*0720*/ 	.word	0x00015d50
        /*0724*/ 	.word	0x00000015
        /*0728*/ 	.word	0x0002d830
        /*072c*/ 	.short	0x010a
        /*072e*/ 	.byte	0x3f
	.zero		1


	//   ....[71]....
        /*0730*/ 	.word	0x00015db0
        /*0734*/ 	.word	0x00000015
        /*0738*/ 	.word	0x0002d850
        /*073c*/ 	.short	0x010a
        /*073e*/ 	.byte	0x3f
	.zero		1


	//   ....[72]....
        /*0740*/ 	.word	0x00015e10
        /*0744*/ 	.word	0x00000003
        /*0748*/ 	.word	0x0002d850
        /*074c*/ 	.short	0x010a
        /*074e*/ 	.byte	0x3f
	.zero		1


	//   ....[73]....
        /*0750*/ 	.word	0x00015f70
        /*0754*/ 	.word	0x00000003
        /*0758*/ 	.word	0x0002d840
        /*075c*/ 	.short	0x010a
        /*075e*/ 	.byte	0x3f
	.zero		1


	//   ....[74]....
        /*0760*/ 	.word	0x00016830
        /*0764*/ 	.word	0x00000005
        /*0768*/ 	.word	0x0002d820
        /*076c*/ 	.short	0x010a
        /*076e*/ 	.byte	0x3f
	.zero		1


	//   ....[75]....
        /*0770*/ 	.word	0x00016890
        /*0774*/ 	.word	0x00000005
        /*0778*/ 	.word	0x0002d848
        /*077c*/ 	.short	0x010a
        /*077e*/ 	.byte	0x3f
	.zero		1


	//   ....[76]....
        /*0780*/ 	.word	0x000168f0
        /*0784*/ 	.word	0x00000005
        /*0788*/ 	.word	0x0002d860
        /*078c*/ 	.short	0x010a
        /*078e*/ 	.byte	0x3f
	.zero		1


	//   ....[77]....
        /*0790*/ 	.word	0x00016950
        /*0794*/ 	.word	0x00000005
        /*0798*/ 	.word	0x0002d840
        /*079c*/ 	.short	0x010a
        /*079e*/ 	.byte	0x3f
	.zero		1


	//   ....[78]....
        /*07a0*/ 	.word	0x000169b0
        /*07a4*/ 	.word	0x00000005
        /*07a8*/ 	.word	0x0002d868
        /*07ac*/ 	.short	0x010a
        /*07ae*/ 	.byte	0x3f
	.zero		1


	//   ....[79]....
        /*07b0*/ 	.word	0x00016a10
        /*07b4*/ 	.word	0x00000004
        /*07b8*/ 	.word	0x0002d848
        /*07bc*/ 	.short	0x010a
        /*07be*/ 	.byte	0x3f
	.zero		1


	//   ....[80]....
        /*07c0*/ 	.word	0x00016a70
        /*07c4*/ 	.word	0x00000004
        /*07c8*/ 	.word	0x0002d860
        /*07cc*/ 	.short	0x010a
        /*07ce*/ 	.byte	0x3f
	.zero		1


	//   ....[81]....
        /*07d0*/ 	.word	0x00016ac0
        /*07d4*/ 	.word	0x00000004
        /*07d8*/ 	.word	0x0002d860
        /*07dc*/ 	.short	0x010a
        /*07de*/ 	.byte	0x3f
	.zero		1


	//   ....[82]....
        /*07e0*/ 	.word	0x00016b10
        /*07e4*/ 	.word	0x00000007
        /*07e8*/ 	.word	0x0002d820
        /*07ec*/ 	.short	0x010a
        /*07ee*/ 	.byte	0x3f
	.zero		1


	//   ....[83]....
        /*07f0*/ 	.word	0x00016c80
        /*07f4*/ 	.word	0x00000006
        /*07f8*/ 	.word	0x00000000
        /*07fc*/ 	.short	0x010a
        /*07fe*/ 	.byte	0x3f
	.zero		1


	//   ....[84]....
        /*0800*/ 	.word	0x00016cd0
        /*0804*/ 	.word	0x00000003
        /*0808*/ 	.word	0x00000000
        /*080c*/ 	.short	0x010a
        /*080e*/ 	.byte	0x3f
	.zero		1


	//   ....[85]....
        /*0810*/ 	.word	0x00016d20
        /*0814*/ 	.word	0x00000000
        /*0818*/ 	.word	0x00000000
        /*081c*/ 	.short	0x010a
        /*081e*/ 	.byte	0x3f
	.zero		1


	//----- nvinfo : EIATTR_NUM_MBARRIERS
	.align		4
.L_177:
        /*0820*/ 	.byte	0x03, 0x38
        /*0822*/ 	.short	0x0016


	//----- nvinfo : EIATTR_EXIT_INSTR_OFFSETS
	.align		4
        /*0824*/ 	.byte	0x04, 0x1c
        /*0826*/ 	.short	(.L_179 - .L_178)


	//   ....[0]....
.L_178:
        /*0828*/ 	.word	0x00015af0


	//----- nvinfo : EIATTR_MAX_THREADS
	.align		4
.L_179:
        /*082c*/ 	.byte	0x04, 0x05
        /*082e*/ 	.short	(.L_181 - .L_180)
.L_180:
        /*0830*/ 	.word	0x00000200
        /*0834*/ 	.word	0x00000001
        /*0838*/ 	.word	0x00000001


	//----- nvinfo : EIATTR_CRS_STACK_SIZE
	.align		4
.L_181:
        /*083c*/ 	.byte	0x04, 0x1e
        /*083e*/ 	.short	(.L_183 - .L_182)
.L_182:
        /*0840*/ 	.word	0x00000000


	//----- nvinfo : EIATTR_CBANK_PARAM_SIZE
	.align		4
.L_183:
        /*0844*/ 	.byte	0x03, 0x19
        /*0846*/ 	.short	0x0a70


	//----- nvinfo : EIATTR_PARAM_CBANK
	.align		4
        /*0848*/ 	.byte	0x04, 0x0a
        /*084a*/ 	.short	(.L_185 - .L_184)
	.align		4
.L_184:
        /*084c*/ 	.word	index@(.nv.constant0._ZN7cutlass13device_kernelIN5flash11enable_sm90INS1_16FlashAttnFwdSm90INS1_25CollectiveMainloopFwdSm90ILi2EN4cute5tupleIJNS5_1CILi1EEES8_S8_EEENS6_IJNS7_ILi192EEENS7_ILi128EEENS7_ILi96EEEEEELi96ENS_10bfloat16_tEfNS_4arch4Sm90ELb0ELb1ELb1ELb0ELb0ELb0ELb0ELb0ELb1ELb1ELb1ELb0EEENS1_21CollectiveEpilogueFwdINS6_IJSA_SC_SB_EEES9_SE_SG_Li384ELb0ELb1ELb1ELb0EEENS1_19SingleTileSchedulerILb0ELb1ELb1ELi192EEEEEEEEEvNT_6ParamsE)
        /*0850*/ 	.short	0x0210
        /*0852*/ 	.short	0x0a70


	//----- nvinfo : EIATTR_SW_WAR
	.align		4
.L_185:
        /*0854*/ 	.byte	0x04, 0x36
        /*0856*/ 	.short	(.L_187 - .L_186)
.L_186:
        /*0858*/ 	.word	0x00000008
.L_187:


//--------------------- .nv.info._ZN7cutlass13device_kernelIN5flash11enable_sm90INS1_16FlashAttnFwdSm90INS1_25CollectiveMainloopFwdSm90ILi2EN4cute5tupleIJNS5_1CILi1EEES8_S8_EEENS6_IJNS7_ILi192EEENS7_ILi128EEENS7_ILi96EEEEEELi96ENS_10bfloat16_tEfNS_4arch4Sm90ELb0ELb1ELb1ELb1ELb0ELb0ELb0ELb0ELb1ELb1ELb1ELb0EEENS1_21CollectiveEpilogueFwdINS6_IJSA_SC_SB_EEES9_SE_SG_Li384ELb1ELb1ELb1ELb0EEENS1_36VarlenDynamicPersistentTileSchedulerILi192ELi128ELi384ELi128ELb1ELb1ELb1ELb1ELb0ELb1EEEEEEEEEvNT_6ParamsE --------------------------
	.section	.nv.info._ZN7cutlass13device_kernelIN5flash11enable_sm90INS1_16FlashAttnFwdSm90INS1_25CollectiveMainloopFwdSm90ILi2EN4cute5tupleIJNS5_1CILi1EEES8_S8_EEENS6_IJNS7_ILi192EEENS7_ILi128EEENS7_ILi96EEEEEELi96ENS_10bfloat16_tEfNS_4arch4Sm90ELb0ELb1ELb1ELb1ELb0ELb0ELb0ELb0ELb1ELb1ELb1ELb0EEENS1_21CollectiveEpilogueFwdINS6_IJSA_SC_SB_EEES9_SE_SG_Li384ELb1ELb1ELb1ELb0EEENS1_36VarlenDynamicPersistentTileSchedulerILi192ELi128ELi384ELi128ELb1ELb1ELb1ELb1ELb0ELb1EEEEEEEEEvNT_6ParamsE,"",@"SHT_CUDA_INFO"
	.sectionflags	@""
	.align	4


	//----- nvinfo : EIATTR_CUDA_API_VERSION
	.align		4
        /*0000*/ 	.byte	0x04, 0x37
        /*0002*/ 	.short	(.L_189 - .L_188)
.L_188:
        /*0004*/ 	.word	0x00000082


	//----- nvinfo : EIATTR_KPARAM_INFO
	.align		4
.L_189:
        /*0008*/ 	.byte	0x04, 0x17
        /*000a*/ 	.short	(.L_191 - .L_190)
.L_190:
        /*000c*/ 	.word	0x00000000
        /*0010*/ 	.short	0x0000
        /*0012*/ 	.short	0x0070
        /*0014*/ 	.byte	0x00, 0xf0, 0x01, 0x2a


	//----- nvinfo : EIATTR_SPARSE_MMA_MASK
	.align		4
.L_191:
        /*0018*/ 	.byte	0x03, 0x50
        /*001a*/ 	.short	0x0000


	//----- nvinfo : EIATTR_MAXREG_COUNT
	.align		4
        /*001c*/ 	.byte	0x03, 0x1b
        /*001e*/ 	.short	0x0080


	//----- nvinfo : EIATTR_NUM_BARRIERS
	.align		4
        /*0020*/ 	.byte	0x02, 0x4c
        /*0022*/ 	.byte	0x10
	.zero		1


	//----- nvinfo : EIATTR_EXTERNS
	.align		4
        /*0024*/ 	.byte	0x04, 0x0f
        /*0026*/ 	.short	(.L_193 - .L_192)


	//   ....[0]....
	.align		4
.L_192:
        /*0028*/ 	.word	index@(__assertfail)


	//----- nvinfo : EIATTR_ANNOTATIONS
	.align		4
.L_193:
        /*002c*/ 	.byte	0x04, 0x55
        /*002e*/ 	.short	(.L_195 - .L_194)


	//   ....[0]....
.L_194:
        /* <DEDUP_REMOVED lines=29> */


	//----- nvinfo : EIATTR_MERCURY_ISA_VERSION
	.align		4
.L_195:
        /*01e8*/ 	.byte	0x03, 0x5f
        /*01ea*/ 	.short	0x0101


	//----- nvinfo : EIATTR_UNUSED_LOAD_BYTE_OFFSET
	.align		4
        /*01ec*/ 	.byte	0x04, 0x44
        /*01ee*/ 	.short	(.L_197 - .L_196)


	//   ....[0]....
.L_196:
        /*01f0*/ 	.word	0x00000a50
        /*01f4*/ 	.word	0x0000fff0


	//   ....[1]....
        /*01f8*/ 	.word	0x00010520
        /*01fc*/ 	.word	0x0000fff0


	//----- nvinfo : EIATTR_INT_WARP_WIDE_INSTR_OFFSETS
	.align		4
.L_197:
        /*0200*/ 	.byte	0x04, 0x31
        /*0202*/ 	.short	(.L_199 - .L_198)


	//   ....[0]....
.L_198:
        /*0204*/ 	.word	0x00000130


	//   ....[1]....
        /*0208*/ 	.word	0x00000170


	//   ....[2]....
        /*020c*/ 	.word	0x000001e0


	//   ....[3]....
        /*0210*/ 	.word	0x00014b30


	//   ....[4]....
        /*0214*/ 	.word	0x00014bc0


	//   ....[5]....
        /*0218*/ 	.word	0x000186f0


	//   ....[6]....
        /*021c*/ 	.word	0x00018780


	//----- nvinfo : EIATTR_COOP_GROUP_MASK_REGIDS
	.align		4
.L_199:
        /*0220*/ 	.byte	0x04, 0x29
        /*0222*/ 	.short	(.L_201 - .L_200)


	//   ....[0]....
.L_200:
        /*0224*/ 	.word	0xffffffff


	//   ....[1]....
        /*0228*/ 	.word	0xffffffff


	//   ....[2]....
        /*022c*/ 	.word	0xffffffff


	//   ....[3]....
        /*0230*/ 	.word	0xffffffff


	//   ....[4]....
        /*0234*/ 	.word	0xffffffff


	//   ....[5]....
        /*0238*/ 	.word	0xffffffff


	//   ....[6]....
        /*023c*/ 	.word	0xffffffff


	//   ....[7]....
        /*0240*/ 	.word	0xffffffff


	//   ....[8]....
        /*0244*/ 	.word	0xffffffff


	//   ....[9]....
        /*0248*/ 	.word	0xffffffff


	//   ....[10]....
        /*024c*/ 	.word	0xffffffff


	//   ....[11]....
        /*0250*/ 	.word	0xffffffff


	//   ....[12]....
        /*0254*/ 	.word	0xffffffff


	//   ....[13]....
        /*0258*/ 	.word	0xffffffff


	//   ....[14]....
        /*025c*/ 	.word	0xffffffff


	//   ....[15]....
        /*0260*/ 	.word	0xffffffff


	//   ....[16]....
        /*0264*/ 	.word	0xffffffff


	//   ....[17]....
        /*0268*/ 	.word	0xffffffff


	//   ....[18]....
        /*026c*/ 	.word	0xffffffff


	//   ....[19]....
        /*0270*/ 	.word	0xffffffff


	//   ....[20]....
        /*0274*/ 	.word	0xffffffff


	//   ....[21]....
        /*0278*/ 	.word	0xffffffff


	//   ....[22]....
        /*027c*/ 	.word	0xffffffff


	//   ....[23]....
        /*0280*/ 	.word	0xffffffff


	//   ....[24]....
        /*0284*/ 	.word	0xffffffff


	//   ....[25]....
        /*0288*/ 	.word	0xffffffff


	//   ....[26]....
        /*028c*/ 	.word	0xffffffff


	//   ....[27]....
        /*0290*/ 	.word	0xffffffff


	//   ....[28]....
        /*0294*/ 	.word	0xffffffff


	//   ....[29]....
        /*0298*/ 	.word	0xffffffff


	//   ....[30]....
        /*029c*/ 	.word	0xffffffff


	//   ....[31]....
        /*02a0*/ 	.word	0xffffffff


	//   ....[32]....
        /*02a4*/ 	.word	0xffffffff


	//   ....[33]....
        /*02a8*/ 	.word	0xffffffff


	//   ....[34]....
        /*02ac*/ 	.word	0xffffffff


	//   ....[35]....
        /*02b0*/ 	.word	0xffffffff


	//   ....[36]....
        /*02b4*/ 	.word	0xffffffff


	//   ....[37]....
        /*02b8*/ 	.word	0xffffffff


	//   ....[38]....
        /*02bc*/ 	.word	0xffffffff


	//   ....[39]....
        /*02c0*/ 	.word	0xffffffff


	//   ....[40]....
        /*02c4*/ 	.word	0xffffffff


	//   ....[41]....
        /*02c8*/ 	.word	0xffffffff


	//   ....[42]....
        /*02cc*/ 	.word	0xffffffff


	//   ....[43]....
        /*02d0*/ 	.word	0xffffffff


	//   ....[44]....
        /*02d4*/ 	.word	0xffffffff


	//   ....[45]....
        /*02d8*/ 	.word	0xffffffff


	//   ....[46]....
        /*02dc*/ 	.word	0xffffffff


	//   ....[47]....
        /*02e0*/ 	.word	0xffffffff


	//   ....[48]....
        /*02e4*/ 	.word	0xffffffff


	//   ....[49]....
        /*02e8*/ 	.word	0xffffffff


	//   ....[50]....
        /*02ec*/ 	.word	0xffffffff


	//   ....[51]....
        /*02f0*/ 	.word	0xffffffff


	//   ....[52]....
        /*02f4*/ 	.word	0xffffffff


	//   ....[53]....
        /*02f8*/ 	.word	0xffffffff


	//   ....[54]....
        /*02fc*/ 	.word	0xffffffff


	//   ....[55]....
        /*0300*/ 	.word	0xffffffff


	//   ....[56]....
        /*0304*/ 	.word	0xffffffff


	//   ....[57]....
        /*0308*/ 	.word	0xffffffff


	//   ....[58]....
        /*030c*/ 	.word	0xffffffff


	//   ....[59]....
        /*0310*/ 	.word	0xffffffff


	//   ....[60]....
        /*0314*/ 	.word	0xffffffff


	//   ....[61]....
        /*0318*/ 	.word	0xffffffff


	//   ....[62]....
        /*031c*/ 	.word	0xffffffff


	//   ....[63]....
        /*0320*/ 	.word	0xffffffff


	//   ....[64]....
        /*0324*/ 	.word	0xffffffff


	//   ....[65]....
        /*0328*/ 	.word	0xffffffff


	//   ....[66]....
        /*032c*/ 	.word	0xffffffff


	//   ....[67]....
        /*0330*/ 	.word	0xffffffff


	//   ....[68]....
        /*0334*/ 	.word	0xffffffff


	//   ....[69]....
        /*0338*/ 	.word	0xffffffff


	//   ....[70]....
        /*033c*/ 	.word	0xffffffff


	//   ....[71]....
        /*0340*/ 	.word	0xffffffff


	//   ....[72]....
        /*0344*/ 	.word	0xffffffff


	//   ....[73]....
        /*0348*/ 	.word	0xffffffff


	//   ....[74]....
        /*034c*/ 	.word	0xffffffff


	//   ....[75]....
        /*0350*/ 	.word	0xffffffff


	//   ....[76]....
        /*0354*/ 	.word	0xffffffff


	//   ....[77]....
        /*0358*/ 	.word	0xffffffff


	//   ....[78]....
        /*035c*/ 	.word	0xffffffff


	//   ....[79]....
        /*0360*/ 	.word	0xffffffff


	//   ....[80]....
        /*0364*/ 	.word	0xffffffff


	//   ....[81]....
        /*0368*/ 	.word	0xffffffff


	//   ....[82]....
        /*036c*/ 	.word	0xffffffff


	//   ....[83]....
        /*0370*/ 	.word	0xffffffff


	//   ....[84]....
        /*0374*/ 	.word	0xffffffff


	//   ....[85]....
        /*0378*/ 	.word	0xffffffff


	//   ....[86]....
        /*037c*/ 	.word	0xffffffff


	//   ....[87]....
        /*0380*/ 	.word	0xffffffff


	//   ....[88]....
        /*0384*/ 	.word	0xffffffff


	//   ....[89]....
        /*0388*/ 	.word	0xffffffff


	//   ....[90]....
        /*038c*/ 	.word	0xffffffff


	//   ....[91]....
        /*0390*/ 	.word	0xffffffff


	//   ....[92]....
        /*0394*/ 	.word	0xffffffff


	//   ....[93]....
        /*0398*/ 	.word	0xffffffff


	//   ....[94]....
        /*039c*/ 	.word	0xffffffff


	//   ....[95]....
        /*03a0*/ 	.word	0xffffffff


	//   ....[96]....
        /*03a4*/ 	.word	0xffffffff


	//   ....[97]....
        /*03a8*/ 	.word	0xffffffff


	//   ....[98]....
        /*03ac*/ 	.word	0xffffffff


	//   ....[99]....
        /*03b0*/ 	.word	0xffffffff


	//   ....[100]....
        /*03b4*/ 	.word	0xffffffff


	//   ....[101]....
        /*03b8*/ 	.word	0xffffffff


	//   ....[102]....
        /*03bc*/ 	.word	0xffffffff


	//   ....[103]....
        /*03c0*/ 	.word	0x0500000f


	//   ....[104]....
        /*03c4*/ 	.word	0x0500000f


	//   ....[105]....
        /*03c8*/ 	.word	0x0500000f


	//   ....[106]....
        /*03cc*/ 	.word	0x0500000f


	//   ....[107]....
        /*03d0*/ 	.word	0x0500000f


	//   ....[108]....
        /*03d4*/ 	.word	0x0500000f


	//   ....[109]....
        /*03d8*/ 	.word	0x0500000f


	//   ....[110]....
        /*03dc*/ 	.word	0x0500000f


	//   ....[111]....
        /*03e0*/ 	.word	0x0500000f


	//   ....[112]....
        /*03e4*/ 	.word	0x0500000f


	//   ....[113]....
        /*03e8*/ 	.word	0x0500000f


	//   ....[114]....
        /*03ec*/ 	.word	0x0500000f


	//   ....[115]....
        /*03f0*/ 	.word	0x0500000f


	//   ....[116]....
        /*03f4*/ 	.word	0x0500000f


	//   ....[117]....
        /*03f8*/ 	.word	0x0500000f


	//   ....[118]....
        /*03fc*/ 	.word	0x0500000f


	//   ....[119]....
        /*0400*/ 	.word	0x0500000f


	//   ....[120]....
        /*0404*/ 	.word	0x0500000f


	//   ....[121]....
        /*0408*/ 	.word	0x0500000f


	//   ....[122]....
        /*040c*/ 	.word	0x0500000f


	//   ....[123]....
        /*0410*/ 	.word	0x0500000f


	//   ....[124]....
        /*0414*/ 	.word	0x0500000f


	//   ....[125]....
        /*0418*/ 	.word	0x0500000f


	//   ....[126]....
        /*041c*/ 	.word	0x0500000f


	//   ....[127]....
        /*0420*/ 	.word	0x0500000f


	//   ....[128]....
        /*0424*/ 	.word	0x0500000f


	//   ....[129]....
        /*0428*/ 	.word	0x0500000f


	//   ....[130]....
        /*042c*/ 	.word	0x0500000f


	//   ....[131]....
        /*0430*/ 	.word	0x0500000f


	//   ....[132]....
        /*0434*/ 	.word	0x0500000f


	//   ....[133]....
        /*0438*/ 	.word	0x0500000f


	//   ....[134]....
        /*043c*/ 	.word	0x0500000f


	//----- nvinfo : EIATTR_COOP_GROUP_INSTR_OFFSETS
	.align		4
.L_201:
        /*0440*/ 	.byte	0x04, 0x28
        /*0442*/ 	.short	(.L_203 - .L_202)


	//   ....[0]....
.L_202:
        /*0444*/ 	.word	0x00000070


	//   ....[1]....
        /*0448*/ 	.word	0x00000140


	//   ....[2]....
        /*044c*/ 	.word	0x00000190


	//   ....[3]....
        /*0450*/ 	.word	0x000003c0


	//   ....[4]....
        /*0454*/ 	.word	0x00000520


	//   ....[5]....
        /*0458*/ 	.word	0x00000640


	//   ....[6]....
        /*045c*/ 	.word	0x000007a0


	//   ....[7]....
        /*0460*/ 	.word	0x00001ef0


	//   ....[8]....
        /*0464*/ 	.word	0x00002a10


	//   ....[9]....
        /*0468*/ 	.word	0x000030e0


	//   ....[10]....
        /*046c*/ 	.word	0x00004590


	//   ....[11]....
        /*0470*/ 	.word	0x00004630


	//   ....[12]....
        /*0474*/ 	.word	0x00004d90


	//   ....[13]....
        /*0478*/ 	.word	0x00004e00


	//   ....[14]....
        /*047c*/ 	.word	0x000059d0


	//   ....[15]....
        /*0480*/ 	.word	0x00006df0


	//   ....[16]....
        /*0484*/ 	.word	0x000070b0


	//   ....[17]....
        /*0488*/ 	.word	0x00007c90


	//   ....[18]....
        /*048c*/ 	.word	0x00007d90


	//   ....[19]....
        /*0490*/ 	.word	0x00008820


	//   ....[20]....
        /*0494*/ 	.word	0x00008890


	//   ....[21]....
        /*0498*/ 	.word	0x00009620


	//   ....[22]....
        /*049c*/ 	.word	0x0000a6e0


	//   ....[23]....
        /*04a0*/ 	.word	0x0000a750


	//   ....[24]....
        /*04a4*/ 	.word	0x0000b010


	//   ....[25]....
        /*04a8*/ 	.word	0x0000b070


	//   ....[26]....
        /*04ac*/ 	.word	0x0000c190


	//   ....[27]....
        /*04b0*/ 	.word	0x0000d2b0


	//   ....[28]....
        /*04b4*/ 	.word	0x0000d560


	//   ....[29]....
        /*04b8*/ 	.word	0x0000e130


	//   ....[30]....
        /*04bc*/ 	.word	0x0000e230


	//   ....[31]....
        /*04c0*/ 	.word	0x0000ed60


	//   ....[32]....
        /*04c4*/ 	.word	0x0000ed80


	//   ....[33]....
        /*04c8*/ 	.word	0x0000fac0


	//   ....[34]....
        /*04cc*/ 	.word	0x0000fbd0


	//   ....[35]....
        /*04d0*/ 	.word	0x0000fc30


	//   ....[36]....
        /*04d4*/ 	.word	0x0000fd40


	//   ....[37]....
        /*04d8*/ 	.word	0x0000fd60


	//   ....[38]....
        /*04dc*/ 	.word	0x00010f50


	//   ....[39]....
        /*04e0*/ 	.word	0x00010f60


	//   ....[40]....
        /*04e4*/ 	.word	0x00010f70


	//   ....[41]....
        /*04e8*/ 	.word	0x00010f80


	//   ....[42]....
        /*04ec*/ 	.word	0x00011590


	//   ....[43]....
        /*04f0*/ 	.word	0x000115b0


	//   ....[44]....
        /*04f4*/ 	.word	0x000116e0


	//   ....[45]....
        /*04f8*/ 	.word	0x00011700


	//   ....[46]....
        /*04fc*/ 	.word	0x00011b80


	//   ....[47]....
        /*0500*/ 	.word	0x00011b90


	//   ....[48]....
        /*0504*/ 	.word	0x00011ee0


	//   ....[49]....
        /*0508*/ 	.word	0x00011ef0


	//   ....[50]....
        /*050c*/ 	.word	0x00012b30


	//   ....[51]....
        /*0510*/ 	.word	0x00012b40


	//   ....[52]....
        /*0514*/ 	.word	0x00012c40


	//   ....[53]....
        /*0518*/ 	.word	0x00012c60


	//   ....[54]....
        /*051c*/ 	.word	0x00012df0


	//   ....[55]....
        /*0520*/ 	.word	0x00013010


	//   ....[56]....
        /*0524*/ 	.word	0x00013040


	//   ....[57]....
        /*0528*/ 	.word	0x00013070


	//   ....[58]....
        /*052c*/ 	.word	0x000130a0


	//   ....[59]....
        /*0530*/ 	.word	0x000130d0


	//   ....[60]....
        /*0534*/ 	.word	0x00013100


	//   ....[61]....
        /*0538*/ 	.word	0x00013290


	//   ....[62]....
        /*053c*/ 	.word	0x000132c0


	//   ....[63]....
        /*0540*/ 	.word	0x000132f0


	//   ....[64]....
        /*0544*/ 	.word	0x00013320


	//   ....[65]....
        /*0548*/ 	.word	0x00013350


	//   ....[66]....
        /*054c*/ 	.word	0x00013380


	//   ....[67]....
        /*0550*/ 	.word	0x00013410


	//   ....[68]....
        /*0554*/ 	.word	0x00013440


	//   ....[69]....
        /*0558*/ 	.word	0x00013450


	//   ....[70]....
        /*055c*/ 	.word	0x00013490


	//   ....[71]....
        /*0560*/ 	.word	0x000150b0


	//   ....[72]....
        /*0564*/ 	.word	0x00015d60


	//   ....[73]....
        /*0568*/ 	.word	0x00015d80


	//   ....[74]....
        /*056c*/ 	.word	0x00015e50


	//   ....[75]....
        /*0570*/ 	.word	0x00015e70


	//   ....[76]....
        /*0574*/ 	.word	0x00015f10


	//   ....[77]....
        /*0578*/ 	.word	0x00015f30


	//   ....[78]....
        /*057c*/ 	.word	0x00015f40


	//   ....[79]....
        /*0580*/ 	.word	0x00015fd0


	//   ....[80]....
        /*0584*/ 	.word	0x00016020


	//   ....[81]....
        /*0588*/ 	.word	0x00016030


	//   ....[82]....
        /*058c*/ 	.word	0x00016060


	//   ....[83]....
        /*0590*/ 	.word	0x00016130


	//   ....[84]....
        /*0594*/ 	.word	0x00018e70


	//   ....[85]....
        /*0598*/ 	.word	0x00018ea0


	//   ....[86]....
        /*059c*/ 	.word	0x00018f00


	//   ....[87]....
        /*05a0*/ 	.word	0x00018f30


	//   ....[88]....
        /*05a4*/ 	.word	0x00018f60


	//   ....[89]....
        /*05a8*/ 	.word	0x00018f90


	//   ....[90]....
        /*05ac*/ 	.word	0x00018fc0


	//   ....[91]....
        /*05b0*/ 	.word	0x00018ff0


	//   ....[92]....
        /*05b4*/ 	.word	0x00019190


	//   ....[93]....
        /*05b8*/ 	.word	0x000191c0


	//   ....[94]....
        /*05bc*/ 	.word	0x000191f0


	//   ....[95]....
        /*05c0*/ 	.word	0x00019220


	//   ....[96]....
        /*05c4*/ 	.word	0x00019250


	//   ....[97]....
        /*05c8*/ 	.word	0x00019280


	//   ....[98]....
        /*05cc*/ 	.word	0x00019340


	//   ....[99]....
        /*05d0*/ 	.word	0x00019360


	//   ....[100]....
        /*05d4*/ 	.word	0x00019380


	//   ....[101]....
        /*05d8*/ 	.word	0x000193e0


	//   ....[102]....
        /*05dc*/ 	.word	0x00019e00


	//   ....[103]....
        /*05e0*/ 	.word	0x0001a460


	//   ....[104]....
        /*05e4*/ 	.word	0x0001a640


	//   ....[105]....
        /*05e8*/ 	.word	0x0001a690


	//   ....[106]....
        /*05ec*/ 	.word	0x0001a6f0


	//   ....[107]....
        /*05f0*/ 	.word	0x0001a800


	//   ....[108]....
        /*05f4*/ 	.word	0x0001a860


	//   ....[109]....
        /*05f8*/ 	.word	0x0001a980


	//   ....[110]....
        /*05fc*/ 	.word	0x0001a9e0


	//   ....[111]....
        /*0600*/ 	.word	0x0001aa80


	//   ....[112]....
        /*0604*/ 	.word	0x0001ab50


	//   ....[113]....
        /*0608*/ 	.word	0x0001ac50


	//   ....[114]....
        /*060c*/ 	.word	0x0001acd0


	//   ....[115]....
        /*0610*/ 	.word	0x0001adc0


	//   ....[116]....
        /*0614*/ 	.word	0x0001b0e0


	//   ....[117]....
        /*0618*/ 	.word	0x0001b180


	//   ....[118]....
        /*061c*/ 	.word	0x0001b2f0


	//   ....[119]....
        /*0620*/ 	.word	0x0001b360


	//   ....[120]....
        /*0624*/ 	.word	0x0001b3d0


	//   ....[121]....
        /*0628*/ 	.word	0x0001b440


	//   ....[122]....
        /*062c*/ 	.word	0x0001b4b0


	//   ....[123]....
        /*0630*/ 	.word	0x0001b530


	//   ....[124]....
        /*0634*/ 	.word	0x0001b5b0


	//   ....[125]....
        /*0638*/ 	.word	0x0001b640


	//   ....[126]....
        /*063c*/ 	.word	0x0001b6b0


	//   ....[127]....
        /*0640*/ 	.word	0x0001b720


	//   ....[128]....
        /*0644*/ 	.word	0x0001b790


	//   ....[129]....
        /*0648*/ 	.word	0x0001b810


	//   ....[130]....
        /*064c*/ 	.word	0x0001b880


	//   ....[131]....
        /*0650*/ 	.word	0x0001b930


	//   ....[132]....
        /*0654*/ 	.word	0x0001b980


	//   ....[133]....
        /*0658*/ 	.word	0x0001ba10


	//   ....[134]....
        /*065c*/ 	.word	0x0001bb40


	//----- nvinfo : EIATTR_REG_RECONFIG
	.align		4
.L_203:
        /*0660*/ 	.byte	0x01, 0x54
	.zero		2


	//----- nvinfo : EIATTR_SYSCALL_OFFSETS
	.align		4
        /*0664*/ 	.byte	0x04, 0x46
        /*0666*/ 	.short	(.L_205 - .L_204)


	//   ....[0]....
.L_204:
        /*0668*/ 	.word	0x000020e0


	//   ....[1]....
        /*066c*/ 	.word	0x00014d20


	//   ....[2]....
        /*0670*/ 	.word	0x00014e70


	//   ....[3]....
        /*0674*/ 	.word	0x00014f60


	//   ....[4]....
        /*0678*/ 	.word	0x00015810


	//----- nvinfo : EIATTR_MBARRIER_INSTR_OFFSETS
	.align		4
.L_205:
        /*067c*/ 	.byte	0x04, 0x39
        /*067e*/ 	.short	(.L_207 - .L_206)


	//   ....[0]....
.L_206:
        /*0680*/ 	.word	0x00000270
        /*0684*/ 	.word	0x000000ff
        /*0688*/ 	.word	0x0002d800
        /*068c*/ 	.short	0x0100
        /*068e*/ 	.byte	0x08
	.zero		1


	//   ....[1]....
        /*0690*/ 	.word	0x00000280
        /*0694*/ 	.word	0x000000ff
        /*0698*/ 	.word	0x0002d820
        /*069c*/ 	.short	0x0100
        /*069e*/ 	.byte	0x08
	.zero		1


	//   ....[2]....
        /*06a0*/ 	.word	0x00000370
        /*06a4*/ 	.word	0x000000ff
        /*06a8*/ 	.word	0x0002d830
        /*06ac*/ 	.short	0x0100
        /*06ae*/ 	.byte	0x08
	.zero		1


	//   ....[3]....
        /*06b0*/ 	.word	0x00000380
        /*06b4*/ 	.word	0x000000ff
        /*06b8*/ 	.word	0x0002d840
        /*06bc*/ 	.short	0x0100
        /*06be*/ 	.byte	0x08
	.zero		1


	//   ....[4]....
        /*06c0*/ 	.word	0x00000390
        /*06c4*/ 	.word	0x000000ff
        /*06c8*/ 	.word	0x0002d838
        /*06cc*/ 	.short	0x0100
        /*06ce*/ 	.byte	0x08
	.zero		1


	//   ....[5]....
        /*06d0*/ 	.word	0x000003a0
        /*06d4*/ 	.word	0x000000ff
        /*06d8*/ 	.word	0x0002d848
        /*06dc*/ 	.short	0x0100
        /*06de*/ 	.byte	0x08
	.zero		1


	//   ....[6]....
        /*06e0*/ 	.word	0x000004d0
        /*06e4*/ 	.word	0x000000ff
        /*06e8*/ 	.word	0x0002d850
        /*06ec*/ 	.short	0x0100
        /*06ee*/ 	.byte	0x08
	.zero		1


	//   ....[7]....
        /*06f0*/ 	.word	0x000004e0
        /*06f4*/ 	.word	0x000000ff
        /*06f8*/ 	.word	0x0002d860
        /*06fc*/ 	.short	0x0100
        /*06fe*/ 	.byte	0x08
	.zero		1


	//   ....[8]....
        /*0700*/ 	.word	0x000004f0
        /*0704*/ 	.word	0x000000ff
        /*0708*/ 	.word	0x0002d858
        /*070c*/ 	.short	0x0100
        /*070e*/ 	.byte	0x08
	.zero		1


	//   ....[9]....
        /*0710*/ 	.word	0x00000500
        /*0714*/ 	.word	0x000000ff
        /*0718*/ 	.word	0x0002d868
        /*071c*/ 	.short	0x0100
        /*071e*/ 	.byte	0x08
	.zero		1


	//   ....[10]....
        /*0720*/ 	.word	0x000005f0
        /*0724*/ 	.word	0x000000ff
        /*0728*/ 	.word	0x0002d870
        /*072c*/ 	.short	0x0100
        /*072e*/ 	.byte	0x06
	.zero		1


	//   ....[11]....
        /*0730*/ 	.word	0x00000600
        /*0734*/ 	.word	0x000000ff
        /*0738*/ 	.word	0x0002d880
        /*073c*/ 	.short	0x0100
        /*073e*/ 	.byte	0x06
	.zero		1


	//   ....[12]....
        /*0740*/ 	.word	0x00000610
        /*0744*/ 	.word	0x000000ff
        /*0748*/ 	.word	0x0002d878
        /*074c*/ 	.short	0x0100
        /*074e*/ 	.byte	0x06
	.zero		1


	//   ....[13]....
        /*0750*/ 	.word	0x00000620
        /*0754*/ 	.word	0x000000ff
        /*0758*/ 	.word	0x0002d888
        /*075c*/ 	.short	0x0100
        /*075e*/ 	.byte	0x06
	.zero		1


	//   ....[14]....
        /*0760*/ 	.word	0x00000750
        /*0764*/ 	.word	0x000000ff
        /*0768*/ 	.word	0x0002d890
        /*076c*/ 	.short	0x0100
        /*076e*/ 	.byte	0x08
	.zero		1


	//   ....[15]....
        /*0770*/ 	.word	0x00000760
        /*0774*/ 	.word	0x000000ff
        /*0778*/ 	.word	0x0002d8a0
        /*077c*/ 	.short	0x0100
        /*077e*/ 	.byte	0x08
	.zero		1


	//   ....[16]....
        /*0780*/ 	.word	0x00000770
        /*0784*/ 	.word	0x000000ff
        /*0788*/ 	.word	0x0002d898
        /*078c*/ 	.short	0x0100
        /*078e*/ 	.byte	0x08
	.zero		1


	//   ....[17]....
        /*0790*/ 	.word	0x00000780
        /*0794*/ 	.word	0x000000ff
        /*0798*/ 	.word	0x0002d8a8
        /*079c*/ 	.short	0x0100
        /*079e*/ 	.byte	0x08
	.zero		1


	//   ....[18]....
        /*07a0*/ 	.word	0x000008b0
        /*07a4*/ 	.word	0x000000ff
        /*07a8*/ 	.word	0x0002d8b0
        /*07ac*/ 	.short	0x0100
        /*07ae*/ 	.byte	0x08
	.zero		1


	//   ....[19]....
        /*07b0*/ 	.word	0x000008c0
        /*07b4*/ 	.word	0x000000ff
        /*07b8*/ 	.word	0x0002d8c0
        /*07bc*/ 	.short	0x0100
        /*07be*/ 	.byte	0x08
	.zero		1


	//   ....[20]....
        /*07c0*/ 	.word	0x000008d0
        /*07c4*/ 	.word	0x000000ff
        /*07c8*/ 	.word	0x0002d8b8
        /*07cc*/ 	.short	0x0100
        /*07ce*/ 	.byte	0x08
	.zero		1


	//   ....[21]....
        /*07d0*/ 	.word	0x000008e0
        /*07d4*/ 	.word	0x000000ff
        /*07d8*/ 	.word	0x0002d8c8
        /*07dc*/ 	.short	0x0100
        /*07de*/ 	.byte	0x08
	.zero		1


	//   ....[22]....
        /*07e0*/ 	.word	0x00002160
        /*07e4*/ 	.word	0x000000ff
        /*07e8*/ 	.word	0x0002d800
        /*07ec*/ 	.short	0x010a
        /*07ee*/ 	.byte	0x2a
	.zero		1


	//   ....[23]....
        /*07f0*/ 	.word	0x000021e0
        /*07f4*/ 	.word	0x0000005a
        /*07f8*/ 	.word	0x0002d830
        /*07fc*/ 	.short	0x010a
        /*07fe*/ 	.byte	0x3f
	.zero		1


	//   ....[24]....
        /*0800*/ 	.word	0x00002240
        /*0804*/ 	.word	0x0000005a
        /*0808*/ 	.word	0x0002d830
        /*080c*/ 	.short	0x010a
        /*080e*/ 	.byte	0x3f
	.zero		1


	//   ....[25]....
        /*0810*/ 	.word	0x00002a90
        /*0814*/ 	.word	0x0000005a
        /*0818*/ 	.word	0x00000000
        /*081c*/ 	.short	0x0101
        /*081e*/ 	.byte	0x3f
	.zero		1


	//   ....[26]....
        /*0820*/ 	.word	0x00005e00
        /*0824*/ 	.word	0x000000ff
        /*0828*/ 	.word	0x0002d830
        /*082c*/ 	.short	0x010a
        /*082e*/ 	.byte	0x06
	.zero		1


	//   ....[27]....
        /*0830*/ 	.word	0x00005e40
        /*0834*/ 	.word	0x000000ff
        /*0838*/ 	.word	0x0002d830
        /*083c*/ 	.short	0x010a
        /*083e*/ 	.byte	0x06
	.zero		1


	//   ....[28]....
        /*0840*/ 	.word	0x000060e0
        /*0844*/ 	.word	0x000000ff
        /*0848*/ 	.word	0x0002d850
        /*084c*/ 	.short	0x010a
        /*084e*/ 	.byte	0x06
	.zero		1


	//   ....[29]....
        /*0850*/ 	.word	0x00006120
        /*0854*/ 	.word	0x000000ff
        /*0858*/ 	.word	0x0002d850
        /*085c*/ 	.short	0x010a
        /*085e*/ 	.byte	0x06
	.zero		1


	//   ....[30]....
        /*0860*/ 	.word	0x00006eb0
        /*0864*/ 	.word	0x0000002a
        /*0868*/ 	.word	0x00000000
        /*086c*/ 	.short	0x0101
        /*086e*/ 	.byte	0x3f
	.zero		1


	//   ....[31]....
        /*0870*/ 	.word	0x00008aa0
        /*0874*/ 	.word	0x00000005
        /*0878*/ 	.word	0x00000000
        /*087c*/ 	.short	0x0101
        /*087e*/ 	.byte	0x3f
	.zero		1


	//   ....[32]....
        /*0880*/ 	.word	0x00009a30
        /*0884*/ 	.word	0x000000ff
        /*0888*/ 	.word	0x0002d830
        /*088c*/ 	.short	0x010a
        /*088e*/ 	.byte	0x06
	.zero		1


	//   ....[33]....
        /*0890*/ 	.word	0x00009a70
        /*0894*/ 	.word	0x000000ff
        /*0898*/ 	.word	0x0002d830
        /*089c*/ 	.short	0x010a
        /*089e*/ 	.byte	0x06
	.zero		1


	//   ....[34]....
        /*08a0*/ 	.word	0x00009d10
        /*08a4*/ 	.word	0x000000ff
        /*08a8*/ 	.word	0x0002d850
        /*08ac*/ 	.short	0x010a
        /*08ae*/ 	.byte	0x06
	.zero		1


	//   ....[35]....
        /*08b0*/ 	.word	0x00009d50
        /*08b4*/ 	.word	0x000000ff
        /*08b8*/ 	.word	0x0002d850
        /*08bc*/ 	.short	0x010a
        /*08be*/ 	.byte	0x06
	.zero		1


	//   ....[36]....
        /*08c0*/ 	.word	0x0000b610
        /*08c4*/ 	.word	0x0000001a
        /*08c8*/ 	.word	0x00000000
        /*08cc*/ 	.short	0x0101
        /*08ce*/ 	.byte	0x3f
	.zero		1


	//   ....[37]....
        /*08d0*/ 	.word	0x0000b7c0
        /*08d4*/ 	.word	0x0000001a
        /*08d8*/ 	.word	0x00000000
        /*08dc*/ 	.short	0x0101
        /*08de*/ 	.byte	0x3f
	.zero		1


	//   ....[38]....
        /*08e0*/ 	.word	0x0000c310
        /*08e4*/ 	.word	0x000000ff
        /*08e8*/ 	.word	0x0002d830
        /*08ec*/ 	.short	0x010a
        /*08ee*/ 	.byte	0x06
	.zero		1


	//   ....[39]....
        /*08f0*/ 	.word	0x0000c350
        /*08f4*/ 	.word	0x000000ff
        /*08f8*/ 	.word	0x0002d830
        /*08fc*/ 	.short	0x010a
        /*08fe*/ 	.byte	0x06
	.zero		1


	//   ....[40]....
        /*0900*/ 	.word	0x0000c5f0
        /*0904*/ 	.word	0x000000ff
        /*0908*/ 	.word	0x0002d850
        /*090c*/ 	.short	0x010a
        /*090e*/ 	.byte	0x06
	.zero		1


	//   ....[41]....
        /*0910*/ 	.word	0x0000c630
        /*0914*/ 	.word	0x000000ff
        /*0918*/ 	.word	0x0002d850
        /*091c*/ 	.short	0x010a
        /*091e*/ 	.byte	0x06
	.zero		1


	//   ....[42]....
        /*0920*/ 	.word	0x0000d360
        /*0924*/ 	.word	0x0000002a
        /*0928*/ 	.word	0x00000000
        /*092c*/ 	.short	0x0101
        /*092e*/ 	.byte	0x3f
	.zero		1


	//   ....[43]....
        /*0930*/ 	.word	0x0000ef70
        /*0934*/ 	.word	0x0000000d
        /*0938*/ 	.word	0x00000000
        /*093c*/ 	.short	0x0101
        /*093e*/ 	.byte	0x3f
	.zero		1


	//   ....[44]....
        /*0940*/ 	.word	0x0000fb40
        /*0944*/ 	.word	0x000000ff
        /*0948*/ 	.word	0x0002d850
        /*094c*/ 	.short	0x010a
        /*094e*/ 	.byte	0x09
	.zero		1


	//   ....[45]....
        /*0950*/ 	.word	0x0000fb80
        /*0954*/ 	.word	0x000000ff
        /*0958*/ 	.word	0x0002d850
        /*095c*/ 	.short	0x010a
        /*095e*/ 	.byte	0x09
	.zero		1


	//   ....[46]....
        /*0960*/ 	.word	0x000101c0
        /*0964*/ 	.word	0x00000004
        /*0968*/ 	.word	0x00000000
        /*096c*/ 	.short	0x0101
        /*096e*/ 	.byte	0x3f
	.zero		1


	//   ....[47]....
        /*0970*/ 	.word	0x000115c0
        /*0974*/ 	.word	0x000000ff
        /*0978*/ 	.word	0x00000000
        /*097c*/ 	.short	0x0101
        /*097e*/ 	.byte	0x04
	.zero		1


	//   ....[48]....
        /*0980*/ 	.word	0x00011a90
        /*0984*/ 	.word	0x000000ff
        /*0988*/ 	.word	0x00000000
        /*098c*/ 	.short	0x0101
        /*098e*/ 	.byte	0x04
	.zero		1


	//   ....[49]....
        /*0990*/ 	.word	0x000152d0
        /*0994*/ 	.word	0x00000000
        /*0998*/ 	.word	0x0002d840
        /*099c*/ 	.short	0x010a
        /*099e*/ 	.byte	0x3f
	.zero		1


	//   ....[50]....
        /*09a0*/ 	.word	0x00016200
        /*09a4*/ 	.word	0x00000011
        /*09a8*/ 	.word	0x0002d800
        /*09ac*/ 	.short	0x0107
        /*09ae*/ 	.byte	0x3f
	.zero		1


	//   ....[51]....
        /*09b0*/ 	.word	0x000162f0
        /*09b4*/ 	.word	0x00000011
        /*09b8*/ 	.word	0x0002d800
        /*09bc*/ 	.short	0x0101
        /*09be*/ 	.byte	0x3f
	.zero		1


	//   ....[52]....
        /*09c0*/ 	.word	0x00016310
        /*09c4*/ 	.word	0x00000011
        /*09c8*/ 	.word	0x0002d820
        /*09cc*/ 	.short	0x010a
        /*09ce*/ 	.byte	0x3f
	.zero		1


	//   ....[53]....
        /*09d0*/ 	.word	0x000166f0
        /*09d4*/ 	.word	0x00000003
        /*09d8*/ 	.word	0x0002d840
        /*09dc*/ 	.short	0x010a
        /*09de*/ 	.byte	0x3f
	.zero		1


	//   ....[54]....
        /*09e0*/ 	.word	0x00016b70
        /*09e4*/ 	.word	0x00000003
        /*09e8*/ 	.word	0x00000060
        /*09ec*/ 	.short	0x010a
        /*09ee*/ 	.byte	0x3f
	.zero		1


	//   ....[55]....
        /*09f0*/ 	.word	0x00017290
        /*09f4*/ 	.word	0x00000003
        /*09f8*/ 	.word	0x0002d840
        /*09fc*/ 	.short	0x010a
        /*09fe*/ 	.byte	0x3f
	.zero		1


	//   ....[56]....
        /*0a00*/ 	.word	0x00017710
        /*0a04*/ 	.word	0x0000000c
        /*0a08*/ 	.word	0x00000060
        /*0a0c*/ 	.short	0x010a
        /*0a0e*/ 	.byte	0x3f
	.zero		1


	//   ....[57]....
        /*0a10*/ 	.word	0x00017d80
        /*0a14*/ 	.word	0x00000002
        /*0a18*/ 	.word	0x0002d840
        /*0a1c*/ 	.short	0x010a
        /*0a1e*/ 	.byte	0x3f
	.zero		1


	//   ....[58]....
        /*0a20*/ 	.word	0x00018210
        /*0a24*/ 	.word	0x00000007
        /*0a28*/ 	.word	0x00000060
        /*0a2c*/ 	.short	0x010a
        /*0a2e*/ 	.byte	0x3f
	.zero		1


	//   ....[59]....
        /*0a30*/ 	.word	0x00018830
        /*0a34*/ 	.word	0x00000003
        /*0a38*/ 	.word	0x0002d860
        /*0a3c*/ 	.short	0x010a
        /*0a3e*/ 	.byte	0x3f
	.zero		1


	//   ....[60]....
        /*0a40*/ 	.word	0x00019d80
        /*0a44*/ 	.word	0x00000009
        /*0a48*/ 	.word	0x0002d820
        /*0a4c*/ 	.short	0x010a
        /*0a4e*/ 	.byte	0x3f
	.zero		1


	//   ....[61]....
        /*0a50*/ 	.word	0x00019f20
        /*0a54*/ 	.word	0x00000007
        /*0a58*/ 	.word	0x00000000
        /*0a5c*/ 	.short	0x010a
        /*0a5e*/ 	.byte	0x3f
	.zero		1


	//   ....[62]....
        /*0a60*/ 	.word	0x00019f90
        /*0a64*/ 	.word	0x00000003
        /*0a68*/ 	.word	0x00000000
        /*0a6c*/ 	.short	0x010a
        /*0a6e*/ 	.byte	0x3f
	.zero		1


	//   ....[63]....
        /*0a70*/ 	.word	0x00019ff0
        /*0a74*/ 	.word	0x00000005
        /*0a78*/ 	.word	0x00000000
        /*0a7c*/ 	.short	0x010a
        /*0a7e*/ 	.byte	0x3f
	.zero		1


	//   ....[64]....
        /*0a80*/ 	.word	0x0001a020
        /*0a84*/ 	.word	0x00000003
        /*0a88*/ 	.word	0x00000000
        /*0a8c*/ 	.short	0x010a
        /*0a8e*/ 	.byte	0x3f
	.zero		1


	//   ....[65]....
        /*0a90*/ 	.word	0x0001a090
        /*0a94*/ 	.word	0x00000003
        /*0a98*/ 	.word	0x0002d800
        /*0a9c*/ 	.short	0x010a
        /*0a9e*/ 	.byte	0x3f
	.zero		1


	//   ....[66]....
        /*0aa0*/ 	.word	0x0001a0e0
        /*0aa4*/ 	.word	0x0000005a
        /*0aa8*/ 	.word	0x0002d830
        /*0aac*/ 	.short	0x010a
        /*0aae*/ 	.byte	0x3f
	.zero		1


	//   ....[67]....
        /*0ab0*/ 	.word	0x0001a140
        /*0ab4*/ 	.word	0x00000005
        /*0ab8*/ 	.word	0x0002d830
        /*0abc*/ 	.short	0x010a
        /*0abe*/ 	.byte	0x3f
	.zero		1


	//   ....[68]....
        /*0ac0*/ 	.word	0x0001a1a0
        /*0ac4*/ 	.word	0x00000005
        /*0ac8*/ 	.word	0x0002d850
        /*0acc*/ 	.short	0x010a
        /*0ace*/ 	.byte	0x3f
	.zero		1


	//   ....[69]....
        /*0ad0*/ 	.word	0x0001a200
        /*0ad4*/ 	.word	0x00000007
        /*0ad8*/ 	.word	0x0002d830
        /*0adc*/ 	.short	0x010a
        /*0ade*/ 	.byte	0x3f
	.zero		1


	//   ....[70]....
        /*0ae0*/ 	.word	0x0001a260
        /*0ae4*/ 	.word	0x00000007
        /*0ae8*/ 	.word	0x0002d850
        /*0aec*/ 	.short	0x010a
        /*0aee*/ 	.byte	0x3f
	.zero		1


	//   ....[71]....
        /*0af0*/ 	.word	0x0001a2c0
        /*0af4*/ 	.word	0x00000007
        /*0af8*/ 	.word	0x0002d830
        /*0afc*/ 	.short	0x010a
        /*0afe*/ 	.byte	0x3f
	.zero		1


	//   ....[72]....
        /*0b00*/ 	.word	0x0001a320
        /*0b04*/ 	.word	0x00000007
        /*0b08*/ 	.word	0x0002d850
        /*0b0c*/ 	.short	0x010a
        /*0b0e*/ 	.byte	0x3f
	.zero		1


	//   ....[73]....
        /*0b10*/ 	.word	0x0001a380
        /*0b14*/ 	.word	0x00000005
        /*0b18*/ 	.word	0x0002d850
        /*0b1c*/ 	.short	0x010a
        /*0b1e*/ 	.byte	0x3f
	.zero		1


	//   ....[74]....
        /*0b20*/ 	.word	0x0001a520
        /*0b24*/ 	.word	0x00000000
        /*0b28*/ 	.word	0x0002d840
        /*0b2c*/ 	.short	0x010a
        /*0b2e*/ 	.byte	0x3f
	.zero		1


	//   ....[75]....
        /*0b30*/ 	.word	0x0001ae00
        /*0b34*/ 	.word	0x00000011
        /*0b38*/ 	.word	0x0002d820
        /*0b3c*/ 	.short	0x010a
        /*0b3e*/ 	.byte	0x3f
	.zero		1


	//   ....[76]....
        /*0b40*/ 	.word	0x0001ae50
        /*0b44*/ 	.word	0x00000003
        /*0b48*/ 	.word	0x0002d840
        /*0b4c*/ 	.short	0x010a
        /*0b4e*/ 	.byte	0x3f
	.zero		1


	//   ....[77]....
        /*0b50*/ 	.word	0x0001aea0
        /*0b54*/ 	.word	0x00000003
        /*0b58*/ 	.word	0x00000060
        /*0b5c*/ 	.short	0x010a
        /*0b5e*/ 	.byte	0x3f
	.zero		1


	//   ....[78]....
        /*0b60*/ 	.word	0x0001aef0
        /*0b64*/ 	.word	0x00000003
        /*0b68*/ 	.word	0x0002d840
        /*0b6c*/ 	.short	0x010a
        /*0b6e*/ 	.byte	0x3f
	.zero		1


	//   ....[79]....
        /*0b70*/ 	.word	0x0001af40
        /*0b74*/ 	.word	0x0000000c
        /*0b78*/ 	.word	0x00000060
        /*0b7c*/ 	.short	0x010a
        /*0b7e*/ 	.byte	0x3f
	.zero		1


	//   ....[80]....
        /*0b80*/ 	.word	0x0001af90
        /*0b84*/ 	.word	0x00000002
        /*0b88*/ 	.word	0x0002d840
        /*0b8c*/ 	.short	0x010a
        /*0b8e*/ 	.byte	0x3f
	.zero		1


	//   ....[81]....
        /*0b90*/ 	.word	0x0001afe0
        /*0b94*/ 	.word	0x00000007
        /*0b98*/ 	.word	0x00000060
        /*0b9c*/ 	.short	0x010a
        /*0b9e*/ 	.byte	0x3f
	.zero		1


	//   ....[82]....
        /*0ba0*/ 	.word	0x0001b030
        /*0ba4*/ 	.word	0x00000003
        /*0ba8*/ 	.word	0x0002d860
        /*0bac*/ 	.short	0x010a
        /*0bae*/ 	.byte	0x3f
	.zero		1


	//   ....[83]....
        /*0bb0*/ 	.word	0x0001ba60
        /*0bb4*/ 	.word	0x00000009
        /*0bb8*/ 	.word	0x0002d820
        /*0bbc*/ 	.short	0x010a
        /*0bbe*/ 	.byte	0x3f
	.zero		1


	//   ....[84]....
        /*0bc0*/ 	.word	0x0001bc00
        /*0bc4*/ 	.word	0x00000007
        /*0bc8*/ 	.word	0x00000000
        /*0bcc*/ 	.short	0x010a
        /*0bce*/ 	.byte	0x3f
	.zero		1


	//   ....[85]....
        /*0bd0*/ 	.word	0x0001bc50
        /*0bd4*/ 	.word	0x00000003
        /*0bd8*/ 	.word	0x00000000
        /*0bdc*/ 	.short	0x010a
        /*0bde*/ 	.byte	0x3f
	.zero		1


	//   ....[86]....
        /*0be0*/ 	.word	0x0001bca0
        /*0be4*/ 	.word	0x00000005
        /*0be8*/ 	.word	0x00000000
        /*0bec*/ 	.short	0x010a
        /*0bee*/ 	.byte	0x3f
	.zero		1


	//----- nvinfo : EIATTR_NUM_MBARRIERS
	.align		4
.L_207:
        /*0bf0*/ 	.byte	0x03, 0x38
        /*0bf2*/ 	.short	0x0016


	//----- nvinfo : EIATTR_EXIT_INSTR_OFFSETS
	.align		4
        /*0bf4*/ 	.byte	0x04, 0x1c
        /*0bf6*/ 	.short	(.L_209 - .L_208)


	//   ....[0]....
.L_208:
        /*0bf8*/ 	.word	0x00000a80


	//   ....[1]....
        /*0bfc*/ 	.word	0x00012d90


	//   ....[2]....
        /*0c00*/ 	.word	0x0001a070


	//----- nvinfo : EIATTR_MAX_THREADS
	.align		4
.L_209:
        /*0c04*/ 	.byte	0x04, 0x05
        /*0c06*/ 	.short	(.L_211 - .L_210)
.L_210:
        /*0c08*/ 	.word	0x00000200
        /*0c0c*/ 	.word	0x00000001
        /*0c10*/ 	.word	0x00000001


	//----- nvinfo : EIATTR_CRS_STACK_SIZE
	.align		4
.L_211:
        /*0c14*/ 	.byte	0x04, 0x1e
        /*0c16*/ 	.short	(.L_213 - .L_212)
.L_212:
        /*0c18*/ 	.word	0x00000000


	//----- nvinfo : EIATTR_CBANK_PARAM_SIZE
	.align		4
.L_213:
        /*0c1c*/ 	.byte	0x03, 0x19
        /*0c1e*/ 	.short	0x0af0


	//----- nvinfo : EIATTR_PARAM_CBANK
	.align		4
        /*0c20*/ 	.byte	0x04, 0x0a
        /*0c22*/ 	.short	(.L_215 - .L_214)
	.align		4
.L_214:
        /*0c24*/ 	.word	index@(.nv.constant0._ZN7cutlass13device_kernelIN5flash11enable_sm90INS1_16FlashAttnFwdSm90INS1_25CollectiveMainloopFwdSm90ILi2EN4cute5tupleIJNS5_1CILi1EEES8_S8_EEENS6_IJNS7_ILi192EEENS7_ILi128EEENS7_ILi96EEEEEELi96ENS_10bfloat16_tEfNS_4arch4Sm90ELb0ELb1ELb1ELb1ELb0ELb0ELb0ELb0ELb1ELb1ELb1ELb0EEENS1_21CollectiveEpilogueFwdINS6_IJSA_SC_SB_EEES9_SE_SG_Li384ELb1ELb1ELb1ELb0EEENS1_36VarlenDynamicPersistentTileSchedulerILi192ELi128ELi384ELi128ELb1ELb1ELb1ELb1ELb0ELb1EEEEEEEEEvNT_6ParamsE)
        /*0c28*/ 	.short	0x0210
        /*0c2a*/ 	.short	0x0af0


	//----- nvinfo : EIATTR_SW_WAR
	.align		4
.L_215:
        /*0c2c*/ 	.byte	0x04, 0x36
        /*0c2e*/ 	.short	(.L_217 - .L_216)
.L_216:
        /*0c30*/ 	.word	0x00000008
.L_217:


//--------------------- .nv.info._ZN7cutlass13device_kernelIN5flash11enable_sm90INS1_16FlashAttnFwdSm90INS1_25CollectiveMainloopFwdSm90ILi2EN4cute5tupleIJNS5_1CILi1EEES8_S8_EEENS6_IJNS7_ILi192EEENS7_ILi128EEENS7_ILi96EEEEEELi96ENS_10bfloat16_tEfNS_4arch4Sm90ELb0ELb1ELb1ELb1ELb0ELb1ELb0ELb0ELb1ELb1ELb1ELb0EEENS1_21CollectiveEpilogueFwdINS6_IJSA_SC_SB_EEES9_SE_SG_Li384ELb1ELb1ELb1ELb0EEENS1_36VarlenDynamicPersistentTileSchedulerILi192ELi128ELi384ELi128ELb1ELb1ELb1ELb1ELb0ELb1EEEEEEEEEvNT_6ParamsE --------------------------
	.section	.nv.info._ZN7cutlass13device_kernelIN5flash11enable_sm90INS1_16FlashAttnFwdSm90INS1_25CollectiveMainloopFwdSm90ILi2EN4cute5tupleIJNS5_1CILi1EEES8_S8_EEENS6_IJNS7_ILi192EEENS7_ILi128EEENS7_ILi96EEEEEELi96ENS_10bfloat16_tEfNS_4arch4Sm90ELb0ELb1ELb1ELb1ELb0ELb1ELb0ELb0ELb1ELb1ELb1ELb0EEENS1_21CollectiveEpilogueFwdINS6_IJSA_SC_SB_EEES9_SE_SG_Li384ELb1ELb1ELb1ELb0EEENS1_36VarlenDynamicPersistentTileSchedulerILi192ELi128ELi384ELi128ELb1ELb1ELb1ELb1ELb0ELb1EEEEEEEEEvNT_6ParamsE,"",@"SHT_CUDA_INFO"
	.sectionflags	@""
	.align	4


	//----- nvinfo : EIATTR_CUDA_API_VERSION
	.align		4
        /*0000*/ 	.byte	0x04, 0x37
        /*0002*/ 	.short	(.L_219 - .L_218)
.L_218:
        /*0004*/ 	.word	0x00000082


	//----- nvinfo : EIATTR_KPARAM_INFO
	.align		4
.L_219:
        /*0008*/ 	.byte	0x04, 0x17
        /*000a*/ 	.short	(.L_221 - .L_220)
.L_220:
        /*000c*/ 	.word	0x00000000
        /*0010*/ 	.short	0x0000
        /*0012*/ 	.short	0x0070
        /*0014*/ 	.byte	0x00, 0xf0, 0x01, 0x2a


	//----- nvinfo : EIATTR_SPARSE_MMA_MASK
	.align		4
.L_221:
        /*0018*/ 	.byte	0x03, 0x50
        /*001a*/ 	.short	0x0000


	//----- nvinfo : EIATTR_MAXREG_COUNT
	.align		4
        /*001c*/ 	.byte	0x03, 0x1b
        /*001e*/ 	.short	0x0080


	//----- nvinfo : EIATTR_NUM_BARRIERS
	.align		4
        /*0020*/ 	.byte	0x02, 0x4c
        /*0022*/ 	.byte	0x10
	.zero		1


	//----- nvinfo : EIATTR_EXTERNS
	.align		4
        /*0024*/ 	.byte	0x04, 0x0f
        /*0026*/ 	.short	(.L_223 - .L_222)


	//   ....[0]....
	.align		4
.L_222:
        /*0028*/ 	.word	index@(__assertfail)


	//----- nvinfo : EIATTR_ANNOTATIONS
	.align		4
.L_223:
        /*002c*/ 	.byte	0x04, 0x55
        /*002e*/ 	.short	(.L_225 - .L_224)


	//   ....[0]....
.L_224:
        /* <DEDUP_REMOVED lines=93> */


	//----- nvinfo : EIATTR_MERCURY_ISA_VERSION
	.align		4
.L_225:
        /*05e8*/ 	.byte	0x03, 0x5f
        /*05ea*/ 	.short	0x0101


	//----- nvinfo : EIATTR_UNUSED_LOAD_BYTE_OFFSET
	.align		4
        /*05ec*/ 	.byte	0x04, 0x44
        /*05ee*/ 	.short	(.L_227 - .L_226)


	//   ....[0]....
.L_226:
        /*05f0*/ 	.word	0x00000af0
        /*05f4*/ 	.word	0x0000fff0


	//   ....[1]....
        /*05f8*/ 	.word	0x0001b290
        /*05fc*/ 	.word	0x0000fff0


	//----- nvinfo : EIATTR_INT_WARP_WIDE_INSTR_OFFSETS
	.align		4
.L_227:
        /*0600*/ 	.byte	0x04, 0x31
        /*0602*/ 	.short	(.L_229 - .L_228)


	//   ....[0]....
.L_228:
        /*0604*/ 	.word	0x00000190


	//   ....[1]....
        /*0608*/ 	.word	0x000001d0


	//   ....[2]....
        /*060c*/ 	.word	0x00000240


	//   ....[3]....
        /*0610*/ 	.word	0x00021970


	//   ....[4]....
        /*0614*/ 	.word	0x00021a00


	//   ....[5]....
        /*0618*/ 	.word	0x000254e0


	//   ....[6]....
        /*061c*/ 	.word	0x00025570


	//----- nvinfo : EIATTR_COOP_GROUP_MASK_REGIDS
	.align		4
.L_229:
        /*0620*/ 	.byte	0x04, 0x29
        /*0622*/ 	.short	(.L_231 - .L_230)


	//   ....[0]....
.L_230:
        /*0624*/ 	.word	0xffffffff


	//   ....[1]....
        /*0628*/ 	.word	0xffffffff


	//   ....[2]....
        /*062c*/ 	.word	0xffffffff


	//   ....[3]....
        /*0630*/ 	.word	0xffffffff


	//   ....[4]....
        /*0634*/ 	.word	0xffffffff


	//   ....[5]....
        /*0638*/ 	.word	0xffffffff


	//   ....[6]....
        /*063c*/ 	.word	0xffffffff


	//   ....[7]....
        /*0640*/ 	.word	0xffffffff


	//   ....[8]....
        /*0644*/ 	.word	0xffffffff


	//   ....[9]....
        /*0648*/ 	.word	0xffffffff


	//   ....[10]....
        /*064c*/ 	.word	0xffffffff


	//   ....[11]....
        /*0650*/ 	.word	0xffffffff


	//   ....[12]....
        /*0654*/ 	.word	0xffffffff


	//   ....[13]....
        /*0658*/ 	.word	0xffffffff


	//   ....[14]....
        /*065c*/ 	.word	0xffffffff


	//   ....[15]....
        /*0660*/ 	.word	0xffffffff


	//   ....[16]....
        /*0664*/ 	.word	0xffffffff


	//   ....[17]....
        /*0668*/ 	.word	0xffffffff


	//   ....[18]....
        /*066c*/ 	.word	0xffffffff


	//   ....[19]....
        /*0670*/ 	.word	0xffffffff


	//   ....[20]....
        /*0674*/ 	.word	0xffffffff


	//   ....[21]....
        /*0678*/ 	.word	0xffffffff


	//   ....[22]....
        /*067c*/ 	.word	0xffffffff


	//   ....[23]....
        /*0680*/ 	.word	0xffffffff


	//   ....[24]....
        /*0684*/ 	.word	0xffffffff


	//   ....[25]....
        /*0688*/ 	.word	0xffffffff


	//   ....[26]....
        /*068c*/ 	.word	0xffffffff


	//   ....[27]....
        /*0690*/ 	.word	0xffffffff


	//   ....[28]....
        /*0694*/ 	.word	0xffffffff


	//   ....[29]....
        /*0698*/ 	.word	0xffffffff


	//   ....[30]....
        /*069c*/ 	.word	0xffffffff


	//   ....[31]....
        /*06a0*/ 	.word	0xffffffff


	//   ....[32]....
        /*06a4*/ 	.word	0xffffffff


	//   ....[33]....
        /*06a8*/ 	.word	0xffffffff


	//   ....[34]....
        /*06ac*/ 	.word	0xffffffff


	//   ....[35]....
        /*06b0*/ 	.word	0xffffffff


	//   ....[36]....
        /*06b4*/ 	.word	0xffffffff


	//   ....[37]....
        /*06b8*/ 	.word	0xffffffff


	//   ....[38]....
        /*06bc*/ 	.word	0xffffffff


	//   ....[39]....
        /*06c0*/ 	.word	0xffffffff


	//   ....[40]....
        /*06c4*/ 	.word	0xffffffff


	//   ....[41]....
        /*06c8*/ 	.word	0xffffffff


	//   ....[42]....
        /*06cc*/ 	.word	0xffffffff


	//   ....[43]....
        /*06d0*/ 	.word	0xffffffff


	//   ....[44]....
        /*06d4*/ 	.word	0xffffffff


	//   ....[45]....
        /*06d8*/ 	.word	0xffffffff


	//   ....[46]....
        /*06dc*/ 	.word	0xffffffff


	//   ....[47]....
        /*06e0*/ 	.word	0xffffffff


	//   ....[48]....
        /*06e4*/ 	.word	0xffffffff


	//   ....[49]....
        /*06e8*/ 	.word	0xffffffff


	//   ....[50]....
        /*06ec*/ 	.word	0xffffffff


	//   ....[51]....
        /*06f0*/ 	.word	0xffffffff


	//   ....[52]....
        /*06f4*/ 	.word	0xffffffff


	//   ....[53]....
        /*06f8*/ 	.word	0xffffffff


	//   ....[54]....
        /*06fc*/ 	.word	0xffffffff


	//   ....[55]....
        /*0700*/ 	.word	0xffffffff


	//   ....[56]....
        /*0704*/ 	.word	0xffffffff


	//   ....[57]....
        /*0708*/ 	.word	0xffffffff


	//   ....[58]....
        /*070c*/ 	.word	0xffffffff


	//   ....[59]....
        /*0710*/ 	.word	0xffffffff


	//   ....[60]....
        /*0714*/ 	.word	0xffffffff


	//   ....[61]....
        /*0718*/ 	.word	0xffffffff


	//   ....[62]....
        /*071c*/ 	.word	0xffffffff


	//   ....[63]....
        /*0720*/ 	.word	0xffffffff


	//   ....[64]....
        /*0724*/ 	.word	0xffffffff


	//   ....[65]....
        /*0728*/ 	.word	0xffffffff


	//   ....[66]....
        /*072c*/ 	.word	0xffffffff


	//   ....[67]....
        /*0730*/ 	.word	0xffffffff


	//   ....[68]....
        /*0734*/ 	.word	0xffffffff


	//   ....[69]....
        /*0738*/ 	.word	0xffffffff


	//   ....[70]....
        /*073c*/ 	.word	0xffffffff


	//   ....[71]....
        /*0740*/ 	.word	0xffffffff


	//   ....[72]....
        /*0744*/ 	.word	0xffffffff


	//   ....[73]....
        /*0748*/ 	.word	0xffffffff


	//   ....[74]....
        /*074c*/ 	.word	0xffffffff


	//   ....[75]....
        /*0750*/ 	.word	0xffffffff


	//   ....[76]....
        /*0754*/ 	.word	0xffffffff


	//   ....[77]....
        /*0758*/ 	.word	0xffffffff


	//   ....[78]....
        /*075c*/ 	.word	0xffffffff


	//   ....[79]....
        /*0760*/ 	.word	0xffffffff


	//   ....[80]....
        /*0764*/ 	.word	0xffffffff


	//   ....[81]....
        /*0768*/ 	.word	0xffffffff


	//   ....[82]....
        /*076c*/ 	.word	0xffffffff


	//   ....[83]....
        /*0770*/ 	.word	0xffffffff


	//   ....[84]....
        /*0774*/ 	.word	0xffffffff


	//   ....[85]....
        /*0778*/ 	.word	0xffffffff


	//   ....[86]....
        /*077c*/ 	.word	0xffffffff


	//   ....[87]....
        /*0780*/ 	.word	0xffffffff


	//   ....[88]....
        /*0784*/ 	.word	0xffffffff


	//   ....[89]....
        /*0788*/ 	.word	0xffffffff


	//   ....[90]....
        /*078c*/ 	.word	0xffffffff


	//   ....[91]....
        /*0790*/ 	.word	0xffffffff


	//   ....[92]....
        /*0794*/ 	.word	0xffffffff


	//   ....[93]....
        /*0798*/ 	.word	0xffffffff


	//   ....[94]....
        /*079c*/ 	.word	0xffffffff


	//   ....[95]....
        /*07a0*/ 	.word	0xffffffff


	//   ....[96]....
        /*07a4*/ 	.word	0xffffffff


	//   ....[97]....
        /*07a8*/ 	.word	0xffffffff


	//   ....[98]....
        /*07ac*/ 	.word	0xffffffff


	//   ....[99]....
        /*07b0*/ 	.word	0xffffffff


	//   ....[100]....
        /*07b4*/ 	.word	0xffffffff


	//   ....[101]....
        /*07b8*/ 	.word	0xffffffff


	//   ....[102]....
        /*07bc*/ 	.word	0xffffffff


	//   ....[103]....
        /*07c0*/ 	.word	0xffffffff


	//   ....[104]....
        /*07c4*/ 	.word	0xffffffff


	//   ....[105]....
        /*07c8*/ 	.word	0xffffffff


	//   ....[106]....
        /*07cc*/ 	.word	0xffffffff


	//   ....[107]....
        /*07d0*/ 	.word	0xffffffff


	//   ....[108]....
        /*07d4*/ 	.word	0xffffffff


	//   ....[109]....
        /*07d8*/ 	.word	0xffffffff


	//   ....[110]....
        /*07dc*/ 	.word	0xffffffff


	//   ....[111]....
        /*07e0*/ 	.word	0xffffffff


	//   ....[112]....
        /*07e4*/ 	.word	0x0500000f


	//   ....[113]....
        /*07e8*/ 	.word	0x0500000f


	//   ....[114]....
        /*07ec*/ 	.word	0x0500000f


	//   ....[115]....
        /*07f0*/ 	.word	0x0500000f


	//   ....[116]....
        /*07f4*/ 	.word	0x0500000f


	//   ....[117]....
        /*07f8*/ 	.word	0x0500000f


	//   ....[118]....
        /*07fc*/ 	.word	0x0500000f


	//   ....[119]....
        /*0800*/ 	.word	0x0500000f


	//   ....[120]....
        /*0804*/ 	.word	0x0500000f


	//   ....[121]....
        /*0808*/ 	.word	0x0500000f


	//   ....[122]....
        /*080c*/ 	.word	0x0500000f


	//   ....[123]....
        /*0810*/ 	.word	0x0500000f


	//   ....[124]....
        /*0814*/ 	.word	0x0500000f


	//   ....[125]....
        /*0818*/ 	.word	0x0500000f


	//   ....[126]....
        /*081c*/ 	.word	0x0500000f


	//   ....[127]....
        /*0820*/ 	.word	0x0500000f


	//   ....[128]....
        /*0824*/ 	.word	0x0500000f


	//   ....[129]....
        /*0828*/ 	.word	0x0500000f


	//   ....[130]....
        /*082c*/ 	.word	0x0500000f


	//   ....[131]....
        /*0830*/ 	.word	0x0500000f


	//   ....[132]....
        /*0834*/ 	.word	0x0500000f


	//   ....[133]....
        /*0838*/ 	.word	0x0500000f


	//   ....[134]....
        /*083c*/ 	.word	0x0500000f


	//   ....[135]....
        /*0840*/ 	.word	0x0500000f


	//   ....[136]....
        /*0844*/ 	.word	0x0500000f


	//   ....[137]....
        /*0848*/ 	.word	0x0500000f


	//   ....[138]....
        /*084c*/ 	.word	0x0500000f


	//   ....[139]....
        /*0850*/ 	.word	0x0500000f


	//   ....[140]....
        /*0854*/ 	.word	0x0500000f


	//   ....[141]....
        /*0858*/ 	.word	0x0500000f


	//   ....[142]....
        /*085c*/ 	.word	0x0500000f


	//   ....[143]....
        /*0860*/ 	.word	0x0500000f


	//   ....[144]....
        /*0864*/ 	.word	0x0500000f


	//   ....[145]....
        /*0868*/ 	.word	0x0500000f


	//   ....[146]....
        /*086c*/ 	.word	0x0500000f


	//   ....[147]....
        /*0870*/ 	.word	0x0500000f


	//   ....[148]....
        /*0874*/ 	.word	0x0500000f


	//   ....[149]....
        /*0878*/ 	.word	0x0500000f


	//   ....[150]....
        /*087c*/ 	.word	0x0500000f


	//   ....[151]....
        /*0880*/ 	.word	0x0500000f


	//   ....[152]....
        /*0884*/ 	.word	0x0500000f


	//   ....[153]....
        /*0888*/ 	.word	0x0500000f


	//   ....[154]....
        /*088c*/ 	.word	0x0500000f


	//   ....[155]....
        /*0890*/ 	.word	0x0500000f


	//   ....[156]....
        /*0894*/ 	.word	0x0500000f


	//   ....[157]....
        /*0898*/ 	.word	0x0500000f


	//   ....[158]....
        /*089c*/ 	.word	0x0500000f


	//   ....[159]....
        /*08a0*/ 	.word	0x0500000f


	//   ....[160]....
        /*08a4*/ 	.word	0x0500000f


	//   ....[161]....
        /*08a8*/ 	.word	0x0500000f


	//   ....[162]....
        /*08ac*/ 	.word	0x0500000f


	//   ....[163]....
        /*08b0*/ 	.word	0x0500000f


	//   ....[164]....
        /*08b4*/ 	.word	0x0500000f


	//   ....[165]....
        /*08b8*/ 	.word	0x0500000f


	//----- nvinfo : EIATTR_COOP_GROUP_INSTR_OFFSETS
	.align		4
.L_231:
        /*08bc*/ 	.byte	0x04, 0x28
        /*08be*/ 	.short	(.L_233 - .L_232)


	//   ....[0]....
.L_232:
        /*08c0*/ 	.word	0x00000070


	//   ....[1]....
        /*08c4*/ 	.word	0x000001a0


	//   ....[2]....
        /*08c8*/ 	.word	0x000001f0


	//   ....[3]....
        /*08cc*/ 	.word	0x00000420


	//   ....[4]....
        /*08d0*/ 	.word	0x00000580


	//   ....[5]....
        /*08d4*/ 	.word	0x000006a0


	//   ....[6]....
        /*08d8*/ 	.word	0x00000800


	//   ....[7]....
        /*08dc*/ 	.word	0x00007ca0


	//   ....[8]....
        /*08e0*/ 	.word	0x00008430


	//   ....[9]....
        /*08e4*/ 	.word	0x00008440


	//   ....[10]....
        /*08e8*/ 	.word	0x00008450


	//   ....[11]....
        /*08ec*/ 	.word	0x00008460


	//   ....[12]....
        /*08f0*/ 	.word	0x0000a3a0


	//   ....[13]....
        /*08f4*/ 	.word	0x0000a3b0


	//   ....[14]....
        /*08f8*/ 	.word	0x0000a3c0


	//   ....[15]....
        /*08fc*/ 	.word	0x0000a3d0


	//   ....[16]....
        /*0900*/ 	.word	0x0000ca70


	//   ....[17]....
        /*0904*/ 	.word	0x0000d2b0


	//   ....[18]....
        /*0908*/ 	.word	0x0000e590


	//   ....[19]....
        /*090c*/ 	.word	0x0000e630


	//   ....[20]....
        /*0910*/ 	.word	0x0000ef10


	//   ....[21]....
        /*0914*/ 	.word	0x0000ef80


	//   ....[22]....
        /*0918*/ 	.word	0x0000fbe0


	//   ....[23]....
        /*091c*/ 	.word	0x000109d0


	//   ....[24]....
        /*0920*/ 	.word	0x000115a0


	//   ....[25]....
        /*0924*/ 	.word	0x00011fb0


	//   ....[26]....
        /*0928*/ 	.word	0x00011fd0


	//   ....[27]....
        /*092c*/ 	.word	0x00012c80


	//   ....[28]....
        /*0930*/ 	.word	0x00012cb0


	//   ....[29]....
        /*0934*/ 	.word	0x00013b30


	//   ....[30]....
        /*0938*/ 	.word	0x00014db0


	//   ....[31]....
        /*093c*/ 	.word	0x00014e10


	//   ....[32]....
        /*0940*/ 	.word	0x00015520


	//   ....[33]....
        /*0944*/ 	.word	0x00015540


	//   ....[34]....
        /*0948*/ 	.word	0x000169c0


	//   ....[35]....
        /*094c*/ 	.word	0x00017120


	//   ....[36]....
        /*0950*/ 	.word	0x00018080


	//   ....[37]....
        /*0954*/ 	.word	0x00018a80


	//   ....[38]....
        /*0958*/ 	.word	0x00018aa0


	//   ....[39]....
        /*095c*/ 	.word	0x00019810


	//   ....[40]....
        /*0960*/ 	.word	0x00019830


	//   ....[41]....
        /*0964*/ 	.word	0x0001a600


	//   ....[42]....
        /*0968*/ 	.word	0x0001a810


	//   ....[43]....
        /*096c*/ 	.word	0x0001a840


	//   ....[44]....
        /*0970*/ 	.word	0x0001ad50


	//   ....[45]....
        /*0974*/ 	.word	0x0001ad90


	//   ....[46]....
        /*0978*/ 	.word	0x0001bc40


	//   ....[47]....
        /*097c*/ 	.word	0x0001bc60


	//   ....[48]....
        /*0980*/ 	.word	0x0001bc70


	//   ....[49]....
        /*0984*/ 	.word	0x0001bc80


	//   ....[50]....
        /*0988*/ 	.word	0x0001c330


	//   ....[51]....
        /*098c*/ 	.word	0x0001c340


	//   ....[52]....
        /*0990*/ 	.word	0x0001c490


	//   ....[53]....
        /*0994*/ 	.word	0x0001c4a0


	//   ....[54]....
        /*0998*/ 	.word	0x0001c890


	//   ....[55]....
        /*099c*/ 	.word	0x0001c8a0


	//   ....[56]....
        /*09a0*/ 	.word	0x0001ce00


	//   ....[57]....
        /*09a4*/ 	.word	0x0001ce10


	//   ....[58]....
        /*09a8*/ 	.word	0x0001dc30


	//   ....[59]....
        /*09ac*/ 	.word	0x0001dc40


	//   ....[60]....
        /*09b0*/ 	.word	0x0001dda0


	//   ....[61]....
        /*09b4*/ 	.word	0x0001ddb0


	//   ....[62]....
        /*09b8*/ 	.word	0x0001df60


	//   ....[63]....
        /*09bc*/ 	.word	0x0001e160


	//   ....[64]....
        /*09c0*/ 	.word	0x0001e190


	//   ....[65]....
        /*09c4*/ 	.word	0x0001e1c0


	//   ....[66]....
        /*09c8*/ 	.word	0x0001e1f0


	//   ....[67]....
        /*09cc*/ 	.word	0x0001e220


	//   ....[68]....
        /*09d0*/ 	.word	0x0001e250


	//   ....[69]....
        /*09d4*/ 	.word	0x0001e3e0


	//   ....[70]....
        /*09d8*/ 	.word	0x0001e410


	//   ....[71]....
        /*09dc*/ 	.word	0x0001e440


	//   ....[72]....
        /*09e0*/ 	.word	0x0001e470


	//   ....[73]....
        /*09e4*/ 	.word	0x0001e4a0


	//   ....[74]....
        /*09e8*/ 	.word	0x0001e4d0


	//   ....[75]....
        /*09ec*/ 	.word	0x0001e560


	//   ....[76]....
        /*09f0*/ 	.word	0x0001e590


	//   ....[77]....
        /*09f4*/ 	.word	0x0001e5a0


	//   ....[78]....
        /*09f8*/ 	.word	0x0001e5e0


	//   ....[79]....
        /*09fc*/ 	.word	0x0001fdf0


	//   ....[80]....
        /*0a00*/ 	.word	0x00021f00


	//   ....[81]....
        /*0a04*/ 	.word	0x00022b80


	//   ....[82]....
        /*0a08*/ 	.word	0x00022ba0


	//   ....[83]....
        /*0a0c*/ 	.word	0x00022c40


	//   ....[84]....
        /*0a10*/ 	.word	0x00022c60


	//   ....[85]....
        /*0a14*/ 	.word	0x00022d00


	//   ....[86]....
        /*0a18*/ 	.word	0x00022d20


	//   ....[87]....
        /*0a1c*/ 	.word	0x00022d30


	//   ....[88]....
        /*0a20*/ 	.word	0x00022dc0


	//   ....[89]....
        /*0a24*/ 	.word	0x00022de0


	//   ....[90]....
        /*0a28*/ 	.word	0x00022e50


	//   ....[91]....
        /*0a2c*/ 	.word	0x00022e90


	//   ....[92]....
        /*0a30*/ 	.word	0x00022f00


	//   ....[93]....
        /*0a34*/ 	.word	0x00025c40


	//   ....[94]....
        /*0a38*/ 	.word	0x00025c70


	//   ....[95]....
        /*0a3c*/ 	.word	0x00025cd0


	//   ....[96]....
        /*0a40*/ 	.word	0x00025d00


	//   ....[97]....
        /*0a44*/ 	.word	0x00025d30


	//   ....[98]....
        /*0a48*/ 	.word	0x00025d60


	//   ....[99]....
        /*0a4c*/ 	.word	0x00025d90


	//   ....[100]....
        /*0a50*/ 	.word	0x00025dc0


	//   ....[101]....
        /*0a54*/ 	.word	0x00025f60


	//   ....[102]....
        /*0a58*/ 	.word	0x00025f90


	//   ....[103]....
        /*0a5c*/ 	.word	0x00025fc0


	//   ....[104]....
        /*0a60*/ 	.word	0x00025ff0


	//   ....[105]....
        /*0a64*/ 	.word	0x00026020


	//   ....[106]....
        /*0a68*/ 	.word	0x00026050


	//   ....[107]....
        /*0a6c*/ 	.word	0x00026110


	//   ....[108]....
        /*0a70*/ 	.word	0x00026130


	//   ....[109]....
        /*0a74*/ 	.word	0x00026150


	//   ....[110]....
        /*0a78*/ 	.word	0x000261b0


	//   ....[111]....
        /*0a7c*/ 	.word	0x00026be0


	//   ....[112]....
        /*0a80*/ 	.word	0x00026fe0


	//   ....[113]....
        /*0a84*/ 	.word	0x00027080


	//   ....[114]....
        /*0a88*/ 	.word	0x00027110


	//   ....[115]....
        /*0a8c*/ 	.word	0x00027160


	//   ....[116]....
        /*0a90*/ 	.word	0x000271b0


	//   ....[117]....
        /*0a94*/ 	.word	0x00027290


	//   ....[118]....
        /*0a98*/ 	.word	0x00027320


	//   ....[119]....
        /*0a9c*/ 	.word	0x00027370


	//   ....[120]....
        /*0aa0*/ 	.word	0x000273c0


	//   ....[121]....
        /*0aa4*/ 	.word	0x00027720


	//   ....[122]....
        /*0aa8*/ 	.word	0x00027770


	//   ....[123]....
        /*0aac*/ 	.word	0x00027800


	//   ....[124]....
        /*0ab0*/ 	.word	0x00027890


	//   ....[125]....
        /*0ab4*/ 	.word	0x00027910


	//   ....[126]....
        /*0ab8*/ 	.word	0x00027960


	//   ....[127]....
        /*0abc*/ 	.word	0x000279f0


	//   ....[128]....
        /*0ac0*/ 	.word	0x00027a80


	//   ....[129]....
        /*0ac4*/ 	.word	0x00027b00


	//   ....[130]....
        /*0ac8*/ 	.word	0x00027b50


	//   ....[131]....
        /*0acc*/ 	.word	0x00027be0


	//   ....[132]....
        /*0ad0*/ 	.word	0x00027c70


	//   ....[133]....
        /*0ad4*/ 	.word	0x00027d30


	//   ....[134]....
        /*0ad8*/ 	.word	0x00028010


	//   ....[135]....
        /*0adc*/ 	.word	0x000281d0


	//   ....[136]....
        /*0ae0*/ 	.word	0x00028220


	//   ....[137]....
        /*0ae4*/ 	.word	0x00028280


	//   ....[138]....
        /*0ae8*/ 	.word	0x00028360


	//   ....[139]....
        /*0aec*/ 	.word	0x000283c0


	//   ....[140]....
        /*0af0*/ 	.word	0x000284e0


	//   ....[141]....
        /*0af4*/ 	.word	0x00028540


	//   ....[142]....
        /*0af8*/ 	.word	0x000285e0


	//   ....[143]....
        /*0afc*/ 	.word	0x000286b0


	//   ....[144]....
        /*0b00*/ 	.word	0x00028730


	//   ....[145]....
        /*0b04*/ 	.word	0x000287f0


	//   ....[146]....
        /*0b08*/ 	.word	0x00028870


	//   ....[147]....
        /*0b0c*/ 	.word	0x00028c20


	//   ....[148]....
        /*0b10*/ 	.word	0x00028cc0


	//   ....[149]....
        /*0b14*/ 	.word	0x00028e30


	//   ....[150]....
        /*0b18*/ 	.word	0x00028ea0


	//   ....[151]....
        /*0b1c*/ 	.word	0x00028f10


	//   ....[152]....
        /*0b20*/ 	.word	0x00028f80


	//   ....[153]....
        /*0b24*/ 	.word	0x00028ff0


	//   ....[154]....
        /*0b28*/ 	.word	0x00029070


	//   ....[155]....
        /*0b2c*/ 	.word	0x000290f0


	//   ....[156]....
        /*0b30*/ 	.word	0x00029180


	//   ....[157]....
        /*0b34*/ 	.word	0x000291f0


	//   ....[158]....
        /*0b38*/ 	.word	0x00029260


	//   ....[159]....
        /*0b3c*/ 	.word	0x000292d0


	//   ....[160]....
        /*0b40*/ 	.word	0x00029350


	//   ....[161]....
        /*0b44*/ 	.word	0x000293c0


	//   ....[162]....
        /*0b48*/ 	.word	0x00029470


	//   ....[163]....
        /*0b4c*/ 	.word	0x000294c0


	//   ....[164]....
        /*0b50*/ 	.word	0x00029550


	//   ....[165]....
        /*0b54*/ 	.word	0x00029680


	//----- nvinfo : EIATTR_REG_RECONFIG
	.align		4
.L_233:
        /*0b58*/ 	.byte	0x01, 0x54
	.zero		2


	//----- nvinfo : EIATTR_SYSCALL_OFFSETS
	.align		4
        /*0b5c*/ 	.byte	0x04, 0x46
        /*0b5e*/ 	.short	(.L_235 - .L_234)


	//   ....[0]....
.L_234:
        /*0b60*/ 	.word	0x000021b0


	//   ....[1]....
        /*0b64*/ 	.word	0x00002300


	//   ....[2]....
        /*0b68*/ 	.word	0x00007ec0


	//   ....[3]....
        /*0b6c*/ 	.word	0x000081e0


	//   ....[4]....
        /*0b70*/ 	.word	0x00021b60


	//   ....[5]....
        /*0b74*/ 	.word	0x00021cb0


	//   ....[6]....
        /*0b78*/ 	.word	0x00021da0


	//   ....[7]....
        /*0b7c*/ 	.word	0x00022630


	//----- nvinfo : EIATTR_MBARRIER_INSTR_OFFSETS
	.align		4
.L_235:
        /*0b80*/ 	.byte	0x04, 0x39
        /*0b82*/ 	.short	(.L_237 - .L_236)


	//   ....[0]....
.L_236:
        /*0b84*/ 	.word	0x000002d0
        /*0b88*/ 	.word	0x000000ff
        /*0b8c*/ 	.word	0x0002d800
        /*0b90*/ 	.short	0x0100
        /*0b92*/ 	.byte	0x08
	.zero		1


	//   ....[1]....
        /*0b94*/ 	.word	0x000002e0
        /*0b98*/ 	.word	0x000000ff
        /*0b9c*/ 	.word	0x0002d820
        /*0ba0*/ 	.short	0x0100
        /*0ba2*/ 	.byte	0x08
	.zero		1


	//   ....[2]....
        /*0ba4*/ 	.word	0x000003d0
        /*0ba8*/ 	.word	0x000000ff
        /*0bac*/ 	.word	0x0002d830
        /*0bb0*/ 	.short	0x0100
        /*0bb2*/ 	.byte	0x08
	.zero		1


	//   ....[3]....
        /*0bb4*/ 	.word	0x000003e0
        /*0bb8*/ 	.word	0x000000ff
        /*0bbc*/ 	.word	0x0002d840
        /*0bc0*/ 	.short	0x0100
        /*0bc2*/ 	.byte	0x08
	.zero		1


	//   ....[4]....
        /*0bc4*/ 	.word	0x000003f0
        /*0bc8*/ 	.word	0x000000ff
        /*0bcc*/ 	.word	0x0002d838
        /*0bd0*/ 	.short	0x0100
        /*0bd2*/ 	.byte	0x08
	.zero		1


	//   ....[5]....
        /*0bd4*/ 	.word	0x00000400
        /*0bd8*/ 	.word	0x000000ff
        /*0bdc*/ 	.word	0x0002d848
        /*0be0*/ 	.short	0x0100
        /*0be2*/ 	.byte	0x08
	.zero		1


	//   ....[6]....
        /*0be4*/ 	.word	0x00000530
        /*0be8*/ 	.word	0x000000ff
        /*0bec*/ 	.word	0x0002d850
        /*0bf0*/ 	.short	0x0100
        /*0bf2*/ 	.byte	0x08
	.zero		1


	//   ....[7]....
        /*0bf4*/ 	.word	0x00000540
        /*0bf8*/ 	.word	0x000000ff
        /*0bfc*/ 	.word	0x0002d860
        /*0c00*/ 	.short	0x0100
        /*0c02*/ 	.byte	0x08
	.zero		1


	//   ....[8]....
        /*0c04*/ 	.word	0x00000550
        /*0c08*/ 	.word	0x000000ff
        /*0c0c*/ 	.word	0x0002d858
        /*0c10*/ 	.short	0x0100
        /*0c12*/ 	.byte	0x08
	.zero		1


	//   ....[9]....
        /*0c14*/ 	.word	0x00000560
        /*0c18*/ 	.word	0x000000ff
        /*0c1c*/ 	.word	0x0002d868
        /*0c20*/ 	.short	0x0100
        /*0c22*/ 	.byte	0x08
	.zero		1


	//   ....[10]....
        /*0c24*/ 	.word	0x00000650
        /*0c28*/ 	.word	0x000000ff
        /*0c2c*/ 	.word	0x0002d870
        /*0c30*/ 	.short	0x0100
        /*0c32*/ 	.byte	0x06
	.zero		1


	//   ....[11]....
        /*0c34*/ 	.word	0x00000660
        /*0c38*/ 	.word	0x000000ff
        /*0c3c*/ 	.word	0x0002d880
        /*0c40*/ 	.short	0x0100
        /*0c42*/ 	.byte	0x06
	.zero		1


	//   ....[12]....
        /*0c44*/ 	.word	0x00000670
        /*0c48*/ 	.word	0x000000ff
        /*0c4c*/ 	.word	0x0002d878
        /*0c50*/ 	.short	0x0100
        /*0c52*/ 	.byte	0x06
	.zero		1


	//   ....[13]....
        /*0c54*/ 	.word	0x00000680
        /*0c58*/ 	.word	0x000000ff
        /*0c5c*/ 	.word	0x0002d888
        /*0c60*/ 	.short	0x0100
        /*0c62*/ 	.byte	0x06
	.zero		1


	//   ....[14]....
        /*0c64*/ 	.word	0x000007b0
        /*0c68*/ 	.word	0x000000ff
        /*0c6c*/ 	.word	0x0002d890
        /*0c70*/ 	.short	0x0100
        /*0c72*/ 	.byte	0x08
	.zero		1


	//   ....[15]....
        /*0c74*/ 	.word	0x000007c0
        /*0c78*/ 	.word	0x000000ff
        /*0c7c*/ 	.word	0x0002d8a0
        /*0c80*/ 	.short	0x0100
        /*0c82*/ 	.byte	0x08
	.zero		1


	//   ....[16]....
        /*0c84*/ 	.word	0x000007d0
        /*0c88*/ 	.word	0x000000ff
        /*0c8c*/ 	.word	0x0002d898
        /*0c90*/ 	.short	0x0100
        /*0c92*/ 	.byte	0x08
	.zero		1


	//   ....[17]....
        /*0c94*/ 	.word	0x000007e0
        /*0c98*/ 	.word	0x000000ff
        /*0c9c*/ 	.word	0x0002d8a8
        /*0ca0*/ 	.short	0x0100
        /*0ca2*/ 	.byte	0x08
	.zero		1


	//   ....[18]....
        /*0ca4*/ 	.word	0x00000910
        /*0ca8*/ 	.word	0x000000ff
        /*0cac*/ 	.word	0x0002d8b0
        /*0cb0*/ 	.short	0x0100
        /*0cb2*/ 	.byte	0x08
	.zero		1


	//   ....[19]....
        /*0cb4*/ 	.word	0x00000920
        /*0cb8*/ 	.word	0x000000ff
        /*0cbc*/ 	.word	0x0002d8c0
        /*0cc0*/ 	.short	0x0100
        /*0cc2*/ 	.byte	0x08
	.zero		1


	//   ....[20]....
        /*0cc4*/ 	.word	0x00000930
        /*0cc8*/ 	.word	0x000000ff
        /*0ccc*/ 	.word	0x0002d8b8
        /*0cd0*/ 	.short	0x0100
        /*0cd2*/ 	.byte	0x08
	.zero		1


	//   ....[21]....
        /*0cd4*/ 	.word	0x00000940
        /*0cd8*/ 	.word	0x000000ff
        /*0cdc*/ 	.word	0x0002d8c8
        /*0ce0*/ 	.short	0x0100
        /*0ce2*/ 	.byte	0x08
	.zero		1


	//   ....[22]....
        /*0ce4*/ 	.word	0x00003700
        /*0ce8*/ 	.word	0x0000000e
        /*0cec*/ 	.word	0x0002d890
        /*0cf0*/ 	.short	0x010a
        /*0cf2*/ 	.byte	0x3f
	.zero		1


	//   ....[23]....
        /*0cf4*/ 	.word	0x00005260
        /*0cf8*/ 	.word	0x0000000e
        /*0cfc*/ 	.word	0x0002d890
        /*0d00*/ 	.short	0x010a
        /*0d02*/ 	.byte	0x3f
	.zero		1


	//   ....[24]....
        /*0d04*/ 	.word	0x00006d00
        /*0d08*/ 	.word	0x0000000e
        /*0d0c*/ 	.word	0x0002d890
        /*0d10*/ 	.short	0x010a
        /*0d12*/ 	.byte	0x3f
	.zero		1


	//   ....[25]....
        /*0d14*/ 	.word	0x00006f70
        /*0d18*/ 	.word	0x0000001c
        /*0d1c*/ 	.word	0x00000000
        /*0d20*/ 	.short	0x0101
        /*0d22*/ 	.byte	0x3f
	.zero		1


	//   ....[26]....
        /*0d24*/ 	.word	0x00006fb0
        /*0d28*/ 	.word	0x0000000e
        /*0d2c*/ 	.word	0x0002d8b0
        /*0d30*/ 	.short	0x010a
        /*0d32*/ 	.byte	0x3f
	.zero		1


	//   ....[27]....
        /*0d34*/ 	.word	0x000072f0
        /*0d38*/ 	.word	0x0000000e
        /*0d3c*/ 	.word	0x00000000
        /*0d40*/ 	.short	0x0101
        /*0d42*/ 	.byte	0x3f
	.zero		1


	//   ....[28]....
        /*0d44*/ 	.word	0x00007f60
        /*0d48*/ 	.word	0x00000002
        /*0d4c*/ 	.word	0x0002d800
        /*0d50*/ 	.short	0x010a
        /*0d52*/ 	.byte	0x3f
	.zero		1


	//   ....[29]....
        /*0d54*/ 	.word	0x00007fb0
        /*0d58*/ 	.word	0x00000002
        /*0d5c*/ 	.word	0x0002d800
        /*0d60*/ 	.short	0x010a
        /*0d62*/ 	.byte	0x3f
	.zero		1


	//   ....[30]....
        /*0d64*/ 	.word	0x00008b80
        /*0d68*/ 	.word	0x00000002
        /*0d6c*/ 	.word	0x0002d800
        /*0d70*/ 	.short	0x010a
        /*0d72*/ 	.byte	0x3f
	.zero		1


	//   ....[31]....
        /*0d74*/ 	.word	0x0000a8b0
        /*0d78*/ 	.word	0x00000002
        /*0d7c*/ 	.word	0x0002d800
        /*0d80*/ 	.short	0x010a
        /*0d82*/ 	.byte	0x3f
	.zero		1


	//   ....[32]....
        /*0d84*/ 	.word	0x0000c250
        /*0d88*/ 	.word	0x00000000
        /*0d8c*/ 	.word	0x0002d830
        /*0d90*/ 	.short	0x010a
        /*0d92*/ 	.byte	0x3f
	.zero		1


	//   ....[33]....
        /*0d94*/ 	.word	0x0000c2c0
        /*0d98*/ 	.word	0x00000000
        /*0d9c*/ 	.word	0x0002d830
        /*0da0*/ 	.short	0x010a
        /*0da2*/ 	.byte	0x3f
	.zero		1


	//   ....[34]....
        /*0da4*/ 	.word	0x0000c840
        /*0da8*/ 	.word	0x00000000
        /*0dac*/ 	.word	0x00000000
        /*0db0*/ 	.short	0x0101
        /*0db2*/ 	.byte	0x3f
	.zero		1


	//   ....[35]....
        /*0db4*/ 	.word	0x000100d0
        /*0db8*/ 	.word	0x0000000b
        /*0dbc*/ 	.word	0x0002d830
        /*0dc0*/ 	.short	0x010a
        /*0dc2*/ 	.byte	0x3f
	.zero		1


	//   ....[36]....
        /*0dc4*/ 	.word	0x00010120
        /*0dc8*/ 	.word	0x0000000b
        /*0dcc*/ 	.word	0x0002d830
        /*0dd0*/ 	.short	0x010a
        /*0dd2*/ 	.byte	0x3f
	.zero		1


	//   ....[37]....
        /*0dd4*/ 	.word	0x00010540
        /*0dd8*/ 	.word	0x0000000b
        /*0ddc*/ 	.word	0x0002d850
        /*0de0*/ 	.short	0x010a
        /*0de2*/ 	.byte	0x3f
	.zero		1


	//   ....[38]....
        /*0de4*/ 	.word	0x00010580
        /*0de8*/ 	.word	0x0000000b
        /*0dec*/ 	.word	0x0002d850
        /*0df0*/ 	.short	0x010a
        /*0df2*/ 	.byte	0x3f
	.zero		1


	//   ....[39]....
        /*0df4*/ 	.word	0x00011410
        /*0df8*/ 	.word	0x00000032
        /*0dfc*/ 	.word	0x00000000
        /*0e00*/ 	.short	0x0101
        /*0e02*/ 	.byte	0x3f
	.zero		1


	//   ....[40]....
        /*0e04*/ 	.word	0x00011da0
        /*0e08*/ 	.word	0x0000000a
        /*0e0c*/ 	.word	0x00000000
        /*0e10*/ 	.short	0x0101
        /*0e12*/ 	.byte	0x3f
	.zero		1


	//   ....[41]....
        /*0e14*/ 	.word	0x00013f20
        /*0e18*/ 	.word	0x0000000c
        /*0e1c*/ 	.word	0x0002d830
        /*0e20*/ 	.short	0x010a
        /*0e22*/ 	.byte	0x3f
	.zero		1


	//   ....[42]....
        /*0e24*/ 	.word	0x00013f70
        /*0e28*/ 	.word	0x0000000c
        /*0e2c*/ 	.word	0x0002d830
        /*0e30*/ 	.short	0x010a
        /*0e32*/ 	.byte	0x3f
	.zero		1


	//   ....[43]....
        /*0e34*/ 	.word	0x00014390
        /*0e38*/ 	.word	0x0000000d
        /*0e3c*/ 	.word	0x0002d850
        /*0e40*/ 	.short	0x010a
        /*0e42*/ 	.byte	0x3f
	.zero		1


	//   ....[44]....
        /*0e44*/ 	.word	0x000143d0
        /*0e48*/ 	.word	0x0000000d
        /*0e4c*/ 	.word	0x0002d850
        /*0e50*/ 	.short	0x010a
        /*0e52*/ 	.byte	0x3f
	.zero		1


	//   ....[45]....
        /*0e54*/ 	.word	0x00015c80
        /*0e58*/ 	.word	0x0000001b
        /*0e5c*/ 	.word	0x00000000
        /*0e60*/ 	.short	0x0101
        /*0e62*/ 	.byte	0x3f
	.zero		1


	//   ....[46]....
        /*0e64*/ 	.word	0x00015ca0
        /*0e68*/ 	.word	0x0000000a
        /*0e6c*/ 	.word	0x00000000
        /*0e70*/ 	.short	0x0101
        /*0e72*/ 	.byte	0x3f
	.zero		1


	//   ....[47]....
        /*0e74*/ 	.word	0x00016b20
        /*0e78*/ 	.word	0x0000000c
        /*0e7c*/ 	.word	0x0002d830
        /*0e80*/ 	.short	0x010a
        /*0e82*/ 	.byte	0x3f
	.zero		1


	//   ....[48]....
        /*0e84*/ 	.word	0x00016b70
        /*0e88*/ 	.word	0x0000000c
        /*0e8c*/ 	.word	0x0002d830
        /*0e90*/ 	.short	0x010a
        /*0e92*/ 	.byte	0x3f
	.zero		1


	//   ....[49]....
        /*0e94*/ 	.word	0x00016f90
        /*0e98*/ 	.word	0x0000000d
        /*0e9c*/ 	.word	0x0002d850
        /*0ea0*/ 	.short	0x010a
        /*0ea2*/ 	.byte	0x3f
	.zero		1


	//   ....[50]....
        /*0ea4*/ 	.word	0x00016fd0
        /*0ea8*/ 	.word	0x0000000d
        /*0eac*/ 	.word	0x0002d850
        /*0eb0*/ 	.short	0x010a
        /*0eb2*/ 	.byte	0x3f
	.zero		1


	//   ....[51]....
        /*0eb4*/ 	.word	0x00017ef0
        /*0eb8*/ 	.word	0x00000032
        /*0ebc*/ 	.word	0x00000000
        /*0ec0*/ 	.short	0x0101
        /*0ec2*/ 	.byte	0x3f
	.zero		1


	//   ....[52]....
        /*0ec4*/ 	.word	0x00018870
        /*0ec8*/ 	.word	0x0000000b
        /*0ecc*/ 	.word	0x00000000
        /*0ed0*/ 	.short	0x0101
        /*0ed2*/ 	.byte	0x3f
	.zero		1


	//   ....[53]....
        /*0ed4*/ 	.word	0x0001a680
        /*0ed8*/ 	.word	0x00000000
        /*0edc*/ 	.word	0x0002d850
        /*0ee0*/ 	.short	0x010a
        /*0ee2*/ 	.byte	0x3f
	.zero		1


	//   ....[54]....
        /*0ee4*/ 	.word	0x0001a730
        /*0ee8*/ 	.word	0x00000000
        /*0eec*/ 	.word	0x0002d850
        /*0ef0*/ 	.short	0x010a
        /*0ef2*/ 	.byte	0x3f
	.zero		1


	//   ....[55]....
        /*0ef4*/ 	.word	0x0001af10
        /*0ef8*/ 	.word	0x00000009
        /*0efc*/ 	.word	0x00000000
        /*0f00*/ 	.short	0x0101
        /*0f02*/ 	.byte	0x3f
	.zero		1


	//   ....[56]....
        /*0f04*/ 	.word	0x0001c290
        /*0f08*/ 	.word	0x00000000
        /*0f0c*/ 	.word	0x00000000
        /*0f10*/ 	.short	0x0101
        /*0f12*/ 	.byte	0x3f
	.zero		1


	//   ....[57]....
        /*0f14*/ 	.word	0x0001c7e0
        /*0f18*/ 	.word	0x0000000a
        /*0f1c*/ 	.word	0x00000000
        /*0f20*/ 	.short	0x0101
        /*0f22*/ 	.byte	0x3f
	.zero		1


	//   ....[58]....
        /*0f24*/ 	.word	0x0001fed0
        /*0f28*/ 	.word	0x00000011
        /*0f2c*/ 	.word	0x0002d820
        /*0f30*/ 	.short	0x010a
        /*0f32*/ 	.byte	0x3f
	.zero		1


	//   ....[59]....
        /*0f34*/ 	.word	0x0001ff90
        /*0f38*/ 	.word	0x0000000b
        /*0f3c*/ 	.word	0x0002d8a0
        /*0f40*/ 	.short	0x010a
        /*0f42*/ 	.byte	0x3f
	.zero		1


	//   ....[60]....
        /*0f44*/ 	.word	0x000203c0
        /*0f48*/ 	.word	0x0000000b
        /*0f4c*/ 	.word	0x0002d8c0
        /*0f50*/ 	.short	0x010a
        /*0f52*/ 	.byte	0x3f
	.zero		1


	//   ....[61]....
        /*0f54*/ 	.word	0x00020920
        /*0f58*/ 	.word	0x0000000a
        /*0f5c*/ 	.word	0x0002d8a0
        /*0f60*/ 	.short	0x010a
        /*0f62*/ 	.byte	0x3f
	.zero		1


	//   ....[62]....
        /*0f64*/ 	.word	0x00020d40
        /*0f68*/ 	.word	0x0000000a
        /*0f6c*/ 	.word	0x0002d8c0
        /*0f70*/ 	.short	0x010a
        /*0f72*/ 	.byte	0x3f
	.zero		1


	//   ....[63]....
        /*0f74*/ 	.word	0x00022110
        /*0f78*/ 	.word	0x00000000
        /*0f7c*/ 	.word	0x0002d840
        /*0f80*/ 	.short	0x010a
        /*0f82*/ 	.byte	0x3f
	.zero		1


	//   ....[64]....
        /*0f84*/ 	.word	0x00022fd0
        /*0f88*/ 	.word	0x00000011
        /*0f8c*/ 	.word	0x0002d800
        /*0f90*/ 	.short	0x0107
        /*0f92*/ 	.byte	0x3f
	.zero		1


	//   ....[65]....
        /*0f94*/ 	.word	0x000230c0
        /*0f98*/ 	.word	0x00000011
        /*0f9c*/ 	.word	0x0002d800
        /*0fa0*/ 	.short	0x0101
        /*0fa2*/ 	.byte	0x3f
	.zero		1


	//   ....[66]....
        /*0fa4*/ 	.word	0x000230e0
        /*0fa8*/ 	.word	0x00000011
        /*0fac*/ 	.word	0x0002d820
        /*0fb0*/ 	.short	0x010a
        /*0fb2*/ 	.byte	0x3f
	.zero		1


	//   ....[67]....
        /*0fb4*/ 	.word	0x000234d0
        /*0fb8*/ 	.word	0x00000003
        /*0fbc*/ 	.word	0x0002d840
        /*0fc0*/ 	.short	0x010a
        /*0fc2*/ 	.byte	0x3f
	.zero		1


	//   ....[68]....
        /*0fc4*/ 	.word	0x00023950
        /*0fc8*/ 	.word	0x00000003
        /*0fcc*/ 	.word	0x00000060
        /*0fd0*/ 	.short	0x010a
        /*0fd2*/ 	.byte	0x3f
	.zero		1


	//   ....[69]....
        /*0fd4*/ 	.word	0x00024070
        /*0fd8*/ 	.word	0x00000003
        /*0fdc*/ 	.word	0x0002d840
        /*0fe0*/ 	.short	0x010a
        /*0fe2*/ 	.byte	0x3f
	.zero		1


	//   ....[70]....
        /*0fe4*/ 	.word	0x000244f0
        /*0fe8*/ 	.word	0x0000000b
        /*0fec*/ 	.word	0x00000060
        /*0ff0*/ 	.short	0x010a
        /*0ff2*/ 	.byte	0x3f
	.zero		1


	//   ....[71]....
        /*0ff4*/ 	.word	0x00024b60
        /*0ff8*/ 	.word	0x00000002
        /*0ffc*/ 	.word	0x0002d840
        /*1000*/ 	.short	0x010a
        /*1002*/ 	.byte	0x3f
	.zero		1


	//   ....[72]....
        /*1004*/ 	.word	0x00024ff0
        /*1008*/ 	.word	0x00000007
        /*100c*/ 	.word	0x00000060
        /*1010*/ 	.short	0x010a
        /*1012*/ 	.byte	0x3f
	.zero		1


	//   ....[73]....
        /*1014*/ 	.word	0x00025610
        /*1018*/ 	.word	0x00000003
        /*101c*/ 	.word	0x0002d860
        /*1020*/ 	.short	0x010a
        /*1022*/ 	.byte	0x3f
	.zero		1


	//   ....[74]....
        /*1024*/ 	.word	0x00026b60
        /*1028*/ 	.word	0x00000009
        /*102c*/ 	.word	0x0002d820
        /*1030*/ 	.short	0x010a
        /*1032*/ 	.byte	0x3f
	.zero		1


	//   ....[75]....
        /*1034*/ 	.word	0x00026cf0
        /*1038*/ 	.word	0x00000007
        /*103c*/ 	.word	0x00000000
        /*1040*/ 	.short	0x010a
        /*1042*/ 	.byte	0x3f
	.zero		1


	//   ....[76]....
        /*1044*/ 	.word	0x00026d60
        /*1048*/ 	.word	0x00000003
        /*104c*/ 	.word	0x00000000
        /*1050*/ 	.short	0x010a
        /*1052*/ 	.byte	0x3f
	.zero		1


	//   ....[77]....
        /*1054*/ 	.word	0x00026dc0
        /*1058*/ 	.word	0x00000005
        /*105c*/ 	.word	0x00000000
        /*1060*/ 	.short	0x010a
        /*1062*/ 	.byte	0x3f
	.zero		1


	//   ....[78]....
        /*1064*/ 	.word	0x00026df0
        /*1068*/ 	.word	0x00000003
        /*106c*/ 	.word	0x00000000
        /*1070*/ 	.short	0x010a
        /*1072*/ 	.byte	0x3f
	.zero		1


	//   ....[79]....
        /*1074*/ 	.word	0x00026e50
        /*1078*/ 	.word	0x0000000e
        /*107c*/ 	.word	0x0002d890
        /*1080*/ 	.short	0x010a
        /*1082*/ 	.byte	0x3f
	.zero		1


	//   ....[80]....
        /*1084*/ 	.word	0x00026ea0
        /*1088*/ 	.word	0x0000000e
        /*108c*/ 	.word	0x0002d890
        /*1090*/ 	.short	0x010a
        /*1092*/ 	.byte	0x3f
	.zero		1


	//   ....[81]....
        /*1094*/ 	.word	0x00026ef0
        /*1098*/ 	.word	0x0000000e
        /*109c*/ 	.word	0x0002d890
        /*10a0*/ 	.short	0x010a
        /*10a2*/ 	.byte	0x3f
	.zero		1


	//   ....[82]....
        /*10a4*/ 	.word	0x00026f40
        /*10a8*/ 	.word	0x0000000e
        /*10ac*/ 	.word	0x0002d8b0
        /*10b0*/ 	.short	0x010a
        /*10b2*/ 	.byte	0x3f
	.zero		1


	//   ....[83]....
        /*10b4*/ 	.word	0x000271f0
        /*10b8*/ 	.word	0x00000002
        /*10bc*/ 	.word	0x0002d800
        /*10c0*/ 	.short	0x010a
        /*10c2*/ 	.byte	0x3f
	.zero		1


	//   ....[84]....
        /*10c4*/ 	.word	0x00027400
        /*10c8*/ 	.word	0x00000002
        /*10cc*/ 	.word	0x0002d800
        /*10d0*/ 	.short	0x010a
        /*10d2*/ 	.byte	0x3f
	.zero		1


	//   ....[85]....
        /*10d4*/ 	.word	0x00027450
        /*10d8*/ 	.word	0x00000000
        /*10dc*/ 	.word	0x0002d830
        /*10e0*/ 	.short	0x010a
        /*10e2*/ 	.byte	0x3f
	.zero		1


	//   ....[86]....
        /*10e4*/ 	.word	0x000274a0
        /*10e8*/ 	.word	0x0000000b
        /*10ec*/ 	.word	0x0002d830
        /*10f0*/ 	.short	0x010a
        /*10f2*/ 	.byte	0x3f
	.zero		1


	//   ....[87]....
        /*10f4*/ 	.word	0x000274f0
        /*10f8*/ 	.word	0x0000000b
        /*10fc*/ 	.word	0x0002d850
        /*1100*/ 	.short	0x010a
        /*1102*/ 	.byte	0x3f
	.zero		1


	//   ....[88]....
        /*1104*/ 	.word	0x00027540
        /*1108*/ 	.word	0x0000000c
        /*110c*/ 	.word	0x0002d830
        /*1110*/ 	.short	0x010a
        /*1112*/ 	.byte	0x3f
	.zero		1


	//   ....[89]....
        /*1114*/ 	.word	0x00027590
        /*1118*/ 	.word	0x0000000d
        /*111c*/ 	.word	0x0002d850
        /*1120*/ 	.short	0x010a
        /*1122*/ 	.byte	0x3f
	.zero		1


	//   ....[90]....
        /*1124*/ 	.word	0x000275e0
        /*1128*/ 	.word	0x0000000c
        /*112c*/ 	.word	0x0002d830
        /*1130*/ 	.short	0x010a
        /*1132*/ 	.byte	0x3f
	.zero		1


	//   ....[91]....
        /*1134*/ 	.word	0x00027630
        /*1138*/ 	.word	0x0000000d
        /*113c*/ 	.word	0x0002d850
        /*1140*/ 	.short	0x010a
        /*1142*/ 	.byte	0x3f
	.zero		1


	//   ....[92]....
        /*1144*/ 	.word	0x00027680
        /*1148*/ 	.word	0x00000000
        /*114c*/ 	.word	0x0002d850
        /*1150*/ 	.short	0x010a
        /*1152*/ 	.byte	0x3f
	.zero		1


	//   ....[93]....
        /*1154*/ 	.word	0x00027df0
        /*1158*/ 	.word	0x00000011
        /*115c*/ 	.word	0x0002d820
        /*1160*/ 	.short	0x010a
        /*1162*/ 	.byte	0x3f
	.zero		1


	//   ....[94]....
        /*1164*/ 	.word	0x00027e40
        /*1168*/ 	.word	0x0000000b
        /*116c*/ 	.word	0x0002d8a0
        /*1170*/ 	.short	0x010a
        /*1172*/ 	.byte	0x3f
	.zero		1


	//   ....[95]....
        /*1174*/ 	.word	0x00027e90
        /*1178*/ 	.word	0x0000000b
        /*117c*/ 	.word	0x0002d8c0
        /*1180*/ 	.short	0x010a
        /*1182*/ 	.byte	0x3f
	.zero		1


	//   ....[96]....
        /*1184*/ 	.word	0x00027ee0
        /*1188*/ 	.word	0x0000000a
        /*118c*/ 	.word	0x0002d8a0
        /*1190*/ 	.short	0x010a
        /*1192*/ 	.byte	0x3f
	.zero		1


	//   ....[97]....
        /*1194*/ 	.word	0x00027f30
        /*1198*/ 	.word	0x0000000a
        /*119c*/ 	.word	0x0002d8c0
        /*11a0*/ 	.short	0x010a
        /*11a2*/ 	.byte	0x3f
	.zero		1


	//   ....[98]....
        /*11a4*/ 	.word	0x000280d0
        /*11a8*/ 	.word	0x00000000
        /*11ac*/ 	.word	0x0002d840
        /*11b0*/ 	.short	0x010a
        /*11b2*/ 	.byte	0x3f
	.zero		1


	//   ....[99]....
        /*11b4*/ 	.word	0x00028940
        /*11b8*/ 	.word	0x00000011
        /*11bc*/ 	.word	0x0002d820
        /*11c0*/ 	.short	0x010a
        /*11c2*/ 	.byte	0x3f
	.zero		1


	//   ....[100]....
        /*11c4*/ 	.word	0x00028990
        /*11c8*/ 	.word	0x00000003
        /*11cc*/ 	.word	0x0002d840
        /*11d0*/ 	.short	0x010a
        /*11d2*/ 	.byte	0x3f
	.zero		1


	//   ....[101]....
        /*11d4*/ 	.word	0x000289e0
        /*11d8*/ 	.word	0x00000003
        /*11dc*/ 	.word	0x00000060
        /*11e0*/ 	.short	0x010a
        /*11e2*/ 	.byte	0x3f
	.zero		1


	//   ....[102]....
        /*11e4*/ 	.word	0x00028a30
        /*11e8*/ 	.word	0x00000003
        /*11ec*/ 	.word	0x0002d840
        /*11f0*/ 	.short	0x010a
        /*11f2*/ 	.byte	0x3f
	.zero		1


	//   ....[103]....
        /*11f4*/ 	.word	0x00028a80
        /*11f8*/ 	.word	0x0000000b
        /*11fc*/ 	.word	0x00000060
        /*1200*/ 	.short	0x010a
        /*1202*/ 	.byte	0x3f
	.zero		1


	//   ....[104]....
        /*1204*/ 	.word	0x00028ad0
        /*1208*/ 	.word	0x00000002
        /*120c*/ 	.word	0x0002d840
        /*1210*/ 	.short	0x010a
        /*1212*/ 	.byte	0x3f
	.zero		1


	//   ....[105]....
        /*1214*/ 	.word	0x00028b20
        /*1218*/ 	.word	0x00000007
        /*121c*/ 	.word	0x00000060
        /*1220*/ 	.short	0x010a
        /*1222*/ 	.byte	0x3f
	.zero		1


	//   ....[106]....
        /*1224*/ 	.word	0x00028b70
        /*1228*/ 	.word	0x00000003
        /*122c*/ 	.word	0x0002d860
        /*1230*/ 	.short	0x010a
        /*1232*/ 	.byte	0x3f
	.zero		1


	//   ....[107]....
        /*1234*/ 	.word	0x000295a0
        /*1238*/ 	.word	0x00000009
        /*123c*/ 	.word	0x0002d820
        /*1240*/ 	.short	0x010a
        /*1242*/ 	.byte	0x3f
	.zero		1


	//   ....[108]....
        /*1244*/ 	.word	0x00029740
        /*1248*/ 	.word	0x00000007
        /*124c*/ 	.word	0x00000000
        /*1250*/ 	.short	0x010a
        /*1252*/ 	.byte	0x3f
	.zero		1


	//   ....[109]....
        /*1254*/ 	.word	0x00029790
        /*1258*/ 	.word	0x00000003
        /*125c*/ 	.word	0x00000000
        /*1260*/ 	.short	0x010a
        /*1262*/ 	.byte	0x3f
	.zero		1


	//   ....[110]....
        /*1264*/ 	.word	0x000297e0
        /*1268*/ 	.word	0x00000005
        /*126c*/ 	.word	0x00000000
        /*1270*/ 	.short	0x010a
        /*1272*/ 	.byte	0x3f
	.zero		1


	//----- nvinfo : EIATTR_NUM_MBARRIERS
	.align		4
.L_237:
        /*1274*/ 	.byte	0x03, 0x38
        /*1276*/ 	.short	0x0016


	//----- nvinfo : EIATTR_EXIT_INSTR_OFFSETS
	.align		4
        /*1278*/ 	.byte	0x04, 0x1c
        /*127a*/ 	.short	(.L_239 - .L_238)


	//   ....[0]....
.L_238:
        /*127c*/ 	.word	0x00026e40


	//----- nvinfo : EIATTR_MAX_THREADS
	.align		4
.L_239:
        /*1280*/ 	.byte	0x04, 0x05
        /*1282*/ 	.short	(.L_241 - .L_240)
.L_240:
        /*1284*/ 	.word	0x00000200
        /*1288*/ 	.word	0x00000001
        /*128c*/ 	.word	0x00000001


	//----- nvinfo : EIATTR_CRS_STACK_SIZE
	.align		4
.L_241:
        /*1290*/ 	.byte	0x04, 0x1e
        /*1292*/ 	.short	(.L_243 - .L_242)
.L_242:
        /*1294*/ 	.word	0x00000000


	//----- nvinfo : EIATTR_CBANK_PARAM_SIZE
	.align		4
.L_243:
        /*1298*/ 	.byte	0x03, 0x19
        /*129a*/ 	.short	0x0af0


	//----- nvinfo : EIATTR_PARAM_CBANK
	.align		4
        /*129c*/ 	.byte	0x04, 0x0a
        /*129e*/ 	.short	(.L_245 - .L_244)
	.align		4
.L_244:
        /*12a0*/ 	.word	index@(.nv.constant0._ZN7cutlass13device_kernelIN5flash11enable_sm90INS1_16FlashAttnFwdSm90INS1_25CollectiveMainloopFwdSm90ILi2EN4cute5tupleIJNS5_1CILi1EEES8_S8_EEENS6_IJNS7_ILi192EEENS7_ILi128EEENS7_ILi96EEEEEELi96ENS_10bfloat16_tEfNS_4arch4Sm90ELb0ELb1ELb1ELb1ELb0ELb1ELb0ELb0ELb1ELb1ELb1ELb0EEENS1_21CollectiveEpilogueFwdINS6_IJSA_SC_SB_EEES9_SE_SG_Li384ELb1ELb1ELb1ELb0EEENS1_36VarlenDynamicPersistentTileSchedulerILi192ELi128ELi384ELi128ELb1ELb1ELb1ELb1ELb0ELb1EEEEEEEEEvNT_6ParamsE)
        /*12a4*/ 	.short	0x0210
        /*12a6*/ 	.short	0x0af0


	//----- nvinfo : EIATTR_SW_WAR
	.align		4
.L_245:
        /*12a8*/ 	.byte	0x04, 0x36
        /*12aa*/ 	.short	(.L_247 - .L_246)
.L_246:
        /*12ac*/ 	.word	0x00000008
.L_247:


//--------------------- .nv.info._ZN7cutlass13device_kernelIN5flash11enable_sm90INS1_16FlashAttnFwdSm90INS1_25CollectiveMainloopFwdSm90ILi2EN4cute5tupleIJNS5_1CILi1EEES8_S8_EEENS6_IJNS7_ILi192EEENS7_ILi144EEENS7_ILi96EEEEEELi96ENS_10bfloat16_tEfNS_4arch4Sm90ELb1ELb0ELb1ELb0ELb0ELb0ELb0ELb0ELb1ELb1ELb1ELb0EEENS1_21CollectiveEpilogueFwdINS6_IJSA_SC_SB_EEES9_SE_SG_Li384ELb0ELb1ELb1ELb0EEENS1_19SingleTileSchedulerILb0ELb1ELb1ELi192EEEEEEEEEvNT_6ParamsE --------------------------
	.section	.nv.info._ZN7cutlass13device_kernelIN5flash11enable_sm90INS1_16FlashAttnFwdSm90INS1_25CollectiveMainloopFwdSm90ILi2EN4cute5tupleIJNS5_1CILi1EEES8_S8_EEENS6_IJNS7_ILi192EEENS7_ILi144EEENS7_ILi96EEEEEELi96ENS_10bfloat16_tEfNS_4arch4Sm90ELb1ELb0ELb1ELb0ELb0ELb0ELb0ELb0ELb1ELb1ELb1ELb0EEENS1_21CollectiveEpilogueFwdINS6_IJSA_SC_SB_EEES9_SE_SG_Li384ELb0ELb1ELb1ELb0EEENS1_19SingleTileSchedulerILb0ELb1ELb1ELi192EEEEEEEEEvNT_6ParamsE,"",@"SHT_CUDA_INFO"
	.sectionflags	@""
	.align	4


	//----- nvinfo : EIATTR_CUDA_API_VERSION
	.align		4
        /*0000*/ 	.byte	0x04, 0x37
        /*0002*/ 	.short	(.L_249 - .L_248)
.L_248:
        /*0004*/ 	.word	0x00000082


	//----- nvinfo : EIATTR_KPARAM_INFO
	.align		4
.L_249:
        /*0008*/ 	.byte	0x04, 0x17
        /*000a*/ 	.short	(.L_251 - .L_250)
.L_250:
        /*000c*/ 	.word	0x00000000
        /*0010*/ 	.short	0x0000
        /*0012*/ 	.short	0x0070
        /*0014*/ 	.byte	0x00, 0xf0, 0x01, 0x28


	//----- nvinfo : EIATTR_SPARSE_MMA_MASK
	.align		4
.L_251:
        /*0018*/ 	.byte	0x03, 0x50
        /*001a*/ 	.short	0x0000


	//----- nvinfo : EIATTR_MAXREG_COUNT
	.align		4
        /*001c*/ 	.byte	0x03, 0x1b
        /*001e*/ 	.short	0x0080


	//----- nvinfo : EIATTR_NUM_BARRIERS
	.align		4
        /*0020*/ 	.byte	0x02, 0x4c
        /*0022*/ 	.byte	0x10
	.zero		1


	//----- nvinfo : EIATTR_EXTERNS
	.align		4
        /*0024*/ 	.byte	0x04, 0x0f
        /*0026*/ 	.short	(.L_253 - .L_252)


	//   ....[0]....
	.align		4
.L_252:
        /*0028*/ 	.word	index@(__assertfail)


	//----- nvinfo : EIATTR_ANNOTATIONS
	.align		4
.L_253:
        /*002c*/ 	.byte	0x04, 0x55
        /*002e*/ 	.short	(.L_255 - .L_254)


	//   ....[0]....
.L_254:
        /*0030*/ 	.word	0x00000001
        /*0034*/ 	.byte	0x90, 0x0a, 0x00, 0x00, 0x01, 0x00, 0x00, 0x00, 0x00, 0xf0, 0x00, 0x00, 0x01, 0x00, 0x00, 0x00
        /*0044*/ 	.byte	0xe0, 0x02, 0x01, 0x00


	//----- nvinfo : EIATTR_MERCURY_ISA_VERSION
	.align		4
.L_255:
        /*0048*/ 	.byte	0x03, 0x5f
        /*004a*/ 	.short	0x0101


	//----- nvinfo : EIATTR_INT_WARP_WIDE_INSTR_OFFSETS
	.align		4
        /*004c*/ 	.byte	0x04, 0x31
        /*004e*/ 	.short	(.L_257 - .L_256)


	//   ....[0]....
.L_256:
        /*0050*/ 	.word	0x00000120


	//   ....[1]....
        /*0054*/ 	.word	0x000001c0


	//   ....[2]....
        /*0058*/ 	.word	0x00000230


	//----- nvinfo : EIATTR_COOP_GROUP_MASK_REGIDS
	.align		4
.L_257:
        /*005c*/ 	.byte	0x04, 0x29
        /*005e*/ 	.short	(.L_259 - .L_258)


	//   ....[0]....
.L_258:
        /*0060*/ 	.word	0xffffffff


	//   ....[1]....
        /*0064*/ 	.word	0xffffffff


	//   ....[2]....
        /*0068*/ 	.word	0xffffffff


	//   ....[3]....
        /*006c*/ 	.word	0xffffffff


	//   ....[4]....
        /*0070*/ 	.word	0xffffffff


	//   ....[5]....
        /*0074*/ 	.word	0xffffffff


	//   ....[6]....
        /*0078*/ 	.word	0xffffffff


	//   ....[7]....
        /*007c*/ 	.word	0xffffffff


	//   ....[8]....
        /*0080*/ 	.word	0xffffffff


	//   ....[9]....
        /*0084*/ 	.word	0xffffffff


	//   ....[10]....
        /*0088*/ 	.word	0xffffffff


	//   ....[11]....
        /*008c*/ 	.word	0xffffffff


	//   ....[12]....
        /*0090*/ 	.word	0xffffffff


	//   ....[13]....
        /*0094*/ 	.word	0xffffffff


	//   ....[14]....
        /*0098*/ 	.word	0xffffffff


	//   ....[15]....
        /*009c*/ 	.word	0xffffffff


	//   ....[16]....
        /*00a0*/ 	.word	0xffffffff


	//   ....[17]....
        /*00a4*/ 	.word	0xffffffff


	//   ....[18]....
        /*00a8*/ 	.word	0xffffffff


	//   ....[19]....
        /*00ac*/ 	.word	0xffffffff


	//   ....[20]....
        /*00b0*/ 	.word	0xffffffff


	//   ....[21]....
        /*00b4*/ 	.word	0xffffffff


	//   ....[22]....
        /*00b8*/ 	.word	0xffffffff


	//   ....[23]....
        /*00bc*/ 	.word	0xffffffff


	//   ....[24]....
        /*00c0*/ 	.word	0xffffffff


	//   ....[25]....
        /*00c4*/ 	.word	0xffffffff


	//   ....[26]....
        /*00c8*/ 	.word	0xffffffff


	//   ....[27]....
        /*00cc*/ 	.word	0xffffffff


	//   ....[28]....
        /*00d0*/ 	.word	0xffffffff


	//   ....[29]....
        /*00d4*/ 	.word	0xffffffff


	//   ....[30]....
        /*00d8*/ 	.word	0xffffffff


	//   ....[31]....
        /*00dc*/ 	.word	0xffffffff


	//   ....[32]....
        /*00e0*/ 	.word	0xffffffff


	//   ....[33]....
        /*00e4*/ 	.word	0xffffffff


	//   ....[34]....
        /*00e8*/ 	.word	0xffffffff


	//   ....[35]....
        /*00ec*/ 	.word	0xffffffff


	//   ....[36]....
        /*00f0*/ 	.word	0xffffffff


	//   ....[37]....
        /*00f4*/ 	.word	0xffffffff


	//   ....[38]....
        /*00f8*/ 	.word	0xffffffff


	//   ....[39]....
        /*00fc*/ 	.word	0xffffffff


	//   ....[40]....
        /*0100*/ 	.word	0xffffffff


	//   ....[41]....
        /*0104*/ 	.word	0xffffffff


	//   ....[42]....
        /*0108*/ 	.word	0xffffffff


	//   ....[43]....
        /*010c*/ 	.word	0xffffffff


	//   ....[44]....
        /*0110*/ 	.word	0xffffffff


	//   ....[45]....
        /*0114*/ 	.word	0xffffffff


	//   ....[46]....
        /*0118*/ 	.word	0xffffffff


	//   ....[47]....
        /*011c*/ 	.word	0xffffffff


	//   ....[48]....
        /*0120*/ 	.word	0xffffffff


	//   ....[49]....
        /*0124*/ 	.word	0xffffffff


	//   ....[50]....
        /*0128*/ 	.word	0xffffffff


	//   ....[51]....
        /*012c*/ 	.word	0xffffffff


	//   ....[52]....
        /*0130*/ 	.word	0xffffffff


	//   ....[53]....
        /*0134*/ 	.word	0xffffffff


	//   ....[54]....
        /*0138*/ 	.word	0x0500000f


	//   ....[55]....
        /*013c*/ 	.word	0x0500000f


	//   ....[56]....
        /*0140*/ 	.word	0x0500000f


	//   ....[57]....
        /*0144*/ 	.word	0x0500000f


	//   ....[58]....
        /*0148*/ 	.word	0x0500000f


	//   ....[59]....
        /*014c*/ 	.word	0x0500000f


	//   ....[60]....
        /*0150*/ 	.word	0x0500000f


	//   ....[61]....
        /*0154*/ 	.word	0x0500000f


	//   ....[62]....
        /*0158*/ 	.word	0x0500000f


	//   ....[63]....
        /*015c*/ 	.word	0x0500000f


	//   ....[64]....
        /*0160*/ 	.word	0x0500000f


	//   ....[65]....
        /*0164*/ 	.word	0x0500000f


	//   ....[66]....
        /*0168*/ 	.word	0x0500000f


	//   ....[67]....
        /*016c*/ 	.word	0x0500000f


	//----- nvinfo : EIATTR_COOP_GROUP_INSTR_OFFSETS
	.align		4
.L_259:
        /*0170*/ 	.byte	0x04, 0x28
        /*0172*/ 	.short	(.L_261 - .L_260)


	//   ....[0]....
.L_260:
        /*0174*/ 	.word	0x00000060


	//   ....[1]....
        /*0178*/ 	.word	0x00000130


	//   ....[2]....
        /*017c*/ 	.word	0x000001e0


	//   ....[3]....
        /*0180*/ 	.word	0x000003a0


	//   ....[4]....
        /*0184*/ 	.word	0x00000500


	//   ....[5]....
        /*0188*/ 	.word	0x00000620


	//   ....[6]....
        /*018c*/ 	.word	0x00000780


	//   ....[7]....
        /*0190*/ 	.word	0x00001110


	//   ....[8]....
        /*0194*/ 	.word	0x00002e20


	//   ....[9]....
        /*0198*/ 	.word	0x00003af0


	//   ....[10]....
        /*019c*/ 	.word	0x00003b50


	//   ....[11]....
        /*01a0*/ 	.word	0x00003c00


	//   ....[12]....
        /*01a4*/ 	.word	0x000046c0


	//   ....[13]....
        /*01a8*/ 	.word	0x00004720


	//   ....[14]....
        /*01ac*/ 	.word	0x00005850


	//   ....[15]....
        /*01b0*/ 	.word	0x000073e0


	//   ....[16]....
        /*01b4*/ 	.word	0x00007580


	//   ....[17]....
        /*01b8*/ 	.word	0x00008210


	//   ....[18]....
        /*01bc*/ 	.word	0x000082e0


	//   ....[19]....
        /*01c0*/ 	.word	0x00008fb0


	//   ....[20]....
        /*01c4*/ 	.word	0x000090a0


	//   ....[21]....
        /*01c8*/ 	.word	0x0000a300


	//   ....[22]....
        /*01cc*/ 	.word	0x0000c9b0


	//   ....[23]....
        /*01d0*/ 	.word	0x0000ca90


	//   ....[24]....
        /*01d4*/ 	.word	0x0000d290


	//   ....[25]....
        /*01d8*/ 	.word	0x0000d320


	//   ....[26]....
        /*01dc*/ 	.word	0x0000e5f0


	//   ....[27]....
        /*01e0*/ 	.word	0x0000e710


	//   ....[28]....
        /*01e4*/ 	.word	0x0000e740


	//   ....[29]....
        /*01e8*/ 	.word	0x0000e860


	//   ....[30]....
        /*01ec*/ 	.word	0x0000e870


	//   ....[31]....
        /*01f0*/ 	.word	0x0000f770


	//   ....[32]....
        /*01f4*/ 	.word	0x0000f780


	//   ....[33]....
        /*01f8*/ 	.word	0x0000f790


	//   ....[34]....
        /*01fc*/ 	.word	0x0000f7a0


	//   ....[35]....
        /*0200*/ 	.word	0x0000f850


	//   ....[36]....
        /*0204*/ 	.word	0x0000f860


	//   ....[37]....
        /*0208*/ 	.word	0x0000fd50


	//   ....[38]....
        /*020c*/ 	.word	0x0000fd60


	//   ....[39]....
        /*0210*/ 	.word	0x00010620


	//   ....[40]....
        /*0214*/ 	.word	0x00011100


	//   ....[41]....
        /*0218*/ 	.word	0x00011c30


	//   ....[42]....
        /*021c*/ 	.word	0x00011c70


	//   ....[43]....
        /*0220*/ 	.word	0x00011c90


	//   ....[44]....
        /*0224*/ 	.word	0x00011ca0


	//   ....[45]....
        /*0228*/ 	.word	0x00011cc0


	//   ....[46]....
        /*022c*/ 	.word	0x00011d70


	//   ....[47]....
        /*0230*/ 	.word	0x00011da0


	//   ....[48]....
        /*0234*/ 	.word	0x00011e10


	//   ....[49]....
        /*0238*/ 	.word	0x00011e40


	//   ....[50]....
        /*023c*/ 	.word	0x00011e60


	//   ....[51]....
        /*0240*/ 	.word	0x00011ec0


	//   ....[52]....
        /*0244*/ 	.word	0x00011ed0


	//   ....[53]....
        /*0248*/ 	.word	0x00014480


	//   ....[54]....
        /*024c*/ 	.word	0x000149d0


	//   ....[55]....
        /*0250*/ 	.word	0x00014b60


	//   ....[56]....
        /*0254*/ 	.word	0x00014bb0


	//   ....[57]....
        /*0258*/ 	.word	0x00014ce0


	//   ....[58]....
        /*025c*/ 	.word	0x00014d50


	//   ....[59]....
        /*0260*/ 	.word	0x00014e40


	//   ....[60]....
        /*0264*/ 	.word	0x00014ea0


	//   ....[61]....
        /*0268*/ 	.word	0x00014f90


	//   ....[62]....
        /*026c*/ 	.word	0x00015010


	//   ....[63]....
        /*0270*/ 	.word	0x00015120


	//   ....[64]....
        /*0274*/ 	.word	0x00015170


	//   ....[65]....
        /*0278*/ 	.word	0x00015290


	//   ....[66]....
        /*027c*/ 	.word	0x000152e0


	//   ....[67]....
        /*0280*/ 	.word	0x000156e0


	//----- nvinfo : EIATTR_REG_RECONFIG
	.align		4
.L_261:
        /*0284*/ 	.byte	0x01, 0x54
	.zero		2


	//----- nvinfo : EIATTR_SYSCALL_OFFSETS
	.align		4
        /*0288*/ 	.byte	0x04, 0x46
        /*028a*/ 	.short	(.L_263 - .L_262)


	//   ....[0]....
.L_262:
        /*028c*/ 	.word	0x00001330


	//   ....[1]....
        /*0290*/ 	.word	0x00010db0


	//   ....[2]....
        /*0294*/ 	.word	0x00010ef0


	//   ....[3]....
        /*0298*/ 	.word	0x00010fe0


	//   ....[4]....
        /*029c*/ 	.word	0x00011750


	//----- nvinfo : EIATTR_MBARRIER_INSTR_OFFSETS
	.align		4
.L_263:
        /*02a0*/ 	.byte	0x04, 0x39
        /*02a2*/ 	.short	(.L_265 - .L_264)


	//   ....[0]....
.L_264:
        /*02a4*/ 	.word	0x00000250
        /*02a8*/ 	.word	0x000000ff
        /*02ac*/ 	.word	0x00031c00
        /*02b0*/ 	.short	0x0100
        /*02b2*/ 	.byte	0x08
	.zero		1


	//   ....[1]....
        /*02b4*/ 	.word	0x00000260
        /*02b8*/ 	.word	0x000000ff
        /*02bc*/ 	.word	0x00031c20
        /*02c0*/ 	.short	0x0100
        /*02c2*/ 	.byte	0x08
	.zero		1


	//   ....[2]....
        /*02c4*/ 	.word	0x00000350
        /*02c8*/ 	.word	0x000000ff
        /*02cc*/ 	.word	0x00031c30
        /*02d0*/ 	.short	0x0100
        /*02d2*/ 	.byte	0x08
	.zero		1


	//   ....[3]....
        /*02d4*/ 	.word	0x00000360
        /*02d8*/ 	.word	0x000000ff
        /*02dc*/ 	.word	0x00031c40
        /*02e0*/ 	.short	0x0100
        /*02e2*/ 	.byte	0x08
	.zero		1


	//   ....[4]....
        /*02e4*/ 	.word	0x00000370
        /*02e8*/ 	.word	0x000000ff
        /*02ec*/ 	.word	0x00031c38
        /*02f0*/ 	.short	0x0100
        /*02f2*/ 	.byte	0x08
	.zero		1


	//   ....[5]....
        /*02f4*/ 	.word	0x00000380
        /*02f8*/ 	.word	0x000000ff
        /*02fc*/ 	.word	0x00031c48
        /*0300*/ 	.short	0x0100
        /*0302*/ 	.byte	0x08
	.zero		1


	//   ....[6]....
        /*0304*/ 	.word	0x000004b0
        /*0308*/ 	.word	0x000000ff
        /*030c*/ 	.word	0x00031c50
        /*0310*/ 	.short	0x0100
        /*0312*/ 	.byte	0x08
	.zero		1


	//   ....[7]....
        /*0314*/ 	.word	0x000004c0
        /*0318*/ 	.word	0x000000ff
        /*031c*/ 	.word	0x00031c60
        /*0320*/ 	.short	0x0100
        /*0322*/ 	.byte	0x08
	.zero		1


	//   ....[8]....
        /*0324*/ 	.word	0x000004d0
        /*0328*/ 	.word	0x000000ff
        /*032c*/ 	.word	0x00031c58
        /*0330*/ 	.short	0x0100
        /*0332*/ 	.byte	0x08
	.zero		1


	//   ....[9]....
        /*0334*/ 	.word	0x000004e0
        /*0338*/ 	.word	0x000000ff
        /*033c*/ 	.word	0x00031c68
        /*0340*/ 	.short	0x0100
        /*0342*/ 	.byte	0x08
	.zero		1


	//   ....[10]....
        /*0344*/ 	.word	0x000005d0
        /*0348*/ 	.word	0x000000ff
        /*034c*/ 	.word	0x00031c70
        /*0350*/ 	.short	0x0100
        /*0352*/ 	.byte	0x06
	.zero		1


	//   ....[11]....
        /*0354*/ 	.word	0x000005e0
        /*0358*/ 	.word	0x000000ff
        /*035c*/ 	.word	0x00031c80
        /*0360*/ 	.short	0x0100
        /*0362*/ 	.byte	0x06
	.zero		1


	//   ....[12]....
        /*0364*/ 	.word	0x000005f0
        /*0368*/ 	.word	0x000000ff
        /*036c*/ 	.word	0x00031c78
        /*0370*/ 	.short	0x0100
        /*0372*/ 	.byte	0x06
	.zero		1


	//   ....[13]....
        /*0374*/ 	.word	0x00000600
        /*0378*/ 	.word	0x000000ff
        /*037c*/ 	.word	0x00031c88
        /*0380*/ 	.short	0x0100
        /*0382*/ 	.byte	0x06
	.zero		1


	//   ....[14]....
        /*0384*/ 	.word	0x00000730
        /*0388*/ 	.word	0x000000ff
        /*038c*/ 	.word	0x00031c90
        /*0390*/ 	.short	0x0100
        /*0392*/ 	.byte	0x08
	.zero		1


	//   ....[15]....
        /*0394*/ 	.word	0x00000740
        /*0398*/ 	.word	0x000000ff
        /*039c*/ 	.word	0x00031ca0
        /*03a0*/ 	.short	0x0100
        /*03a2*/ 	.byte	0x08
	.zero		1


	//   ....[16]....
        /*03a4*/ 	.word	0x00000750
        /*03a8*/ 	.word	0x000000ff
        /*03ac*/ 	.word	0x00031c98
        /*03b0*/ 	.short	0x0100
        /*03b2*/ 	.byte	0x08
	.zero		1


	//   ....[17]....
        /*03b4*/ 	.word	0x00000760
        /*03b8*/ 	.word	0x000000ff
        /*03bc*/ 	.word	0x00031ca8
        /*03c0*/ 	.short	0x0100
        /*03c2*/ 	.byte	0x08
	.zero		1


	//   ....[18]....
        /*03c4*/ 	.word	0x00000890
        /*03c8*/ 	.word	0x000000ff
        /*03cc*/ 	.word	0x00031cb0
        /*03d0*/ 	.short	0x0100
        /*03d2*/ 	.byte	0x08
	.zero		1


	//   ....[19]....
        /*03d4*/ 	.word	0x000008a0
        /*03d8*/ 	.word	0x000000ff
        /*03dc*/ 	.word	0x00031cc0
        /*03e0*/ 	.short	0x0100
        /*03e2*/ 	.byte	0x08
	.zero		1


	//   ....[20]....
        /*03e4*/ 	.word	0x000008b0
        /*03e8*/ 	.word	0x000000ff
        /*03ec*/ 	.word	0x00031cb8
        /*03f0*/ 	.short	0x0100
        /*03f2*/ 	.byte	0x08
	.zero		1


	//   ....[21]....
        /*03f4*/ 	.word	0x000008c0
        /*03f8*/ 	.word	0x000000ff
        /*03fc*/ 	.word	0x00031cc8
        /*0400*/ 	.short	0x0100
        /*0402*/ 	.byte	0x08
	.zero		1


	//   ....[22]....
        /*0404*/ 	.word	0x00001360
        /*0408*/ 	.word	0x000000ff
        /*040c*/ 	.word	0x00031c00
        /*0410*/ 	.short	0x010a
        /*0412*/ 	.byte	0x3c
	.zero		1


	//   ....[23]....
        /*0414*/ 	.word	0x000013b0
        /*0418*/ 	.word	0x000000ff
        /*041c*/ 	.word	0x00031c30
        /*0420*/ 	.short	0x010a
        /*0422*/ 	.byte	0x3c
	.zero		1


	//   ....[24]....
        /*0424*/ 	.word	0x00001420
        /*0428*/ 	.word	0x000000ff
        /*042c*/ 	.word	0x00031c30
        /*0430*/ 	.short	0x010a
        /*0432*/ 	.byte	0x3c
	.zero		1


	//   ....[25]....
        /*0434*/ 	.word	0x00004b00
        /*0438*/ 	.word	0x00000000
        /*043c*/ 	.word	0x00000000
        /*0440*/ 	.short	0x0101
        /*0442*/ 	.byte	0x3f
	.zero		1


	//   ....[26]....
        /*0444*/ 	.word	0x000059b0
        /*0448*/ 	.word	0x000000ff
        /*044c*/ 	.word	0x00031c30
        /*0450*/ 	.short	0x010a
        /*0452*/ 	.byte	0x07
	.zero		1


	//   ....[27]....
        /*0454*/ 	.word	0x000059f0
        /*0458*/ 	.word	0x000000ff
        /*045c*/ 	.word	0x00031c30
        /*0460*/ 	.short	0x010a
        /*0462*/ 	.byte	0x07
	.zero		1


	//   ....[28]....
        /*0464*/ 	.word	0x00007070
        /*0468*/ 	.word	0x000000ff
        /*046c*/ 	.word	0x00031c50
        /*0470*/ 	.short	0x010a
        /*0472*/ 	.byte	0x07
	.zero		1


	//   ....[29]....
        /*0474*/ 	.word	0x000070b0
        /*0478*/ 	.word	0x000000ff
        /*047c*/ 	.word	0x00031c50
        /*0480*/ 	.short	0x010a
        /*0482*/ 	.byte	0x07
	.zero		1


	//   ....[30]....
        /*0484*/ 	.word	0x00009600
        /*0488*/ 	.word	0x0000004f
        /*048c*/ 	.word	0x00000000
        /*0490*/ 	.short	0x0101
        /*0492*/ 	.byte	0x3f
	.zero		1


	//   ....[31]....
        /*0494*/ 	.word	0x00009690
        /*0498*/ 	.word	0x00000069
        /*049c*/ 	.word	0x00000000
        /*04a0*/ 	.short	0x0101
        /*04a2*/ 	.byte	0x3f
	.zero		1


	//   ....[32]....
        /*04a4*/ 	.word	0x0000a6d0
        /*04a8*/ 	.word	0x000000ff
        /*04ac*/ 	.word	0x00031c30
        /*04b0*/ 	.short	0x010a
        /*04b2*/ 	.byte	0x06
	.zero		1


	//   ....[33]....
        /*04b4*/ 	.word	0x0000a710
        /*04b8*/ 	.word	0x000000ff
        /*04bc*/ 	.word	0x00031c30
        /*04c0*/ 	.short	0x010a
        /*04c2*/ 	.byte	0x06
	.zero		1


	//   ....[34]....
        /*04c4*/ 	.word	0x0000bde0
        /*04c8*/ 	.word	0x000000ff
        /*04cc*/ 	.word	0x00031c50
        /*04d0*/ 	.short	0x010a
        /*04d2*/ 	.byte	0x06
	.zero		1


	//   ....[35]....
        /*04d4*/ 	.word	0x0000be20
        /*04d8*/ 	.word	0x000000ff
        /*04dc*/ 	.word	0x00031c50
        /*04e0*/ 	.short	0x010a
        /*04e2*/ 	.byte	0x06
	.zero		1


	//   ....[36]....
        /*04e4*/ 	.word	0x0000d8f0
        /*04e8*/ 	.word	0x00000077
        /*04ec*/ 	.word	0x00000000
        /*04f0*/ 	.short	0x0101
        /*04f2*/ 	.byte	0x3f
	.zero		1


	//   ....[37]....
        /*04f4*/ 	.word	0x0000d9b0
        /*04f8*/ 	.word	0x00000077
        /*04fc*/ 	.word	0x00000000
        /*0500*/ 	.short	0x0101
        /*0502*/ 	.byte	0x3f
	.zero		1


	//   ....[38]....
        /*0504*/ 	.word	0x0000e660
        /*0508*/ 	.word	0x000000ff
        /*050c*/ 	.word	0x00031c50
        /*0510*/ 	.short	0x010a
        /*0512*/ 	.byte	0x0a
	.zero		1


	//   ....[39]....
        /*0514*/ 	.word	0x0000e6a0
        /*0518*/ 	.word	0x000000ff
        /*051c*/ 	.word	0x00031c50
        /*0520*/ 	.short	0x010a
        /*0522*/ 	.byte	0x0a
	.zero		1


	//   ....[40]....
        /*0524*/ 	.word	0x0000ece0
        /*0528*/ 	.word	0x00000009
        /*052c*/ 	.word	0x00000000
        /*0530*/ 	.short	0x0101
        /*0532*/ 	.byte	0x3f
	.zero		1


	//   ....[41]....
        /*0534*/ 	.word	0x0000f870
        /*0538*/ 	.word	0x000000ff
        /*053c*/ 	.word	0x00000000
        /*0540*/ 	.short	0x0101
        /*0542*/ 	.byte	0x04
	.zero		1


	//   ....[42]....
        /*0544*/ 	.word	0x00011300
        /*0548*/ 	.word	0x000000ff
        /*054c*/ 	.word	0x00031c40
        /*0550*/ 	.short	0x010a
        /*0552*/ 	.byte	0x26
	.zero		1


	//   ....[43]....
        /*0554*/ 	.word	0x000120d0
        /*0558*/ 	.word	0x000000ff
        /*055c*/ 	.word	0x00031c00
        /*0560*/ 	.short	0x0107
        /*0562*/ 	.byte	0x26
	.zero		1


	//   ....[44]....
        /*0564*/ 	.word	0x00012120
        /*0568*/ 	.word	0x000000ff
        /*056c*/ 	.word	0x00031c00
        /*0570*/ 	.short	0x0101
        /*0572*/ 	.byte	0x26
	.zero		1


	//   ....[45]....
        /*0574*/ 	.word	0x00012150
        /*0578*/ 	.word	0x000000ff
        /*057c*/ 	.word	0x00031c20
        /*0580*/ 	.short	0x010a
        /*0582*/ 	.byte	0x26
	.zero		1


	//   ....[46]....
        /*0584*/ 	.word	0x000124a0
        /*0588*/ 	.word	0x000000ff
        /*058c*/ 	.word	0x00031c48
        /*0590*/ 	.short	0x010a
        /*0592*/ 	.byte	0x26
	.zero		1


	//   ....[47]....
        /*0594*/ 	.word	0x00012870
        /*0598*/ 	.word	0x000000ff
        /*059c*/ 	.word	0x00031c60
        /*05a0*/ 	.short	0x010a
        /*05a2*/ 	.byte	0x26
	.zero		1


	//   ....[48]....
        /*05a4*/ 	.word	0x00012e00
        /*05a8*/ 	.word	0x000000ff
        /*05ac*/ 	.word	0x00031c40
        /*05b0*/ 	.short	0x010a
        /*05b2*/ 	.byte	0x26
	.zero		1


	//   ....[49]....
        /*05b4*/ 	.word	0x000131e0
        /*05b8*/ 	.word	0x000000ff
        /*05bc*/ 	.word	0x00031c68
        /*05c0*/ 	.short	0x010a
        /*05c2*/ 	.byte	0x26
	.zero		1


	//   ....[50]....
        /*05c4*/ 	.word	0x000137b0
        /*05c8*/ 	.word	0x000000ff
        /*05cc*/ 	.word	0x00031c48
        /*05d0*/ 	.short	0x010a
        /*05d2*/ 	.byte	0x26
	.zero		1


	//   ....[51]....
        /*05d4*/ 	.word	0x00013b70
        /*05d8*/ 	.word	0x000000ff
        /*05dc*/ 	.word	0x00031c60
        /*05e0*/ 	.short	0x010a
        /*05e2*/ 	.byte	0x26
	.zero		1


	//   ....[52]....
        /*05e4*/ 	.word	0x00013fb0
        /*05e8*/ 	.word	0x00000003
        /*05ec*/ 	.word	0x00031c60
        /*05f0*/ 	.short	0x010a
        /*05f2*/ 	.byte	0x3f
	.zero		1


	//   ....[53]....
        /*05f4*/ 	.word	0x00014410
        /*05f8*/ 	.word	0x00000007
        /*05fc*/ 	.word	0x00031c20
        /*0600*/ 	.short	0x010a
        /*0602*/ 	.byte	0x3f
	.zero		1


	//   ....[54]....
        /*0604*/ 	.word	0x00014580
        /*0608*/ 	.word	0x00000005
        /*060c*/ 	.word	0x00000000
        /*0610*/ 	.short	0x010a
        /*0612*/ 	.byte	0x3f
	.zero		1


	//   ....[55]....
        /*0614*/ 	.word	0x000145f0
        /*0618*/ 	.word	0x00000003
        /*061c*/ 	.word	0x00000000
        /*0620*/ 	.short	0x010a
        /*0622*/ 	.byte	0x3f
	.zero		1


	//   ....[56]....
        /*0624*/ 	.word	0x00014650
        /*0628*/ 	.word	0x00000005
        /*062c*/ 	.word	0x00000000
        /*0630*/ 	.short	0x010a
        /*0632*/ 	.byte	0x3f
	.zero		1


	//   ....[57]....
        /*0634*/ 	.word	0x00014680
        /*0638*/ 	.word	0x00000003
        /*063c*/ 	.word	0x00000000
        /*0640*/ 	.short	0x010a
        /*0642*/ 	.byte	0x3f
	.zero		1


	//   ....[58]....
        /*0644*/ 	.word	0x000146f0
        /*0648*/ 	.word	0x00000003
        /*064c*/ 	.word	0x00031c00
        /*0650*/ 	.short	0x010a
        /*0652*/ 	.byte	0x3f
	.zero		1


	//   ....[59]....
        /*0654*/ 	.word	0x00014750
        /*0658*/ 	.word	0x00000005
        /*065c*/ 	.word	0x00031c30
        /*0660*/ 	.short	0x010a
        /*0662*/ 	.byte	0x3f
	.zero		1


	//   ....[60]....
        /*0664*/ 	.word	0x000147b0
        /*0668*/ 	.word	0x0000000f
        /*066c*/ 	.word	0x00031c30
        /*0670*/ 	.short	0x010a
        /*0672*/ 	.byte	0x3f
	.zero		1


	//   ....[61]....
        /*0674*/ 	.word	0x00014810
        /*0678*/ 	.word	0x0000000e
        /*067c*/ 	.word	0x00031c50
        /*0680*/ 	.short	0x010a
        /*0682*/ 	.byte	0x3f
	.zero		1


	//   ....[62]....
        /*0684*/ 	.word	0x00014870
        /*0688*/ 	.word	0x0000000c
        /*068c*/ 	.word	0x00031c30
        /*0690*/ 	.short	0x010a
        /*0692*/ 	.byte	0x3f
	.zero		1


	//   ....[63]....
        /*0694*/ 	.word	0x000148d0
        /*0698*/ 	.word	0x0000000b
        /*069c*/ 	.word	0x00031c50
        /*06a0*/ 	.short	0x010a
        /*06a2*/ 	.byte	0x3f
	.zero		1


	//   ....[64]....
        /*06a4*/ 	.word	0x00014930
        /*06a8*/ 	.word	0x00000003
        /*06ac*/ 	.word	0x00031c50
        /*06b0*/ 	.short	0x010a
        /*06b2*/ 	.byte	0x3f
	.zero		1


	//   ....[65]....
        /*06b4*/ 	.word	0x00014a90
        /*06b8*/ 	.word	0x00000003
        /*06bc*/ 	.word	0x00031c40
        /*06c0*/ 	.short	0x010a
        /*06c2*/ 	.byte	0x3f
	.zero		1


	//   ....[66]....
        /*06c4*/ 	.word	0x00015320
        /*06c8*/ 	.word	0x00000003
        /*06cc*/ 	.word	0x00031c20
        /*06d0*/ 	.short	0x010a
        /*06d2*/ 	.byte	0x3f
	.zero		1


	//   ....[67]....
        /*06d4*/ 	.word	0x00015380
        /*06d8*/ 	.word	0x00000003
        /*06dc*/ 	.word	0x00031c48
        /*06e0*/ 	.short	0x010a
        /*06e2*/ 	.byte	0x3f
	.zero		1


	//   ....[68]....
        /*06e4*/ 	.word	0x000153e0
        /*06e8*/ 	.word	0x00000003
        /*06ec*/ 	.word	0x00031c60
        /*06f0*/ 	.short	0x010a
        /*06f2*/ 	.byte	0x3f
	.zero		1


	//   ....[69]....
        /*06f4*/ 	.word	0x00015440
        /*06f8*/ 	.word	0x00000003
        /*06fc*/ 	.word	0x00031c40
        /*0700*/ 	.short	0x010a
        /*0702*/ 	.byte	0x3f
	.zero		1


	//   ....[70]....
        /*0704*/ 	.word	0x000154a0
        /*0708*/ 	.word	0x00000003
        /*070c*/ 	.word	0x00031c68
        /*0710*/ 	.short	0x010a
        /*0712*/ 	.byte	0x3f
	.zero		1


	//   ....[71]....
        /*0714*/ 	.word	0x00015500
        /*0718*/ 	.word	0x00000002
        /*071c*/ 	.word	0x00031c48
        /*0720*/ 	.short	0x010a
        /*0722*/ 	.byte	0x3f
	.zero		1


	//   ....[72]....
        /*0724*/ 	.word	0x00015560
        /*0728*/ 	.word	0x00000002
        /*072c*/ 	.word	0x00031c60
        /*0730*/ 	.short	0x010a
        /*0732*/ 	.byte	0x3f
	.zero		1


	//   ....[73]....
        /*0734*/ 	.word	0x000155b0
        /*0738*/ 	.word	0x00000003
        /*073c*/ 	.word	0x00031c60
        /*0740*/ 	.short	0x010a
        /*0742*/ 	.byte	0x3f
	.zero		1


	//   ....[74]....
        /*0744*/ 	.word	0x00015600
        /*0748*/ 	.word	0x00000007
        /*074c*/ 	.word	0x00031c20
        /*0750*/ 	.short	0x010a
        /*0752*/ 	.byte	0x3f
	.zero		1


	//   ....[75]....
        /*0754*/ 	.word	0x000157a0
        /*0758*/ 	.word	0x00000005
        /*075c*/ 	.word	0x00000000
        /*0760*/ 	.short	0x010a
        /*0762*/ 	.byte	0x3f
	.zero		1


	//   ....[76]....
        /*0764*/ 	.word	0x000157f0
        /*0768*/ 	.word	0x00000003
        /*076c*/ 	.word	0x00000000
        /*0770*/ 	.short	0x010a
        /*0772*/ 	.byte	0x3f
	.zero		1


	//   ....[77]....
        /*0774*/ 	.word	0x00015840
        /*0778*/ 	.word	0x00000005
        /*077c*/ 	.word	0x00000000
        /*0780*/ 	.short	0x010a
        /*0782*/ 	.byte	0x3f
	.zero		1


	//----- nvinfo : EIATTR_NUM_MBARRIERS
	.align		4
.L_265:
        /*0784*/ 	.byte	0x03, 0x38
        /*0786*/ 	.short	0x0016


	//----- nvinfo : EIATTR_EXIT_INSTR_OFFSETS
	.align		4
        /*0788*/ 	.byte	0x04, 0x1c
        /*078a*/ 	.short	(.L_267 - .L_266)


	//   ....[0]....
.L_266:
        /*078c*/ 	.word	0x000146d0


	//----- nvinfo : EIATTR_MAX_THREADS
	.align		4
.L_267:
        /*0790*/ 	.byte	0x04, 0x05
        /*0792*/ 	.short	(.L_269 - .L_268)
.L_268:
        /*0794*/ 	.word	0x00000200
        /*0798*/ 	.word	0x00000001
        /*079c*/ 	.word	0x00000001


	//----- nvinfo : EIATTR_CRS_STACK_SIZE
	.align		4
.L_269:
        /*07a0*/ 	.byte	0x04, 0x1e
        /*07a2*/ 	.short	(.L_271 - .L_270)
.L_270:
        /*07a4*/ 	.word	0x00000000


	//----- nvinfo : EIATTR_CBANK_PARAM_SIZE
	.align		4
.L_271:
        /*07a8*/ 	.byte	0x03, 0x19
        /*07aa*/ 	.short	0x0a70


	//----- nvinfo : EIATTR_PARAM_CBANK
	.align		4
        /*07ac*/ 	.byte	0x04, 0x0a
        /*07ae*/ 	.short	(.L_273 - .L_272)
	.align		4
.L_272:
        /*07b0*/ 	.word	index@(.nv.constant0._ZN7cutlass13device_kernelIN5flash11enable_sm90INS1_16FlashAttnFwdSm90INS1_25CollectiveMainloopFwdSm90ILi2EN4cute5tupleIJNS5_1CILi1EEES8_S8_EEENS6_IJNS7_ILi192EEENS7_ILi144EEENS7_ILi96EEEEEELi96ENS_10bfloat16_tEfNS_4arch4Sm90ELb1ELb0ELb1ELb0ELb0ELb0ELb0ELb0ELb1ELb1ELb1ELb0EEENS1_21CollectiveEpilogueFwdINS6_IJSA_SC_SB_EEES9_SE_SG_Li384ELb0ELb1ELb1ELb0EEENS1_19SingleTileSchedulerILb0ELb1ELb1ELi192EEEEEEEEEvNT_6ParamsE)
        /*07b4*/ 	.short	0x0210
        /*07b6*/ 	.short	0x0a70


	//----- nvinfo : EIATTR_SW_WAR
	.align		4
.L_273:
        /*07b8*/ 	.byte	0x04, 0x36
        /*07ba*/ 	.short	(.L_275 - .L_274)
.L_274:
        /*07bc*/ 	.word	0x00000008
.L_275:


//--------------------- .nv.info._ZN7cutlass13device_kernelIN5flash11enable_sm90INS1_16FlashAttnFwdSm90INS1_25CollectiveMainloopFwdSm90ILi2EN4cute5tupleIJNS5_1CILi1EEES8_S8_EEENS6_IJNS7_ILi192EEENS7_ILi144EEENS7_ILi96EEEEEELi96ENS_10bfloat16_tEfNS_4arch4Sm90ELb1ELb0ELb1ELb1ELb0ELb0ELb0ELb0ELb1ELb1ELb1ELb0EEENS1_21CollectiveEpilogueFwdINS6_IJSA_SC_SB_EEES9_SE_SG_Li384ELb1ELb1ELb1ELb0EEENS1_36VarlenDynamicPersistentTileSchedulerILi192ELi144ELi384ELi128ELb1ELb1ELb1ELb1ELb1ELb1EEEEEEEEEvNT_6ParamsE --------------------------
	.section	.nv.info._ZN7cutlass13device_kernelIN5flash11enable_sm90INS1_16FlashAttnFwdSm90INS1_25CollectiveMainloopFwdSm90ILi2EN4cute5tupleIJNS5_1CILi1EEES8_S8_EEENS6_IJNS7_ILi192EEENS7_ILi144EEENS7_ILi96EEEEEELi96ENS_10bfloat16_tEfNS_4arch4Sm90ELb1ELb0ELb1ELb1ELb0ELb0ELb0ELb0ELb1ELb1ELb1ELb0EEENS1_21CollectiveEpilogueFwdINS6_IJSA_SC_SB_EEES9_SE_SG_Li384ELb1ELb1ELb1ELb0EEENS1_36VarlenDynamicPersistentTileSchedulerILi192ELi144ELi384ELi128ELb1ELb1ELb1ELb1ELb1ELb1EEEEEEEEEvNT_6ParamsE,"",@"SHT_CUDA_INFO"
	.sectionflags	@""
	.align	4


	//----- nvinfo : EIATTR_CUDA_API_VERSION
	.align		4
        /*0000*/ 	.byte	0x04, 0x37
        /*0002*/ 	.short	(.L_277 - .L_276)
.L_276:
        /*0004*/ 	.word	0x00000082


	//----- nvinfo : EIATTR_KPARAM_INFO
	.align		4
.L_277:
        /*0008*/ 	.byte	0x04, 0x17
        /*000a*/ 	.short	(.L_279 - .L_278)
.L_278:
        /*000c*/ 	.word	0x00000000
        /*0010*/ 	.short	0x0000
        /*0012*/ 	.short	0x0070
        /*0014*/ 	.byte	0x00, 0xf0, 0x01, 0x2a


	//----- nvinfo : EIATTR_SPARSE_MMA_MASK
	.align		4
.L_279:
        /*0018*/ 	.byte	0x03, 0x50
        /*001a*/ 	.short	0x0000


	//----- nvinfo : EIATTR_MAXREG_COUNT
	.align		4
        /*001c*/ 	.byte	0x03, 0x1b
        /*001e*/ 	.short	0x0080


	//----- nvinfo : EIATTR_NUM_BARRIERS
	.align		4
        /*0020*/ 	.byte	0x02, 0x4c
        /*0022*/ 	.byte	0x10
	.zero		1


	//----- nvinfo : EIATTR_EXTERNS
	.align		4
        /*0024*/ 	.byte	0x04, 0x0f
        /*0026*/ 	.short	(.L_281 - .L_280)


	//   ....[0]....
	.align		4
.L_280:
        /*0028*/ 	.word	index@(__assertfail)


	//----- nvinfo : EIATTR_ANNOTATIONS
	.align		4
.L_281:
        /*002c*/ 	.byte	0x04, 0x55
        /*002e*/ 	.short	(.L_283 - .L_282)


	//   ....[0]....
.L_282:
        /* <DEDUP_REMOVED lines=33> */


	//----- nvinfo : EIATTR_MERCURY_ISA_VERSION
	.align		4
.L_283:
        /*0228*/ 	.byte	0x03, 0x5f
        /*022a*/ 	.short	0x0101


	//----- nvinfo : EIATTR_UNUSED_LOAD_BYTE_OFFSET
	.align		4
        /*022c*/ 	.byte	0x04, 0x44
        /*022e*/ 	.short	(.L_285 - .L_284)


	//   ....[0]....
.L_284:
        /*0230*/ 	.word	0x00000a60
        /*0234*/ 	.word	0x0000fff0


	//   ....[1]....
        /*0238*/ 	.word	0x0000fad0
        /*023c*/ 	.word	0x0000fff0


	//----- nvinfo : EIATTR_INT_WARP_WIDE_INSTR_OFFSETS
	.align		4
.L_285:
        /*0240*/ 	.byte	0x04, 0x31
        /*0242*/ 	.short	(.L_287 - .L_286)


	//   ....[0]....
.L_286:
        /*0244*/ 	.word	0x00000130


	//   ....[1]....
        /*0248*/ 	.word	0x00000170


	//   ....[2]....
        /*024c*/ 	.word	0x000001e0


	//   ....[3]....
        /*0250*/ 	.word	0x00014290


	//   ....[4]....
        /*0254*/ 	.word	0x00014330


	//   ....[5]....
        /*0258*/ 	.word	0x00017e60


	//   ....[6]....
        /*025c*/ 	.word	0x00017f00


	//----- nvinfo : EIATTR_COOP_GROUP_MASK_REGIDS
	.align		4
.L_287:
        /*0260*/ 	.byte	0x04, 0x29
        /*0262*/ 	.short	(.L_289 - .L_288)


	//   ....[0]....
.L_288:
        /*0264*/ 	.word	0xffffffff


	//   ....[1]....
        /*0268*/ 	.word	0xffffffff


	//   ....[2]....
        /*026c*/ 	.word	0xffffffff


	//   ....[3]....
        /*0270*/ 	.word	0xffffffff


	//   ....[4]....
        /*0274*/ 	.word	0xffffffff


	//   ....[5]....
        /*0278*/ 	.word	0xffffffff


	//   ....[6]....
        /*027c*/ 	.word	0xffffffff


	//   ....[7]....
        /*0280*/ 	.word	0xffffffff


	//   ....[8]....
        /*0284*/ 	.word	0xffffffff


	//   ....[9]....
        /*0288*/ 	.word	0xffffffff


	//   ....[10]....
        /*028c*/ 	.word	0xffffffff


	//   ....[11]....
        /*0290*/ 	.word	0xffffffff


	//   ....[12]....
        /*0294*/ 	.word	0xffffffff


	//   ....[13]....
        /*0298*/ 	.word	0xffffffff


	//   ....[14]....
        /*029c*/ 	.word	0xffffffff


	//   ....[15]....
        /*02a0*/ 	.word	0xffffffff


	//   ....[16]....
        /*02a4*/ 	.word	0xffffffff


	//   ....[17]....
        /*02a8*/ 	.word	0xffffffff


	//   ....[18]....
        /*02ac*/ 	.word	0xffffffff


	//   ....[19]....
        /*02b0*/ 	.word	0xffffffff


	//   ....[20]....
        /*02b4*/ 	.word	0xffffffff


	//   ....[21]....
        /*02b8*/ 	.word	0xffffffff


	//   ....[22]....
        /*02bc*/ 	.word	0xffffffff


	//   ....[23]....
        /*02c0*/ 	.word	0xffffffff


	//   ....[24]....
        /*02c4*/ 	.word	0xffffffff


	//   ....[25]....
        /*02c8*/ 	.word	0xffffffff


	//   ....[26]....
        /*02cc*/ 	.word	0xffffffff


	//   ....[27]....
        /*02d0*/ 	.word	0xffffffff


	//   ....[28]....
        /*02d4*/ 	.word	0xffffffff


	//   ....[29]....
        /*02d8*/ 	.word	0xffffffff


	//   ....[30]....
        /*02dc*/ 	.word	0xffffffff


	//   ....[31]....
        /*02e0*/ 	.word	0xffffffff


	//   ....[32]....
        /*02e4*/ 	.word	0xffffffff


	//   ....[33]....
        /*02e8*/ 	.word	0xffffffff


	//   ....[34]....
        /*02ec*/ 	.word	0xffffffff


	//   ....[35]....
        /*02f0*/ 	.word	0xffffffff


	//   ....[36]....
        /*02f4*/ 	.word	0xffffffff


	//   ....[37]....
        /*02f8*/ 	.word	0xffffffff


	//   ....[38]....
        /*02fc*/ 	.word	0xffffffff


	//   ....[39]....
        /*0300*/ 	.word	0xffffffff


	//   ....[40]....
        /*0304*/ 	.word	0xffffffff


	//   ....[41]....
        /*0308*/ 	.word	0xffffffff


	//   ....[42]....
        /*030c*/ 	.word	0xffffffff


	//   ....[43]....
        /*0310*/ 	.word	0xffffffff


	//   ....[44]....
        /*0314*/ 	.word	0xffffffff


	//   ....[45]....
        /*0318*/ 	.word	0xffffffff


	//   ....[46]....
        /*031c*/ 	.word	0xffffffff


	//   ....[47]....
        /*0320*/ 	.word	0xffffffff


	//   ....[48]....
        /*0324*/ 	.word	0xffffffff


	//   ....[49]....
        /*0328*/ 	.word	0xffffffff


	//   ....[50]....
        /*032c*/ 	.word	0xffffffff


	//   ....[51]....
        /*0330*/ 	.word	0xffffffff


	//   ....[52]....
        /*0334*/ 	.word	0xffffffff


	//   ....[53]....
        /*0338*/ 	.word	0xffffffff


	//   ....[54]....
        /*033c*/ 	.word	0xffffffff


	//   ....[55]....
        /*0340*/ 	.word	0xffffffff


	//   ....[56]....
        /*0344*/ 	.word	0xffffffff


	//   ....[57]....
        /*0348*/ 	.word	0xffffffff


	//   ....[58]....
        /*034c*/ 	.word	0xffffffff


	//   ....[59]....
        /*0350*/ 	.word	0xffffffff


	//   ....[60]....
        /*0354*/ 	.word	0xffffffff


	//   ....[61]....
        /*0358*/ 	.word	0xffffffff


	//   ....[62]....
        /*035c*/ 	.word	0xffffffff


	//   ....[63]....
        /*0360*/ 	.word	0xffffffff


	//   ....[64]....
        /*0364*/ 	.word	0xffffffff


	//   ....[65]....
        /*0368*/ 	.word	0xffffffff


	//   ....[66]....
        /*036c*/ 	.word	0xffffffff


	//   ....[67]....
        /*0370*/ 	.word	0xffffffff


	//   ....[68]....
        /*0374*/ 	.word	0xffffffff


	//   ....[69]....
        /*0378*/ 	.word	0xffffffff


	//   ....[70]....
        /*037c*/ 	.word	0xffffffff


	//   ....[71]....
        /*0380*/ 	.word	0xffffffff


	//   ....[72]....
        /*0384*/ 	.word	0xffffffff


	//   ....[73]....
        /*0388*/ 	.word	0xffffffff


	//   ....[74]....
        /*038c*/ 	.word	0xffffffff


	//   ....[75]....
        /*0390*/ 	.word	0xffffffff


	//   ....[76]....
        /*0394*/ 	.word	0xffffffff


	//   ....[77]....
        /*0398*/ 	.word	0xffffffff


	//   ....[78]....
        /*039c*/ 	.word	0xffffffff


	//   ....[79]....
        /*03a0*/ 	.word	0xffffffff


	//   ....[80]....
        /*03a4*/ 	.word	0xffffffff


	//   ....[81]....
        /*03a8*/ 	.word	0xffffffff


	//   ....[82]....
        /*03ac*/ 	.word	0xffffffff


	//   ....[83]....
        /*03b0*/ 	.word	0xffffffff


	//   ....[84]....
        /*03b4*/ 	.word	0xffffffff


	//   ....[85]....
        /*03b8*/ 	.word	0xffffffff


	//   ....[86]....
        /*03bc*/ 	.word	0xffffffff


	//   ....[87]....
        /*03c0*/ 	.word	0xffffffff


	//   ....[88]....
        /*03c4*/ 	.word	0xffffffff


	//   ....[89]....
        /*03c8*/ 	.word	0xffffffff


	//   ....[90]....
        /*03cc*/ 	.word	0xffffffff


	//   ....[91]....
        /*03d0*/ 	.word	0xffffffff


	//   ....[92]....
        /*03d4*/ 	.word	0xffffffff


	//   ....[93]....
        /*03d8*/ 	.word	0xffffffff


	//   ....[94]....
        /*03dc*/ 	.word	0xffffffff


	//   ....[95]....
        /*03e0*/ 	.word	0xffffffff


	//   ....[96]....
        /*03e4*/ 	.word	0x0500000f


	//   ....[97]....
        /*03e8*/ 	.word	0x0500000f


	//   ....[98]....
        /*03ec*/ 	.word	0x0500000f


	//   ....[99]....
        /*03f0*/ 	.word	0x0500000f


	//   ....[100]....
        /*03f4*/ 	.word	0x0500000f


	//   ....[101]....
        /*03f8*/ 	.word	0x0500000f


	//   ....[102]....
        /*03fc*/ 	.word	0x0500000f


	//   ....[103]....
        /*0400*/ 	.word	0x0500000f


	//   ....[104]....
        /*0404*/ 	.word	0x0500000f


	//   ....[105]....
        /*0408*/ 	.word	0x0500000f


	//   ....[106]....
        /*040c*/ 	.word	0x0500000f


	//   ....[107]....
        /*0410*/ 	.word	0x0500000f


	//   ....[108]....
        /*0414*/ 	.word	0x0500000f


	//   ....[109]....
        /*0418*/ 	.word	0x0500000f


	//   ....[110]....
        /*041c*/ 	.word	0x0500000f


	//   ....[111]....
        /*0420*/ 	.word	0x0500000f


	//   ....[112]....
        /*0424*/ 	.word	0x0500000f


	//   ....[113]....
        /*0428*/ 	.word	0x0500000f


	//   ....[114]....
        /*042c*/ 	.word	0x0500000f


	//   ....[115]....
        /*0430*/ 	.word	0x0500000f


	//   ....[116]....
        /*0434*/ 	.word	0x0500000f


	//   ....[117]....
        /*0438*/ 	.word	0x0500000f


	//   ....[118]....
        /*043c*/ 	.word	0x0500000f


	//   ....[119]....
        /*0440*/ 	.word	0x0500000f


	//   ....[120]....
        /*0444*/ 	.word	0x0500000f


	//   ....[121]....
        /*0448*/ 	.word	0x0500000f


	//   ....[122]....
        /*044c*/ 	.word	0x0500000f


	//   ....[123]....
        /*0450*/ 	.word	0x0500000f


	//   ....[124]....
        /*0454*/ 	.word	0x0500000f


	//   ....[125]....
        /*0458*/ 	.word	0x0500000f


	//   ....[126]....
        /*045c*/ 	.word	0x0500000f


	//   ....[127]....
        /*0460*/ 	.word	0x0500000f


	//----- nvinfo : EIATTR_COOP_GROUP_INSTR_OFFSETS
	.align		4
.L_289:
        /*0464*/ 	.byte	0x04, 0x28
        /*0466*/ 	.short	(.L_291 - .L_290)


	//   ....[0]....
.L_290:
        /*0468*/ 	.word	0x00000070


	//   ....[1]....
        /*046c*/ 	.word	0x00000140


	//   ....[2]....
        /*0470*/ 	.word	0x00000190


	//   ....[3]....
        /*0474*/ 	.word	0x000003c0


	//   ....[4]....
        /*0478*/ 	.word	0x00000520


	//   ....[5]....
        /*047c*/ 	.word	0x00000640


	//   ....[6]....
        /*0480*/ 	.word	0x000007a0


	//   ....[7]....
        /*0484*/ 	.word	0x00001d70


	//   ....[8]....
        /*0488*/ 	.word	0x00003be0


	//   ....[9]....
        /*048c*/ 	.word	0x00003c40


	//   ....[10]....
        /*0490*/ 	.word	0x00004870


	//   ....[11]....
        /*0494*/ 	.word	0x00004900


	//   ....[12]....
        /*0498*/ 	.word	0x000053c0


	//   ....[13]....
        /*049c*/ 	.word	0x00005470


	//   ....[14]....
        /*04a0*/ 	.word	0x00006340


	//   ....[15]....
        /*04a4*/ 	.word	0x00007e10


	//   ....[16]....
        /*04a8*/ 	.word	0x00007fb0


	//   ....[17]....
        /*04ac*/ 	.word	0x00009460


	//   ....[18]....
        /*04b0*/ 	.word	0x000094f0


	//   ....[19]....
        /*04b4*/ 	.word	0x00009da0


	//   ....[20]....
        /*04b8*/ 	.word	0x00009df0


	//   ....[21]....
        /*04bc*/ 	.word	0x0000aec0


	//   ....[22]....
        /*04c0*/ 	.word	0x0000d2b0


	//   ....[23]....
        /*04c4*/ 	.word	0x0000d310


	//   ....[24]....
        /*04c8*/ 	.word	0x0000dc40


	//   ....[25]....
        /*04cc*/ 	.word	0x0000dd10


	//   ....[26]....
        /*04d0*/ 	.word	0x0000efc0


	//   ....[27]....
        /*04d4*/ 	.word	0x0000f0f0


	//   ....[28]....
        /*04d8*/ 	.word	0x0000f320


	//   ....[29]....
        /*04dc*/ 	.word	0x0000f360


	//   ....[30]....
        /*04e0*/ 	.word	0x0000f370


	//   ....[31]....
        /*04e4*/ 	.word	0x000105a0


	//   ....[32]....
        /*04e8*/ 	.word	0x000105b0


	//   ....[33]....
        /*04ec*/ 	.word	0x000105c0


	//   ....[34]....
        /*04f0*/ 	.word	0x00010610


	//   ....[35]....
        /*04f4*/ 	.word	0x00010d10


	//   ....[36]....
        /*04f8*/ 	.word	0x00010d40


	//   ....[37]....
        /*04fc*/ 	.word	0x00010e70


	//   ....[38]....
        /*0500*/ 	.word	0x00010e90


	//   ....[39]....
        /*0504*/ 	.word	0x000113d0


	//   ....[40]....
        /*0508*/ 	.word	0x000113f0


	//   ....[41]....
        /*050c*/ 	.word	0x00011740


	//   ....[42]....
        /*0510*/ 	.word	0x00011750


	//   ....[43]....
        /*0514*/ 	.word	0x00012510


	//   ....[44]....
        /*0518*/ 	.word	0x00012520


	//   ....[45]....
        /*051c*/ 	.word	0x00012630


	//   ....[46]....
        /*0520*/ 	.word	0x00012650


	//   ....[47]....
        /*0524*/ 	.word	0x000127e0


	//   ....[48]....
        /*0528*/ 	.word	0x000129f0


	//   ....[49]....
        /*052c*/ 	.word	0x00012a20


	//   ....[50]....
        /*0530*/ 	.word	0x00012a50


	//   ....[51]....
        /*0534*/ 	.word	0x00012a80


	//   ....[52]....
        /*0538*/ 	.word	0x00012ab0


	//   ....[53]....
        /*053c*/ 	.word	0x00012ae0


	//   ....[54]....
        /*0540*/ 	.word	0x00012c80


	//   ....[55]....
        /*0544*/ 	.word	0x00012cb0


	//   ....[56]....
        /*0548*/ 	.word	0x00012ce0


	//   ....[57]....
        /*054c*/ 	.word	0x00012d10


	//   ....[58]....
        /*0550*/ 	.word	0x00012d40


	//   ....[59]....
        /*0554*/ 	.word	0x00012d70


	//   ....[60]....
        /*0558*/ 	.word	0x00012e00


	//   ....[61]....
        /*055c*/ 	.word	0x00012e30


	//   ....[62]....
        /*0560*/ 	.word	0x00012e40


	//   ....[63]....
        /*0564*/ 	.word	0x00012e80


	//   ....[64]....
        /*0568*/ 	.word	0x00014850


	//   ....[65]....
        /*056c*/ 	.word	0x000154f0


	//   ....[66]....
        /*0570*/ 	.word	0x00015510


	//   ....[67]....
        /*0574*/ 	.word	0x000155d0


	//   ....[68]....
        /*0578*/ 	.word	0x000155f0


	//   ....[69]....
        /*057c*/ 	.word	0x00015690


	//   ....[70]....
        /*0580*/ 	.word	0x000156b0


	//   ....[71]....
        /*0584*/ 	.word	0x000156c0


	//   ....[72]....
        /*0588*/ 	.word	0x00015750


	//   ....[73]....
        /*058c*/ 	.word	0x000157a0


	//   ....[74]....
        /*0590*/ 	.word	0x000157b0


	//   ....[75]....
        /*0594*/ 	.word	0x000157e0


	//   ....[76]....
        /*0598*/ 	.word	0x00015890


	//   ....[77]....
        /*059c*/ 	.word	0x000185e0


	//   ....[78]....
        /*05a0*/ 	.word	0x00018610


	//   ....[79]....
        /*05a4*/ 	.word	0x00018670


	//   ....[80]....
        /*05a8*/ 	.word	0x000186a0


	//   ....[81]....
        /*05ac*/ 	.word	0x000186d0


	//   ....[82]....
        /*05b0*/ 	.word	0x00018700


	//   ....[83]....
        /*05b4*/ 	.word	0x00018730


	//   ....[84]....
        /*05b8*/ 	.word	0x00018760


	//   ....[85]....
        /*05bc*/ 	.word	0x00018910


	//   ....[86]....
        /*05c0*/ 	.word	0x00018940


	//   ....[87]....
        /*05c4*/ 	.word	0x00018970


	//   ....[88]....
        /*05c8*/ 	.word	0x000189a0


	//   ....[89]....
        /*05cc*/ 	.word	0x000189d0


	//   ....[90]....
        /*05d0*/ 	.word	0x00018a00


	//   ....[91]....
        /*05d4*/ 	.word	0x00018ac0


	//   ....[92]....
        /*05d8*/ 	.word	0x00018ae0


	//   ....[93]....
        /*05dc*/ 	.word	0x00018b00


	//   ....[94]....
        /*05e0*/ 	.word	0x00018b60


	//   ....[95]....
        /*05e4*/ 	.word	0x00019590


	//   ....[96]....
        /*05e8*/ 	.word	0x00019b50


	//   ....[97]....
        /*05ec*/ 	.word	0x00019d00


	//   ....[98]....
        /*05f0*/ 	.word	0x00019d50


	//   ....[99]....
        /*05f4*/ 	.word	0x00019e80


	//   ....[100]....
        /*05f8*/ 	.word	0x00019ed0


	//   ....[101]....
        /*05fc*/ 	.word	0x00019ff0


	//   ....[102]....
        /*0600*/ 	.word	0x0001a060


	//   ....[103]....
        /*0604*/ 	.word	0x0001a180


	//   ....[104]....
        /*0608*/ 	.word	0x0001a1f0


	//   ....[105]....
        /*060c*/ 	.word	0x0001a2e0


	//   ....[106]....
        /*0610*/ 	.word	0x0001a350


	//   ....[107]....
        /*0614*/ 	.word	0x0001a460


	//   ....[108]....
        /*0618*/ 	.word	0x0001a4b0


	//   ....[109]....
        /*061c*/ 	.word	0x0001a7d0


	//   ....[110]....
        /*0620*/ 	.word	0x0001a870


	//   ....[111]....
        /*0624*/ 	.word	0x0001a9f0


	//   ....[112]....
        /*0628*/ 	.word	0x0001aa60


	//   ....[113]....
        /*062c*/ 	.word	0x0001aad0


	//   ....[114]....
        /*0630*/ 	.word	0x0001ab40


	//   ....[115]....
        /*0634*/ 	.word	0x0001abb0


	//   ....[116]....
        /*0638*/ 	.word	0x0001ac30


	//   ....[117]....
        /*063c*/ 	.word	0x0001acb0


	//   ....[118]....
        /*0640*/ 	.word	0x0001ad40


	//   ....[119]....
        /*0644*/ 	.word	0x0001adb0


	//   ....[120]....
        /*0648*/ 	.word	0x0001ae20


	//   ....[121]....
        /*064c*/ 	.word	0x0001ae90


	//   ....[122]....
        /*0650*/ 	.word	0x0001af10


	//   ....[123]....
        /*0654*/ 	.word	0x0001af80


	//   ....[124]....
        /*0658*/ 	.word	0x0001b030


	//   ....[125]....
        /*065c*/ 	.word	0x0001b080


	//   ....[126]....
        /*0660*/ 	.word	0x0001b110


	//   ....[127]....
        /*0664*/ 	.word	0x0001b240


	//----- nvinfo : EIATTR_REG_RECONFIG
	.align		4
.L_291:
        /*0668*/ 	.byte	0x01, 0x54
	.zero		2


	//----- nvinfo : EIATTR_SYSCALL_OFFSETS
	.align		4
        /*066c*/ 	.byte	0x04, 0x46
        /*066e*/ 	.short	(.L_293 - .L_292)


	//   ....[0]....
.L_292:
        /*0670*/ 	.word	0x00001f40


	//   ....[1]....
        /*0674*/ 	.word	0x00014490


	//   ....[2]....
        /*0678*/ 	.word	0x000145e0


	//   ....[3]....
        /*067c*/ 	.word	0x000146e0


	//   ....[4]....
        /*0680*/ 	.word	0x00014fa0


	//----- nvinfo : EIATTR_MBARRIER_INSTR_OFFSETS
	.align		4
.L_293:
        /*0684*/ 	.byte	0x04, 0x39
        /*0686*/ 	.short	(.L_295 - .L_294)


	//   ....[0]....
.L_294:
        /*0688*/ 	.word	0x00000270
        /*068c*/ 	.word	0x000000ff
        /*0690*/ 	.word	0x00031c00
        /*0694*/ 	.short	0x0100
        /*0696*/ 	.byte	0x08
	.zero		1


	//   ....[1]....
        /*0698*/ 	.word	0x00000280
        /*069c*/ 	.word	0x000000ff
        /*06a0*/ 	.word	0x00031c20
        /*06a4*/ 	.short	0x0100
        /*06a6*/ 	.byte	0x08
	.zero		1


	//   ....[2]....
        /*06a8*/ 	.word	0x00000370
        /*06ac*/ 	.word	0x000000ff
        /*06b0*/ 	.word	0x00031c30
        /*06b4*/ 	.short	0x0100
        /*06b6*/ 	.byte	0x08
	.zero		1


	//   ....[3]....
        /*06b8*/ 	.word	0x00000380
        /*06bc*/ 	.word	0x000000ff
        /*06c0*/ 	.word	0x00031c40
        /*06c4*/ 	.short	0x0100
        /*06c6*/ 	.byte	0x08
	.zero		1


	//   ....[4]....
        /*06c8*/ 	.word	0x00000390
        /*06cc*/ 	.word	0x000000ff
        /*06d0*/ 	.word	0x00031c38
        /*06d4*/ 	.short	0x0100
        /*06d6*/ 	.byte	0x08
	.zero		1


	//   ....[5]....
        /*06d8*/ 	.word	0x000003a0
        /*06dc*/ 	.word	0x000000ff
        /*06e0*/ 	.word	0x00031c48
        /*06e4*/ 	.short	0x0100
        /*06e6*/ 	.byte	0x08
	.zero		1


	//   ....[6]....
        /*06e8*/ 	.word	0x000004d0
        /*06ec*/ 	.word	0x000000ff
        /*06f0*/ 	.word	0x00031c50
        /*06f4*/ 	.short	0x0100
        /*06f6*/ 	.byte	0x08
	.zero		1


	//   ....[7]....
        /*06f8*/ 	.word	0x000004e0
        /*06fc*/ 	.word	0x000000ff
        /*0700*/ 	.word	0x00031c60
        /*0704*/ 	.short	0x0100
        /*0706*/ 	.byte	0x08
	.zero		1


	//   ....[8]....
        /*0708*/ 	.word	0x000004f0
        /*070c*/ 	.word	0x000000ff
        /*0710*/ 	.word	0x00031c58
        /*0714*/ 	.short	0x0100
        /*0716*/ 	.byte	0x08
	.zero		1


	//   ....[9]....
        /*0718*/ 	.word	0x00000500
        /*071c*/ 	.word	0x000000ff
        /*0720*/ 	.word	0x00031c68
        /*0724*/ 	.short	0x0100
        /*0726*/ 	.byte	0x08
	.zero		1


	//   ....[10]....
        /*0728*/ 	.word	0x000005f0
        /*072c*/ 	.word	0x000000ff
        /*0730*/ 	.word	0x00031c70
        /*0734*/ 	.short	0x0100
        /*0736*/ 	.byte	0x06
	.zero		1


	//   ....[11]....
        /*0738*/ 	.word	0x00000600
        /*073c*/ 	.word	0x000000ff
        /*0740*/ 	.word	0x00031c80
        /*0744*/ 	.short	0x0100
        /*0746*/ 	.byte	0x06
	.zero		1


	//   ....[12]....
        /*0748*/ 	.word	0x00000610
        /*074c*/ 	.word	0x000000ff
        /*0750*/ 	.word	0x00031c78
        /*0754*/ 	.short	0x0100
        /*0756*/ 	.byte	0x06
	.zero		1


	//   ....[13]....
        /*0758*/ 	.word	0x00000620
        /*075c*/ 	.word	0x000000ff
        /*0760*/ 	.word	0x00031c88
        /*0764*/ 	.short	0x0100
        /*0766*/ 	.byte	0x06
	.zero		1


	//   ....[14]....
        /*0768*/ 	.word	0x00000750
        /*076c*/ 	.word	0x000000ff
        /*0770*/ 	.word	0x00031c90
        /*0774*/ 	.short	0x0100
        /*0776*/ 	.byte	0x08
	.zero		1


	//   ....[15]....
        /*0778*/ 	.word	0x00000760
        /*077c*/ 	.word	0x000000ff
        /*0780*/ 	.word	0x00031ca0
        /*0784*/ 	.short	0x0100
        /*0786*/ 	.byte	0x08
	.zero		1


	//   ....[16]....
        /*0788*/ 	.word	0x00000770
        /*078c*/ 	.word	0x000000ff
        /*0790*/ 	.word	0x00031c98
        /*0794*/ 	.short	0x0100
        /*0796*/ 	.byte	0x08
	.zero		1


	//   ....[17]....
        /*0798*/ 	.word	0x00000780
        /*079c*/ 	.word	0x000000ff
        /*07a0*/ 	.word	0x00031ca8
        /*07a4*/ 	.short	0x0100
        /*07a6*/ 	.byte	0x08
	.zero		1


	//   ....[18]....
        /*07a8*/ 	.word	0x000008b0
        /*07ac*/ 	.word	0x000000ff
        /*07b0*/ 	.word	0x00031cb0
        /*07b4*/ 	.short	0x0100
        /*07b6*/ 	.byte	0x08
	.zero		1


	//   ....[19]....
        /*07b8*/ 	.word	0x000008c0
        /*07bc*/ 	.word	0x000000ff
        /*07c0*/ 	.word	0x00031cc0
        /*07c4*/ 	.short	0x0100
        /*07c6*/ 	.byte	0x08
	.zero		1


	//   ....[20]....
        /*07c8*/ 	.word	0x000008d0
        /*07cc*/ 	.word	0x000000ff
        /*07d0*/ 	.word	0x00031cb8
        /*07d4*/ 	.short	0x0100
        /*07d6*/ 	.byte	0x08
	.zero		1


	//   ....[21]....
        /*07d8*/ 	.word	0x000008e0
        /*07dc*/ 	.word	0x000000ff
        /*07e0*/ 	.word	0x00031cc8
        /*07e4*/ 	.short	0x0100
        /*07e6*/ 	.byte	0x08
	.zero		1


	//   ....[22]....
        /*07e8*/ 	.word	0x00002000
        /*07ec*/ 	.word	0x000000ff
        /*07f0*/ 	.word	0x00031c00
        /*07f4*/ 	.short	0x010a
        /*07f6*/ 	.byte	0x25
	.zero		1


	//   ....[23]....
        /*07f8*/ 	.word	0x00002080
        /*07fc*/ 	.word	0x00000000
        /*0800*/ 	.word	0x00031c30
        /*0804*/ 	.short	0x010a
        /*0806*/ 	.byte	0x3f
	.zero		1


	//   ....[24]....
        /*0808*/ 	.word	0x000020e0
        /*080c*/ 	.word	0x00000000
        /*0810*/ 	.word	0x00031c30
        /*0814*/ 	.short	0x010a
        /*0816*/ 	.byte	0x3f
	.zero		1


	//   ....[25]....
        /*0818*/ 	.word	0x00005620
        /*081c*/ 	.word	0x00000004
        /*0820*/ 	.word	0x00000000
        /*0824*/ 	.short	0x0101
        /*0826*/ 	.byte	0x3f
	.zero		1


	//   ....[26]....
        /*0828*/ 	.word	0x00006490
        /*082c*/ 	.word	0x000000ff
        /*0830*/ 	.word	0x00031c30
        /*0834*/ 	.short	0x010a
        /*0836*/ 	.byte	0x04
	.zero		1


	//   ....[27]....
        /*0838*/ 	.word	0x000064d0
        /*083c*/ 	.word	0x000000ff
        /*0840*/ 	.word	0x00031c30
        /*0844*/ 	.short	0x010a
        /*0846*/ 	.byte	0x04
	.zero		1


	//   ....[28]....
        /*0848*/ 	.word	0x00007b70
        /*084c*/ 	.word	0x000000ff
        /*0850*/ 	.word	0x00031c50
        /*0854*/ 	.short	0x010a
        /*0856*/ 	.byte	0x04
	.zero		1


	//   ....[29]....
        /*0858*/ 	.word	0x00007bb0
        /*085c*/ 	.word	0x000000ff
        /*0860*/ 	.word	0x00031c50
        /*0864*/ 	.short	0x010a
        /*0866*/ 	.byte	0x04
	.zero		1


	//   ....[30]....
        /*0868*/ 	.word	0x0000a0e0
        /*086c*/ 	.word	0x00000050
        /*0870*/ 	.word	0x00000000
        /*0874*/ 	.short	0x0101
        /*0876*/ 	.byte	0x3f
	.zero		1


	//   ....[31]....
        /*0878*/ 	.word	0x0000a2b0
        /*087c*/ 	.word	0x00000050
        /*0880*/ 	.word	0x00000000
        /*0884*/ 	.short	0x0101
        /*0886*/ 	.byte	0x3f
	.zero		1


	//   ....[32]....
        /*0888*/ 	.word	0x0000b050
        /*088c*/ 	.word	0x000000ff
        /*0890*/ 	.word	0x00031c30
        /*0894*/ 	.short	0x010a
        /*0896*/ 	.byte	0x04
	.zero		1


	//   ....[33]....
        /*0898*/ 	.word	0x0000b090
        /*089c*/ 	.word	0x000000ff
        /*08a0*/ 	.word	0x00031c30
        /*08a4*/ 	.short	0x010a
        /*08a6*/ 	.byte	0x04
	.zero		1


	//   ....[34]....
        /*08a8*/ 	.word	0x0000c730
        /*08ac*/ 	.word	0x000000ff
        /*08b0*/ 	.word	0x00031c50
        /*08b4*/ 	.short	0x010a
        /*08b6*/ 	.byte	0x04
	.zero		1


	//   ....[35]....
        /*08b8*/ 	.word	0x0000c770
        /*08bc*/ 	.word	0x000000ff
        /*08c0*/ 	.word	0x00031c50
        /*08c4*/ 	.short	0x010a
        /*08c6*/ 	.byte	0x04
	.zero		1


	//   ....[36]....
        /*08c8*/ 	.word	0x0000e4f0
        /*08cc*/ 	.word	0x00000007
        /*08d0*/ 	.word	0x00000000
        /*08d4*/ 	.short	0x0101
        /*08d6*/ 	.byte	0x3f
	.zero		1


	//   ....[37]....
        /*08d8*/ 	.word	0x0000e6a0
        /*08dc*/ 	.word	0x00000007
        /*08e0*/ 	.word	0x00000000
        /*08e4*/ 	.short	0x0101
        /*08e6*/ 	.byte	0x3f
	.zero		1


	//   ....[38]....
        /*08e8*/ 	.word	0x0000f040
        /*08ec*/ 	.word	0x000000ff
        /*08f0*/ 	.word	0x00031c50
        /*08f4*/ 	.short	0x010a
        /*08f6*/ 	.byte	0x06
	.zero		1


	//   ....[39]....
        /*08f8*/ 	.word	0x0000f080
        /*08fc*/ 	.word	0x000000ff
        /*0900*/ 	.word	0x00031c50
        /*0904*/ 	.short	0x010a
        /*0906*/ 	.byte	0x06
	.zero		1


	//   ....[40]....
        /*0908*/ 	.word	0x0000f770
        /*090c*/ 	.word	0x00000006
        /*0910*/ 	.word	0x00000000
        /*0914*/ 	.short	0x0101
        /*0916*/ 	.byte	0x3f
	.zero		1


	//   ....[41]....
        /*0918*/ 	.word	0x00010d30
        /*091c*/ 	.word	0x000000ff
        /*0920*/ 	.word	0x00000000
        /*0924*/ 	.short	0x0101
        /*0926*/ 	.byte	0x04
	.zero		1


	//   ....[42]....
        /*0928*/ 	.word	0x00011380
        /*092c*/ 	.word	0x000000ff
        /*0930*/ 	.word	0x00000000
        /*0934*/ 	.short	0x0101
        /*0936*/ 	.byte	0x04
	.zero		1


	//   ....[43]....
        /*0938*/ 	.word	0x00014a70
        /*093c*/ 	.word	0x00000000
        /*0940*/ 	.word	0x00031c40
        /*0944*/ 	.short	0x010a
        /*0946*/ 	.byte	0x3f
	.zero		1


	//   ....[44]....
        /*0948*/ 	.word	0x00015970
        /*094c*/ 	.word	0x00000011
        /*0950*/ 	.word	0x00031c00
        /*0954*/ 	.short	0x0107
        /*0956*/ 	.byte	0x3f
	.zero		1


	//   ....[45]....
        /*0958*/ 	.word	0x00015a60
        /*095c*/ 	.word	0x00000011
        /*0960*/ 	.word	0x00031c00
        /*0964*/ 	.short	0x0101
        /*0966*/ 	.byte	0x3f
	.zero		1


	//   ....[46]....
        /*0968*/ 	.word	0x00015a80
        /*096c*/ 	.word	0x00000011
        /*0970*/ 	.word	0x00031c20
        /*0974*/ 	.short	0x010a
        /*0976*/ 	.byte	0x3f
	.zero		1


	//   ....[47]....
        /*0978*/ 	.word	0x00015e20
        /*097c*/ 	.word	0x00000003
        /*0980*/ 	.word	0x00031c40
        /*0984*/ 	.short	0x010a
        /*0986*/ 	.byte	0x3f
	.zero		1


	//   ....[48]....
        /*0988*/ 	.word	0x000162a0
        /*098c*/ 	.word	0x00000003
        /*0990*/ 	.word	0x00000060
        /*0994*/ 	.short	0x010a
        /*0996*/ 	.byte	0x3f
	.zero		1


	//   ....[49]....
        /*0998*/ 	.word	0x000169e0
        /*099c*/ 	.word	0x00000003
        /*09a0*/ 	.word	0x00031c40
        /*09a4*/ 	.short	0x010a
        /*09a6*/ 	.byte	0x3f
	.zero		1


	//   ....[50]....
        /*09a8*/ 	.word	0x00016e60
        /*09ac*/ 	.word	0x0000000c
        /*09b0*/ 	.word	0x00000060
        /*09b4*/ 	.short	0x010a
        /*09b6*/ 	.byte	0x3f
	.zero		1


	//   ....[51]....
        /*09b8*/ 	.word	0x000174e0
        /*09bc*/ 	.word	0x00000002
        /*09c0*/ 	.word	0x00031c40
        /*09c4*/ 	.short	0x010a
        /*09c6*/ 	.byte	0x3f
	.zero		1


	//   ....[52]....
        /*09c8*/ 	.word	0x00017970
        /*09cc*/ 	.word	0x00000007
        /*09d0*/ 	.word	0x00000060
        /*09d4*/ 	.short	0x010a
        /*09d6*/ 	.byte	0x3f
	.zero		1


	//   ....[53]....
        /*09d8*/ 	.word	0x00017fa0
        /*09dc*/ 	.word	0x00000003
        /*09e0*/ 	.word	0x00031c60
        /*09e4*/ 	.short	0x010a
        /*09e6*/ 	.byte	0x3f
	.zero		1


	//   ....[54]....
        /*09e8*/ 	.word	0x00019510
        /*09ec*/ 	.word	0x00000009
        /*09f0*/ 	.word	0x00031c20
        /*09f4*/ 	.short	0x010a
        /*09f6*/ 	.byte	0x3f
	.zero		1


	//   ....[55]....
        /*09f8*/ 	.word	0x000196d0
        /*09fc*/ 	.word	0x00000007
        /*0a00*/ 	.word	0x00000000
        /*0a04*/ 	.short	0x010a
        /*0a06*/ 	.byte	0x3f
	.zero		1


	//   ....[56]....
        /*0a08*/ 	.word	0x00019740
        /*0a0c*/ 	.word	0x00000003
        /*0a10*/ 	.word	0x00000000
        /*0a14*/ 	.short	0x010a
        /*0a16*/ 	.byte	0x3f
	.zero		1


	//   ....[57]....
        /*0a18*/ 	.word	0x000197a0
        /*0a1c*/ 	.word	0x00000005
        /*0a20*/ 	.word	0x00000000
        /*0a24*/ 	.short	0x010a
        /*0a26*/ 	.byte	0x3f
	.zero		1


	//   ....[58]....
        /*0a28*/ 	.word	0x000197d0
        /*0a2c*/ 	.word	0x00000003
        /*0a30*/ 	.word	0x00000000
        /*0a34*/ 	.short	0x010a
        /*0a36*/ 	.byte	0x3f
	.zero		1


	//   ....[59]....
        /*0a38*/ 	.word	0x00019840
        /*0a3c*/ 	.word	0x00000003
        /*0a40*/ 	.word	0x00031c00
        /*0a44*/ 	.short	0x010a
        /*0a46*/ 	.byte	0x3f
	.zero		1


	//   ....[60]....
        /*0a48*/ 	.word	0x00019890
        /*0a4c*/ 	.word	0x00000000
        /*0a50*/ 	.word	0x00031c30
        /*0a54*/ 	.short	0x010a
        /*0a56*/ 	.byte	0x3f
	.zero		1


	//   ....[61]....
        /*0a58*/ 	.word	0x000198f0
        /*0a5c*/ 	.word	0x00000008
        /*0a60*/ 	.word	0x00031c30
        /*0a64*/ 	.short	0x010a
        /*0a66*/ 	.byte	0x3f
	.zero		1


	//   ....[62]....
        /*0a68*/ 	.word	0x00019950
        /*0a6c*/ 	.word	0x00000008
        /*0a70*/ 	.word	0x00031c50
        /*0a74*/ 	.short	0x010a
        /*0a76*/ 	.byte	0x3f
	.zero		1


	//   ....[63]....
        /*0a78*/ 	.word	0x000199b0
        /*0a7c*/ 	.word	0x00000007
        /*0a80*/ 	.word	0x00031c30
        /*0a84*/ 	.short	0x010a
        /*0a86*/ 	.byte	0x3f
	.zero		1


	//   ....[64]....
        /*0a88*/ 	.word	0x00019a10
        /*0a8c*/ 	.word	0x00000007
        /*0a90*/ 	.word	0x00031c50
        /*0a94*/ 	.short	0x010a
        /*0a96*/ 	.byte	0x3f
	.zero		1


	//   ....[65]....
        /*0a98*/ 	.word	0x00019a70
        /*0a9c*/ 	.word	0x00000005
        /*0aa0*/ 	.word	0x00031c50
        /*0aa4*/ 	.short	0x010a
        /*0aa6*/ 	.byte	0x3f
	.zero		1


	//   ....[66]....
        /*0aa8*/ 	.word	0x00019c10
        /*0aac*/ 	.word	0x00000000
        /*0ab0*/ 	.word	0x00031c40
        /*0ab4*/ 	.short	0x010a
        /*0ab6*/ 	.byte	0x3f
	.zero		1


	//   ....[67]....
        /*0ab8*/ 	.word	0x0001a4f0
        /*0abc*/ 	.word	0x00000011
        /*0ac0*/ 	.word	0x00031c20
        /*0ac4*/ 	.short	0x010a
        /*0ac6*/ 	.byte	0x3f
	.zero		1


	//   ....[68]....
        /*0ac8*/ 	.word	0x0001a540
        /*0acc*/ 	.word	0x00000003
        /*0ad0*/ 	.word	0x00031c40
        /*0ad4*/ 	.short	0x010a
        /*0ad6*/ 	.byte	0x3f
	.zero		1


	//   ....[69]....
        /*0ad8*/ 	.word	0x0001a590
        /*0adc*/ 	.word	0x00000003
        /*0ae0*/ 	.word	0x00000060
        /*0ae4*/ 	.short	0x010a
        /*0ae6*/ 	.byte	0x3f
	.zero		1


	//   ....[70]....
        /*0ae8*/ 	.word	0x0001a5e0
        /*0aec*/ 	.word	0x00000003
        /*0af0*/ 	.word	0x00031c40
        /*0af4*/ 	.short	0x010a
        /*0af6*/ 	.byte	0x3f
	.zero		1


	//   ....[71]....
        /*0af8*/ 	.word	0x0001a630
        /*0afc*/ 	.word	0x0000000c
        /*0b00*/ 	.word	0x00000060
        /*0b04*/ 	.short	0x010a
        /*0b06*/ 	.byte	0x3f
	.zero		1


	//   ....[72]....
        /*0b08*/ 	.word	0x0001a680
        /*0b0c*/ 	.word	0x00000002
        /*0b10*/ 	.word	0x00031c40
        /*0b14*/ 	.short	0x010a
        /*0b16*/ 	.byte	0x3f
	.zero		1


	//   ....[73]....
        /*0b18*/ 	.word	0x0001a6d0
        /*0b1c*/ 	.word	0x00000007
        /*0b20*/ 	.word	0x00000060
        /*0b24*/ 	.short	0x010a
        /*0b26*/ 	.byte	0x3f
	.zero		1


	//   ....[74]....
        /*0b28*/ 	.word	0x0001a720
        /*0b2c*/ 	.word	0x00000003
        /*0b30*/ 	.word	0x00031c60
        /*0b34*/ 	.short	0x010a
        /*0b36*/ 	.byte	0x3f
	.zero		1


	//   ....[75]....
        /*0b38*/ 	.word	0x0001b160
        /*0b3c*/ 	.word	0x00000009
        /*0b40*/ 	.word	0x00031c20
        /*0b44*/ 	.short	0x010a
        /*0b46*/ 	.byte	0x3f
	.zero		1


	//   ....[76]....
        /*0b48*/ 	.word	0x0001b300
        /*0b4c*/ 	.word	0x00000007
        /*0b50*/ 	.word	0x00000000
        /*0b54*/ 	.short	0x010a
        /*0b56*/ 	.byte	0x3f
	.zero		1


	//   ....[77]....
        /*0b58*/ 	.word	0x0001b350
        /*0b5c*/ 	.word	0x00000003
        /*0b60*/ 	.word	0x00000000
        /*0b64*/ 	.short	0x010a
        /*0b66*/ 	.byte	0x3f
	.zero		1


	//   ....[78]....
        /*0b68*/ 	.word	0x0001b3a0
        /*0b6c*/ 	.word	0x00000005
        /*0b70*/ 	.word	0x00000000
        /*0b74*/ 	.short	0x010a
        /*0b76*/ 	.byte	0x3f
	.zero		1


	//----- nvinfo : EIATTR_NUM_MBARRIERS
	.align		4
.L_295:
        /*0b78*/ 	.byte	0x03, 0x38
        /*0b7a*/ 	.short	0x0016


	//----- nvinfo : EIATTR_EXIT_INSTR_OFFSETS
	.align		4
        /*0b7c*/ 	.byte	0x04, 0x1c
        /*0b7e*/ 	.short	(.L_297 - .L_296)


	//   ....[0]....
.L_296:
        /*0b80*/ 	.word	0x00000a90


	//   ....[1]....
        /*0b84*/ 	.word	0x00012780


	//   ....[2]....
        /*0b88*/ 	.word	0x00019820


	//----- nvinfo : EIATTR_MAX_THREADS
	.align		4
.L_297:
        /*0b8c*/ 	.byte	0x04, 0x05
        /*0b8e*/ 	.short	(.L_299 - .L_298)
.L_298:
        /*0b90*/ 	.word	0x00000200
        /*0b94*/ 	.word	0x00000001
        /*0b98*/ 	.word	0x00000001


	//----- nvinfo : EIATTR_CRS_STACK_SIZE
	.align		4
.L_299:
        /*0b9c*/ 	.byte	0x04, 0x1e
        /*0b9e*/ 	.short	(.L_301 - .L_300)
.L_300:
        /*0ba0*/ 	.word	0x00000000


	//----- nvinfo : EIATTR_CBANK_PARAM_SIZE
	.align		4
.L_301:
        /*0ba4*/ 	.byte	0x03, 0x19
        /*0ba6*/ 	.short	0x0af0


	//----- nvinfo : EIATTR_PARAM_CBANK
	.align		4
        /*0ba8*/ 	.byte	0x04, 0x0a
        /*0baa*/ 	.short	(.L_303 - .L_302)
	.align		4
.L_302:
        /*0bac*/ 	.word	index@(.nv.constant0._ZN7cutlass13device_kernelIN5flash11enable_sm90INS1_16FlashAttnFwdSm90INS1_25CollectiveMainloopFwdSm90ILi2EN4cute5tupleIJNS5_1CILi1EEES8_S8_EEENS6_IJNS7_ILi192EEENS7_ILi144EEENS7_ILi96EEEEEELi96ENS_10bfloat16_tEfNS_4arch4Sm90ELb1ELb0ELb1ELb1ELb0ELb0ELb0ELb0ELb1ELb1ELb1ELb0EEENS1_21CollectiveEpilogueFwdINS6_IJSA_SC_SB_EEES9_SE_SG_Li384ELb1ELb1ELb1ELb0EEENS1_36VarlenDynamicPersistentTileSchedulerILi192ELi144ELi384ELi128ELb1ELb1ELb1ELb1ELb1ELb1EEEEEEEEEvNT_6ParamsE)
        /*0bb0*/ 	.short	0x0210
        /*0bb2*/ 	.short	0x0af0


	//----- nvinfo : EIATTR_SW_WAR
	.align		4
.L_303:
        /*0bb4*/ 	.byte	0x04, 0x36
        /*0bb6*/ 	.short	(.L_305 - .L_304)
.L_304:
        /*0bb8*/ 	.word	0x00000008
.L_305:


//--------------------- .nv.info._ZN7cutlass13device_kernelIN5flash11enable_sm90INS1_16FlashAttnFwdSm90INS1_25CollectiveMainloopFwdSm90ILi2EN4cute5tupleIJNS5_1CILi1EEES8_S8_EEENS6_IJNS7_ILi192EEENS7_ILi144EEENS7_ILi96EEEEEELi96ENS_10bfloat16_tEfNS_4arch4Sm90ELb1ELb0ELb1ELb1ELb0ELb1ELb0ELb0ELb1ELb1ELb1ELb0EEENS1_21CollectiveEpilogueFwdINS6_IJSA_SC_SB_EEES9_SE_SG_Li384ELb1ELb1ELb1ELb0EEENS1_36VarlenDynamicPersistentTileSchedulerILi192ELi144ELi384ELi128ELb1ELb1ELb1ELb1ELb1ELb1EEEEEEEEEvNT_6ParamsE --------------------------
	.section	.nv.info._ZN7cutlass13device_kernelIN5flash11enable_sm90INS1_16FlashAttnFwdSm90INS1_25CollectiveMainloopFwdSm90ILi2EN4cute5tupleIJNS5_1CILi1EEES8_S8_EEENS6_IJNS7_ILi192EEENS7_ILi144EEENS7_ILi96EEEEEELi96ENS_10bfloat16_tEfNS_4arch4Sm90ELb1ELb0ELb1ELb1ELb0ELb1ELb0ELb0ELb1ELb1ELb1ELb0EEENS1_21CollectiveEpilogueFwdINS6_IJSA_SC_SB_EEES9_SE_SG_Li384ELb1ELb1ELb1ELb0EEENS1_36VarlenDynamicPersistentTileSchedulerILi192ELi144ELi384ELi128ELb1ELb1ELb1ELb1ELb1ELb1EEEEEEEEEvNT_6ParamsE,"",@"SHT_CUDA_INFO"
	.sectionflags	@""
	.align	4


	//----- nvinfo : EIATTR_CUDA_API_VERSION
	.align		4
        /*0000*/ 	.byte	0x04, 0x37
        /*0002*/ 	.short	(.L_307 - .L_306)
.L_306:
        /*0004*/ 	.word	0x00000082


	//----- nvinfo : EIATTR_KPARAM_INFO
	.align		4
.L_307:
        /*0008*/ 	.byte	0x04, 0x17
        /*000a*/ 	.short	(.L_309 - .L_308)
.L_308:
        /*000c*/ 	.word	0x00000000
        /*0010*/ 	.short	0x0000
        /*0012*/ 	.short	0x0070
        /*0014*/ 	.byte	0x00, 0xf0, 0x01, 0x2a


	//----- nvinfo : EIATTR_SPARSE_MMA_MASK
	.align		4
.L_309:
        /*0018*/ 	.byte	0x03, 0x50
        /*001a*/ 	.short	0x0000


	//----- nvinfo : EIATTR_MAXREG_COUNT
	.align		4
        /*001c*/ 	.byte	0x03, 0x1b
        /*001e*/ 	.short	0x0080


	//----- nvinfo : EIATTR_NUM_BARRIERS
	.align		4
        /*0020*/ 	.byte	0x02, 0x4c
        /*0022*/ 	.byte	0x10
	.zero		1


	//----- nvinfo : EIATTR_EXTERNS
	.align		4
        /*0024*/ 	.byte	0x04, 0x0f
        /*0026*/ 	.short	(.L_311 - .L_310)


	//   ....[0]....
	.align		4
.L_310:
        /*0028*/ 	.word	index@(__assertfail)


	//----- nvinfo : EIATTR_ANNOTATIONS
	.align		4
.L_311:
        /*002c*/ 	.byte	0x04, 0x55
        /*002e*/ 	.short	(.L_313 - .L_312)


	//   ....[0]....
.L_312:
        /* <DEDUP_REMOVED lines=157> */


	//----- nvinfo : EIATTR_MERCURY_ISA_VERSION
	.align		4
.L_313:
        /*09e8*/ 	.byte	0x03, 0x5f
        /*09ea*/ 	.short	0x0101


	//----- nvinfo : EIATTR_UNUSED_LOAD_BYTE_OFFSET
	.align		4
        /*09ec*/ 	.byte	0x04, 0x44
        /*09ee*/ 	.short	(.L_315 - .L_314)


	//   ....[0]....
.L_314:
        /*09f0*/ 	.word	0x00000ac0
        /*09f4*/ 	.word	0x0000fff0


	//   ....[1]....
        /*09f8*/ 	.word	0x0001c7c0
        /*09fc*/ 	.word	0x0000fff0


	//----- nvinfo : EIATTR_INT_WARP_WIDE_INSTR_OFFSETS
	.align		4
.L_315:
        /*0a00*/ 	.byte	0x04, 0x31
        /*0a02*/ 	.short	(.L_317 - .L_316)


	//   ....[0]....
.L_316:
        /*0a04*/ 	.word	0x00000180


	//   ....[1]....
        /*0a08*/ 	.word	0x00000220


	//   ....[2]....
        /*0a0c*/ 	.word	0x00000290


	//   ....[3]....
        /*0a10*/ 	.word	0x00022900


	//   ....[4]....
        /*0a14*/ 	.word	0x000229a0


	//   ....[5]....
        /*0a18*/ 	.word	0x00026510


	//   ....[6]....
        /*0a1c*/ 	.word	0x000265b0


	//----- nvinfo : EIATTR_COOP_GROUP_MASK_REGIDS
	.align		4
.L_317:
        /*0a20*/ 	.byte	0x04, 0x29
        /*0a22*/ 	.short	(.L_319 - .L_318)


	//   ....[0]....
.L_318:
        /*0a24*/ 	.word	0xffffffff


	//   ....[1]....
        /*0a28*/ 	.word	0xffffffff


	//   ....[2]....
        /*0a2c*/ 	.word	0xffffffff


	//   ....[3]....
        /*0a30*/ 	.word	0xffffffff


	//   ....[4]....
        /*0a34*/ 	.word	0xffffffff


	//   ....[5]....
        /*0a38*/ 	.word	0xffffffff


	//   ....[6]....
        /*0a3c*/ 	.word	0xffffffff


	//   ....[7]....
        /*0a40*/ 	.word	0xffffffff


	//   ....[8]....
        /*0a44*/ 	.word	0xffffffff


	//   ....[9]....
        /*0a48*/ 	.word	0xffffffff


	//   ....[10]....
        /*0a4c*/ 	.word	0xffffffff


	//   ....[11]....
        /*0a50*/ 	.word	0xffffffff


	//   ....[12]....
        /*0a54*/ 	.word	0xffffffff


	//   ....[13]....
        /*0a58*/ 	.word	0xffffffff


	//   ....[14]....
        /*0a5c*/ 	.word	0xffffffff


	//   ....[15]....
        /*0a60*/ 	.word	0xffffffff


	//   ....[16]....
        /*0a64*/ 	.word	0xffffffff


	//   ....[17]....
        /*0a68*/ 	.word	0xffffffff


	//   ....[18]....
        /*0a6c*/ 	.word	0xffffffff


	//   ....[19]....
        /*0a70*/ 	.word	0xffffffff


	//   ....[20]....
        /*0a74*/ 	.word	0xffffffff


	//   ....[21]....
        /*0a78*/ 	.word	0xffffffff


	//   ....[22]....
        /*0a7c*/ 	.word	0xffffffff


	//   ....[23]....
        /*0a80*/ 	.word	0xffffffff


	//   ....[24]....
        /*0a84*/ 	.word	0xffffffff


	//   ....[25]....
        /*0a88*/ 	.word	0xffffffff


	//   ....[26]....
        /*0a8c*/ 	.word	0xffffffff


	//   ....[27]....
        /*0a90*/ 	.word	0xffffffff


	//   ....[28]....
        /*0a94*/ 	.word	0xffffffff


	//   ....[29]....
        /*0a98*/ 	.word	0xffffffff


	//   ....[30]....
        /*0a9c*/ 	.word	0xffffffff


	//   ....[31]....
        /*0aa0*/ 	.word	0xffffffff


	//   ....[32]....
        /*0aa4*/ 	.word	0xffffffff


	//   ....[33]....
        /*0aa8*/ 	.word	0xffffffff


	//   ....[34]....
        /*0aac*/ 	.word	0xffffffff


	//   ....[35]....
        /*0ab0*/ 	.word	0xffffffff


	//   ....[36]....
        /*0ab4*/ 	.word	0xffffffff


	//   ....[37]....
        /*0ab8*/ 	.word	0xffffffff


	//   ....[38]....
        /*0abc*/ 	.word	0xffffffff


	//   ....[39]....
        /*0ac0*/ 	.word	0xffffffff


	//   ....[40]....
        /*0ac4*/ 	.word	0xffffffff


	//   ....[41]....
        /*0ac8*/ 	.word	0xffffffff


	//   ....[42]....
        /*0acc*/ 	.word	0xffffffff


	//   ....[43]....
        /*0ad0*/ 	.word	0xffffffff


	//   ....[44]....
        /*0ad4*/ 	.word	0xffffffff


	//   ....[45]....
        /*0ad8*/ 	.word	0xffffffff


	//   ....[46]....
        /*0adc*/ 	.word	0xffffffff


	//   ....[47]....
        /*0ae0*/ 	.word	0xffffffff


	//   ....[48]....
        /*0ae4*/ 	.word	0xffffffff


	//   ....[49]....
        /*0ae8*/ 	.word	0xffffffff


	//   ....[50]....
        /*0aec*/ 	.word	0xffffffff


	//   ....[51]....
        /*0af0*/ 	.word	0xffffffff


	//   ....[52]....
        /*0af4*/ 	.word	0xffffffff


	//   ....[53]....
        /*0af8*/ 	.word	0xffffffff


	//   ....[54]....
        /*0afc*/ 	.word	0xffffffff


	//   ....[55]....
        /*0b00*/ 	.word	0xffffffff


	//   ....[56]....
        /*0b04*/ 	.word	0xffffffff


	//   ....[57]....
        /*0b08*/ 	.word	0xffffffff


	//   ....[58]....
        /*0b0c*/ 	.word	0xffffffff


	//   ....[59]....
        /*0b10*/ 	.word	0xffffffff


	//   ....[60]....
        /*0b14*/ 	.word	0xffffffff


	//   ....[61]....
        /*0b18*/ 	.word	0xffffffff


	//   ....[62]....
        /*0b1c*/ 	.word	0xffffffff


	//   ....[63]....
        /*0b20*/ 	.word	0xffffffff


	//   ....[64]....
        /*0b24*/ 	.word	0xffffffff


	//   ....[65]....
        /*0b28*/ 	.word	0xffffffff


	//   ....[66]....
        /*0b2c*/ 	.word	0xffffffff


	//   ....[67]....
        /*0b30*/ 	.word	0xffffffff


	//   ....[68]....
        /*0b34*/ 	.word	0xffffffff


	//   ....[69]....
        /*0b38*/ 	.word	0xffffffff


	//   ....[70]....
        /*0b3c*/ 	.word	0xffffffff


	//   ....[71]....
        /*0b40*/ 	.word	0xffffffff


	//   ....[72]....
        /*0b44*/ 	.word	0xffffffff


	//   ....[73]....
        /*0b48*/ 	.word	0xffffffff


	//   ....[74]....
        /*0b4c*/ 	.word	0xffffffff


	//   ....[75]....
        /*0b50*/ 	.word	0xffffffff


	//   ....[76]....
        /*0b54*/ 	.word	0xffffffff


	//   ....[77]....
        /*0b58*/ 	.word	0xffffffff


	//   ....[78]....
        /*0b5c*/ 	.word	0xffffffff


	//   ....[79]....
        /*0b60*/ 	.word	0xffffffff


	//   ....[80]....
        /*0b64*/ 	.word	0xffffffff


	//   ....[81]....
        /*0b68*/ 	.word	0xffffffff


	//   ....[82]....
        /*0b6c*/ 	.word	0xffffffff


	//   ....[83]....
        /*0b70*/ 	.word	0xffffffff


	//   ....[84]....
        /*0b74*/ 	.word	0xffffffff


	//   ....[85]....
        /*0b78*/ 	.word	0xffffffff


	//   ....[86]....
        /*0b7c*/ 	.word	0xffffffff


	//   ....[87]....
        /*0b80*/ 	.word	0xffffffff


	//   ....[88]....
        /*0b84*/ 	.word	0xffffffff


	//   ....[89]....
        /*0b88*/ 	.word	0xffffffff


	//   ....[90]....
        /*0b8c*/ 	.word	0xffffffff


	//   ....[91]....
        /*0b90*/ 	.word	0xffffffff


	//   ....[92]....
        /*0b94*/ 	.word	0xffffffff


	//   ....[93]....
        /*0b98*/ 	.word	0xffffffff


	//   ....[94]....
        /*0b9c*/ 	.word	0xffffffff


	//   ....[95]....
        /*0ba0*/ 	.word	0xffffffff


	//   ....[96]....
        /*0ba4*/ 	.word	0xffffffff


	//   ....[97]....
        /*0ba8*/ 	.word	0xffffffff


	//   ....[98]....
        /*0bac*/ 	.word	0xffffffff


	//   ....[99]....
        /*0bb0*/ 	.word	0xffffffff


	//   ....[100]....
        /*0bb4*/ 	.word	0xffffffff


	//   ....[101]....
        /*0bb8*/ 	.word	0xffffffff


	//   ....[102]....
        /*0bbc*/ 	.word	0xffffffff


	//   ....[103]....
        /*0bc0*/ 	.word	0xffffffff


	//   ....[104]....
        /*0bc4*/ 	.word	0xffffffff


	//   ....[105]....
        /*0bc8*/ 	.word	0x0500000f


	//   ....[106]....
        /*0bcc*/ 	.word	0x0500000f


	//   ....[107]....
        /*0bd0*/ 	.word	0x0500000f


	//   ....[108]....
        /*0bd4*/ 	.word	0x0500000f


	//   ....[109]....
        /*0bd8*/ 	.word	0x0500000f


	//   ....[110]....
        /*0bdc*/ 	.word	0x0500000f


	//   ....[111]....
        /*0be0*/ 	.word	0x0500000f


	//   ....[112]....
        /*0be4*/ 	.word	0x0500000f


	//   ....[113]....
        /*0be8*/ 	.word	0x0500000f


	//   ....[114]....
        /*0bec*/ 	.word	0x0500000f


	//   ....[115]....
        /*0bf0*/ 	.word	0x0500000f


	//   ....[116]....
        /*0bf4*/ 	.word	0x0500000f


	//   ....[117]....
        /*0bf8*/ 	.word	0x0500000f


	//   ....[118]....
        /*0bfc*/ 	.word	0x0500000f


	//   ....[119]....
        /*0c00*/ 	.word	0x0500000f


	//   ....[120]....
        /*0c04*/ 	.word	0x0500000f


	//   ....[121]....
        /*0c08*/ 	.word	0x0500000f


	//   ....[122]....
        /*0c0c*/ 	.word	0x0500000f


	//   ....[123]....
        /*0c10*/ 	.word	0x0500000f


	//   ....[124]....
        /*0c14*/ 	.word	0x0500000f


	//   ....[125]....
        /*0c18*/ 	.word	0x0500000f


	//   ....[126]....
        /*0c1c*/ 	.word	0x0500000f


	//   ....[127]....
        /*0c20*/ 	.word	0x0500000f


	//   ....[128]....
        /*0c24*/ 	.word	0x0500000f


	//   ....[129]....
        /*0c28*/ 	.word	0x0500000f


	//   ....[130]....
        /*0c2c*/ 	.word	0x0500000f


	//   ....[131]....
        /*0c30*/ 	.word	0x0500000f


	//   ....[132]....
        /*0c34*/ 	.word	0x0500000f


	//   ....[133]....
        /*0c38*/ 	.word	0x0500000f


	//   ....[134]....
        /*0c3c*/ 	.word	0x0500000f


	//   ....[135]....
        /*0c40*/ 	.word	0x0500000f


	//   ....[136]....
        /*0c44*/ 	.word	0x0500000f


	//   ....[137]....
        /*0c48*/ 	.word	0x0500000f


	//   ....[138]....
        /*0c4c*/ 	.word	0x0500000f


	//   ....[139]....
        /*0c50*/ 	.word	0x0500000f


	//   ....[140]....
        /*0c54*/ 	.word	0x0500000f


	//   ....[141]....
        /*0c58*/ 	.word	0x0500000f


	//   ....[142]....
        /*0c5c*/ 	.word	0x0500000f


	//   ....[143]....
        /*0c60*/ 	.word	0x0500000f


	//   ....[144]....
        /*0c64*/ 	.word	0x0500000f


	//   ....[145]....
        /*0c68*/ 	.word	0x0500000f


	//   ....[146]....
        /*0c6c*/ 	.word	0x0500000f


	//   ....[147]....
        /*0c70*/ 	.word	0x0500000f


	//   ....[148]....
        /*0c74*/ 	.word	0x0500000f


	//   ....[149]....
        /*0c78*/ 	.word	0x0500000f


	//   ....[150]....
        /*0c7c*/ 	.word	0x0500000f


	//   ....[151]....
        /*0c80*/ 	.word	0x0500000f


	//   ....[152]....
        /*0c84*/ 	.word	0x0500000f


	//   ....[153]....
        /*0c88*/ 	.word	0x0500000f


	//   ....[154]....
        /*0c8c*/ 	.word	0x0500000f


	//   ....[155]....
        /*0c90*/ 	.word	0x0500000f


	//   ....[156]....
        /*0c94*/ 	.word	0x0500000f


	//   ....[157]....
        /*0c98*/ 	.word	0x0500000f


	//   ....[158]....
        /*0c9c*/ 	.word	0x0500000f


	//----- nvinfo : EIATTR_COOP_GROUP_INSTR_OFFSETS
	.align		4
.L_319:
        /*0ca0*/ 	.byte	0x04, 0x28
        /*0ca2*/ 	.short	(.L_321 - .L_320)


	//   ....[0]....
.L_320:
        /*0ca4*/ 	.word	0x00000060


	//   ....[1]....
        /*0ca8*/ 	.word	0x00000190


	//   ....[2]....
        /*0cac*/ 	.word	0x00000240


	//   ....[3]....
        /*0cb0*/ 	.word	0x00000400


	//   ....[4]....
        /*0cb4*/ 	.word	0x00000560


	//   ....[5]....
        /*0cb8*/ 	.word	0x00000680


	//   ....[6]....
        /*0cbc*/ 	.word	0x000007e0


	//   ....[7]....
        /*0cc0*/ 	.word	0x000078d0


	//   ....[8]....
        /*0cc4*/ 	.word	0x00008050


	//   ....[9]....
        /*0cc8*/ 	.word	0x00008060


	//   ....[10]....
        /*0ccc*/ 	.word	0x00008070


	//   ....[11]....
        /*0cd0*/ 	.word	0x00008080


	//   ....[12]....
        /*0cd4*/ 	.word	0x0000a000


	//   ....[13]....
        /*0cd8*/ 	.word	0x0000a010


	//   ....[14]....
        /*0cdc*/ 	.word	0x0000a020


	//   ....[15]....
        /*0ce0*/ 	.word	0x0000a030


	//   ....[16]....
        /*0ce4*/ 	.word	0x0000e3d0


	//   ....[17]....
        /*0ce8*/ 	.word	0x0000eec0


	//   ....[18]....
        /*0cec*/ 	.word	0x0000eed0


	//   ....[19]....
        /*0cf0*/ 	.word	0x0000eef0


	//   ....[20]....
        /*0cf4*/ 	.word	0x0000f950


	//   ....[21]....
        /*0cf8*/ 	.word	0x0000f9a0


	//   ....[22]....
        /*0cfc*/ 	.word	0x00010ba0


	//   ....[23]....
        /*0d00*/ 	.word	0x00013750


	//   ....[24]....
        /*0d04*/ 	.word	0x00013bf0


	//   ....[25]....
        /*0d08*/ 	.word	0x00014860


	//   ....[26]....
        /*0d0c*/ 	.word	0x00014880


	//   ....[27]....
        /*0d10*/ 	.word	0x00014f10


	//   ....[28]....
        /*0d14*/ 	.word	0x00014f30


	//   ....[29]....
        /*0d18*/ 	.word	0x00016810


	//   ....[30]....
        /*0d1c*/ 	.word	0x000196d0


	//   ....[31]....
        /*0d20*/ 	.word	0x00019750


	//   ....[32]....
        /*0d24*/ 	.word	0x0001a130


	//   ....[33]....
        /*0d28*/ 	.word	0x0001a150


	//   ....[34]....
        /*0d2c*/ 	.word	0x0001ba50


	//   ....[35]....
        /*0d30*/ 	.word	0x0001c1b0


	//   ....[36]....
        /*0d34*/ 	.word	0x0001c1e0


	//   ....[37]....
        /*0d38*/ 	.word	0x0001c220


	//   ....[38]....
        /*0d3c*/ 	.word	0x0001c230


	//   ....[39]....
        /*0d40*/ 	.word	0x0001d1b0


	//   ....[40]....
        /*0d44*/ 	.word	0x0001d1d0


	//   ....[41]....
        /*0d48*/ 	.word	0x0001d1e0


	//   ....[42]....
        /*0d4c*/ 	.word	0x0001d1f0


	//   ....[43]....
        /*0d50*/ 	.word	0x0001d8b0


	//   ....[44]....
        /*0d54*/ 	.word	0x0001d8c0


	//   ....[45]....
        /*0d58*/ 	.word	0x0001da20


	//   ....[46]....
        /*0d5c*/ 	.word	0x0001da30


	//   ....[47]....
        /*0d60*/ 	.word	0x0001de40


	//   ....[48]....
        /*0d64*/ 	.word	0x0001de50


	//   ....[49]....
        /*0d68*/ 	.word	0x0001e350


	//   ....[50]....
        /*0d6c*/ 	.word	0x0001e360


	//   ....[51]....
        /*0d70*/ 	.word	0x0001f170


	//   ....[52]....
        /*0d74*/ 	.word	0x0001f180


	//   ....[53]....
        /*0d78*/ 	.word	0x0001f2f0


	//   ....[54]....
        /*0d7c*/ 	.word	0x0001f300


	//   ....[55]....
        /*0d80*/ 	.word	0x0001f4c0


	//   ....[56]....
        /*0d84*/ 	.word	0x0001f6f0


	//   ....[57]....
        /*0d88*/ 	.word	0x0001f720


	//   ....[58]....
        /*0d8c*/ 	.word	0x0001f750


	//   ....[59]....
        /*0d90*/ 	.word	0x0001f780


	//   ....[60]....
        /*0d94*/ 	.word	0x0001f7b0


	//   ....[61]....
        /*0d98*/ 	.word	0x0001f7e0


	//   ....[62]....
        /*0d9c*/ 	.word	0x0001f980


	//   ....[63]....
        /*0da0*/ 	.word	0x0001f9b0


	//   ....[64]....
        /*0da4*/ 	.word	0x0001f9e0


	//   ....[65]....
        /*0da8*/ 	.word	0x0001fa10


	//   ....[66]....
        /*0dac*/ 	.word	0x0001fa40


	//   ....[67]....
        /*0db0*/ 	.word	0x0001fa70


	//   ....[68]....
        /*0db4*/ 	.word	0x0001fb00


	//   ....[69]....
        /*0db8*/ 	.word	0x0001fb30


	//   ....[70]....
        /*0dbc*/ 	.word	0x0001fb40


	//   ....[71]....
        /*0dc0*/ 	.word	0x0001fb80


	//   ....[72]....
        /*0dc4*/ 	.word	0x000210f0


	//   ....[73]....
        /*0dc8*/ 	.word	0x00022ec0


	//   ....[74]....
        /*0dcc*/ 	.word	0x00023ba0


	//   ....[75]....
        /*0dd0*/ 	.word	0x00023bc0


	//   ....[76]....
        /*0dd4*/ 	.word	0x00023c50


	//   ....[77]....
        /*0dd8*/ 	.word	0x00023c70


	//   ....[78]....
        /*0ddc*/ 	.word	0x00023d10


	//   ....[79]....
        /*0de0*/ 	.word	0x00023d30


	//   ....[80]....
        /*0de4*/ 	.word	0x00023d40


	//   ....[81]....
        /*0de8*/ 	.word	0x00023dd0


	//   ....[82]....
        /*0dec*/ 	.word	0x00023df0


	//   ....[83]....
        /*0df0*/ 	.word	0x00023e60


	//   ....[84]....
        /*0df4*/ 	.word	0x00023ea0


	//   ....[85]....
        /*0df8*/ 	.word	0x00023f10


	//   ....[86]....
        /*0dfc*/ 	.word	0x00026cb0


	//   ....[87]....
        /*0e00*/ 	.word	0x00026ce0


	//   ....[88]....
        /*0e04*/ 	.word	0x00026d40


	//   ....[89]....
        /*0e08*/ 	.word	0x00026d70


	//   ....[90]....
        /*0e0c*/ 	.word	0x00026da0


	//   ....[91]....
        /*0e10*/ 	.word	0x00026dd0


	//   ....[92]....
        /*0e14*/ 	.word	0x00026e00


	//   ....[93]....
        /*0e18*/ 	.word	0x00026e30


	//   ....[94]....
        /*0e1c*/ 	.word	0x00026fe0


	//   ....[95]....
        /*0e20*/ 	.word	0x00027010


	//   ....[96]....
        /*0e24*/ 	.word	0x00027040


	//   ....[97]....
        /*0e28*/ 	.word	0x00027070


	//   ....[98]....
        /*0e2c*/ 	.word	0x000270a0


	//   ....[99]....
        /*0e30*/ 	.word	0x000270d0


	//   ....[100]....
        /*0e34*/ 	.word	0x00027190


	//   ....[101]....
        /*0e38*/ 	.word	0x000271b0


	//   ....[102]....
        /*0e3c*/ 	.word	0x000271d0


	//   ....[103]....
        /*0e40*/ 	.word	0x00027230


	//   ....[104]....
        /*0e44*/ 	.word	0x00027c60


	//   ....[105]....
        /*0e48*/ 	.word	0x00028060


	//   ....[106]....
        /*0e4c*/ 	.word	0x00028100


	//   ....[107]....
        /*0e50*/ 	.word	0x00028190


	//   ....[108]....
        /*0e54*/ 	.word	0x000281e0


	//   ....[109]....
        /*0e58*/ 	.word	0x00028230


	//   ....[110]....
        /*0e5c*/ 	.word	0x00028310


	//   ....[111]....
        /*0e60*/ 	.word	0x000283a0


	//   ....[112]....
        /*0e64*/ 	.word	0x00028400


	//   ....[113]....
        /*0e68*/ 	.word	0x00028460


	//   ....[114]....
        /*0e6c*/ 	.word	0x00028710


	//   ....[115]....
        /*0e70*/ 	.word	0x00028760


	//   ....[116]....
        /*0e74*/ 	.word	0x000287f0


	//   ....[117]....
        /*0e78*/ 	.word	0x00028880


	//   ....[118]....
        /*0e7c*/ 	.word	0x00028900


	//   ....[119]....
        /*0e80*/ 	.word	0x00028950


	//   ....[120]....
        /*0e84*/ 	.word	0x000289e0


	//   ....[121]....
        /*0e88*/ 	.word	0x00028a70


	//   ....[122]....
        /*0e8c*/ 	.word	0x00028af0


	//   ....[123]....
        /*0e90*/ 	.word	0x00028b40


	//   ....[124]....
        /*0e94*/ 	.word	0x00028bd0


	//   ....[125]....
        /*0e98*/ 	.word	0x00028c60


	//   ....[126]....
        /*0e9c*/ 	.word	0x00028d20


	//   ....[127]....
        /*0ea0*/ 	.word	0x00029000


	//   ....[128]....
        /*0ea4*/ 	.word	0x000291b0


	//   ....[129]....
        /*0ea8*/ 	.word	0x00029200


	//   ....[130]....
        /*0eac*/ 	.word	0x00029300


	//   ....[131]....
        /*0eb0*/ 	.word	0x00029350


	//   ....[132]....
        /*0eb4*/ 	.word	0x00029470


	//   ....[133]....
        /*0eb8*/ 	.word	0x000294e0


	//   ....[134]....
        /*0ebc*/ 	.word	0x00029600


	//   ....[135]....
        /*0ec0*/ 	.word	0x00029670


	//   ....[136]....
        /*0ec4*/ 	.word	0x00029760


	//   ....[137]....
        /*0ec8*/ 	.word	0x000297d0


	//   ....[138]....
        /*0ecc*/ 	.word	0x000298e0


	//   ....[139]....
        /*0ed0*/ 	.word	0x00029930


	//   ....[140]....
        /*0ed4*/ 	.word	0x00029c50


	//   ....[141]....
        /*0ed8*/ 	.word	0x00029cf0


	//   ....[142]....
        /*0edc*/ 	.word	0x00029e70


	//   ....[143]....
        /*0ee0*/ 	.word	0x00029ee0


	//   ....[144]....
        /*0ee4*/ 	.word	0x00029f50


	//   ....[145]....
        /*0ee8*/ 	.word	0x00029fc0


	//   ....[146]....
        /*0eec*/ 	.word	0x0002a030


	//   ....[147]....
        /*0ef0*/ 	.word	0x0002a0b0


	//   ....[148]....
        /*0ef4*/ 	.word	0x0002a130


	//   ....[149]....
        /*0ef8*/ 	.word	0x0002a1c0


	//   ....[150]....
        /*0efc*/ 	.word	0x0002a230


	//   ....[151]....
        /*0f00*/ 	.word	0x0002a2a0


	//   ....[152]....
        /*0f04*/ 	.word	0x0002a310


	//   ....[153]....
        /*0f08*/ 	.word	0x0002a390


	//   ....[154]....
        /*0f0c*/ 	.word	0x0002a400


	//   ....[155]....
        /*0f10*/ 	.word	0x0002a4b0


	//   ....[156]....
        /*0f14*/ 	.word	0x0002a500


	//   ....[157]....
        /*0f18*/ 	.word	0x0002a590


	//   ....[158]....
        /*0f1c*/ 	.word	0x0002a6c0


	//----- nvinfo : EIATTR_REG_RECONFIG
	.align		4
.L_321:
        /*0f20*/ 	.byte	0x01, 0x54
	.zero		2


	//----- nvinfo : EIATTR_SYSCALL_OFFSETS
	.align		4
        /*0f24*/ 	.byte	0x04, 0x46
        /*0f26*/ 	.short	(.L_323 - .L_322)


	//   ....[0]....
.L_322:
        /*0f28*/ 	.word	0x00001f40


	//   ....[1]....
        /*0f2c*/ 	.word	0x00002090


	//   ....[2]....
        /*0f30*/ 	.word	0x00007ae0


	//   ....[3]....
        /*0f34*/ 	.word	0x00007e00


	//   ....[4]....
        /*0f38*/ 	.word	0x00022b00


	//   ....[5]....
        /*0f3c*/ 	.word	0x00022c50


	//   ....[6]....
        /*0f40*/ 	.word	0x00022d50


	//   ....[7]....
        /*0f44*/ 	.word	0x00023650


	//----- nvinfo : EIATTR_MBARRIER_INSTR_OFFSETS
	.align		4
.L_323:
        /*0f48*/ 	.byte	0x04, 0x39
        /*0f4a*/ 	.short	(.L_325 - .L_324)


	//   ....[0]....
.L_324:
        /*0f4c*/ 	.word	0x000002b0
        /*0f50*/ 	.word	0x000000ff
        /*0f54*/ 	.word	0x00031c00
        /*0f58*/ 	.short	0x0100
        /*0f5a*/ 	.byte	0x08
	.zero		1


	//   ....[1]....
        /*0f5c*/ 	.word	0x000002c0
        /*0f60*/ 	.word	0x000000ff
        /*0f64*/ 	.word	0x00031c20
        /*0f68*/ 	.short	0x0100
        /*0f6a*/ 	.byte	0x08
	.zero		1


	//   ....[2]....
        /*0f6c*/ 	.word	0x000003b0
        /*0f70*/ 	.word	0x000000ff
        /*0f74*/ 	.word	0x00031c30
        /*0f78*/ 	.short	0x0100
        /*0f7a*/ 	.byte	0x08
	.zero		1


	//   ....[3]....
        /*0f7c*/ 	.word	0x000003c0
        /*0f80*/ 	.word	0x000000ff
        /*0f84*/ 	.word	0x00031c40
        /*0f88*/ 	.short	0x0100
        /*0f8a*/ 	.byte	0x08
	.zero		1


	//   ....[4]....
        /*0f8c*/ 	.word	0x000003d0
        /*0f90*/ 	.word	0x000000ff
        /*0f94*/ 	.word	0x00031c38
        /*0f98*/ 	.short	0x0100
        /*0f9a*/ 	.byte	0x08
	.zero		1


	//   ....[5]....
        /*0f9c*/ 	.word	0x000003e0
        /*0fa0*/ 	.word	0x000000ff
        /*0fa4*/ 	.word	0x00031c48
        /*0fa8*/ 	.short	0x0100
        /*0faa*/ 	.byte	0x08
	.zero		1


	//   ....[6]....
        /*0fac*/ 	.word	0x00000510
        /*0fb0*/ 	.word	0x000000ff
        /*0fb4*/ 	.word	0x00031c50
        /*0fb8*/ 	.short	0x0100
        /*0fba*/ 	.byte	0x08
	.zero		1


	//   ....[7]....
        /*0fbc*/ 	.word	0x00000520
        /*0fc0*/ 	.word	0x000000ff
        /*0fc4*/ 	.word	0x00031c60
        /*0fc8*/ 	.short	0x0100
        /*0fca*/ 	.byte	0x08
	.zero		1


	//   ....[8]....
        /*0fcc*/ 	.word	0x00000530
        /*0fd0*/ 	.word	0x000000ff
        /*0fd4*/ 	.word	0x00031c58
        /*0fd8*/ 	.short	0x0100
        /*0fda*/ 	.byte	0x08
	.zero		1


	//   ....[9]....
        /*0fdc*/ 	.word	0x00000540
        /*0fe0*/ 	.word	0x000000ff
        /*0fe4*/ 	.word	0x00031c68
        /*0fe8*/ 	.short	0x0100
        /*0fea*/ 	.byte	0x08
	.zero		1


	//   ....[10]....
        /*0fec*/ 	.word	0x00000630
        /*0ff0*/ 	.word	0x000000ff
        /*0ff4*/ 	.word	0x00031c70
        /*0ff8*/ 	.short	0x0100
        /*0ffa*/ 	.byte	0x06
	.zero		1


	//   ....[11]....
        /*0ffc*/ 	.word	0x00000640
        /*1000*/ 	.word	0x000000ff
        /*1004*/ 	.word	0x00031c80
        /*1008*/ 	.short	0x0100
        /*100a*/ 	.byte	0x06
	.zero		1


	//   ....[12]....
        /*100c*/ 	.word	0x00000650
        /*1010*/ 	.word	0x000000ff
        /*1014*/ 	.word	0x00031c78
        /*1018*/ 	.short	0x0100
        /*101a*/ 	.byte	0x06
	.zero		1


	//   ....[13]....
        /*101c*/ 	.word	0x00000660
        /*1020*/ 	.word	0x000000ff
        /*1024*/ 	.word	0x00031c88
        /*1028*/ 	.short	0x0100
        /*102a*/ 	.byte	0x06
	.zero		1


	//   ....[14]....
        /*102c*/ 	.word	0x00000790
        /*1030*/ 	.word	0x000000ff
        /*1034*/ 	.word	0x00031c90
        /*1038*/ 	.short	0x0100
        /*103a*/ 	.byte	0x08
	.zero		1


	//   ....[15]....
        /*103c*/ 	.word	0x000007a0
        /*1040*/ 	.word	0x000000ff
        /*1044*/ 	.word	0x00031ca0
        /*1048*/ 	.short	0x0100
        /*104a*/ 	.byte	0x08
	.zero		1


	//   ....[16]....
        /*104c*/ 	.word	0x000007b0
        /*1050*/ 	.word	0x000000ff
        /*1054*/ 	.word	0x00031c98
        /*1058*/ 	.short	0x0100
        /*105a*/ 	.byte	0x08
	.zero		1


	//   ....[17]....
        /*105c*/ 	.word	0x000007c0
        /*1060*/ 	.word	0x000000ff
        /*1064*/ 	.word	0x00031ca8
        /*1068*/ 	.short	0x0100
        /*106a*/ 	.byte	0x08
	.zero		1


	//   ....[18]....
        /*106c*/ 	.word	0x000008f0
        /*1070*/ 	.word	0x000000ff
        /*1074*/ 	.word	0x00031cb0
        /*1078*/ 	.short	0x0100
        /*107a*/ 	.byte	0x08
	.zero		1


	//   ....[19]....
        /*107c*/ 	.word	0x00000900
        /*1080*/ 	.word	0x000000ff
        /*1084*/ 	.word	0x00031cc0
        /*1088*/ 	.short	0x0100
        /*108a*/ 	.byte	0x08
	.zero		1


	//   ....[20]....
        /*108c*/ 	.word	0x00000910
        /*1090*/ 	.word	0x000000ff
        /*1094*/ 	.word	0x00031cb8
        /*1098*/ 	.short	0x0100
        /*109a*/ 	.byte	0x08
	.zero		1


	//   ....[21]....
        /*109c*/ 	.word	0x00000920
        /*10a0*/ 	.word	0x000000ff
        /*10a4*/ 	.word	0x00031cc8
        /*10a8*/ 	.short	0x0100
        /*10aa*/ 	.byte	0x08
	.zero		1


	//   ....[22]....
        /*10ac*/ 	.word	0x000035d0
        /*10b0*/ 	.word	0x0000001a
        /*10b4*/ 	.word	0x00031c90
        /*10b8*/ 	.short	0x010a
        /*10ba*/ 	.byte	0x3f
	.zero		1


	//   ....[23]....
        /*10bc*/ 	.word	0x00005130
        /*10c0*/ 	.word	0x0000001a
        /*10c4*/ 	.word	0x00031c90
        /*10c8*/ 	.short	0x010a
        /*10ca*/ 	.byte	0x3f
	.zero		1


	//   ....[24]....
        /*10cc*/ 	.word	0x00006c40
        /*10d0*/ 	.word	0x0000001a
        /*10d4*/ 	.word	0x00031c90
        /*10d8*/ 	.short	0x010a
        /*10da*/ 	.byte	0x3f
	.zero		1


	//   ....[25]....
        /*10dc*/ 	.word	0x00006eb0
        /*10e0*/ 	.word	0x00000024
        /*10e4*/ 	.word	0x00000000
        /*10e8*/ 	.short	0x0101
        /*10ea*/ 	.byte	0x3f
	.zero		1


	//   ....[26]....
        /*10ec*/ 	.word	0x00006ef0
        /*10f0*/ 	.word	0x0000001a
        /*10f4*/ 	.word	0x00031cb0
        /*10f8*/ 	.short	0x010a
        /*10fa*/ 	.byte	0x3f
	.zero		1


	//   ....[27]....
        /*10fc*/ 	.word	0x00007230
        /*1100*/ 	.word	0x0000001a
        /*1104*/ 	.word	0x00000000
        /*1108*/ 	.short	0x0101
        /*110a*/ 	.byte	0x3f
	.zero		1


	//   ....[28]....
        /*110c*/ 	.word	0x00007b80
        /*1110*/ 	.word	0x00000010
        /*1114*/ 	.word	0x00031c00
        /*1118*/ 	.short	0x010a
        /*111a*/ 	.byte	0x3f
	.zero		1


	//   ....[29]....
        /*111c*/ 	.word	0x00007bd0
        /*1120*/ 	.word	0x00000010
        /*1124*/ 	.word	0x00031c00
        /*1128*/ 	.short	0x010a
        /*112a*/ 	.byte	0x3f
	.zero		1


	//   ....[30]....
        /*112c*/ 	.word	0x000087c0
        /*1130*/ 	.word	0x00000010
        /*1134*/ 	.word	0x00031c00
        /*1138*/ 	.short	0x010a
        /*113a*/ 	.byte	0x3f
	.zero		1


	//   ....[31]....
        /*113c*/ 	.word	0x0000a580
        /*1140*/ 	.word	0x00000010
        /*1144*/ 	.word	0x00031c00
        /*1148*/ 	.short	0x010a
        /*114a*/ 	.byte	0x3f
	.zero		1


	//   ....[32]....
        /*114c*/ 	.word	0x0000bf60
        /*1150*/ 	.word	0x00000000
        /*1154*/ 	.word	0x00031c30
        /*1158*/ 	.short	0x010a
        /*115a*/ 	.byte	0x3f
	.zero		1


	//   ....[33]....
        /*115c*/ 	.word	0x0000bfd0
        /*1160*/ 	.word	0x00000000
        /*1164*/ 	.word	0x00031c30
        /*1168*/ 	.short	0x010a
        /*116a*/ 	.byte	0x3f
	.zero		1


	//   ....[34]....
        /*116c*/ 	.word	0x0000fca0
        /*1170*/ 	.word	0x00000018
        /*1174*/ 	.word	0x00000000
        /*1178*/ 	.short	0x0101
        /*117a*/ 	.byte	0x3f
	.zero		1


	//   ....[35]....
        /*117c*/ 	.word	0x00010cf0
        /*1180*/ 	.word	0x00000014
        /*1184*/ 	.word	0x00031c30
        /*1188*/ 	.short	0x010a
        /*118a*/ 	.byte	0x3f
	.zero		1


	//   ....[36]....
        /*118c*/ 	.word	0x00010d40
        /*1190*/ 	.word	0x00000014
        /*1194*/ 	.word	0x00031c30
        /*1198*/ 	.short	0x010a
        /*119a*/ 	.byte	0x3f
	.zero		1


	//   ....[37]....
        /*119c*/ 	.word	0x000131a0
        /*11a0*/ 	.word	0x00000015
        /*11a4*/ 	.word	0x00031c50
        /*11a8*/ 	.short	0x010a
        /*11aa*/ 	.byte	0x3f
	.zero		1


	//   ....[38]....
        /*11ac*/ 	.word	0x000131f0
        /*11b0*/ 	.word	0x00000015
        /*11b4*/ 	.word	0x00031c50
        /*11b8*/ 	.short	0x010a
        /*11ba*/ 	.byte	0x3f
	.zero		1


	//   ....[39]....
        /*11bc*/ 	.word	0x00015c40
        /*11c0*/ 	.word	0x00000071
        /*11c4*/ 	.word	0x00000000
        /*11c8*/ 	.short	0x0101
        /*11ca*/ 	.byte	0x3f
	.zero		1


	//   ....[40]....
        /*11cc*/ 	.word	0x00015c80
        /*11d0*/ 	.word	0x00000070
        /*11d4*/ 	.word	0x00000000
        /*11d8*/ 	.short	0x0101
        /*11da*/ 	.byte	0x3f
	.zero		1


	//   ....[41]....
        /*11dc*/ 	.word	0x000169a0
        /*11e0*/ 	.word	0x00000014
        /*11e4*/ 	.word	0x00031c30
        /*11e8*/ 	.short	0x010a
        /*11ea*/ 	.byte	0x3f
	.zero		1


	//   ....[42]....
        /*11ec*/ 	.word	0x000169f0
        /*11f0*/ 	.word	0x00000014
        /*11f4*/ 	.word	0x00031c30
        /*11f8*/ 	.short	0x010a
        /*11fa*/ 	.byte	0x3f
	.zero		1


	//   ....[43]....
        /*11fc*/ 	.word	0x00018e30
        /*1200*/ 	.word	0x00000015
        /*1204*/ 	.word	0x00031c50
        /*1208*/ 	.short	0x010a
        /*120a*/ 	.byte	0x3f
	.zero		1


	//   ....[44]....
        /*120c*/ 	.word	0x00018e80
        /*1210*/ 	.word	0x00000015
        /*1214*/ 	.word	0x00031c50
        /*1218*/ 	.short	0x010a
        /*121a*/ 	.byte	0x3f
	.zero		1


	//   ....[45]....
        /*121c*/ 	.word	0x0001aaf0
        /*1220*/ 	.word	0x00000070
        /*1224*/ 	.word	0x00000000
        /*1228*/ 	.short	0x0101
        /*122a*/ 	.byte	0x3f
	.zero		1


	//   ....[46]....
        /*122c*/ 	.word	0x0001ab00
        /*1230*/ 	.word	0x0000006e
        /*1234*/ 	.word	0x00000000
        /*1238*/ 	.short	0x0101
        /*123a*/ 	.byte	0x3f
	.zero		1


	//   ....[47]....
        /*123c*/ 	.word	0x0001bae0
        /*1240*/ 	.word	0x00000000
        /*1244*/ 	.word	0x00031c50
        /*1248*/ 	.short	0x010a
        /*124a*/ 	.byte	0x3f
	.zero		1


	//   ....[48]....
        /*124c*/ 	.word	0x0001bb90
        /*1250*/ 	.word	0x00000000
        /*1254*/ 	.word	0x00031c50
        /*1258*/ 	.short	0x010a
        /*125a*/ 	.byte	0x3f
	.zero		1


	//   ....[49]....
        /*125c*/ 	.word	0x0001c410
        /*1260*/ 	.word	0x00000004
        /*1264*/ 	.word	0x00000000
        /*1268*/ 	.short	0x0101
        /*126a*/ 	.byte	0x3f
	.zero		1


	//   ....[50]....
        /*126c*/ 	.word	0x0001d7f0
        /*1270*/ 	.word	0x00000000
        /*1274*/ 	.word	0x00000000
        /*1278*/ 	.short	0x0101
        /*127a*/ 	.byte	0x3f
	.zero		1


	//   ....[51]....
        /*127c*/ 	.word	0x0001dd40
        /*1280*/ 	.word	0x00000004
        /*1284*/ 	.word	0x00000000
        /*1288*/ 	.short	0x0101
        /*128a*/ 	.byte	0x3f
	.zero		1


	//   ....[52]....
        /*128c*/ 	.word	0x000211d0
        /*1290*/ 	.word	0x00000010
        /*1294*/ 	.word	0x00031c20
        /*1298*/ 	.short	0x010a
        /*129a*/ 	.byte	0x3f
	.zero		1


	//   ....[53]....
        /*129c*/ 	.word	0x00021290
        /*12a0*/ 	.word	0x00000009
        /*12a4*/ 	.word	0x00031ca0
        /*12a8*/ 	.short	0x010a
        /*12aa*/ 	.byte	0x3f
	.zero		1


	//   ....[54]....
        /*12ac*/ 	.word	0x000216c0
        /*12b0*/ 	.word	0x00000009
        /*12b4*/ 	.word	0x00031cc0
        /*12b8*/ 	.short	0x010a
        /*12ba*/ 	.byte	0x3f
	.zero		1


	//   ....[55]....
        /*12bc*/ 	.word	0x00021c20
        /*12c0*/ 	.word	0x00000009
        /*12c4*/ 	.word	0x00031ca0
        /*12c8*/ 	.short	0x010a
        /*12ca*/ 	.byte	0x3f
	.zero		1


	//   ....[56]....
        /*12cc*/ 	.word	0x00022040
        /*12d0*/ 	.word	0x00000009
        /*12d4*/ 	.word	0x00031cc0
        /*12d8*/ 	.short	0x010a
        /*12da*/ 	.byte	0x3f
	.zero		1


	//   ....[57]....
        /*12dc*/ 	.word	0x00023100
        /*12e0*/ 	.word	0x00000000
        /*12e4*/ 	.word	0x00031c40
        /*12e8*/ 	.short	0x010a
        /*12ea*/ 	.byte	0x3f
	.zero		1


	//   ....[58]....
        /*12ec*/ 	.word	0x00023fe0
        /*12f0*/ 	.word	0x00000010
        /*12f4*/ 	.word	0x00031c00
        /*12f8*/ 	.short	0x0107
        /*12fa*/ 	.byte	0x3f
	.zero		1


	//   ....[59]....
        /*12fc*/ 	.word	0x000240e0
        /*1300*/ 	.word	0x00000010
        /*1304*/ 	.word	0x00031c00
        /*1308*/ 	.short	0x0101
        /*130a*/ 	.byte	0x3f
	.zero		1


	//   ....[60]....
        /*130c*/ 	.word	0x00024100
        /*1310*/ 	.word	0x00000010
        /*1314*/ 	.word	0x00031c20
        /*1318*/ 	.short	0x010a
        /*131a*/ 	.byte	0x3f
	.zero		1


	//   ....[61]....
        /*131c*/ 	.word	0x000244b0
        /*1320*/ 	.word	0x00000003
        /*1324*/ 	.word	0x00031c40
        /*1328*/ 	.short	0x010a
        /*132a*/ 	.byte	0x3f
	.zero		1


	//   ....[62]....
        /*132c*/ 	.word	0x00024930
        /*1330*/ 	.word	0x00000003
        /*1334*/ 	.word	0x00000060
        /*1338*/ 	.short	0x010a
        /*133a*/ 	.byte	0x3f
	.zero		1


	//   ....[63]....
        /*133c*/ 	.word	0x00025080
        /*1340*/ 	.word	0x00000003
        /*1344*/ 	.word	0x00031c40
        /*1348*/ 	.short	0x010a
        /*134a*/ 	.byte	0x3f
	.zero		1


	//   ....[64]....
        /*134c*/ 	.word	0x00025500
        /*1350*/ 	.word	0x0000000b
        /*1354*/ 	.word	0x00000060
        /*1358*/ 	.short	0x010a
        /*135a*/ 	.byte	0x3f
	.zero		1


	//   ....[65]....
        /*135c*/ 	.word	0x00025b90
        /*1360*/ 	.word	0x00000002
        /*1364*/ 	.word	0x00031c40
        /*1368*/ 	.short	0x010a
        /*136a*/ 	.byte	0x3f
	.zero		1


	//   ....[66]....
        /*136c*/ 	.word	0x00026020
        /*1370*/ 	.word	0x00000007
        /*1374*/ 	.word	0x00000060
        /*1378*/ 	.short	0x010a
        /*137a*/ 	.byte	0x3f
	.zero		1


	//   ....[67]....
        /*137c*/ 	.word	0x00026660
        /*1380*/ 	.word	0x00000003
        /*1384*/ 	.word	0x00031c60
        /*1388*/ 	.short	0x010a
        /*138a*/ 	.byte	0x3f
	.zero		1


	//   ....[68]....
        /*138c*/ 	.word	0x00027be0
        /*1390*/ 	.word	0x00000009
        /*1394*/ 	.word	0x00031c20
        /*1398*/ 	.short	0x010a
        /*139a*/ 	.byte	0x3f
	.zero		1


	//   ....[69]....
        /*139c*/ 	.word	0x00027d70
        /*13a0*/ 	.word	0x00000007
        /*13a4*/ 	.word	0x00000000
        /*13a8*/ 	.short	0x010a
        /*13aa*/ 	.byte	0x3f
	.zero		1


	//   ....[70]....
        /*13ac*/ 	.word	0x00027de0
        /*13b0*/ 	.word	0x00000003
        /*13b4*/ 	.word	0x00000000
        /*13b8*/ 	.short	0x010a
        /*13ba*/ 	.byte	0x3f
	.zero		1


	//   ....[71]....
        /*13bc*/ 	.word	0x00027e40
        /*13c0*/ 	.word	0x00000005
        /*13c4*/ 	.word	0x00000000
        /*13c8*/ 	.short	0x010a
        /*13ca*/ 	.byte	0x3f
	.zero		1


	//   ....[72]....
        /*13cc*/ 	.word	0x00027e70
        /*13d0*/ 	.word	0x00000003
        /*13d4*/ 	.word	0x00000000
        /*13d8*/ 	.short	0x010a
        /*13da*/ 	.byte	0x3f
	.zero		1


	//   ....[73]....
        /*13dc*/ 	.word	0x00027ed0
        /*13e0*/ 	.word	0x0000001a
        /*13e4*/ 	.word	0x00031c90
        /*13e8*/ 	.short	0x010a
        /*13ea*/ 	.byte	0x3f
	.zero		1


	//   ....[74]....
        /*13ec*/ 	.word	0x00027f20
        /*13f0*/ 	.word	0x0000001a
        /*13f4*/ 	.word	0x00031c90
        /*13f8*/ 	.short	0x010a
        /*13fa*/ 	.byte	0x3f
	.zero		1


	//   ....[75]....
        /*13fc*/ 	.word	0x00027f70
        /*1400*/ 	.word	0x0000001a
        /*1404*/ 	.word	0x00031c90
        /*1408*/ 	.short	0x010a
        /*140a*/ 	.byte	0x3f
	.zero		1


	//   ....[76]....
        /*140c*/ 	.word	0x00027fc0
        /*1410*/ 	.word	0x0000001a
        /*1414*/ 	.word	0x00031cb0
        /*1418*/ 	.short	0x010a
        /*141a*/ 	.byte	0x3f
	.zero		1


	//   ....[77]....
        /*141c*/ 	.word	0x00028270
        /*1420*/ 	.word	0x00000010
        /*1424*/ 	.word	0x00031c00
        /*1428*/ 	.short	0x010a
        /*142a*/ 	.byte	0x3f
	.zero		1


	//   ....[78]....
        /*142c*/ 	.word	0x00028490
        /*1430*/ 	.word	0x00000010
        /*1434*/ 	.word	0x00031c00
        /*1438*/ 	.short	0x010a
        /*143a*/ 	.byte	0x3f
	.zero		1


	//   ....[79]....
        /*143c*/ 	.word	0x000284e0
        /*1440*/ 	.word	0x00000000
        /*1444*/ 	.word	0x00031c30
        /*1448*/ 	.short	0x010a
        /*144a*/ 	.byte	0x3f
	.zero		1


	//   ....[80]....
        /*144c*/ 	.word	0x00028530
        /*1450*/ 	.word	0x00000014
        /*1454*/ 	.word	0x00031c30
        /*1458*/ 	.short	0x010a
        /*145a*/ 	.byte	0x3f
	.zero		1


	//   ....[81]....
        /*145c*/ 	.word	0x00028580
        /*1460*/ 	.word	0x00000015
        /*1464*/ 	.word	0x00031c50
        /*1468*/ 	.short	0x010a
        /*146a*/ 	.byte	0x3f
	.zero		1


	//   ....[82]....
        /*146c*/ 	.word	0x000285d0
        /*1470*/ 	.word	0x00000014
        /*1474*/ 	.word	0x00031c30
        /*1478*/ 	.short	0x010a
        /*147a*/ 	.byte	0x3f
	.zero		1


	//   ....[83]....
        /*147c*/ 	.word	0x00028620
        /*1480*/ 	.word	0x00000015
        /*1484*/ 	.word	0x00031c50
        /*1488*/ 	.short	0x010a
        /*148a*/ 	.byte	0x3f
	.zero		1


	//   ....[84]....
        /*148c*/ 	.word	0x00028670
        /*1490*/ 	.word	0x00000000
        /*1494*/ 	.word	0x00031c50
        /*1498*/ 	.short	0x010a
        /*149a*/ 	.byte	0x3f
	.zero		1


	//   ....[85]....
        /*149c*/ 	.word	0x00028de0
        /*14a0*/ 	.word	0x00000010
        /*14a4*/ 	.word	0x00031c20
        /*14a8*/ 	.short	0x010a
        /*14aa*/ 	.byte	0x3f
	.zero		1


	//   ....[86]....
        /*14ac*/ 	.word	0x00028e30
        /*14b0*/ 	.word	0x00000009
        /*14b4*/ 	.word	0x00031ca0
        /*14b8*/ 	.short	0x010a
        /*14ba*/ 	.byte	0x3f
	.zero		1


	//   ....[87]....
        /*14bc*/ 	.word	0x00028e80
        /*14c0*/ 	.word	0x00000009
        /*14c4*/ 	.word	0x00031cc0
        /*14c8*/ 	.short	0x010a
        /*14ca*/ 	.byte	0x3f
	.zero		1


	//   ....[88]....
        /*14cc*/ 	.word	0x00028ed0
        /*14d0*/ 	.word	0x00000009
        /*14d4*/ 	.word	0x00031ca0
        /*14d8*/ 	.short	0x010a
        /*14da*/ 	.byte	0x3f
	.zero		1


	//   ....[89]....
        /*14dc*/ 	.word	0x00028f20
        /*14e0*/ 	.word	0x00000009
        /*14e4*/ 	.word	0x00031cc0
        /*14e8*/ 	.short	0x010a
        /*14ea*/ 	.byte	0x3f
	.zero		1


	//   ....[90]....
        /*14ec*/ 	.word	0x000290c0
        /*14f0*/ 	.word	0x00000000
        /*14f4*/ 	.word	0x00031c40
        /*14f8*/ 	.short	0x010a
        /*14fa*/ 	.byte	0x3f
	.zero		1


	//   ....[91]....
        /*14fc*/ 	.word	0x00029970
        /*1500*/ 	.word	0x00000010
        /*1504*/ 	.word	0x00031c20
        /*1508*/ 	.short	0x010a
        /*150a*/ 	.byte	0x3f
	.zero		1


	//   ....[92]....
        /*150c*/ 	.word	0x000299c0
        /*1510*/ 	.word	0x00000003
        /*1514*/ 	.word	0x00031c40
        /*1518*/ 	.short	0x010a
        /*151a*/ 	.byte	0x3f
	.zero		1


	//   ....[93]....
        /*151c*/ 	.word	0x00029a10
        /*1520*/ 	.word	0x00000003
        /*1524*/ 	.word	0x00000060
        /*1528*/ 	.short	0x010a
        /*152a*/ 	.byte	0x3f
	.zero		1


	//   ....[94]....
        /*152c*/ 	.word	0x00029a60
        /*1530*/ 	.word	0x00000003
        /*1534*/ 	.word	0x00031c40
        /*1538*/ 	.short	0x010a
        /*153a*/ 	.byte	0x3f
	.zero		1


	//   ....[95]....
        /*153c*/ 	.word	0x00029ab0
        /*1540*/ 	.word	0x0000000b
        /*1544*/ 	.word	0x00000060
        /*1548*/ 	.short	0x010a
        /*154a*/ 	.byte	0x3f
	.zero		1


	//   ....[96]....
        /*154c*/ 	.word	0x00029b00
        /*1550*/ 	.word	0x00000002
        /*1554*/ 	.word	0x00031c40
        /*1558*/ 	.short	0x010a
        /*155a*/ 	.byte	0x3f
	.zero		1


	//   ....[97]....
        /*155c*/ 	.word	0x00029b50
        /*1560*/ 	.word	0x00000007
        /*1564*/ 	.word	0x00000060
        /*1568*/ 	.short	0x010a
        /*156a*/ 	.byte	0x3f
	.zero		1


	//   ....[98]....
        /*156c*/ 	.word	0x00029ba0
        /*1570*/ 	.word	0x00000003
        /*1574*/ 	.word	0x00031c60
        /*1578*/ 	.short	0x010a
        /*157a*/ 	.byte	0x3f
	.zero		1


	//   ....[99]....
        /*157c*/ 	.word	0x0002a5e0
        /*1580*/ 	.word	0x00000009
        /*1584*/ 	.word	0x00031c20
        /*1588*/ 	.short	0x010a
        /*158a*/ 	.byte	0x3f
	.zero		1


	//   ....[100]....
        /*158c*/ 	.word	0x0002a780
        /*1590*/ 	.word	0x00000007
        /*1594*/ 	.word	0x00000000
        /*1598*/ 	.short	0x010a
        /*159a*/ 	.byte	0x3f
	.zero		1


	//   ....[101]....
        /*159c*/ 	.word	0x0002a7d0
        /*15a0*/ 	.word	0x00000003
        /*15a4*/ 	.word	0x00000000
        /*15a8*/ 	.short	0x010a
        /*15aa*/ 	.byte	0x3f
	.zero		1


	//   ....[102]....
        /*15ac*/ 	.word	0x0002a820
        /*15b0*/ 	.word	0x00000005
        /*15b4*/ 	.word	0x00000000
        /*15b8*/ 	.short	0x010a
        /*15ba*/ 	.byte	0x3f
	.zero		1


	//----- nvinfo : EIATTR_NUM_MBARRIERS
	.align		4
.L_325:
        /*15bc*/ 	.byte	0x03, 0x38
        /*15be*/ 	.short	0x0016


	//----- nvinfo : EIATTR_EXIT_INSTR_OFFSETS
	.align		4
        /*15c0*/ 	.byte	0x04, 0x1c
        /*15c2*/ 	.short	(.L_327 - .L_326)


	//   ....[0]....
.L_326:
        /*15c4*/ 	.word	0x00027ec0


	//----- nvinfo : EIATTR_MAX_THREADS
	.align		4
.L_327:
        /*15c8*/ 	.byte	0x04, 0x05
        /*15ca*/ 	.short	(.L_329 - .L_328)
.L_328:
        /*15cc*/ 	.word	0x00000200
        /*15d0*/ 	.word	0x00000001
        /*15d4*/ 	.word	0x00000001


	//----- nvinfo : EIATTR_CRS_STACK_SIZE
	.align		4
.L_329:
        /*15d8*/ 	.byte	0x04, 0x1e
        /*15da*/ 	.short	(.L_331 - .L_330)
.L_330:
        /*15dc*/ 	.word	0x00000000


	//----- nvinfo : EIATTR_CBANK_PARAM_SIZE
	.align		4
.L_331:
        /*15e0*/ 	.byte	0x03, 0x19
        /*15e2*/ 	.short	0x0af0


	//----- nvinfo : EIATTR_PARAM_CBANK
	.align		4
        /*15e4*/ 	.byte	0x04, 0x0a
        /*15e6*/ 	.short	(.L_333 - .L_332)
	.align		4
.L_332:
        /*15e8*/ 	.word	index@(.nv.constant0._ZN7cutlass13device_kernelIN5flash11enable_sm90INS1_16FlashAttnFwdSm90INS1_25CollectiveMainloopFwdSm90ILi2EN4cute5tupleIJNS5_1CILi1EEES8_S8_EEENS6_IJNS7_ILi192EEENS7_ILi144EEENS7_ILi96EEEEEELi96ENS_10bfloat16_tEfNS_4arch4Sm90ELb1ELb0ELb1ELb1ELb0ELb1ELb0ELb0ELb1ELb1ELb1ELb0EEENS1_21CollectiveEpilogueFwdINS6_IJSA_SC_SB_EEES9_SE_SG_Li384ELb1ELb1ELb1ELb0EEENS1_36VarlenDynamicPersistentTileSchedulerILi192ELi144ELi384ELi128ELb1ELb1ELb1ELb1ELb1ELb1EEEEEEEEEvNT_6ParamsE)
        /*15ec*/ 	.short	0x0210
        /*15ee*/ 	.short	0x0af0


	//----- nvinfo : EIATTR_SW_WAR
	.align		4
.L_333:
        /*15f0*/ 	.byte	0x04, 0x36
        /*15f2*/ 	.short	(.L_335 - .L_334)
.L_334:
        /*15f4*/ 	.word	0x00000008
.L_335:


//--------------------- .nv.callgraph             --------------------------
	.section	.nv.callgraph,"",@"SHT_CUDA_CALLGRAPH"
	.align	4
	.sectionentsize	8
	.align		4
        /*0000*/ 	.word	0x00000000
	.align		4
        /*0004*/ 	.word	0xffffffff
	.align		4
        /*0008*/ 	.word	index@(_ZN7cutlass13device_kernelIN5flash11enable_sm90INS1_16FlashAttnFwdSm90INS1_25CollectiveMainloopFwdSm90ILi2EN4cute5tupleIJNS5_1CILi1EEES8_S8_EEENS6_IJNS7_ILi192EEENS7_ILi144EEENS7_ILi96EEEEEELi96ENS_10bfloat16_tEfNS_4arch4Sm90ELb0ELb0ELb1ELb0ELb0ELb0ELb0ELb0ELb1ELb1ELb1ELb0EEENS1_21CollectiveEpilogueFwdINS6_IJSA_SC_SB_EEES9_SE_SG_Li384ELb0ELb1ELb1ELb0EEENS1_19SingleTileSchedulerILb0ELb1ELb1ELi192EEEEEEEEEvNT_6ParamsE)
	.align		4
        /*000c*/ 	.word	index@(__assertfail)
	.align		4
        /*0010*/ 	.word	index@(_ZN7cutlass13device_kernelIN5flash11enable_sm90INS1_16FlashAttnFwdSm90INS1_25CollectiveMainloopFwdSm90ILi2EN4cute5tupleIJNS5_1CILi1EEES8_S8_EEENS6_IJNS7_ILi192EEENS7_ILi144EEENS7_ILi96EEEEEELi96ENS_10bfloat16_tEfNS_4arch4Sm90ELb0ELb0ELb1ELb1ELb0ELb0ELb0ELb0ELb1ELb1ELb1ELb0EEENS1_21CollectiveEpilogueFwdINS6_IJSA_SC_SB_EEES9_SE_SG_Li384ELb1ELb1ELb1ELb0EEENS1_36VarlenDynamicPersistentTileSchedulerILi192ELi144ELi384ELi128ELb1ELb1ELb1ELb0ELb1ELb1EEEEEEEEEvNT_6ParamsE)
	.align		4
        /*0014*/ 	.word	index@(__assertfail)
	.align		4
        /*0018*/ 	.word	index@(_ZN7cutlass13device_kernelIN5flash11enable_sm90INS1_16FlashAttnFwdSm90INS1_25CollectiveMainloopFwdSm90ILi2EN4cute5tupleIJNS5_1CILi1EEES8_S8_EEENS6_IJNS7_ILi192EEENS7_ILi144EEENS7_ILi96EEEEEELi96ENS_10bfloat16_tEfNS_4arch4Sm90ELb0ELb0ELb1ELb1ELb0ELb1ELb0ELb0ELb1ELb1ELb1ELb0EEENS1_21CollectiveEpilogueFwdINS6_IJSA_SC_SB_EEES9_SE_SG_Li384ELb1ELb1ELb1ELb0EEENS1_36VarlenDynamicPersistentTileSchedulerILi192ELi144ELi384ELi128ELb1ELb1ELb1ELb0ELb1ELb1EEEEEEEEEvNT_6ParamsE)
	.align		4
        /*001c*/ 	.word	index@(__assertfail)
	.align		4
        /*0020*/ 	.word	index@(_ZN7cutlass13device_kernelIN5flash11enable_sm90INS1_16FlashAttnFwdSm90INS1_25CollectiveMainloopFwdSm90ILi2EN4cute5tupleIJNS5_1CILi1EEES8_S8_EEENS6_IJNS7_ILi192EEENS7_ILi128EEENS7_ILi96EEEEEELi96ENS_10bfloat16_tEfNS_4arch4Sm90ELb0ELb1ELb1ELb0ELb0ELb0ELb0ELb0ELb1ELb1ELb1ELb0EEENS1_21CollectiveEpilogueFwdINS6_IJSA_SC_SB_EEES9_SE_SG_Li384ELb0ELb1ELb1ELb0EEENS1_19SingleTileSchedulerILb0ELb1ELb1ELi192EEEEEEEEEvNT_6ParamsE)
	.align		4
        /*0024*/ 	.word	index@(__assertfail)
	.align		4
        /*0028*/ 	.word	index@(_ZN7cutlass13device_kernelIN5flash11enable_sm90INS1_16FlashAttnFwdSm90INS1_25CollectiveMainloopFwdSm90ILi2EN4cute5tupleIJNS5_1CILi1EEES8_S8_EEENS6_IJNS7_ILi192EEENS7_ILi128EEENS7_ILi96EEEEEELi96ENS_10bfloat16_tEfNS_4arch4Sm90ELb0ELb1ELb1ELb1ELb0ELb0ELb0ELb0ELb1ELb1ELb1ELb0EEENS1_21CollectiveEpilogueFwdINS6_IJSA_SC_SB_EEES9_SE_SG_Li384ELb1ELb1ELb1ELb0EEENS1_36VarlenDynamicPersistentTileSchedulerILi192ELi128ELi384ELi128ELb1ELb1ELb1ELb1ELb0ELb1EEEEEEEEEvNT_6ParamsE)
	.align		4
        /*002c*/ 	.word	index@(__assertfail)
	.align		4
        /*0030*/ 	.word	index@(_ZN7cutlass13device_kernelIN5flash11enable_sm90INS1_16FlashAttnFwdSm90INS1_25CollectiveMainloopFwdSm90ILi2EN4cute5tupleIJNS5_1CILi1EEES8_S8_EEENS6_IJNS7_ILi192EEENS7_ILi128EEENS7_ILi96EEEEEELi96ENS_10bfloat16_tEfNS_4arch4Sm90ELb0ELb1ELb1ELb1ELb0ELb1ELb0ELb0ELb1ELb1ELb1ELb0EEENS1_21CollectiveEpilogueFwdINS6_IJSA_SC_SB_EEES9_SE_SG_Li384ELb1ELb1ELb1ELb0EEENS1_36VarlenDynamicPersistentTileSchedulerILi192ELi128ELi384ELi128ELb1ELb1ELb1ELb1ELb0ELb1EEEEEEEEEvNT_6ParamsE)
	.align		4
        /*0034*/ 	.word	index@(__assertfail)
	.align		4
        /*0038*/ 	.word	index@(_ZN7cutlass13device_kernelIN5flash11enable_sm90INS1_16FlashAttnFwdSm90INS1_25CollectiveMainloopFwdSm90ILi2EN4cute5tupleIJNS5_1CILi1EEES8_S8_EEENS6_IJNS7_ILi192EEENS7_ILi144EEENS7_ILi96EEEEEELi96ENS_10bfloat16_tEfNS_4arch4Sm90ELb1ELb0ELb1ELb0ELb0ELb0ELb0ELb0ELb1ELb1ELb1ELb0EEENS1_21CollectiveEpilogueFwdINS6_IJSA_SC_SB_EEES9_SE_SG_Li384ELb0ELb1ELb1ELb0EEENS1_19SingleTileSchedulerILb0ELb1ELb1ELi192EEEEEEEEEvNT_6ParamsE)
	.align		4
        /*003c*/ 	.word	index@(__assertfail)
	.align		4
        /*0040*/ 	.word	index@(_ZN7cutlass13device_kernelIN5flash11enable_sm90INS1_16FlashAttnFwdSm90INS1_25CollectiveMainloopFwdSm90ILi2EN4cute5tupleIJNS5_1CILi1EEES8_S8_EEENS6_IJNS7_ILi192EEENS7_ILi144EEENS7_ILi96EEEEEELi96ENS_10bfloat16_tEfNS_4arch4Sm90ELb1ELb0ELb1ELb1ELb0ELb0ELb0ELb0ELb1ELb1ELb1ELb0EEENS1_21CollectiveEpilogueFwdINS6_IJSA_SC_SB_EEES9_SE_SG_Li384ELb1ELb1ELb1ELb0EEENS1_36VarlenDynamicPersistentTileSchedulerILi192ELi144ELi384ELi128ELb1ELb1ELb1ELb1ELb1ELb1EEEEEEEEEvNT_6ParamsE)
	.align		4
        /*0044*/ 	.word	index@(__assertfail)
	.align		4
        /*0048*/ 	.word	index@(_ZN7cutlass13device_kernelIN5flash11enable_sm90INS1_16FlashAttnFwdSm90INS1_25CollectiveMainloopFwdSm90ILi2EN4cute5tupleIJNS5_1CILi1EEES8_S8_EEENS6_IJNS7_ILi192EEENS7_ILi144EEENS7_ILi96EEEEEELi96ENS_10bfloat16_tEfNS_4arch4Sm90ELb1ELb0ELb1ELb1ELb0ELb1ELb0ELb0ELb1ELb1ELb1ELb0EEENS1_21CollectiveEpilogueFwdINS6_IJSA_SC_SB_EEES9_SE_SG_Li384ELb1ELb1ELb1ELb0EEENS1_36VarlenDynamicPersistentTileSchedulerILi192ELi144ELi384ELi128ELb1ELb1ELb1ELb1ELb1ELb1EEEEEEEEEvNT_6ParamsE)
	.align		4
        /*004c*/ 	.word	index@(__assertfail)
	.align		4
        /*0050*/ 	.word	0x00000000
	.align		4
        /*0054*/ 	.word	0xfffffffe
	.align		4
        /*0058*/ 	.word	0x00000000
	.align		4
        /*005c*/ 	.word	0xfffffffd
	.align		4
        /*0060*/ 	.word	0x00000000
	.align		4
        /*0064*/ 	.word	0xfffffffc


//--------------------- .nv.constant4             --------------------------
	.section	.nv.constant4,"a",@progbits
	.align	8
	.align		8
.nv.constant4:
        /*0000*/ 	.dword	__assertfail
	.align		8
        /*0008*/ 	.dword	__unnamed_1
	.align		8
        /*0010*/ 	.dword	__unnamed_2
	.align		8
        /*0018*/ 	.dword	__unnamed_3
	.align		8
        /*0020*/ 	.dword	__unnamed_4
	.align		8
        /*0028*/ 	.dword	__unnamed_5
	.align		8
        /*0030*/ 	.dword	__unnamed_6
	.align		8
        /*0038*/ 	.dword	__unnamed_7
	.align		8
        /*0040*/ 	.dword	__unnamed_8
	.align		8
        /*0048*/ 	.dword	__unnamed_9
	.align		8
        /*0050*/ 	.dword	_ZN79_INTERNAL_d38fdc33_43_flash_fwd_hdim96_bf16_split_softcap_sm90_cu_93b96ec2_40144cuda3std3__45__cpo5beginE
	.align		8
        /*0058*/ 	.dword	_ZN79_INTERNAL_d38fdc33_43_flash_fwd_hdim96_bf16_split_softcap_sm90_cu_93b96ec2_40144cuda3std3__45__cpo3endE
	.align		8
        /*0060*/ 	.dword	_ZN79_INTERNAL_d38fdc33_43_flash_fwd_hdim96_bf16_split_softcap_sm90_cu_93b96ec2_40144cuda3std3__45__cpo6cbeginE
	.align		8
        /*0068*/ 	.dword	_ZN79_INTERNAL_d38fdc33_43_flash_fwd_hdim96_bf16_split_softcap_sm90_cu_93b96ec2_40144cuda3std3__45__cpo4cendE
	.align		8
        /*0070*/ 	.dword	_ZN79_INTERNAL_d38fdc33_43_flash_fwd_hdim96_bf16_split_softcap_sm90_cu_93b96ec2_40144cuda3std3__481_GLOBAL__N__d38fdc33_43_flash_fwd_hdim96_bf16_split_softcap_sm90_cu_93b96ec2_40146ignoreE
	.align		8
        /*0078*/ 	.dword	_ZN79_INTERNAL_d38fdc33_43_flash_fwd_hdim96_bf16_split_softcap_sm90_cu_93b96ec2_40144cuda3std3__419piecewise_constructE
	.align		8
        /*0080*/ 	.dword	_ZN79_INTERNAL_d38fdc33_43_flash_fwd_hdim96_bf16_split_softcap_sm90_cu_93b96ec2_40144cuda3std3__48in_placeE
	.align		8
        /*0088*/ 	.dword	_ZN79_INTERNAL_d38fdc33_43_flash_fwd_hdim96_bf16_split_softcap_sm90_cu_93b96ec2_40144cuda3std6ranges3__45__cpo4swapE
	.align		8
        /*0090*/ 	.dword	_ZN79_INTERNAL_d38fdc33_43_flash_fwd_hdim96_bf16_split_softcap_sm90_cu_93b96ec2_40144cuda3std6ranges3__45__cpo9iter_moveE
	.align		8
        /*0098*/ 	.dword	_ZN79_INTERNAL_d38fdc33_43_flash_fwd_hdim96_bf16_split_softcap_sm90_cu_93b96ec2_40144cute7productE
	.align		8
        /*00a0*/ 	.dword	_ZN79_INTERNAL_d38fdc33_43_flash_fwd_hdim96_bf16_split_softcap_sm90_cu_93b96ec2_40144cute1_E
	.align		8
        /*00a8*/ 	.dword	$str$20
	.align		8
        /*00b0*/ 	.dword	$str$21


//--------------------- .text._ZN7cutlass13device_kernelIN5flash11enable_sm90INS1_16FlashAttnFwdSm90INS1_25CollectiveMainloopFwdSm90ILi2EN4cute5tupleIJNS5_1CILi1EEES8_S8_EEENS6_IJNS7_ILi192EEENS7_ILi144EEENS7_ILi96EEEEEELi96ENS_10bfloat16_tEfNS_4arch4Sm90ELb0ELb0ELb1ELb0ELb0ELb0ELb0ELb0ELb1ELb1ELb1ELb0EEENS1_21CollectiveEpilogueFwdINS6_IJSA_SC_SB_EEES9_SE_SG_Li384ELb0ELb1ELb1ELb0EEENS1_19SingleTileSchedulerILb0ELb1ELb1ELi192EEEEEEEEEvNT_6ParamsE --------------------------
	.section	.text._ZN7cutlass13device_kernelIN5flash11enable_sm90INS1_16FlashAttnFwdSm90INS1_25CollectiveMainloopFwdSm90ILi2EN4cute5tupleIJNS5_1CILi1EEES8_S8_EEENS6_IJNS7_ILi192EEENS7_ILi144EEENS7_ILi96EEEEEELi96ENS_10bfloat16_tEfNS_4arch4Sm90ELb0ELb0ELb1ELb0ELb0ELb0ELb0ELb0ELb1ELb1ELb1ELb0EEENS1_21CollectiveEpilogueFwdINS6_IJSA_SC_SB_EEES9_SE_SG_Li384ELb0ELb1ELb1ELb0EEENS1_19SingleTileSchedulerILb0ELb1ELb1ELi192EEEEEEEEEvNT_6ParamsE,"ax",@progbits
	.align	128
.text._ZN7cutlass13device_kernelIN5flash11enable_sm90INS1_16FlashAttnFwdSm90INS1_25CollectiveMainloopFwdSm90ILi2EN4cute5tupleIJNS5_1CILi1EEES8_S8_EEENS6_IJNS7_ILi192EEENS7_ILi144EEENS7_ILi96EEEEEELi96ENS_10bfloat16_tEfNS_4arch4Sm90ELb0ELb0ELb1ELb0ELb0ELb0ELb0ELb0ELb1ELb1ELb1ELb0EEENS1_21CollectiveEpilogueFwdINS6_IJSA_SC_SB_EEES9_SE_SG_Li384ELb0ELb1ELb1ELb0EEENS1_19SingleTileSchedulerILb0ELb1ELb1ELi192EEEEEEEEEvNT_6ParamsE:
        .type           _ZN7cutlass13device_kernelIN5flash11enable_sm90INS1_16FlashAttnFwdSm90INS1_25CollectiveMainloopFwdSm90ILi2EN4cute5tupleIJNS5_1CILi1EEES8_S8_EEENS6_IJNS7_ILi192EEENS7_ILi144EEENS7_ILi96EEEEEELi96ENS_10bfloat16_tEfNS_4arch4Sm90ELb0ELb0ELb1ELb0ELb0ELb0ELb0ELb0ELb1ELb1ELb1ELb0EEENS1_21CollectiveEpilogueFwdINS6_IJSA_SC_SB_EEES9_SE_SG_Li384ELb0ELb1ELb1ELb0EEENS1_19SingleTileSchedulerILb0ELb1ELb1ELi192EEEEEEEEEvNT_6ParamsE,@function
        .size           _ZN7cutlass13device_kernelIN5flash11enable_sm90INS1_16FlashAttnFwdSm90INS1_25CollectiveMainloopFwdSm90ILi2EN4cute5tupleIJNS5_1CILi1EEES8_S8_EEENS6_IJNS7_ILi192EEENS7_ILi144EEENS7_ILi96EEEEEELi96ENS_10bfloat16_tEfNS_4arch4Sm90ELb0ELb0ELb1ELb0ELb0ELb0ELb0ELb0ELb1ELb1ELb1ELb0EEENS1_21CollectiveEpilogueFwdINS6_IJSA_SC_SB_EEES9_SE_SG_Li384ELb0ELb1ELb1ELb0EEENS1_19SingleTileSchedulerILb0ELb1ELb1ELi192EEEEEEEEEvNT_6ParamsE,(.L_x_2776 - _ZN7cutlass13device_kernelIN5flash11enable_sm90INS1_16FlashAttnFwdSm90INS1_25CollectiveMainloopFwdSm90ILi2EN4cute5tupleIJNS5_1CILi1EEES8_S8_EEENS6_IJNS7_ILi192EEENS7_ILi144EEENS7_ILi96EEEEEELi96ENS_10bfloat16_tEfNS_4arch4Sm90ELb0ELb0ELb1ELb0ELb0ELb0ELb0ELb0ELb1ELb1ELb1ELb0EEENS1_21CollectiveEpilogueFwdINS6_IJSA_SC_SB_EEES9_SE_SG_Li384ELb0ELb1ELb1ELb0EEENS1_19SingleTileSchedulerILb0ELb1ELb1ELi192EEEEEEEEEvNT_6ParamsE)
        .other          _ZN7cutlass13device_kernelIN5flash11enable_sm90INS1_16FlashAttnFwdSm90INS1_25CollectiveMainloopFwdSm90ILi2EN4cute5tupleIJNS5_1CILi1EEES8_S8_EEENS6_IJNS7_ILi192EEENS7_ILi144EEENS7_ILi96EEEEEELi96ENS_10bfloat16_tEfNS_4arch4Sm90ELb0ELb0ELb1ELb0ELb0ELb0ELb0ELb0ELb1ELb1ELb1ELb0EEENS1_21CollectiveEpilogueFwdINS6_IJSA_SC_SB_EEES9_SE_SG_Li384ELb0ELb1ELb1ELb0EEENS1_19SingleTileSchedulerILb0ELb1ELb1ELi192EEEEEEEEEvNT_6ParamsE,@"STO_CUDA_ENTRY STV_DEFAULT"
_ZN7cutlass13device_kernelIN5flash11enable_sm90INS1_16FlashAttnFwdSm90INS1_25CollectiveMainloopFwdSm90ILi2EN4cute5tupleIJNS5_1CILi1EEES8_S8_EEENS6_IJNS7_ILi192EEENS7_ILi144EEENS7_ILi96EEEEEELi96ENS_10bfloat16_tEfNS_4arch4Sm90ELb0ELb0ELb1ELb0ELb0ELb0ELb0ELb0ELb1ELb1ELb1ELb0EEENS1_21CollectiveEpilogueFwdINS6_IJSA_SC_SB_EEES9_SE_SG_Li384ELb0ELb1ELb1ELb0EEENS1_19SingleTileSchedulerILb0ELb1ELb1ELi192EEEEEEEEEvNT_6ParamsE:
[----:B------:R-:W0:Y:S01]  /*0000*/  LDC R1, c[0x0][0x28] ;  /* 0x00000a00ff017b82 */ /* 0x000e220000000800 */
[----:B------:R-:W1:Y:S01]  /*0010*/  S2R R4, SR_TID.X ;  /* 0x0000000000047919 */ /* 0x000e620000002100 */
[----:B------:R-:W-:Y:S01]  /*0020*/  ELECT P0, URZ, PT ;  /* 0x00000000003f782f */ /* 0x000fe20003800000 */
[----:B------:R-:W-:Y:S01]  /*0030*/  BSSY B0, `(.L_x_0) ;  /* 0x000000d000007945 */ /* 0x000fe20003800000 */
[----:B-1----:R-:W-:-:S05]  /*0040*/  SHF.R.U32.HI R0, RZ, 0x5, R4 ;  /* 0x00000005ff007819 */ /* 0x002fca0000011604 */
[----:B------:R-:W1:Y:S02]  /*0050*/  SHFL.IDX PT, R2, R0, RZ, 0x1f ;  /* 0x00001fff00027589 */ /* 0x000e6400000e0000 */
[----:B-1----:R-:W-:-:S13]  /*0060*/  ISETP.EQ.AND P0, PT, R2, RZ, P0 ;  /* 0x000000ff0200720c */ /* 0x002fda0000702270 */
[----:B0-----:R-:W-:Y:S05]  /*0070*/  @!P0 BRA `(.L_x_1) ;  /* 0x0000000000208947 */ /* 0x001fea0003800000 */
[----:B------:R-:W-:Y:S02]  /*0080*/  ULDC.64 UR4, c[0x0][0x198] ;  /* 0x0000660000047ab9 */ /* 0x000fe40000000a00 */
[----:B------:R-:W-:Y:S02]  /*0090*/  UIADD3 UR6, UP0, UR4, 0x370, URZ ;  /* 0x0000037004067890 */ /* 0x000fe4000ff1e03f */
[----:B------:R-:W-:Y:S02]  /*00a0*/  UIADD3 UR4, UP1, UR4, 0x470, URZ ;  /* 0x0000047004047890 */ /* 0x000fe4000ff3e03f */
[----:B------:R-:W-:Y:S02]  /*00b0*/  UIADD3.X UR7, URZ, UR5, URZ, UP0, !UPT ;  /* 0x000000053f077290 */ /* 0x000fe400087fe43f */
[----:B------:R-:W-:-:S07]  /*00c0*/  UIADD3.X UR5, URZ, UR5, URZ, UP1, !UPT ;  /* 0x000000053f057290 */ /* 0x000fce0008ffe43f */
[----:B------:R0:W-:Y:S02]  /*00d0*/  UTMACCTL.PF [UR6] ;  /* 0x00000000060079b9 */ /* 0x0001e40008040000 */
[----:B------:R0:W-:Y:S02]  /*00e0*/  UTMACCTL.PF [UR4] ;  /* 0x00000000040079b9 */ /* 0x0001e40008040000 */
[----:B0-----:R-:W-:Y:S01]  /*00f0*/  NOP ;  /* 0x0000000000007918 */ /* 0x001fe20000000000 */
.L_x_1:
[----:B------:R-:W-:Y:S05]  /*0100*/  BSYNC B0 ;  /* 0x0000000000007941 */ /* 0x000fea0003800000 */
.L_x_0:
[----:B------:R-:W-:Y:S01]  /*0110*/  VOTEU.ANY UP0, P0 ;  /* 0x00000000003f7886 */ /* 0x000fe20000000100 */
[----:B------:R-:W0:Y:S01]  /*0120*/  SHFL.IDX PT, R2, R0, RZ, 0x1f ;  /* 0x00001fff00027589 */ /* 0x000e2200000e0000 */
[----:B------:R-:W-:Y:S01]  /*0130*/  UMOV UR4, 0x80 ;  /* 0x0000008000047882 */ /* 0x000fe20000000000 */
[----:B------:R-:W-:Y:S01]  /*0140*/  UMOV UR7, 0x180 ;  /* 0x0000018000077882 */ /* 0x000fe20000000000 */
[----:B------:R-:W-:Y:S01]  /*0150*/  SHF.R.U32.HI R3, RZ, 0x7, R4 ;  /* 0x00000007ff037819 */ /* 0x000fe20000011604 */
[----:B------:R-:W1:Y:S01]  /*0160*/  @UP0 S2UR UR8, SR_CgaCtaId ;  /* 0x00000000000809c3 */ /* 0x000e620000008800 */
[----:B------:R-:W-:Y:S01]  /*0170*/  @UP0 UMOV UR6, 0x400 ;  /* 0x0000040000060882 */ /* 0x000fe20000000000 */
[----:B------:R-:W-:-:S04]  /*0180*/  @UP0 UIADD3 UR4, -UR4, 0x100000, URZ ;  /* 0x0010000004040890 */ /* 0x000fc8000fffe13f */
[----:B------:R-:W-:Y:S02]  /*0190*/  @UP0 USHF.L.U32 UR5, UR4, 0xb, URZ ;  /* 0x0000000b04050899 */ /* 0x000fe4000800063f */
[----:B------:R-:W-:Y:S01]  /*01a0*/  @UP0 USHF.L.U32 UR4, UR4, 0x1, URZ ;  /* 0x0000000104040899 */ /* 0x000fe2000800063f */
[----:B------:R-:W-:Y:S01]  /*01b0*/  VOTEU.ANY UP1, P0 ;  /* 0x00000000003f7886 */ /* 0x000fe20000020100 */
[----:B0-----:R-:W-:Y:S02]  /*01c0*/  ISETP.NE.AND P1, PT, R2, RZ, PT ;  /* 0x000000ff0200720c */ /* 0x001fe40003f25270 */
[----:B------:R0:W2:Y:S01]  /*01d0*/  SHFL.IDX PT, R2, R3, RZ, 0x1f ;  /* 0x00001fff03027589 */ /* 0x0000a200000e0000 */
[----:B-1----:R-:W-:Y:S02]  /*01e0*/  @UP0 ULEA UR8, UR8, UR6, 0x18 ;  /* 0x0000000608080291 */ /* 0x002fe4000f8ec03f */
[----:B------:R-:W-:-:S04]  /*01f0*/  @UP0 UIADD3 UR6, -UR7, 0x100000, URZ ;  /* 0x0010000007060890 */ /* 0x000fc8000fffe13f */
[----:B------:R-:W-:Y:S02]  /*0200*/  @UP0 USHF.L.U32 UR7, UR6, 0xb, URZ ;  /* 0x0000000b06070899 */ /* 0x000fe4000800063f */
[----:B------:R-:W-:Y:S01]  /*0210*/  @UP0 USHF.L.U32 UR6, UR6, 0x1, URZ ;  /* 0x0000000106060899 */ /* 0x000fe2000800063f */
[----:B------:R-:W-:Y:S01]  /*0220*/  VOTEU.ANY UP0, P0 ;  /* 0x00000000003f7886 */ /* 0x000fe20000000100 */
[----:B------:R-:W1:Y:S04]  /*0230*/  FENCE.VIEW.ASYNC.S ;  /* 0x00000000000073c6 */ /* 0x000e680000000000 */
[----:B-1----:R0:W1:Y:S06]  /*0240*/  @UP0 SYNCS.EXCH.64 URZ, [UR8+0x31c00], UR4 ;  /* 0x031c0004083f05b2 */ /* 0x00206c0008000100 */
[----:B------:R0:W3:Y:S02]  /*0250*/  @UP1 SYNCS.EXCH.64 URZ, [UR8+0x31c20], UR6 ;  /* 0x031c2006083f15b2 */ /* 0x0000e40008000100 */
[----:B0-----:R-:W-:Y:S05]  /*0260*/  @P1 BRA `(.L_x_2) ;  /* 0x0000000000481947 */ /* 0x001fea0003800000 */
[----:B------:R-:W0:Y:S01]  /*0270*/  S2UR UR5, SR_CgaCtaId ;  /* 0x00000000000579c3 */ /* 0x000e220000008800 */
[----:B------:R-:W-:Y:S01]  /*0280*/  UMOV UR4, 0x400 ;  /* 0x0000040000047882 */ /* 0x000fe20000000000 */
[----:B------:R-:W-:Y:S01]  /*0290*/  UMOV UR6, 0x1 ;  /* 0x0000000100067882 */ /* 0x000fe20000000000 */
[----:B------:R-:W-:Y:S01]  /*02a0*/  UMOV UR7, 0x3 ;  /* 0x0000000300077882 */ /* 0x000fe20000000000 */
[----:B------:R-:W-:Y:S01]  /*02b0*/  ELECT P0, URZ, PT ;  /* 0x00000000003f782f */ /* 0x000fe20003800000 */
[----:B0-----:R-:W-:Y:S02]  /*02c0*/  ULEA UR8, UR5, UR4, 0x18 ;  /* 0x0000000405087291 */ /* 0x001fe4000f8ec03f */
[----:B------:R-:W-:-:S04]  /*02d0*/  UIADD3 UR4, -UR6, 0x100000, URZ ;  /* 0x0010000006047890 */ /* 0x000fc8000fffe13f */
[----:B------:R-:W-:Y:S02]  /*02e0*/  USHF.L.U32 UR5, UR4, 0xb, URZ ;  /* 0x0000000b04057899 */ /* 0x000fe4000800063f */
[----:B------:R-:W-:Y:S02]  /*02f0*/  USHF.L.U32 UR4, UR4, 0x1, URZ ;  /* 0x0000000104047899 */ /* 0x000fe4000800063f */
[----:B------:R-:W-:-:S04]  /*0300*/  UIADD3 UR6, -UR7, 0x100000, URZ ;  /* 0x0010000007067890 */ /* 0x000fc8000fffe13f */
[----:B------:R-:W-:Y:S02]  /*0310*/  USHF.L.U32 UR7, UR6, 0xb, URZ ;  /* 0x0000000b06077899 */ /* 0x000fe4000800063f */
[----:B------:R-:W-:Y:S01]  /*0320*/  USHF.L.U32 UR6, UR6, 0x1, URZ ;  /* 0x0000000106067899 */ /* 0x000fe2000800063f */
[----:B------:R-:W0:Y:S03]  /*0330*/  FENCE.VIEW.ASYNC.S ;  /* 0x00000000000073c6 */ /* 0x000e260000000000 */
[----:B0-----:R0:W4:Y:S08]  /*0340*/  SYNCS.EXCH.64 URZ, [UR8+0x31c30], UR4 ;  /* 0x031c3004083f75b2 */ /* 0x0011300008000100 */
[----:B------:R0:W0:Y:S01]  /*0350*/  SYNCS.EXCH.64 URZ, [UR8+0x31c40], UR6 ;  /* 0x031c4006083f75b2 */ /* 0x0000220008000100 */
[----:B------:R0:W0:Y:S01]  /*0360*/  SYNCS.EXCH.64 URZ, [UR8+0x31c38], UR4 ;  /* 0x031c3804083f75b2 */ /* 0x0000220008000100 */
[----:B------:R0:W0:Y:S01]  /*0370*/  SYNCS.EXCH.64 URZ, [UR8+0x31c48], UR6 ;  /* 0x031c4806083f75b2 */ /* 0x0000220008000100 */
[----:B------:R-:W-:Y:S01]  /*0380*/  NOP ;  /* 0x0000000000007918 */ /* 0x000fe20000000000 */
.L_x_2:
[----:B------:R-:W5:Y:S01]  /*0390*/  SHFL.IDX PT, R3, R0, RZ, 0x1f ;  /* 0x00001fff00037589 */ /* 0x000f6200000e0000 */
[----:B------:R-:W-:Y:S01]  /*03a0*/  NOP ;  /* 0x0000000000007918 */ /* 0x000fe20000000000 */
[----:B-----5:R-:W-:-:S13]  /*03b0*/  ISETP.NE.AND P0, PT, R3, RZ, PT ;  /* 0x000000ff0300720c */ /* 0x020fda0003f05270 */
[----:B------:R-:W-:Y:S05]  /*03c0*/  @P0 BRA `(.L_x_3) ;  /* 0x0000000000480947 */ /* 0x000fea0003800000 */
[----:B0-----:R-:W0:Y:S01]  /*03d0*/  S2UR UR5, SR_CgaCtaId ;  /* 0x00000000000579c3 */ /* 0x001e220000008800 */
        /* <DEDUP_REMOVED lines=12> */
[----:B0-----:R0:W0:Y:S08]  /*04a0*/  SYNCS.EXCH.64 URZ, [UR8+0x31c50], UR4 ;  /* 0x031c5004083f75b2 */ /* 0x0010300008000100 */
[----:B------:R0:W0:Y:S01]  /*04b0*/  SYNCS.EXCH.64 URZ, [UR8+0x31c60], UR6 ;  /* 0x031c6006083f75b2 */ /* 0x0000220008000100 */
[----:B------:R0:W0:Y:S01]  /*04c0*/  SYNCS.EXCH.64 URZ, [UR8+0x31c58], UR4 ;  /* 0x031c5804083f75b2 */ /* 0x0000220008000100 */
[----:B------:R0:W0:Y:S01]  /*04d0*/  SYNCS.EXCH.64 URZ, [UR8+0x31c68], UR6 ;  /* 0x031c6806083f75b2 */ /* 0x0000220008000100 */
[----:B------:R-:W-:Y:S01]  /*04e0*/  NOP ;  /* 0x0000000000007918 */ /* 0x000fe20000000000 */
.L_x_3:
[----:B------:R-:W5:Y:S01]  /*04f0*/  SHFL.IDX PT, R3, R0, RZ, 0x1f ;  /* 0x00001fff00037589 */ /* 0x000f6200000e0000 */
[----:B------:R-:W-:Y:S01]  /*0500*/  NOP ;  /* 0x0000000000007918 */ /* 0x000fe20000000000 */
[----:B-----5:R-:W-:-:S13]  /*0510*/  ISETP.NE.AND P0, PT, R3, RZ, PT ;  /* 0x000000ff0300720c */ /* 0x020fda0003f05270 */
[----:B------:R-:W-:Y:S05]  /*0520*/  @P0 BRA `(.L_x_4) ;  /* 0x0000000000380947 */ /* 0x000fea0003800000 */
[----:B0-----:R-:W0:Y:S01]  /*0530*/  S2UR UR5, SR_CgaCtaId ;  /* 0x00000000000579c3 */ /* 0x001e220000008800 */
[----:B------:R-:W-:Y:S01]  /*0540*/  UMOV UR4, 0x400 ;  /* 0x0000040000047882 */ /* 0x000fe20000000000 */
[----:B------:R-:W-:Y:S01]  /*0550*/  UMOV UR7, 0x1 ;  /* 0x0000000100077882 */ /* 0x000fe20000000000 */
[----:B------:R-:W-:Y:S01]  /*0560*/  ELECT P0, URZ, PT ;  /* 0x00000000003f782f */ /* 0x000fe20003800000 */
[----:B0-----:R-:W-:Y:S02]  /*0570*/  ULEA UR6, UR5, UR4, 0x18 ;  /* 0x0000000405067291 */ /* 0x001fe4000f8ec03f */
[----:B------:R-:W-:-:S04]  /*0580*/  UIADD3 UR4, -UR7, 0x100000, URZ ;  /* 0x0010000007047890 */ /* 0x000fc8000fffe13f */
[----:B------:R-:W-:Y:S02]  /*0590*/  USHF.L.U32 UR5, UR4, 0xb, URZ ;  /* 0x0000000b04057899 */ /* 0x000fe4000800063f */
[----:B------:R-:W-:Y:S01]  /*05a0*/  USHF.L.U32 UR4, UR4, 0x1, URZ ;  /* 0x0000000104047899 */ /* 0x000fe2000800063f */
[----:B------:R-:W0:Y:S11]  /*05b0*/  FENCE.VIEW.ASYNC.S ;  /* 0x00000000000073c6 */ /* 0x000e360000000000 */
[----:B0-----:R0:W0:Y:S01]  /*05c0*/  SYNCS.EXCH.64 URZ, [UR6+0x31c70], UR4 ;  /* 0x031c7004063f75b2 */ /* 0x0010220008000100 */
[----:B------:R0:W0:Y:S01]  /*05d0*/  SYNCS.EXCH.64 URZ, [UR6+0x31c80], UR4 ;  /* 0x031c8004063f75b2 */ /* 0x0000220008000100 */
[----:B------:R0:W0:Y:S01]  /*05e0*/  SYNCS.EXCH.64 URZ, [UR6+0x31c78], UR4 ;  /* 0x031c7804063f75b2 */ /* 0x0000220008000100 */
[----:B------:R0:W0:Y:S01]  /*05f0*/  SYNCS.EXCH.64 URZ, [UR6+0x31c88], UR4 ;  /* 0x031c8804063f75b2 */ /* 0x0000220008000100 */
[----:B------:R-:W-:Y:S01]  /*0600*/  NOP ;  /* 0x0000000000007918 */ /* 0x000fe20000000000 */
.L_x_4:
        /* <DEDUP_REMOVED lines=22> */
.L_x_5:
        /* <DEDUP_REMOVED lines=22> */
.L_x_6:
[----:B--2---:R-:W-:Y:S01]  /*08d0*/  ISETP.NE.AND P0, PT, R2, RZ, PT ;  /* 0x000000ff0200720c */ /* 0x004fe20003f05270 */
[----:B------:R-:W-:Y:S01]  /*08e0*/  IMAD.MOV.U32 R27, RZ, RZ, 0x1 ;  /* 0x00000001ff1b7424 */ /* 0x000fe200078e00ff */
[----:B------:R-:W-:Y:S01]  /*08f0*/  NOP ;  /* 0x0000000000007918 */ /* 0x000fe20000000000 */
[----:B------:R-:W-:Y:S01]  /*0900*/  ULDC.64 UR38, c[0x0][0x208] ;  /* 0x0000820000267ab9 */ /* 0x000fe20000000a00 */
[----:B------:R-:W-:Y:S01]  /*0910*/  BSSY B6, `(.L_x_7) ;  /* 0x0000ec9000067945 */ /* 0x000fe20003800000 */
[----:B------:R-:W-:Y:S02]  /*0920*/  LOP3.LUT R28, R4, 0x7f, RZ, 0xc0, !PT ;  /* 0x0000007f041c7812 */ /* 0x000fe400078ec0ff */
[----:B------:R-:W-:Y:S01]  /*0930*/  SEL R27, R27, 0x2, !P0 ;  /* 0x000000021b1b7807 */ /* 0x000fe20004000000 */
[----:B01-34-:R-:W-:Y:S06]  /*0940*/  BAR.SYNC.DEFER_BLOCKING 0x0 ;  /* 0x0000000000007b1d */ /* 0x01bfec0000010000 */
[----:B------:R-:W-:Y:S05]  /*0950*/  @!P0 BRA `(.L_x_8) ;  /* 0x000000ac00388947 */ /* 0x000fea0003800000 */
.L_x_9:
[----:B------:R-:W-:-:S08]  /*0960*/  NOP ;  /* 0x0000000000007918 */ /* 0x000fd00000000000 */
[----:B------:R-:W0:Y:S02]  /*0970*/  USETMAXREG.TRY_ALLOC.CTAPOOL UP0, 0xa0 ;  /* 0x000000a0000079c8 */ /* 0x000e240008000600 */
[----:B0-----:R-:W-:-:S13]  /*0980*/  PLOP3.LUT P0, PT, PT, PT, UP0, 0x80, 0x0 ;  /* 0x000000000000781c */ /* 0x001fda0003f0f008 */
[----:B------:R-:W-:Y:S05]  /*0990*/  @!P0 BRA `(.L_x_9) ;  /* 0xfffffffc00f08947 */ /* 0x000fea000383ffff */
[----:B------:R-:W0:Y:S01]  /*09a0*/  LDC R2, c[0x0][0xc50] ;  /* 0x00031400ff027b82 */ /* 0x000e220000000800 */
[----:B------:R-:W1:Y:S07]  /*09b0*/  S2R R10, SR_TID.X ;  /* 0x00000000000a7919 */ /* 0x000e6e0000002100 */
[----:B------:R-:W2:Y:S08]  /*09c0*/  S2UR UR4, SR_CTAID.Y ;  /* 0x00000000000479c3 */ /* 0x000eb00000002600 */
[----:B------:R-:W3:Y:S08]  /*09d0*/  S2UR UR5, SR_CTAID.Z ;  /* 0x00000000000579c3 */ /* 0x000ef00000002700 */
[----:B------:R-:W-:Y:S06]  /*09e0*/  BAR.ARV 0x8, 0x200 ;  /* 0x0208000000007b1d */ /* 0x000fec0000002000 */
[----:B0-----:R-:W-:Y:S01]  /*09f0*/  ISETP.NE.AND P1, PT, R2, 0x1, PT ;  /* 0x000000010200780c */ /* 0x001fe20003f25270 */
[----:B--2---:R-:W-:Y:S01]  /*0a00*/  IMAD.U32 R145, RZ, RZ, UR4 ;  /* 0x00000004ff917e24 */ /* 0x004fe2000f8e00ff */
[----:B-1----:R-:W-:-:S11]  /*0a10*/  LOP3.LUT R4, R10, 0xffffff80, RZ, 0xc0, !PT ;  /* 0xffffff800a047812 */ /* 0x002fd600078ec0ff */
[----:B------:R-:W0:Y:S01]  /*0a20*/  @P1 LDC R0, c[0x0][0xc54] ;  /* 0x00031500ff001b82 */ /* 0x000e220000000800 */
[----:B------:R-:W-:-:S07]  /*0a30*/  ISETP.NE.AND P0, PT, R4, 0x80, PT ;  /* 0x000000800400780c */ /* 0x000fce0003f05270 */
[----:B------:R-:W1:Y:S08]  /*0a40*/  @P1 LDC R3, c[0x0][0xc58] ;  /* 0x00031600ff031b82 */ /* 0x000e700000000800 */
[----:B------:R-:W-:Y:S06]  /*0a50*/  @!P0 BAR.ARV 0x9, 0x100 ;  /* 0x0244000000008b1d */ /* 0x000fec0000002000 */
[----:B---3--:R-:W-:Y:S01]  /*0a60*/  ISETP.LE.AND P0, PT, RZ, UR5, PT ;  /* 0x00000005ff007c0c */ /* 0x008fe2000bf03270 */
[----:B0-----:R-:W-:-:S05]  /*0a70*/  @P1 IMAD.HI.U32 R0, R0, UR4, RZ ;  /* 0x0000000400001c27 */ /* 0x001fca000f8e00ff */
[----:B-1----:R-:W-:-:S05]  /*0a80*/  @P1 SHF.R.U32.HI R145, RZ, R3, R0 ;  /* 0x00000003ff911219 */ /* 0x002fca0000011600 */
[----:B------:R-:W-:-:S04]  /*0a90*/  IMAD.MOV R3, RZ, RZ, -R145 ;  /* 0x000000ffff037224 */ /* 0x000fc800078e0a91 */
[----:B------:R-:W-:Y:S01]  /*0aa0*/  IMAD R2, R2, R3, UR4 ;  /* 0x0000000402027e24 */ /* 0x000fe2000f8e0203 */
[----:B------:R-:W-:Y:S06]  /*0ab0*/  @!P0 BRA `(.L_x_10) ;  /* 0x000000e800b88947 */ /* 0x000fec0003800000 */
[----:B------:R-:W0:Y:S01]  /*0ac0*/  LDC.64 R4, c[0x0][0x418] ;  /* 0x00010600ff047b82 */ /* 0x000e220000000a00 */
[----:B------:R-:W-:-:S07]  /*0ad0*/  LOP3.LUT R7, R2, 0xffff, RZ, 0xc0, !PT ;  /* 0x0000ffff02077812 */ /* 0x000fce00078ec0ff */
[----:B------:R-:W1:Y:S08]  /*0ae0*/  LDC R18, c[0x0][0x424] ;  /* 0x00010900ff127b82 */ /* 0x000e700000000800 */
[----:B------:R-:W2:Y:S01]  /*0af0*/  LDC R3, c[0x0][0x2f0] ;  /* 0x0000bc00ff037b82 */ /* 0x000ea20000000800 */
[----:B0-----:R-:W-:-:S04]  /*0b00*/  ISETP.NE.U32.AND P0, PT, R4, RZ, PT ;  /* 0x000000ff0400720c */ /* 0x001fc80003f05070 */
[----:B------:R-:W-:-:S04]  /*0b10*/  ISETP.NE.AND.EX P0, PT, R5, RZ, PT, P0 ;  /* 0x000000ff0500720c */ /* 0x000fc80003f05300 */
[----:B-1----:R-:W-:-:S05]  /*0b20*/  SEL R18, R18, 0x1, P0 ;  /* 0x0000000112127807 */ /* 0x002fca0000000000 */
[----:B--2---:R-:W-:-:S04]  /*0b30*/  IMAD R18, R18, R3, RZ ;  /* 0x0000000312127224 */ /* 0x004fc800078e02ff */
[C---:B------:R-:W-:Y:S01]  /*0b40*/  VIADD R0, R18.reuse, 0x8f ;  /* 0x0000008f12007836 */ /* 0x040fe20000000000 */
[----:B------:R-:W-:-:S03]  /*0b50*/  ISETP.GE.AND P0, PT, R18, 0x1, PT ;  /* 0x000000011200780c */ /* 0x000fc60003f06270 */
[----:B------:R-:W-:-:S05]  /*0b60*/  IMAD.HI R0, R0, 0x38e38e39, RZ ;  /* 0x38e38e3900007827 */ /* 0x000fca00078e02ff */
[----:B------:R-:W-:-:S04]  /*0b70*/  SHF.R.U32.HI R3, RZ, 0x1f, R0 ;  /* 0x0000001fff037819 */ /* 0x000fc80000011600 */
[----:B------:R-:W-:Y:S01]  /*0b80*/  LEA.HI.SX32 R17, R0, R3, 0x1b ;  /* 0x0000000300117211 */ /* 0x000fe200078fdaff */
[----:B------:R-:W-:Y:S01]  /*0b90*/  IMAD.MOV.U32 R0, RZ, RZ, RZ ;  /* 0x000000ffff007224 */ /* 0x000fe200078e00ff */
[----:B------:R-:W-:Y:S06]  /*0ba0*/  @!P0 BRA `(.L_x_11) ;  /* 0x0000000000788947 */ /* 0x000fec0003800000 */
[----:B------:R-:W-:-:S04]  /*0bb0*/  SHF.R.U32.HI R0, RZ, 0x10, R2 ;  /* 0x00000010ff007819 */ /* 0x000fc80000011602 */
[----:B------:R-:W-:-:S13]  /*0bc0*/  ISETP.NE.AND P0, PT, R0, RZ, PT ;  /* 0x000000ff0000720c */ /* 0x000fda0003f05270 */
[----:B------:R-:W0:Y:S02]  /*0bd0*/  @!P0 LDC R0, c[0x0][0x9f0] ;  /* 0x00027c00ff008b82 */ /* 0x000e240000000800 */
[-C--:B0-----:R-:W-:Y:S02]  /*0be0*/  IABS R9, R0.reuse ;  /* 0x0000000000097213 */ /* 0x081fe40000000000 */
[----:B------:R-:W-:Y:S02]  /*0bf0*/  IADD3 R5, R17, -0x1, R0 ;  /* 0xffffffff11057810 */ /* 0x000fe40007ffe000 */
[----:B------:R-:W0:Y:S01]  /*0c00*/  I2F.RP R4, R9 ;  /* 0x0000000900047306 */ /* 0x000e220000209400 */
[----:B------:R-:W-:-:S05]  /*0c10*/  IABS R8, R0 ;  /* 0x0000000000087213 */ /* 0x000fca0000000000 */
[----:B------:R-:W-:Y:S02]  /*0c20*/  IMAD.MOV R8, RZ, RZ, -R8 ;  /* 0x000000ffff087224 */ /* 0x000fe400078e0a08 */
[----:B0-----:R-:W0:Y:S02]  /*0c30*/  MUFU.RCP R4, R4 ;  /* 0x0000000400047308 */ /* 0x001e240000001000 */
[----:B0-----:R-:W-:Y:S01]  /*0c40*/  VIADD R2, R4, 0xffffffe ;  /* 0x0ffffffe04027836 */ /* 0x001fe20000000000 */
[----:B------:R-:W-:Y:S02]  /*0c50*/  IABS R4, R5 ;  /* 0x0000000500047213 */ /* 0x000fe40000000000 */
[----:B------:R-:W-:-:S03]  /*0c60*/  LOP3.LUT R5, R5, R0, RZ, 0x3c, !PT ;  /* 0x0000000005057212 */ /* 0x000fc600078e3cff */
[----:B------:R0:W1:Y:S01]  /*0c70*/  F2I.FTZ.U32.TRUNC.NTZ R3, R2 ;  /* 0x0000000200037305 */ /* 0x000062000021f000 */
[----:B------:R-:W-:Y:S01]  /*0c80*/  ISETP.GE.AND P2, PT, R5, RZ, PT ;  /* 0x000000ff0500720c */ /* 0x000fe20003f46270 */
[----:B0-----:R-:W-:Y:S01]  /*0c90*/  IMAD.MOV.U32 R2, RZ, RZ, RZ ;  /* 0x000000ffff027224 */ /* 0x001fe200078e00ff */
[----:B-1----:R-:W-:-:S05]  /*0ca0*/  IADD3 R6, RZ, -R3, RZ ;  /* 0x80000003ff067210 */ /* 0x002fca0007ffe0ff */
[----:B------:R-:W-:-:S04]  /*0cb0*/  IMAD R11, R6, R9, RZ ;  /* 0x00000009060b7224 */ /* 0x000fc800078e02ff */
[----:B------:R-:W-:-:S04]  /*0cc0*/  IMAD.HI.U32 R3, R3, R11, R2 ;  /* 0x0000000b03037227 */ /* 0x000fc800078e0002 */
[----:B------:R-:W-:Y:S02]  /*0cd0*/  IMAD.MOV.U32 R2, RZ, RZ, R8 ;  /* 0x000000ffff027224 */ /* 0x000fe400078e0008 */
[----:B------:R-:W-:-:S04]  /*0ce0*/  IMAD.HI.U32 R3, R3, R4, RZ ;  /* 0x0000000403037227 */ /* 0x000fc800078e00ff */
[----:B------:R-:W-:-:S05]  /*0cf0*/  IMAD R2, R3, R2, R4 ;  /* 0x0000000203027224 */ /* 0x000fca00078e0204 */
[----:B------:R-:W-:-:S13]  /*0d00*/  ISETP.GT.U32.AND P1, PT, R9, R2, PT ;  /* 0x000000020900720c */ /* 0x000fda0003f24070 */
[----:B------:R-:W-:Y:S02]  /*0d10*/  @!P1 IMAD.IADD R2, R2, 0x1, -R9 ;  /* 0x0000000102029824 */ /* 0x000fe400078e0a09 */
[----:B------:R-:W-:Y:S01]  /*0d20*/  @!P1 VIADD R3, R3, 0x1 ;  /* 0x0000000103039836 */ /* 0x000fe20000000000 */
[----:B------:R-:W-:Y:S02]  /*0d30*/  ISETP.NE.AND P1, PT, R0, RZ, PT ;  /* 0x000000ff0000720c */ /* 0x000fe40003f25270 */
[----:B------:R-:W-:-:S13]  /*0d40*/  ISETP.GE.U32.AND P0, PT, R2, R9, PT ;  /* 0x000000090200720c */ /* 0x000fda0003f06070 */
[----:B------:R-:W-:-:S05]  /*0d50*/  @P0 VIADD R3, R3, 0x1 ;  /* 0x0000000103030836 */ /* 0x000fca0000000000 */
[----:B------:R-:W-:Y:S02]  /*0d60*/  @!P2 IADD3 R3, -R3, RZ, RZ ;  /* 0x000000ff0303a210 */ /* 0x000fe40007ffe1ff */
[----:B------:R-:W-:-:S05]  /*0d70*/  @!P1 LOP3.LUT R3, RZ, R0, RZ, 0x33, !PT ;  /* 0x00000000ff039212 */ /* 0x000fca00078e33ff */
[----:B------:R-:W-:-:S07]  /*0d80*/  IMAD.MOV.U32 R0, RZ, RZ, R3 ;  /* 0x000000ffff007224 */ /* 0x000fce00078e0003 */
.L_x_11:
[-C--:B------:R-:W-:Y:S01]  /*0d90*/  IMAD R144, R7, R0.reuse, RZ ;  /* 0x0000000007907224 */ /* 0x080fe200078e02ff */
[----:B------:R-:W-:Y:S01]  /*0da0*/  PLOP3.LUT P0, PT, PT, PT, PT, 0x80, 0x0 ;  /* 0x000000000000781c */ /* 0x000fe20003f0f070 */
[----:B------:R-:W-:Y:S01]  /*0db0*/  VIADD R16, R10, 0xffffff80 ;  /* 0xffffff800a107836 */ /* 0x000fe20000000000 */
[----:B------:R-:W-:Y:S01]  /*0dc0*/  CS2R R70, SRZ ;  /* 0x0000000000467805 */ /* 0x000fe2000001ff00 */
[----:B------:R-:W-:Y:S01]  /*0dd0*/  IMAD.MOV.U32 R19, RZ, RZ, RZ ;  /* 0x000000ffff137224 */ /* 0x000fe200078e00ff */
[----:B------:R-:W-:Y:S01]  /*0de0*/  VIADDMNMX R17, R144, R0, R17, PT ;  /* 0x0000000090117246 */ /* 0x000fe20003800111 */
[----:B------:R-:W-:Y:S01]  /*0df0*/  IMAD.MOV.U32 R0, RZ, RZ, RZ ;  /* 0x000000ffff007224 */ /* 0x000fe200078e00ff */
[----:B------:R-:W-:Y:S02]  /*0e00*/  CS2R R44, SRZ ;  /* 0x00000000002c7805 */ /* 0x000fe4000001ff00 */
[----:B------:R-:W-:Y:S02]  /*0e10*/  CS2R R38, SRZ ;  /* 0x0000000000267805 */ /* 0x000fe4000001ff00 */
[----:B------:R-:W-:-:S02]  /*0e20*/  ISETP.GT.AND P1, PT, R17, R144, PT ;  /* 0x000000901100720c */ /* 0x000fc40003f24270 */
[----:B------:R-:W-:Y:S02]  /*0e30*/  CS2R R32, SRZ ;  /* 0x0000000000207805 */ /* 0x000fe4000001ff00 */
[----:B------:R-:W-:Y:S02]  /*0e40*/  CS2R R34, SRZ ;  /* 0x0000000000227805 */ /* 0x000fe4000001ff00 */
[----:B------:R-:W-:Y:S02]  /*0e50*/  CS2R R20, SRZ ;  /* 0x0000000000147805 */ /* 0x000fe4000001ff00 */
[----:B------:R-:W-:Y:S02]  /*0e60*/  CS2R R22, SRZ ;  /* 0x0000000000167805 */ /* 0x000fe4000001ff00 */
[----:B------:R-:W-:Y:S02]  /*0e70*/  CS2R R10, SRZ ;  /* 0x00000000000a7805 */ /* 0x000fe4000001ff00 */
[----:B------:R-:W-:-:S02]  /*0e80*/  CS2R R12, SRZ ;  /* 0x00000000000c7805 */ /* 0x000fc4000001ff00 */
        /* <DEDUP_REMOVED lines=14> */
[----:B------:R-:W-:Y:S01]  /*0f70*/  CS2R R74, SRZ ;  /* 0x00000000004a7805 */ /* 0x000fe2000001ff00 */
[----:B------:R-:W-:Y:S06]  /*0f80*/  @!P1 BRA `(.L_x_12) ;  /* 0x0000009000509947 */ /* 0x000fec0003800000 */
[----:B------:R-:W-:Y:S01]  /*0f90*/  SHF.R.S32.HI R19, RZ, 0x1f, R16 ;  /* 0x0000001fff137819 */ /* 0x000fe20000011410 */
[----:B------:R-:W0:Y:S01]  /*0fa0*/  S2UR UR6, SR_CgaCtaId ;  /* 0x00000000000679c3 */ /* 0x000e220000008800 */
[----:B------:R-:W-:Y:S02]  /*0fb0*/  UMOV UR37, 0x400 ;  /* 0x0000040000257882 */ /* 0x000fe40000000000 */
[----:B------:R-:W-:-:S04]  /*0fc0*/  LEA.HI R22, R19, R16, RZ, 0x7 ;  /* 0x0000001013167211 */ /* 0x000fc800078f38ff */
[----:B------:R-:W-:-:S06]  /*0fd0*/  SHF.R.S32.HI R0, RZ, 0x7, R22 ;  /* 0x00000007ff007819 */ /* 0x000fcc0000011416 */
[----:B------:R-:W1:Y:S01]  /*0fe0*/  SHFL.IDX PT, R0, R0, RZ, 0x1f ;  /* 0x00001fff00007589 */ /* 0x000e6200000e0000 */
[----:B0-----:R-:W-:-:S04]  /*0ff0*/  ULEA UR37, UR6, UR37, 0x18 ;  /* 0x0000002506257291 */ /* 0x001fc8000f8ec03f */
[----:B------:R-:W-:-:S04]  /*1000*/  UIADD3 UR6, UR37, 0x24300, URZ ;  /* 0x0002430025067890 */ /* 0x000fc8000fffe03f */
[----:B------:R-:W-:Y:S01]  /*1010*/  ULOP3.LUT UP0, URZ, UR6, 0x9f, URZ, 0xc0, !UPT ;  /* 0x0000009f063f7892 */ /* 0x000fe2000f80c03f */
[----:B-1----:R-:W-:-:S05]  /*1020*/  R2UR UR36, R0 ;  /* 0x00000000002472ca */ /* 0x002fca00000e0000 */
[----:B------:R-:W-:-:S08]  /*1030*/  PLOP3.LUT P0, PT, PT, PT, UP0, 0x80, 0x0 ;  /* 0x000000000000781c */ /* 0x000fd00003f0f008 */
[----:B------:R-:W-:-:S04]  /*1040*/  UIMAD.WIDE UR4, UR36, 0x55555556, URZ ;  /* 0x55555556240478a5 */ /* 0x000fc8000f8e023f */
[----:B------:R-:W-:-:S04]  /*1050*/  ULEA.HI UR5, UR5, UR5, URZ, 0x1 ;  /* 0x0000000505057291 */ /* 0x000fc8000f8f083f */
[----:B------:R-:W-:-:S04]  /*1060*/  UIMAD UR41, UR5, -0x3, UR36 ;  /* 0xfffffffd052978a4 */ /* 0x000fc8000f8e0224 */
[----:B------:R-:W-:-:S04]  /*1070*/  ULEA UR4, UR41, UR6, 0xb ;  /* 0x0000000629047291 */ /* 0x000fc8000f8e583f */
[----:B------:R-:W-:-:S04]  /*1080*/  USHF.R.U32.HI UR4, URZ, 0x4, UR4 ;  /* 0x000000043f047899 */ /* 0x000fc80008011604 */
[----:B------:R-:W-:Y:S01]  /*1090*/  ULOP3.LUT UR40, UR4, 0x3fff, URZ, 0xc0, !UPT ;  /* 0x00003fff04287892 */ /* 0x000fe2000f8ec03f */
[----:B------:R-:W-:Y:S11]  /*10a0*/  @!P0 BRA `(.L_x_13) ;  /* 0x0000000000408947 */ /* 0x000ff60003800000 */
[----:B------:R-:W-:Y:S01]  /*10b0*/  MOV R0, 0x0 ;  /* 0x0000000000007802 */ /* 0x000fe20000000f00 */
[----:B------:R-:W-:Y:S01]  /*10c0*/  ULDC.64 UR4, c[0x4][0xa8] ;  /* 0x01002a0000047ab9 */ /* 0x000fe20000000a00 */
[----:B------:R-:W-:Y:S01]  /*10d0*/  ULDC.64 UR6, c[0x4][0x28] ;  /* 0x01000a0000067ab9 */ /* 0x000fe20000000a00 */
[----:B------:R-:W-:Y:S01]  /*10e0*/  IMAD.U32 R4, RZ, RZ, UR4 ;  /* 0x00000004ff047e24 */ /* 0x000fe2000f8e00ff */
[----:B------:R0:W1:Y:S01]  /*10f0*/  LDC.64 R2, c[0x4][R0] ;  /* 0x0100000000027b82 */ /* 0x0000620000000a00 */
[----:B------:R-:W-:Y:S01]  /*1100*/  IMAD.U32 R5, RZ, RZ, UR5 ;  /* 0x00000005ff057e24 */ /* 0x000fe2000f8e00ff */
[----:B------:R-:W-:Y:S01]  /*1110*/  ULDC.64 UR4, c[0x4][0xb0] ;  /* 0x01002c0000047ab9 */ /* 0x000fe20000000a00 */
[----:B------:R-:W-:Y:S01]  /*1120*/  IMAD.U32 R10, RZ, RZ, UR6 ;  /* 0x00000006ff0a7e24 */ /* 0x000fe2000f8e00ff */
[----:B------:R-:W-:Y:S01]  /*1130*/  MOV R6, UR4 ;  /* 0x0000000400067c02 */ /* 0x000fe20008000f00 */
[----:B------:R-:W-:Y:S02]  /*1140*/  IMAD.U32 R7, RZ, RZ, UR5 ;  /* 0x00000005ff077e24 */ /* 0x000fe4000f8e00ff */
[----:B------:R-:W-:-:S02]  /*1150*/  IMAD.U32 R11, RZ, RZ, UR7 ;  /* 0x00000007ff0b7e24 */ /* 0x000fc4000f8e00ff */
[----:B------:R-:W-:Y:S02]  /*1160*/  IMAD.MOV.U32 R8, RZ, RZ, 0x70 ;  /* 0x00000070ff087424 */ /* 0x000fe400078e00ff */
[----:B------:R-:W-:Y:S02]  /*1170*/  IMAD.MOV.U32 R12, RZ, RZ, 0x1 ;  /* 0x00000001ff0c7424 */ /* 0x000fe400078e00ff */
[----:B0-----:R-:W-:-:S07]  /*1180*/  IMAD.MOV.U32 R13, RZ, RZ, RZ ;  /* 0x000000ffff0d7224 */ /* 0x001fce00078e00ff */
[----:B------:R-:W-:-:S07]  /*1190*/  LEPC R20, `(.L_x_13) ;  /* 0x000000001014794e */ /* 0x000fce0000000000 */
[----:B-1----:R-:W-:Y:S05]  /*11a0*/  CALL.ABS.NOINC R2 ;  /* 0x0000000002007343 */ /* 0x002fea0003c00000 */
.L_x_13:
[----:B------:R-:W-:Y:S02]  /*11b0*/  SHF.L.U32 R0, RZ, 0x1f, RZ ;  /* 0x0000001fff007819 */ /* 0x000fe400000006ff */
[----:B------:R-:W-:Y:S02]  /*11c0*/  LOP3.LUT R27, R27, 0x1, RZ, 0xfc, !PT ;  /* 0x000000011b1b7812 */ /* 0x000fe400078efcff */
[----:B------:R-:W0:Y:S02]  /*11d0*/  SYNCS.PHASECHK.TRANS64.TRYWAIT P1, [UR37+0x31c00], R0 ;  /* 0x031c0000ff0075a7 */ /* 0x000e240008020165 */
[----:B------:R-:W-:Y:S01]  /*11e0*/  ISETP.NE.AND P0, PT, R27, 0x3, PT ;  /* 0x000000031b00780c */ /* 0x000fe20003f05270 */
[----:B0-----:R-:W-:-:S12]  /*11f0*/  @!P1 BRA `(.L_x_14) ;  /* 0x000000e000f09947 */ /* 0x001fd80003800000 */
.L_x_125:
[----:B------:R-:W-:Y:S05]  /*1200*/  @!P0 BRA `(.L_x_15) ;  /* 0x0000000000048947 */ /* 0x000fea0003800000 */
[----:B------:R-:W-:Y:S01]  /*1210*/  BPT.TRAP 0x1 ;  /* 0x000000040000795c */ /* 0x000fe20000300000 */
.L_x_15:
[----:B------:R1:W2:Y:S01]  /*1220*/  SYNCS.PHASECHK.TRANS64.TRYWAIT P1, [UR37+0x31c30], R0 ;  /* 0x031c3000ff0075a7 */ /* 0x0002a20008020165 */
[----:B------:R-:W-:Y:S05]  /*1230*/  @!P0 BRA `(.L_x_16) ;  /* 0x0000000000048947 */ /* 0x000fea0003800000 */
[----:B------:R-:W-:Y:S01]  /*1240*/  BPT.TRAP 0x1 ;  /* 0x000000040000795c */ /* 0x000fe20000300000 */
.L_x_16:
[----:B--2---:R-:W-:Y:S05]  /*1250*/  @P1 BRA `(.L_x_17) ;  /* 0x0000000000081947 */ /* 0x004fea0003800000 */
[----:B------:R-:W2:Y:S02]  /*1260*/  SYNCS.PHASECHK.TRANS64.TRYWAIT P1, [UR37+0x31c30], R0 ;  /* 0x031c3000ff0075a7 */ /* 0x000ea40008020165 */
[----:B--2---:R-:W-:Y:S05]  /*1270*/  @!P1 BRA `(.L_x_18) ;  /* 0x000000e000e89947 */ /* 0x004fea0003800000 */
.L_x_17:
[----:B------:R-:W-:Y:S01]  /*1280*/  ULEA UR4, UR41, UR37, 0xc ;  /* 0x0000002529047291 */ /* 0x000fe2000f8e603f */
[----:B------:R-:W-:Y:S01]  /*1290*/  ISETP.NE.AND P1, PT, R28, RZ, PT ;  /* 0x000000ff1c00720c */ /* 0x000fe20003f25270 */
[----:B01----:R-:W-:Y:S02]  /*12a0*/  IMAD.MOV.U32 R0, RZ, RZ, RZ ;  /* 0x000000ffff007224 */ /* 0x003fe400078e00ff */
[----:B------:R-:W-:Y:S01]  /*12b0*/  UIADD3 UR4, UR4, 0xda00, URZ ;  /* 0x0000da0004047890 */ /* 0x000fe2000fffe03f */
[----:B------:R-:W-:Y:S02]  /*12c0*/  IMAD.MOV.U32 R71, RZ, RZ, RZ ;  /* 0x000000ffff477224 */ /* 0x000fe400078e00ff */
[----:B------:R-:W-:Y:S01]  /*12d0*/  IMAD.MOV.U32 R3, RZ, RZ, -0x7fffffe0 ;  /* 0x80000020ff037424 */ /* 0x000fe200078e00ff */
[----:B------:R-:W-:-:S04]  /*12e0*/  USHF.R.U32.HI UR4, URZ, 0x4, UR4 ;  /* 0x000000043f047899 */ /* 0x000fc80008011604 */
[----:B------:R-:W-:-:S06]  /*12f0*/  ULOP3.LUT UR4, UR4, 0x3fff, URZ, 0xc0, !UPT ;  /* 0x00003fff04047892 */ /* 0x000fcc000f8ec03f */
[----:B------:R-:W-:Y:S01]  /*1300*/  MOV R2, UR4 ;  /* 0x0000000400027c02 */ /* 0x000fe20008000f00 */
[----:B------:R-:W-:Y:S05]  /*1310*/  WARPSYNC.ALL ;  /* 0x0000000000007948 */ /* 0x000fea0003800000 */
[----:B------:R-:W-:Y:S01]  /*1320*/  LOP3.LUT R2, R2, 0x10000, RZ, 0xfc, !PT ;  /* 0x0001000002027812 */ /* 0x000fe200078efcff */
[----:B------:R-:W-:-:S03]  /*1330*/  UIADD3 UR4, UR37, 0x16a00, URZ ;  /* 0x00016a0025047890 */ /* 0x000fc6000fffe03f */
[C---:B------:R-:W-:Y:S01]  /*1340*/  R2UR UR8, R2.reuse ;  /* 0x00000000020872ca */ /* 0x040fe200000e0000 */
[----:B------:R-:W-:Y:S01]  /*1350*/  WARPGROUP.ARRIVE ;  /* 0x00000000000079c5 */ /* 0x000fe20000000000 */
[C---:B------:R-:W-:Y:S01]  /*1360*/  R2UR UR9, R3.reuse ;  /* 0x00000000030972ca */ /* 0x040fe200000e0000 */
[----:B------:R-:W-:Y:S01]  /*1370*/  USHF.R.U32.HI UR4, URZ, 0x4, UR4 ;  /* 0x000000043f047899 */ /* 0x000fe20008011604 */
[C---:B------:R-:W-:Y:S01]  /*1380*/  R2UR UR16, R2.reuse ;  /* 0x00000000021072ca */ /* 0x040fe200000e0000 */
[----:B------:R-:W-:Y:S01]  /*1390*/  UMOV UR11, 0x80000020 ;  /* 0x80000020000b7882 */ /* 0x000fe20000000000 */
[C---:B------:R-:W-:Y:S01]  /*13a0*/  R2UR UR17, R3.reuse ;  /* 0x00000000031172ca */ /* 0x040fe200000e0000 */
[----:B------:R-:W-:Y:S01]  /*13b0*/  ULOP3.LUT UR4, UR4, 0x3fff, URZ, 0xc0, !UPT ;  /* 0x00003fff04047892 */ /* 0x000fe2000f8ec03f */
[C---:B------:R-:W-:Y:S01]  /*13c0*/  R2UR UR24, R2.reuse ;  /* 0x00000000021872ca */ /* 0x040fe200000e0000 */
[----:B------:R-:W-:Y:S01]  /*13d0*/  UMOV UR19, 0x80000020 ;  /* 0x8000002000137882 */ /* 0x000fe20000000000 */
[C---:B------:R-:W-:Y:S01]  /*13e0*/  R2UR UR25, R3.reuse ;  /* 0x00000000031972ca */ /* 0x040fe200000e0000 */
[----:B------:R-:W-:Y:S01]  /*13f0*/  ULOP3.LUT UR42, UR4, 0x10000, URZ, 0xfc, !UPT ;  /* 0x00010000042a7892 */ /* 0x000fe2000f8efc3f */
[C---:B------:R-:W-:Y:S01]  /*1400*/  R2UR UR20, R2.reuse ;  /* 0x00000000021472ca */ /* 0x040fe200000e0000 */
[----:B------:R-:W-:Y:S01]  /*1410*/  UMOV UR27, 0x80000020 ;  /* 0x80000020001b7882 */ /* 0x000fe20000000000 */
[C---:B------:R-:W-:Y:S01]  /*1420*/  R2UR UR21, R3.reuse ;  /* 0x00000000031572ca */ /* 0x040fe200000e0000 */
[----:B------:R-:W-:Y:S01]  /*1430*/  UIADD3 UR4, UR42, 0x40, URZ ;  /* 0x000000402a047890 */ /* 0x000fe2000fffe03f */
[C---:B------:R-:W-:Y:S01]  /*1440*/  R2UR UR12, R2.reuse ;  /* 0x00000000020c72ca */ /* 0x040fe200000e0000 */
[----:B------:R-:W-:Y:S01]  /*1450*/  UMOV UR23, 0x80000020 ;  /* 0x8000002000177882 */ /* 0x000fe20000000000 */
[----:B------:R-:W-:Y:S01]  /*1460*/  UMOV UR10, UR42 ;  /* 0x0000002a000a7c82 */ /* 0x000fe20008000000 */
[----:B------:R-:W-:Y:S01]  /*1470*/  R2UR UR13, R3 ;  /* 0x00000000030d72ca */ /* 0x000fe200000e0000 */
[----:B------:R-:W-:Y:S01]  /*1480*/  HGMMA.64x16x16.F32.BF16 R96, gdesc[UR8], RZ, !UPT, gsb0 ;  /* 0x00200000086079f0 */ /* 0x000fe2000c0018ff */
[----:B------:R-:W-:Y:S01]  /*1490*/  UIADD3 UR8, UR42, 0x80, URZ ;  /* 0x000000802a087890 */ /* 0x000fe2000fffe03f */
[----:B------:R-:W-:Y:S01]  /*14a0*/  R2UR UR6, R2 ;  /* 0x00000000020672ca */ /* 0x000fe200000e0000 */
[----:B------:R-:W-:Y:S01]  /*14b0*/  UMOV UR18, UR4 ;  /* 0x0000000400127c82 */ /* 0x000fe20008000000 */
[----:B------:R-:W-:Y:S01]  /*14c0*/  UIADD3 UR10, UR42, 0xc0, URZ ;  /* 0x000000c02a0a7890 */ /* 0x000fe2000fffe03f */
[----:B------:R-:W-:Y:S01]  /*14d0*/  P2R R104, PR, RZ, 0x1 ;  /* 0x00000001ff687803 */ /* 0x000fe20000000000 */
[----:B------:R-:W-:-:S02]  /*14e0*/  UIADD3 UR4, UR42, 0x100, URZ ;  /* 0x000001002a047890 */ /* 0x000fc4000fffe03f */
[----:B------:R-:W-:Y:S01]  /*14f0*/  UMOV UR26, UR8 ;  /* 0x00000008001a7c82 */ /* 0x000fe20008000000 */
[----:B------:R-:W-:Y:S01]  /*1500*/  UMOV UR15, 0x80000020 ;  /* 0x80000020000f7882 */ /* 0x000fe20000000000 */
[----:B------:R-:W-:Y:S01]  /*1510*/  UIADD3 UR8, UR42, 0x140, URZ ;  /* 0x000001402a087890 */ /* 0x000fe2000fffe03f */
[----:B------:R-:W-:Y:S02]  /*1520*/  UMOV UR22, UR10 ;  /* 0x0000000a00167c82 */ /* 0x000fe40008000000 */
[----:B------:R-:W-:Y:S01]  /*1530*/  UMOV UR14, UR4 ;  /* 0x00000004000e7c82 */ /* 0x000fe20008000000 */
[----:B------:R-:W-:Y:S02]  /*1540*/  UIADD3 UR10, UR42, 0x180, URZ ;  /* 0x000001802a0a7890 */ /* 0x000fe4000fffe03f */
[----:B------:R-:W-:Y:S02]  /*1550*/  UIADD3 UR4, UR42, 0x1c0, URZ ;  /* 0x000001c02a047890 */ /* 0x000fe4000fffe03f */
[----:B------:R-:W-:Y:S01]  /*1560*/  UIADD3 UR7, UR6, 0x2, URZ ;  /* 0x0000000206077890 */ /* 0x000fe2000fffe03f */
[----:B------:R-:W-:Y:S01]  /*1570*/  UMOV UR5, 0x80000020 ;  /* 0x8000002000057882 */ /* 0x000fe20000000000 */
[----:B------:R-:W-:Y:S01]  /*1580*/  UMOV UR11, 0x80000020 ;  /* 0x80000020000b7882 */ /* 0x000fe20000000000 */
[----:B------:R-:W-:Y:S01]  /*1590*/  UMOV UR9, UR5 ;  /* 0x0000000500097c82 */ /* 0x000fe20008000000 */
[----:B------:R-:W-:-:S02]  /*15a0*/  WARPGROUP.DEPBAR.LE gsb0, 0x0 ;  /* 0x00008000000079c5 */ /* 0x000fc40000010000 */
[----:B------:R-:W-:-:S06]  /*15b0*/  WARPGROUP.ARRIVE ;  /* 0x00000000000079c5 */ /* 0x000fcc0000000000 */
[----:B------:R-:W-:Y:S01]  /*15c0*/  HGMMA.64x16x16.F32.BF16 R88, gdesc[UR16], RZ, !UPT, gsb0 ;  /* 0x00200000105879f0 */ /* 0x000fe2000c0018ff */
[----:B------:R-:W-:Y:S01]  /*15d0*/  R2UR UR16, R2 ;  /* 0x00000000021072ca */ /* 0x000fe200000e0000 */
[----:B------:R-:W-:Y:S01]  /*15e0*/  UMOV UR18, UR8 ;  /* 0x0000000800127c82 */ /* 0x000fe20008000000 */
[----:B------:R-:W-:Y:S01]  /*15f0*/  R2UR UR17, R3 ;  /* 0x00000000031172ca */ /* 0x000fe200000e0000 */
[----:B------:R-:W-:Y:S01]  /*1600*/  UMOV UR19, 0x80000020 ;  /* 0x8000002000137882 */ /* 0x000fe20000000000 */
[----:B------:R-:W-:Y:S01]  /*1610*/  UIADD3 UR8, UR42, 0x200, URZ ;  /* 0x000002002a087890 */ /* 0x000fe2000fffe03f */
[----:B------:R-:W-:Y:S02]  /*1620*/  WARPGROUP.DEPBAR.LE gsb0, 0x0 ;  /* 0x00008000000079c5 */ /* 0x000fe40000010000 */
        /* <DEDUP_REMOVED lines=14> */
[----:B------:R-:W-:Y:S01]  /*1710*/  UMOV UR4, UR7 ;  /* 0x0000000700047c82 */ /* 0x000fe20008000000 */
        /* <DEDUP_REMOVED lines=9> */
[----:B------:R-:W-:Y:S02]  /*17b0*/  WARPGROUP.DEPBAR.LE gsb0, 0x0 ;  /* 0x00008000000079c5 */ /* 0x000fe40000010000 */
[----:B------:R-:W-:-:S06]  /*17c0*/  WARPGROUP.ARRIVE ;  /* 0x00000000000079c5 */ /* 0x000fcc0000000000 */
[----:B------:R-:W-:Y:S01]  /*17d0*/  HGMMA.64x16x16.F32.BF16 R48, gdesc[UR16], RZ, !UPT, gsb0 ;  /* 0x00200000103079f0 */ /* 0x000fe2000c0018ff */
[----:B------:R-:W-:Y:S02]  /*17e0*/  UIADD3 UR16, UR42, 0x242, URZ ;  /* 0x000002422a107890 */ /* 0x000fe4000fffe03f */
[----:B------:R-:W-:Y:S01]  /*17f0*/  UIADD3 UR18, UR42, 0x480, URZ ;  /* 0x000004802a127890 */ /* 0x000fe2000fffe03f */
[----:B------:R-:W-:Y:S01]  /*1800*/  UMOV UR17, 0x80000020 ;  /* 0x8000002000117882 */ /* 0x000fe20000000000 */
[----:B------:R-:W-:Y:S01]  /*1810*/  UMOV UR19, 0x80000020 ;  /* 0x8000002000137882 */ /* 0x000fe20000000000 */
[----:B------:R-:W-:Y:S02]  /*1820*/  WARPGROUP.DEPBAR.LE gsb0, 0x0 ;  /* 0x00008000000079c5 */ /* 0x000fe40000010000 */
[----:B------:R-:W-:-:S06]  /*1830*/  WARPGROUP.ARRIVE ;  /* 0x00000000000079c5 */ /* 0x000fcc0000000000 */
[----:B------:R-:W-:Y:S01]  /*1840*/  HGMMA.64x16x16.F32.BF16 R40, gdesc[UR24], RZ, !UPT, gsb0 ;  /* 0x00200000182879f0 */ /* 0x000fe2000c0018ff */
[----:B------:R-:W-:Y:S01]  /*1850*/  UIADD3 UR26, UR42, 0x682, URZ ;  /* 0x000006822a1a7890 */ /* 0x000fe2000fffe03f */
[----:B------:R-:W-:Y:S01]  /*1860*/  UMOV UR27, 0x80000020 ;  /* 0x80000020001b7882 */ /* 0x000fe20000000000 */
[----:B------:R-:W-:Y:S02]  /*1870*/  WARPGROUP.DEPBAR.LE gsb0, 0x0 ;  /* 0x00008000000079c5 */ /* 0x000fe40000010000 */
[----:B------:R-:W-:-:S06]  /*1880*/  WARPGROUP.ARRIVE ;  /* 0x00000000000079c5 */ /* 0x000fcc0000000000 */
[----:B------:R-:W-:Y:S01]  /*1890*/  HGMMA.64x16x16.F32.BF16 R32, gdesc[UR20], RZ, !UPT, gsb0 ;  /* 0x00200000142079f0 */ /* 0x000fe2000c0018ff */
[----:B------:R-:W-:Y:S02]  /*18a0*/  UIADD3 UR20, UR6, 0x602, URZ ;  /* 0x0000060206147890 */ /* 0x000fe4000fffe03f */
[----:B------:R-:W-:Y:S01]  /*18b0*/  UIADD3 UR22, UR42, 0x482, URZ ;  /* 0x000004822a167890 */ /* 0x000fe2000fffe03f */
[----:B------:R-:W-:Y:S01]  /*18c0*/  UMOV UR21, 0x80000020 ;  /* 0x8000002000157882 */ /* 0x000fe20000000000 */
[----:B------:R-:W-:Y:S01]  /*18d0*/  UMOV UR23, 0x80000020 ;  /* 0x8000002000177882 */ /* 0x000fe20000000000 */
[----:B------:R-:W-:Y:S02]  /*18e0*/  UMOV UR25, UR21 ;  /* 0x0000001500197c82 */ /* 0x000fe40008000000 */
[----:B------:R-:W-:Y:S01]  /*18f0*/  UMOV UR24, UR20 ;  /* 0x0000001400187c82 */ /* 0x000fe20008000000 */
[----:B------:R-:W-:Y:S02]  /*1900*/  WARPGROUP.DEPBAR.LE gsb0, 0x0 ;  /* 0x00008000000079c5 */ /* 0x000fe40000010000 */
[----:B------:R-:W-:-:S06]  /*1910*/  WARPGROUP.ARRIVE ;  /* 0x00000000000079c5 */ /* 0x000fcc0000000000 */
[----:B------:R-:W-:Y:S01]  /*1920*/  HGMMA.64x16x16.F32.BF16 R24, gdesc[UR12], RZ, !UPT, gsb0 ;  /* 0x002000000c1879f0 */ /* 0x000fe2000c0018ff */
[----:B------:R-:W-:Y:S02]  /*1930*/  UIADD3 UR12, UR42, 0xc2, URZ ;  /* 0x000000c22a0c7890 */ /* 0x000fe4000fffe03f */
[----:B------:R-:W-:Y:S02]  /*1940*/  UIADD3 UR13, UR6, 0x300, URZ ;  /* 0x00000300060d7890 */ /* 0x000fe4000fffe03f */
[----:B------:R-:W-:Y:S01]  /*1950*/  UIADD3 UR14, UR6, 0x302, URZ ;  /* 0x00000302060e7890 */ /* 0x000fe2000fffe03f */
[----:B------:R-:W-:Y:S01]  /*1960*/  UMOV UR15, 0x80000020 ;  /* 0x80000020000f7882 */ /* 0x000fe20000000000 */
[----:B------:R-:W-:Y:S02]  /*1970*/  WARPGROUP.DEPBAR.LE gsb0, 0x0 ;  /* 0x00008000000079c5 */ /* 0x000fe40000010000 */
[----:B------:R-:W-:-:S06]  /*1980*/  WARPGROUP.ARRIVE ;  /* 0x00000000000079c5 */ /* 0x000fcc0000000000 */
[----:B------:R-:W-:Y:S01]  /*1990*/  HGMMA.64x16x16.F32.BF16 R96, gdesc[UR8], R96, gsb0 ;  /* 0x00200000086079f0 */ /* 0x000fe20008001860 */
[----:B------:R-:W-:Y:S01]  /*19a0*/  UIADD3 UR10, UR42, 0x42, URZ ;  /* 0x000000422a0a7890 */ /* 0x000fe2000fffe03f */
[----:B------:R-:W-:Y:S01]  /*19b0*/  UMOV UR8, UR4 ;  /* 0x0000000400087c82 */ /* 0x000fe20008000000 */
[----:B------:R-:W-:Y:S01]  /*19c0*/  UMOV UR9, UR5 ;  /* 0x0000000500097c82 */ /* 0x000fe20008000000 */
[----:B------:R-:W-:Y:S01]  /*19d0*/  UMOV UR11, 0x80000020 ;  /* 0x80000020000b7882 */ /* 0x000fe20000000000 */
[----:B------:R-:W-:Y:S02]  /*19e0*/  WARPGROUP.DEPBAR.LE gsb0, 0x0 ;  /* 0x00008000000079c5 */ /* 0x000fe40000010000 */
[----:B------:R-:W-:-:S06]  /*19f0*/  WARPGROUP.ARRIVE ;  /* 0x00000000000079c5 */ /* 0x000fcc0000000000 */
[----:B------:R-:W-:Y:S01]  /*1a00*/  HGMMA.64x16x16.F32.BF16 R88, gdesc[UR8], R88, gsb0 ;  /* 0x00200000085879f0 */ /* 0x000fe20008001858 */
[----:B------:R-:W-:Y:S01]  /*1a10*/  UMOV UR8, UR4 ;  /* 0x0000000400087c82 */ /* 0x000fe20008000000 */
[----:B------:R-:W-:Y:S01]  /*1a20*/  UMOV UR9, UR5 ;  /* 0x0000000500097c82 */ /* 0x000fe20008000000 */
[----:B------:R-:W-:Y:S01]  /*1a30*/  UMOV UR10, UR7 ;  /* 0x00000007000a7c82 */ /* 0x000fe20008000000 */
[----:B------:R-:W-:Y:S01]  /*1a40*/  UMOV UR11, 0x80000020 ;  /* 0x80000020000b7882 */ /* 0x000fe20000000000 */
[----:B------:R-:W-:Y:S01]  /*1a50*/  UIADD3 UR7, UR42, 0x102, URZ ;  /* 0x000001022a077890 */ /* 0x000fe2000fffe03f */
        /* <DEDUP_REMOVED lines=52> */
[----:B------:R-:W-:Y:S01]  /*1da0*/  UMOV UR9, 0x80000020 ;  /* 0x8000002000097882 */ /* 0x000fe20000000000 */
[----:B------:R-:W-:Y:S01]  /*1db0*/  UMOV UR10, UR12 ;  /* 0x0000000c000a7c82 */ /* 0x000fe20008000000 */
[----:B------:R-:W-:Y:S01]  /*1dc0*/  UMOV UR11, 0x80000020 ;  /* 0x80000020000b7882 */ /* 0x000fe20000000000 */
[----:B------:R-:W-:Y:S01]  /*1dd0*/  UIADD3 UR12, UR42, 0x300, URZ ;  /* 0x000003002a0c7890 */ /* 0x000fe2000fffe03f */
[----:B------:R-:W-:Y:S01]  /*1de0*/  UMOV UR13, 0x80000020 ;  /* 0x80000020000d7882 */ /* 0x000fe20000000000 */
[----:B------:R-:W-:Y:S02]  /*1df0*/  WARPGROUP.DEPBAR.LE gsb0, 0x0 ;  /* 0x00008000000079c5 */ /* 0x000fe40000010000 */
[----:B------:R-:W-:-:S06]  /*1e00*/  WARPGROUP.ARRIVE ;  /* 0x00000000000079c5 */ /* 0x000fcc0000000000 */
[----:B------:R-:W-:Y:S01]  /*1e10*/  HGMMA.64x16x16.F32.BF16 R96, gdesc[UR8], R96, gsb0 ;  /* 0x00200000086079f0 */ /* 0x000fe20008001860 */
[----:B------:R-:W-:Y:S01]  /*1e20*/  UIADD3 UR10, UR42, 0x280, URZ ;  /* 0x000002802a0a7890 */ /* 0x000fe2000fffe03f */
[----:B------:R-:W-:Y:S01]  /*1e30*/  UMOV UR11, 0x80000020 ;  /* 0x80000020000b7882 */ /* 0x000fe20000000000 */
[----:B------:R-:W-:Y:S02]  /*1e40*/  WARPGROUP.DEPBAR.LE gsb0, 0x0 ;  /* 0x00008000000079c5 */ /* 0x000fe40000010000 */
[----:B------:R-:W-:-:S06]  /*1e50*/  WARPGROUP.ARRIVE ;  /* 0x00000000000079c5 */ /* 0x000fcc0000000000 */
[----:B------:R-:W-:Y:S01]  /*1e60*/  HGMMA.64x16x16.F32.BF16 R88, gdesc[UR8], R88, gsb0 ;  /* 0x00200000085879f0 */ /* 0x000fe20008001858 */
        /* <DEDUP_REMOVED lines=33> */
[----:B------:R-:W-:Y:S01]  /*2080*/  UMOV UR14, UR16 ;  /* 0x00000010000e7c82 */ /* 0x000fe20008000000 */
[----:B------:R-:W-:Y:S02]  /*2090*/  UIADD3 UR16, UR6, 0x600, URZ ;  /* 0x0000060006107890 */ /* 0x000fe4000fffe03f */
        /* <DEDUP_REMOVED lines=10> */
[----:B------:R-:W-:Y:S02]  /*2140*/  UIADD3 UR10, UR42, 0x302, URZ ;  /* 0x000003022a0a7890 */ /* 0x000fe4000fffe03f */
        /* <DEDUP_REMOVED lines=48> */
[----:B------:R-:W-:Y:S03]  /*2450*/  HGMMA.64x16x16.F32.BF16 R24, gdesc[UR12], R24, gsb0 ;  /* 0x002000000c1879f0 */ /* 0x000fe60008001818 */
        /* <DEDUP_REMOVED lines=40> */
[----:B------:R-:W-:Y:S01]  /*26e0*/  ULDC UR7, c[0x0][0x988] ;  /* 0x0002620000077ab9 */ /* 0x000fe20000000800 */
        /* <DEDUP_REMOVED lines=15> */
[----:B------:R-:W-:Y:S01]  /*27e0*/  WARPGROUP.ARRIVE ;  /* 0x00000000000079c5 */ /* 0x000fe20000000000 */
[----:B------:R-:W-:Y:S01]  /*27f0*/  FMUL.FTZ R5, R96, UR6 ;  /* 0x0000000660057c20 */ /* 0x000fe20008410000 */
[----:B------:R-:W-:Y:S01]  /*2800*/  FMUL.FTZ R8, R98, UR6 ;  /* 0x0000000662087c20 */ /* 0x000fe20008410000 */
[----:B------:R-:W-:Y:S01]  /*2810*/  FMUL.FTZ R6, R99, UR6 ;  /* 0x0000000663067c20 */ /* 0x000fe20008410000 */
[----:B------:R-:W-:Y:S01]  /*2820*/  FMUL.FTZ R12, R102, UR6 ;  /* 0x00000006660c7c20 */ /* 0x000fe20008410000 */
[----:B------:R-:W-:Y:S01]  /*2830*/  FMUL.FTZ R10, R103, UR6 ;  /* 0x00000006670a7c20 */ /* 0x000fe20008410000 */
[----:B------:R-:W-:Y:S01]  /*2840*/  HGMMA.64x16x16.F32.BF16 R88, gdesc[UR20], R88, gsb0 ;  /* 0x00200000145879f0 */ /* 0x000fe20008001858 */
[----:B------:R-:W-:Y:S01]  /*2850*/  UIADD3 UR22, UR42, 0x502, URZ ;  /* 0x000005022a167890 */ /* 0x000fe2000fffe03f */
[----:B------:R-:W-:Y:S01]  /*2860*/  MUFU.TANH R5, R5 ;  /* 0x0000000500057308 */ /* 0x000fe20000002400 */
[----:B------:R-:W-:Y:S01]  /*2870*/  UMOV UR23, 0x80000020 ;  /* 0x8000002000177882 */ /* 0x000fe20000000000 */
[----:B------:R-:W-:Y:S01]  /*2880*/  FMUL.FTZ R4, R97, UR6 ;  /* 0x0000000661047c20 */ /* 0x000fe20008410000 */
[----:B------:R-:W-:Y:S01]  /*2890*/  FMUL.FTZ R7, R100, UR6 ;  /* 0x0000000664077c20 */ /* 0x000fe20008410000 */
[----:B------:R-:W-:-:S04]  /*28a0*/  FMUL.FTZ R9, R101, UR6 ;  /* 0x0000000665097c20 */ /* 0x000fc80008410000 */
[----:B------:R-:W0:Y:S08]  /*28b0*/  MUFU.TANH R8, R8 ;  /* 0x0000000800087308 */ /* 0x000e300000002400 */
[----:B------:R-:W1:Y:S08]  /*28c0*/  MUFU.TANH R6, R6 ;  /* 0x0000000600067308 */ /* 0x000e700000002400 */
[----:B------:R-:W-:Y:S08]  /*28d0*/  MUFU.TANH R12, R12 ;  /* 0x0000000c000c7308 */ /* 0x000ff00000002400 */
[----:B------:R-:W-:Y:S08]  /*28e0*/  MUFU.TANH R10, R10 ;  /* 0x0000000a000a7308 */ /* 0x000ff00000002400 */
[----:B------:R-:W-:Y:S08]  /*28f0*/  MUFU.TANH R4, R4 ;  /* 0x0000000400047308 */ /* 0x000ff00000002400 */
[----:B------:R-:W-:Y:S01]  /*2900*/  MUFU.TANH R7, R7 ;  /* 0x0000000700077308 */ /* 0x000fe20000002400 */
[----:B------:R-:W-:-:S02]  /*2910*/  WARPGROUP.DEPBAR.LE gsb0, 0x0 ;  /* 0x00008000000079c5 */ /* 0x000fc40000010000 */
        /* <DEDUP_REMOVED lines=8> */
[----:B------:R-:W2:Y:S01]  /*29a0*/  MUFU.TANH R14, R14 ;  /* 0x0000000e000e7308 */ /* 0x000ea20000002400 */
[----:B------:R-:W-:Y:S01]  /*29b0*/  UMOV UR23, 0x80000020 ;  /* 0x8000002000177882 */ /* 0x000fe20000000000 */
[----:B------:R-:W-:Y:S01]  /*29c0*/  FMUL.FTZ R13, R89, UR6 ;  /* 0x00000006590d7c20 */ /* 0x000fe20008410000 */
[----:B------:R-:W-:Y:S01]  /*29d0*/  FMUL.FTZ R21, R93, UR6 ;  /* 0x000000065d157c20 */ /* 0x000fe20008410000 */
[----:B------:R-:W-:-:S04]  /*29e0*/  FMUL.FTZ R15, R92, UR6 ;  /* 0x000000065c0f7c20 */ /* 0x000fc80008410000 */
[----:B------:R-:W3:Y:S08]  /*29f0*/  MUFU.TANH R20, R20 ;  /* 0x0000001400147308 */ /* 0x000ef00000002400 */
[----:B------:R-:W4:Y:S08]  /*2a00*/  MUFU.TANH R66, R66 ;  /* 0x0000004200427308 */ /* 0x000f300000002400 */
[----:B------:R-:W5:Y:S08]  /*2a10*/  MUFU.TANH R9, R9 ;  /* 0x0000000900097308 */ /* 0x000f700000002400 */
[----:B------:R-:W5:Y:S08]  /*2a20*/  MUFU.TANH R23, R23 ;  /* 0x0000001700177308 */ /* 0x000f700000002400 */
[----:B------:R-:W5:Y:S08]  /*2a30*/  MUFU.TANH R11, R11 ;  /* 0x0000000b000b7308 */ /* 0x000f700000002400 */
        /* <DEDUP_REMOVED lines=10> */
[----:B------:R-:W-:Y:S01]  /*2ae0*/  FMUL.FTZ R80, R87, UR6 ;  /* 0x0000000657507c20 */ /* 0x000fe20008410000 */
[----:B------:R-:W-:Y:S01]  /*2af0*/  UMOV UR23, 0x80000020 ;  /* 0x8000002000177882 */ /* 0x000fe20000000000 */
[----:B------:R-:W5:Y:S01]  /*2b00*/  MUFU.TANH R67, R67 ;  /* 0x0000004300437308 */ /* 0x000f620000002400 */
[----:B------:R-:W-:Y:S01]  /*2b10*/  FMUL.FTZ R64, R81, UR6 ;  /* 0x0000000651407c20 */ /* 0x000fe20008410000 */
[----:B------:R-:W-:-:S06]  /*2b20*/  FMUL.FTZ R81, R86, UR6 ;  /* 0x0000000656517c20 */ /* 0x000fcc0008410000 */
[----:B------:R-:W5:Y:S08]  /*2b30*/  MUFU.TANH R69, R69 ;  /* 0x0000004500457308 */ /* 0x000f700000002400 */
[----:B------:R-:W5:Y:S08]  /*2b40*/  MUFU.TANH R15, R15 ;  /* 0x0000000f000f7308 */ /* 0x000f700000002400 */
[----:B------:R-:W5:Y:S08]  /*2b50*/  MUFU.TANH R81, R81 ;  /* 0x0000005100517308 */ /* 0x000f700000002400 */
[----:B------:R-:W5:Y:S08]  /*2b60*/  MUFU.TANH R21, R21 ;  /* 0x0000001500157308 */ /* 0x000f700000002400 */
[----:B------:R-:W5:Y:S01]  /*2b70*/  MUFU.TANH R80, R80 ;  /* 0x0000005000507308 */ /* 0x000f620000002400 */
        /* <DEDUP_REMOVED lines=9> */
[----:B------:R-:W5:Y:S01]  /*2c10*/  MUFU.TANH R65, R65 ;  /* 0x0000004100417308 */ /* 0x000f620000002400 */
[----:B------:R-:W-:Y:S01]  /*2c20*/  UMOV UR23, 0x80000020 ;  /* 0x8000002000177882 */ /* 0x000fe20000000000 */
[----:B------:R-:W-:Y:S01]  /*2c30*/  FMUL.FTZ R78, R78, UR6 ;  /* 0x000000064e4e7c20 */ /* 0x000fe20008410000 */
[----:B------:R-:W-:Y:S01]  /*2c40*/  FMUL.FTZ R79, R79, UR6 ;  /* 0x000000064f4f7c20 */ /* 0x000fe20008410000 */
[----:B------:R-:W-:-:S04]  /*2c50*/  FMUL.FTZ R76, R76, UR6 ;  /* 0x000000064c4c7c20 */ /* 0x000fc80008410000 */
[----:B------:R-:W5:Y:S08]  /*2c60*/  MUFU.TANH R74, R74 ;  /* 0x0000004a004a7308 */ /* 0x000f700000002400 */
        /* <DEDUP_REMOVED lines=16> */
[----:B------:R-:W-:Y:S01]  /*2d70*/  LOP3.LUT R63, R22, 0xffffff80, RZ, 0xc0, !PT ;  /* 0xffffff80163f7812 */ /* 0x000fe200078ec0ff */
[----:B------:R-:W-:Y:S01]  /*2d80*/  FMUL.FTZ R58, R58, UR6 ;  /* 0x000000063a3a7c20 */ /* 0x000fe20008410000 */
[----:B------:R-:W5:Y:S01]  /*2d90*/  MUFU.TANH R79, R79 ;  /* 0x0000004f004f7308 */ /* 0x000f620000002400 */
[----:B------:R-:W-:-:S02]  /*2da0*/  FMUL.FTZ R62, R62, UR6 ;  /* 0x000000063e3e7c20 */ /* 0x000fc40008410000 */
[----:B------:R-:W-:-:S05]  /*2db0*/  IMAD.IADD R77, R16, 0x1, -R63 ;  /* 0x00000001104d7824 */ /* 0x000fca00078e0a3f */
[----:B------:R-:W-:Y:S01]  /*2dc0*/  SHF.R.S32.HI R84, RZ, 0x1f, R77 ;  /* 0x0000001fff547819 */ /* 0x000fe2000001144d */
[----:B------:R-:W5:Y:S03]  /*2dd0*/  MUFU.TANH R82, R82 ;  /* 0x0000005200527308 */ /* 0x000f660000002400 */
[----:B------:R-:W-:-:S04]  /*2de0*/  LEA.HI R84, R84, R77, RZ, 0x2 ;  /* 0x0000004d54547211 */ /* 0x000fc800078f10ff */
[----:B------:R-:W-:Y:S01]  /*2df0*/  LOP3.LUT R84, R84, 0x7ffffffc, RZ, 0xc0, !PT ;  /* 0x7ffffffc54547812 */ /* 0x000fe200078ec0ff */
[----:B------:R-:W5:Y:S04]  /*2e00*/  MUFU.TANH R58, R58 ;  /* 0x0000003a003a7308 */ /* 0x000f680000002400 */
[----:B------:R-:W-:-:S04]  /*2e10*/  IMAD.IADD R84, R77, 0x1, -R84 ;  /* 0x000000014d547824 */ /* 0x000fc800078e0a54 */
[----:B------:R-:W5:Y:S08]  /*2e20*/  MUFU.TANH R72, R72 ;  /* 0x0000004800487308 */ /* 0x000f700000002400 */
[----:B------:R-:W5:Y:S08]  /*2e30*/  MUFU.TANH R57, R57 ;  /* 0x0000003900397308 */ /* 0x000f700000002400 */
[----:B------:R-:W5:Y:S01]  /*2e40*/  MUFU.TANH R76, R76 ;  /* 0x0000004c004c7308 */ /* 0x000f620000002400 */
[----:B------:R-:W-:-:S02]  /*2e50*/  WARPGROUP.DEPBAR.LE gsb0, 0x0 ;  /* 0x00008000000079c5 */ /* 0x000fc40000010000 */
[----:B------:R-:W-:Y:S01]  /*2e60*/  WARPGROUP.ARRIVE ;  /* 0x00000000000079c5 */ /* 0x000fe20000000000 */
[----:B------:R-:W-:Y:S01]  /*2e70*/  FMUL.FTZ R22, R49, UR6 ;  /* 0x0000000631167c20 */ /* 0x000fe20008410000 */
[----:B------:R-:W-:-:S03]  /*2e80*/  IMAD.MOV.U32 R49, RZ, RZ, -0x2 ;  /* 0xfffffffeff317424 */ /* 0x000fc600078e00ff */
[----:B------:R-:W5:Y:S01]  /*2e90*/  MUFU.TANH R62, R62 ;  /* 0x0000003e003e7308 */ /* 0x000f620000002400 */
[----:B------:R-:W-:Y:S01]  /*2ea0*/  FMUL.FTZ R63, R50, UR6 ;  /* 0x00000006323f7c20 */ /* 0x000fe20008410000 */
[----:B------:R-:W-:Y:S01]  /*2eb0*/  FMUL.FTZ R50, R51, UR6 ;  /* 0x0000000633327c20 */ /* 0x000fe20008410000 */
[----:B------:R-:W-:Y:S01]  /*2ec0*/  HGMMA.64x16x16.F32.BF16 R40, gdesc[UR20], R40, gsb0 ;  /* 0x00200000142879f0 */ /* 0x000fe20008001828 */
[----:B------:R-:W-:Y:S01]  /*2ed0*/  IMAD R49, R84, R49, 0x90 ;  /* 0x0000009054317424 */ /* 0x000fe200078e0231 */
[----:B------:R-:W-:Y:S01]  /*2ee0*/  UIADD3 UR22, UR42, 0x642, URZ ;  /* 0x000006422a167890 */ /* 0x000fe2000fffe03f */
[----:B------:R-:W-:Y:S01]  /*2ef0*/  FMUL.FTZ R127, R55, UR6 ;  /* 0x00000006377f7c20 */ /* 0x000fe20008410000 */
[----:B------:R-:W-:Y:S01]  /*2f00*/  UMOV UR23, 0x80000020 ;  /* 0x8000002000177882 */ /* 0x000fe20000000000 */
[----:B------:R-:W5:Y:S01]  /*2f10*/  MUFU.TANH R75, R75 ;  /* 0x0000004b004b7308 */ /* 0x000f620000002400 */
[----:B------:R-:W-:Y:S01]  /*2f20*/  IADD3 R18, R18, R49, RZ ;  /* 0x0000003112127210 */ /* 0x000fe20007ffe0ff */
[----:B------:R-:W-:Y:S01]  /*2f30*/  FMUL.FTZ R125, R54, UR6 ;  /* 0x00000006367d7c20 */ /* 0x000fe20008410000 */
[----:B------:R-:W-:Y:S01]  /*2f40*/  FMUL.FTZ R53, R53, UR6 ;  /* 0x0000000635357c20 */ /* 0x000fe20008410000 */
[----:B------:R-:W-:Y:S01]  /*2f50*/  FMUL.FTZ R48, R48, UR6 ;  /* 0x0000000630307c20 */ /* 0x000fe20008410000 */
[----:B------:R-:W-:Y:S01]  /*2f60*/  FMUL.FTZ R52, R52, UR6 ;  /* 0x0000000634347c20 */ /* 0x000fe20008410000 */
[----:B------:R-:W-:-:S02]  /*2f70*/  IMAD R18, R17, -0x90, R18 ;  /* 0xffffff7011127824 */ /* 0x000fc400078e0212 */
[----:B------:R-:W5:Y:S03]  /*2f80*/  MUFU.TANH R61, R61 ;  /* 0x0000003d003d7308 */ /* 0x000f660000002400 */
[C---:B------:R-:W-:Y:S02]  /*2f90*/  ISETP.GT.AND P3, PT, R18.reuse, RZ, PT ;  /* 0x000000ff1200720c */ /* 0x040fe40003f64270 */
[----:B------:R-:W-:Y:S02]  /*2fa0*/  ISETP.GT.AND P6, PT, R18, 0x1, PT ;  /* 0x000000011200780c */ /* 0x000fe40003fc4270 */
[----:B0-----:R-:W-:Y:S01]  /*2fb0*/  FSEL R77, R8, -INF , P3 ;  /* 0xff800000084d7808 */ /* 0x001fe20001800000 */
[----:B------:R-:W0:Y:S01]  /*2fc0*/  MUFU.TANH R83, R83 ;  /* 0x0000005300537308 */ /* 0x000e220000002400 */
[----:B------:R-:W-:Y:S02]  /*2fd0*/  FSEL R5, R5, -INF , P3 ;  /* 0xff80000005057808 */ /* 0x000fe40001800000 */
[----:B------:R-:W-:-:S02]  /*2fe0*/  ISETP.GT.AND P3, PT, R18, 0x11, PT ;  /* 0x000000111200780c */ /* 0x000fc40003f64270 */
[----:B------:R-:W-:Y:S02]  /*2ff0*/  ISETP.GT.AND P5, PT, R18, 0x8, PT ;  /* 0x000000081200780c */ /* 0x000fe40003fa4270 */
[----:B-1----:R-:W-:Y:S01]  /*3000*/  FSEL R6, R6, -INF , P6 ;  /* 0xff80000006067808 */ /* 0x002fe20003000000 */
[----:B------:R-:W1:Y:S01]  /*3010*/  MUFU.TANH R63, R63 ;  /* 0x0000003f003f7308 */ /* 0x000e620000002400 */
[----:B--2---:R-:W-:Y:S02]  /*3020*/  FSEL R95, R14, -INF , P3 ;  /* 0xff8000000e5f7808 */ /* 0x004fe40001800000 */
[----:B------:R-:W-:Y:S02]  /*3030*/  ISETP.GT.AND P4, PT, R18, 0x9, PT ;  /* 0x000000091200780c */ /* 0x000fe40003f84270 */
[----:B------:R-:W-:Y:S02]  /*3040*/  FSEL R85, R12, -INF , P5 ;  /* 0xff8000000c557808 */ /* 0x000fe40002800000 */
[----:B------:R-:W-:Y:S01]  /*3050*/  FMNMX.FTZ R14, R77, R6, !PT ;  /* 0x000000064d0e7209 */ /* 0x000fe20007810000 */
[----:B------:R-:W2:Y:S01]  /*3060*/  MUFU.TANH R56, R56 ;  /* 0x0000003800387308 */ /* 0x000ea20000002400 */
[----:B------:R-:W-:-:S02]  /*3070*/  ISETP.GT.AND P2, PT, R18, 0x10, PT ;  /* 0x000000101200780c */ /* 0x000fc40003f44270 */
[----:B------:R-:W-:Y:S02]  /*3080*/  FSEL R87, R10, -INF , P4 ;  /* 0xff8000000a577808 */ /* 0x000fe40002000000 */
[----:B------:R-:W-:Y:S02]  /*3090*/  FMNMX.FTZ R14, R85, R14, !PT ;  /* 0x0000000e550e7209 */ /* 0x000fe40007810000 */
[----:B---3--:R-:W-:Y:S01]  /*30a0*/  FSEL R93, R20, -INF , P2 ;  /* 0xff800000145d7808 */ /* 0x008fe20001000000 */
[----:B------:R-:W3:Y:S01]  /*30b0*/  MUFU.TANH R50, R50 ;  /* 0x0000003200327308 */ /* 0x000ee20000002400 */
[----:B------:R-:W-:Y:S02]  /*30c0*/  FMNMX.FTZ R20, R87, R14, !PT ;  /* 0x0000000e57147209 */ /* 0x000fe40007810000 */
[----:B------:R-:W-:Y:S02]  /*30d0*/  FSEL R4, R4, -INF , P6 ;  /* 0xff80000004047808 */ /* 0x000fe40003000000 */
[----:B------:R-:W-:Y:S01]  /*30e0*/  ISETP.GT.AND P6, PT, R18, 0x18, PT ;  /* 0x000000181200780c */ /* 0x000fe20003fc4270 */
[----:B------:R-:W-:-:S02]  /*30f0*/  WARPGROUP.DEPBAR.LE gsb0, 0x0 ;  /* 0x00008000000079c5 */ /* 0x000fc40000010000 */
[----:B------:R-:W-:Y:S01]  /*3100*/  WARPGROUP.ARRIVE ;  /* 0x00000000000079c5 */ /* 0x000fe20000000000 */
[----:B------:R-:W-:Y:S01]  /*3110*/  FMNMX.FTZ R20, R93, R20, !PT ;  /* 0x000000145d147209 */ /* 0x000fe20007810000 */
[----:B------:R-:W-:Y:S01]  /*3120*/  FMUL.FTZ R40, R40, UR6 ;  /* 0x0000000628287c20 */ /* 0x000fe20008410000 */
[----:B------:R-:W-:Y:S01]  /*3130*/  FSEL R7, R7, -INF , P5 ;  /* 0xff80000007077808 */ /* 0x000fe20002800000 */
[----:B------:R-:W-:Y:S01]  /*3140*/  FMUL.FTZ R41, R41, UR6 ;  /* 0x0000000629297c20 */ /* 0x000fe20008410000 */
[----:B------:R-:W-:Y:S01]  /*3150*/  ISETP.GT.AND P5, PT, R18, 0x19, PT ;  /* 0x000000191200780c */ /* 0x000fe20003fa4270 */
[----:B------:R-:W-:Y:S01]  /*3160*/  HGMMA.64x16x16.F32.BF16 R32, gdesc[UR20], R32, gsb0 ;  /* 0x00200000142079f0 */ /* 0x000fe20008001820 */
[----:B----4-:R-:W-:Y:S01]  /*3170*/  FSEL R97, R66, -INF , P6 ;  /* 0xff80000042617808 */ /* 0x010fe20003000000 */
[----:B------:R4:W-:Y:S01]  /*3180*/  MUFU.TANH R8, R40 ;  /* 0x0000002800087308 */ /* 0x0009e20000002400 */
[----:B------:R-:W-:Y:S01]  /*3190*/  FMNMX.FTZ R20, R95, R20, !PT ;  /* 0x000000145f147209 */ /* 0x000fe20007810000 */
[----:B------:R-:W-:Y:S01]  /*31a0*/  FMUL.FTZ R129, R42, UR6 ;  /* 0x000000062a817c20 */ /* 0x000fe20008410000 */
[----:B-----5:R-:W-:Y:S01]  /*31b0*/  FSEL R9, R9, -INF , P4 ;  /* 0xff80000009097808 */ /* 0x020fe20002000000 */
[----:B------:R-:W-:Y:S01]  /*31c0*/  FMUL.FTZ R131, R43, UR6 ;  /* 0x000000062b837c20 */ /* 0x000fe20008410000 */
[----:B------:R-:W-:Y:S01]  /*31d0*/  ISETP.GT.AND P4, PT, R18, 0x20, PT ;  /* 0x000000201200780c */ /* 0x000fe20003f84270 */
[----:B------:R-:W-:Y:S01]  /*31e0*/  FMUL.FTZ R42, R45, UR6 ;  /* 0x000000062d2a7c20 */ /* 0x000fe20008410000 */
[----:B------:R-:W-:Y:S01]  /*31f0*/  FSEL R99, R23, -INF , P5 ;  /* 0xff80000017637808 */ /* 0x000fe20002800000 */
[----:B------:R5:W-:Y:S01]  /*3200*/  MUFU.TANH R12, R41 ;  /* 0x00000029000c7308 */ /* 0x000be20000002400 */
[----:B------:R-:W-:Y:S01]  /*3210*/  FMNMX.FTZ R20, R97, R20, !PT ;  /* 0x0000001461147209 */ /* 0x000fe20007810000 */
[----:B------:R-:W-:Y:S01]  /*3220*/  FMUL.FTZ R55, R47, UR6 ;  /* 0x000000062f377c20 */ /* 0x000fe20008410000 */
[----:B------:R-:W-:Y:S01]  /*3230*/  FSEL R11, R11, -INF , P2 ;  /* 0xff8000000b0b7808 */ /* 0x000fe20001000000 */
[----:B------:R-:W-:Y:S01]  /*3240*/  FMUL.FTZ R46, R46, UR6 ;  /* 0x000000062e2e7c20 */ /* 0x000fe20008410000 */
[----:B------:R-:W-:Y:S01]  /*3250*/  ISETP.GT.AND P2, PT, R18, 0x21, PT ;  /* 0x000000211200780c */ /* 0x000fe20003f44270 */
[----:B------:R-:W-:Y:S01]  /*3260*/  FMUL.FTZ R44, R44, UR6 ;  /* 0x000000062c2c7c20 */ /* 0x000fe20008410000 */
[----:B------:R-:W-:Y:S01]  /*3270*/  FSEL R101, R67, -INF , P4 ;  /* 0xff80000043657808 */ /* 0x000fe20002000000 */
[----:B------:R0:W-:Y:S01]  /*3280*/  MUFU.TANH R14, R42 ;  /* 0x0000002a000e7308 */ /* 0x0001e20000002400 */
[----:B------:R-:W-:Y:S01]  /*3290*/  FMNMX.FTZ R20, R99, R20, !PT ;  /* 0x0000001463147209 */ /* 0x000fe20007810000 */
[----:B------:R-:W-:Y:S01]  /*32a0*/  IMAD.MOV.U32 R66, RZ, RZ, R71 ;  /* 0x000000ffff427224 */ /* 0x000fe200078e0047 */
[----:B------:R-:W-:-:S02]  /*32b0*/  FSEL R13, R13, -INF , P3 ;  /* 0xff8000000d0d7808 */ /* 0x000fc40001800000 */
[C---:B------:R-:W-:Y:S02]  /*32c0*/  ISETP.GT.AND P3, PT, R18.reuse, 0x28, PT ;  /* 0x000000281200780c */ /* 0x040fe40003f64270 */
[----:B------:R-:W-:Y:S01]  /*32d0*/  FSEL R103, R69, -INF , P2 ;  /* 0xff80000045677808 */ /* 0x000fe20001000000 */
[----:B------:R-:W3:Y:S01]  /*32e0*/  MUFU.TANH R59, R59 ;  /* 0x0000003b003b7308 */ /* 0x000ee20000002400 */
[----:B------:R-:W-:Y:S02]  /*32f0*/  FMNMX.FTZ R20, R101, R20, !PT ;  /* 0x0000001465147209 */ /* 0x000fe40007810000 */
[----:B------:R-:W-:Y:S02]  /*3300*/  FSEL R15, R15, -INF , P6 ;  /* 0xff8000000f0f7808 */ /* 0x000fe40003000000 */
[----:B------:R-:W-:Y:S02]  /*3310*/  ISETP.GT.AND P6, PT, R18, 0x29, PT ;  /* 0x000000291200780c */ /* 0x000fe40003fc4270 */
[----:B------:R-:W-:Y:S01]  /*3320*/  FSEL R81, R81, -INF , P3 ;  /* 0xff80000051517808 */ /* 0x000fe20001800000 */
[----:B------:R-:W3:Y:S01]  /*3330*/  MUFU.TANH R125, R125 ;  /* 0x0000007d007d7308 */ /* 0x000ee20000002400 */
[----:B------:R-:W-:-:S02]  /*3340*/  FMNMX.FTZ R20, R103, R20, !PT ;  /* 0x0000001467147209 */ /* 0x000fc40007810000 */
[----:B------:R-:W-:Y:S02]  /*3350*/  FSEL R21, R21, -INF , P5 ;  /* 0xff80000015157808 */ /* 0x000fe40002800000 */
[----:B------:R-:W-:Y:S02]  /*3360*/  ISETP.GT.AND P5, PT, R18, 0x30, PT ;  /* 0x000000301200780c */ /* 0x000fe40003fa4270 */
[----:B------:R-:W-:Y:S01]  /*3370*/  FSEL R105, R80, -INF , P6 ;  /* 0xff80000050697808 */ /* 0x000fe20003000000 */
[----:B------:R-:W3:Y:S01]  /*3380*/  MUFU.TANH R60, R60 ;  /* 0x0000003c003c7308 */ /* 0x000ee20000002400 */
[----:B----4-:R-:W-:Y:S02]  /*3390*/  FMNMX.FTZ R40, R81, R20, !PT ;  /* 0x0000001451287209 */ /* 0x010fe40007810000 */
[----:B------:R-:W-:Y:S02]  /*33a0*/  FSEL R23, R65, -INF , P4 ;  /* 0xff80000041177808 */ /* 0x000fe40002000000 */
[----:B------:R-:W-:-:S02]  /*33b0*/  ISETP.GT.AND P4, PT, R18, 0x31, PT ;  /* 0x000000311200780c */ /* 0x000fc40003f84270 */
[----:B------:R-:W-:Y:S01]  /*33c0*/  FSEL R107, R74, -INF , P5 ;  /* 0xff8000004a6b7808 */ /* 0x000fe20002800000 */
[----:B------:R4:W-:Y:S01]  /*33d0*/  MUFU.TANH R54, R53 ;  /* 0x0000003500367308 */ /* 0x0009e20000002400 */
[----:B------:R-:W-:Y:S01]  /*33e0*/  FMNMX.FTZ R40, R105, R40, !PT ;  /* 0x0000002869287209 */ /* 0x000fe20007810000 */
[----:B------:R-:W-:Y:S02]  /*33f0*/  WARPGROUP.DEPBAR.LE gsb0, 0x0 ;  /* 0x00008000000079c5 */ /* 0x000fe40000010000 */
[----:B------:R-:W-:Y:S01]  /*3400*/  WARPGROUP.ARRIVE ;  /* 0x00000000000079c5 */ /* 0x000fe20000000000 */
[----:B-----5:R-:W-:Y:S01]  /*3410*/  FSEL R41, R64, -INF , P2 ;  /* 0xff80000040297808 */ /* 0x020fe20001000000 */
[----:B------:R-:W-:Y:S01]  /*3420*/  FMUL.FTZ R20, R33, UR6 ;  /* 0x0000000621147c20 */ /* 0x000fe20008410000 */
[----:B------:R-:W-:Y:S01]  /*3430*/  ISETP.GT.AND P2, PT, R18, 0x38, PT ;  /* 0x000000381200780c */ /* 0x000fe20003f44270 */
[----:B------:R-:W5:Y:S01]  /*3440*/  MUFU.TANH R127, R127 ;  /* 0x0000007f007f7308 */ /* 0x000f620000002400 */
[----:B------:R-:W-:Y:S01]  /*3450*/  FSEL R109, R73, -INF , P4 ;  /* 0xff800000496d7808 */ /* 0x000fe20002000000 */
[----:B------:R-:W-:Y:S01]  /*3460*/  HGMMA.64x16x16.F32.BF16 R24, gdesc[UR24], R24, gsb0 ;  /* 0x00200000181879f0 */ /* 0x000fe20008001818 */
[----:B------:R-:W-:Y:S01]  /*3470*/  FMNMX.FTZ R40, R107, R40, !PT ;  /* 0x000000286b287209 */ /* 0x000fe20007810000 */
[----:B------:R-:W-:Y:S01]  /*3480*/  FMUL.FTZ R34, R34, UR6 ;  /* 0x0000000622227c20 */ /* 0x000fe20008410000 */
[----:B------:R-:W-:Y:S01]  /*3490*/  FSEL R43, R70, -INF , P3 ;  /* 0xff800000462b7808 */ /* 0x000fe20001800000 */
[----:B------:R-:W-:Y:S01]  /*34a0*/  FMUL.FTZ R38, R38, UR6 ;  /* 0x0000000626267c20 */ /* 0x000fe20008410000 */
[----:B------:R-:W-:Y:S01]  /*34b0*/  ISETP.GT.AND P3, PT, R18, 0x39, PT ;  /* 0x000000391200780c */ /* 0x000fe20003f64270 */
[----:B------:R-:W5:Y:S01]  /*34c0*/  MUFU.TANH R48, R48 ;  /* 0x0000003000307308 */ /* 0x000f620000002400 */
[----:B------:R-:W-:Y:S01]  /*34d0*/  FSEL R111, R78, -INF , P2 ;  /* 0xff8000004e6f7808 */ /* 0x000fe20001000000 */
[----:B------:R-:W-:Y:S01]  /*34e0*/  FMUL.FTZ R32, R32, UR6 ;  /* 0x0000000620207c20 */ /* 0x000fe20008410000 */
[----:B------:R-:W-:Y:S01]  /*34f0*/  FMNMX.FTZ R40, R109, R40, !PT ;  /* 0x000000286d287209 */ /* 0x000fe20007810000 */
[----:B------:R-:W-:Y:S01]  /*3500*/  FMUL.FTZ R36, R36, UR6 ;  /* 0x0000000624247c20 */ /* 0x000fe20008410000 */
[----:B------:R-:W-:Y:S01]  /*3510*/  FSEL R45, R68, -INF , P6 ;  /* 0xff800000442d7808 */ /* 0x000fe20003000000 */
[----:B------:R-:W-:Y:S01]  /*3520*/  IMAD.U32 R74, RZ, RZ, UR7 ;  /* 0x00000007ff4a7e24 */ /* 0x000fe2000f8e00ff */
[----:B------:R-:W-:Y:S01]  /*3530*/  ISETP.GT.AND P6, PT, R18, 0x40, PT ;  /* 0x000000401200780c */ /* 0x000fe20003fc4270 */
[----:B------:R1:W-:Y:S01]  /*3540*/  MUFU.TANH R135, R55 ;  /* 0x0000003700877308 */ /* 0x0003e20000002400 */
[----:B------:R-:W-:Y:S01]  /*3550*/  FSEL R79, R79, -INF , P3 ;  /* 0xff8000004f4f7808 */ /* 0x000fe20001800000 */
[--C-:B------:R-:W-:Y:S01]  /*3560*/  IMAD.MOV.U32 R70, RZ, RZ, R71.reuse ;  /* 0x000000ffff467224 */ /* 0x100fe200078e0047 */
[----:B0-----:R-:W-:Y:S01]  /*3570*/  FMNMX.FTZ R42, R111, R40, !PT ;  /* 0x000000286f2a7209 */ /* 0x001fe20007810000 */
[----:B------:R-:W-:Y:S01]  /*3580*/  FMUL.FTZ R40, R35, UR6 ;  /* 0x0000000623287c20 */ /* 0x000fe20008410000 */
[----:B------:R-:W-:Y:S01]  /*3590*/  FSEL R47, R82, -INF , P5 ;  /* 0xff800000522f7808 */ /* 0x000fe20002800000 */
[----:B------:R-:W-:Y:S01]  /*35a0*/  IMAD.MOV.U32 R68, RZ, RZ, R71 ;  /* 0x000000ffff447224 */ /* 0x000fe200078e0047 */
[----:B------:R-:W-:Y:S01]  /*35b0*/  ISETP.GT.AND P5, PT, R18, 0x41, PT ;  /* 0x000000411200780c */ /* 0x000fe20003fa4270 */
[----:B------:R-:W0:Y:S01]  /*35c0*/  MUFU.TANH R129, R129 ;  /* 0x0000008100817308 */ /* 0x000e220000002400 */
[----:B------:R-:W-:-:S02]  /*35d0*/  FSEL R113, R58, -INF , P6 ;  /* 0xff8000003a717808 */ /* 0x000fc40003000000 */
[----:B------:R-:W-:Y:S02]  /*35e0*/  FMNMX.FTZ R42, R79, R42, !PT ;  /* 0x0000002a4f2a7209 */ /* 0x000fe40007810000 */
[----:B------:R-:W-:Y:S02]  /*35f0*/  FSEL R49, R72, -INF , P4 ;  /* 0xff80000048317808 */ /* 0x000fe40002000000 */
[----:B------:R-:W-:Y:S01]  /*3600*/  ISETP.GT.AND P4, PT, R18, 0x48, PT ;  /* 0x000000481200780c */ /* 0x000fe20003f84270 */
[----:B------:R-:W0:Y:S01]  /*3610*/  MUFU.TANH R22, R22 ;  /* 0x0000001600167308 */ /* 0x000e220000002400 */
[----:B------:R-:W-:Y:S02]  /*3620*/  FSEL R115, R57, -INF , P5 ;  /* 0xff80000039737808 */ /* 0x000fe40002800000 */
[----:B------:R-:W-:Y:S02]  /*3630*/  FMNMX.FTZ R42, R113, R42, !PT ;  /* 0x0000002a712a7209 */ /* 0x000fe40007810000 */
[----:B------:R-:W-:-:S02]  /*3640*/  FSEL R51, R76, -INF , P2 ;  /* 0xff8000004c337808 */ /* 0x000fc40001000000 */
[----:B------:R-:W-:Y:S01]  /*3650*/  ISETP.GT.AND P2, PT, R18, 0x49, PT ;  /* 0x000000491200780c */ /* 0x000fe20003f44270 */
[----:B------:R-:W0:Y:S01]  /*3660*/  MUFU.TANH R131, R131 ;  /* 0x0000008300837308 */ /* 0x000e220000002400 */
[----:B------:R-:W-:Y:S02]  /*3670*/  FSEL R117, R62, -INF , P4 ;  /* 0xff8000003e757808 */ /* 0x000fe40002000000 */
[----:B------:R-:W-:Y:S02]  /*3680*/  FMNMX.FTZ R42, R115, R42, !PT ;  /* 0x0000002a732a7209 */ /* 0x000fe40007810000 */
[----:B----4-:R-:W-:Y:S02]  /*3690*/  FSEL R53, R75, -INF , P3 ;  /* 0xff8000004b357808 */ /* 0x010fe40001800000 */
[----:B------:R-:W-:Y:S01]  /*36a0*/  ISETP.GT.AND P3, PT, R18, 0x50, PT ;  /* 0x000000501200780c */ /* 0x000fe20003f64270 */
[----:B------:R-:W4:Y:S01]  /*36b0*/  MUFU.TANH R52, R52 ;  /* 0x0000003400347308 */ /* 0x000f220000002400 */
[----:B------:R-:W-:-:S02]  /*36c0*/  FSEL R119, R61, -INF , P2 ;  /* 0xff8000003d777808 */ /* 0x000fc40001000000 */
[----:B------:R-:W-:Y:S02]  /*36d0*/  FMNMX.FTZ R42, R117, R42, !PT ;  /* 0x0000002a752a7209 */ /* 0x000fe40007810000 */
[----:B-1----:R-:W-:Y:S01]  /*36e0*/  FSEL R55, R83, -INF , P6 ;  /* 0xff80000053377808 */ /* 0x002fe20003000000 */
[----:B------:R-:W-:Y:S02]  /*36f0*/  WARPGROUP.DEPBAR.LE gsb0, 0x0 ;  /* 0x00008000000079c5 */ /* 0x000fe40000010000 */
[----:B------:R-:W-:Y:S01]  /*3700*/  ISETP.GT.AND P6, PT, R18, 0x51, PT ;  /* 0x000000511200780c */ /* 0x000fe20003fc4270 */
[----:B------:R-:W1:Y:S01]  /*3710*/  MUFU.TANH R46, R46 ;  /* 0x0000002e002e7308 */ /* 0x000e620000002400 */
[----:B------:R-:W-:Y:S01]  /*3720*/  FSEL R121, R63, -INF , P3 ;  /* 0xff8000003f797808 */ /* 0x000fe20001800000 */
[----:B------:R-:W-:Y:S01]  /*3730*/  FMUL.FTZ R26, R26, UR6 ;  /* 0x000000061a1a7c20 */ /* 0x000fe20008410000 */
[----:B------:R-:W-:Y:S01]  /*3740*/  FMNMX.FTZ R42, R119, R42, !PT ;  /* 0x0000002a772a7209 */ /* 0x000fe20007810000 */
[----:B------:R-:W-:Y:S01]  /*3750*/  FMUL.FTZ R30, R30, UR6 ;  /* 0x000000061e1e7c20 */ /* 0x000fe20008410000 */
[----:B--2---:R-:W-:-:S02]  /*3760*/  FSEL R33, R56, -INF , P5 ;  /* 0xff80000038217808 */ /* 0x004fc40002800000 */
[----:B------:R-:W-:Y:S01]  /*3770*/  ISETP.GT.AND P5, PT, R18, 0x58, PT ;  /* 0x000000581200780c */ /* 0x000fe20003fa4270 */
[----:B------:R-:W2:Y:S01]  /*3780*/  MUFU.TANH R34, R34 ;  /* 0x0000002200227308 */ /* 0x000ea20000002400 */
[----:B---3--:R-:W-:Y:S02]  /*3790*/  FSEL R123, R50, -INF , P6 ;  /* 0xff800000327b7808 */ /* 0x008fe40003000000 */
[----:B------:R-:W-:Y:S02]  /*37a0*/  FMNMX.FTZ R42, R121, R42, !PT ;  /* 0x0000002a792a7209 */ /* 0x000fe40007810000 */
[----:B------:R-:W-:Y:S02]  /*37b0*/  FSEL R57, R59, -INF , P4 ;  /* 0xff8000003b397808 */ /* 0x000fe40002000000 */
[----:B------:R-:W-:Y:S01]  /*37c0*/  ISETP.GT.AND P4, PT, R18, 0x59, PT ;  /* 0x000000591200780c */ /* 0x000fe20003f84270 */
[----:B------:R-:W3:Y:S01]  /*37d0*/  MUFU.TANH R10, R44 ;  /* 0x0000002c000a7308 */ /* 0x000ee20000002400 */
[----:B------:R-:W-:-:S02]  /*37e0*/  FSEL R125, R125, -INF , P5 ;  /* 0xff8000007d7d7808 */ /* 0x000fc40002800000 */
[----:B------:R-:W-:Y:S02]  /*37f0*/  FMNMX.FTZ R42, R123, R42, !PT ;  /* 0x0000002a7b2a7209 */ /* 0x000fe40007810000 */
[----:B------:R-:W-:Y:S02]  /*3800*/  FSEL R35, R60, -INF , P2 ;  /* 0xff8000003c237808 */ /* 0x000fe40001000000 */
[----:B------:R-:W-:Y:S01]  /*3810*/  ISETP.GT.AND P2, PT, R18, 0x60, PT ;  /* 0x000000601200780c */ /* 0x000fe20003f44270 */
[----:B------:R-:W3:Y:S01]  /*3820*/  MUFU.TANH R40, R40 ;  /* 0x0000002800287308 */ /* 0x000ee20000002400 */
[----:B-----5:R-:W-:Y:S02]  /*3830*/  FSEL R127, R127, -INF , P4 ;  /* 0xff8000007f7f7808 */ /* 0x020fe40002000000 */
[----:B------:R-:W-:Y:S02]  /*3840*/  FMNMX.FTZ R42, R125, R42, !PT ;  /* 0x0000002a7d2a7209 */ /* 0x000fe40007810000 */
[----:B------:R-:W-:-:S02]  /*3850*/  FSEL R59, R48, -INF , P3 ;  /* 0xff800000303b7808 */ /* 0x000fc40001800000 */
[----:B------:R-:W-:Y:S01]  /*3860*/  ISETP.GT.AND P3, PT, R18, 0x61, PT ;  /* 0x000000611200780c */ /* 0x000fe20003f64270 */
[----:B------:R-:W5:Y:S01]  /*3870*/  MUFU.TANH R38, R38 ;  /* 0x0000002600267308 */ /* 0x000f620000002400 */
[----:B0-----:R-:W-:Y:S02]  /*3880*/  FSEL R129, R129, -INF , P2 ;  /* 0xff80000081817808 */ /* 0x001fe40001000000 */
[----:B------:R-:W-:Y:S02]  /*3890*/  FMNMX.FTZ R42, R127, R42, !PT ;  /* 0x0000002a7f2a7209 */ /* 0x000fe40007810000 */
[----:B------:R-:W-:Y:S01]  /*38a0*/  FSEL R61, R22, -INF , P6 ;  /* 0xff800000163d7808 */ /* 0x000fe20003000000 */
[----:B------:R-:W-:Y:S01]  /*38b0*/  FMUL.FTZ R22, R39, UR6 ;  /* 0x0000000627167c20 */ /* 0x000fe20008410000 */
[----:B------:R-:W-:Y:S01]  /*38c0*/  ISETP.GT.AND P6, PT, R18, 0x68, PT ;  /* 0x000000681200780c */ /* 0x000fe20003fc4270 */
[----:B------:R-:W-:Y:S01]  /*38d0*/  MUFU.TANH R32, R32 ;  /* 0x0000002000207308 */ /* 0x000fe20000002400 */
[----:B------:R-:W-:-:S02]  /*38e0*/  FSEL R131, R131, -INF , P3 ;  /* 0xff80000083837808 */ /* 0x000fc40001800000 */
[----:B------:R-:W-:Y:S02]  /*38f0*/  FMNMX.FTZ R42, R129, R42, !PT ;  /* 0x0000002a812a7209 */ /* 0x000fe40007810000 */
[----:B----4-:R-:W-:Y:S02]  /*3900*/  FSEL R63, R52, -INF , P5 ;  /* 0xff800000343f7808 */ /* 0x010fe40002800000 */
[----:B------:R-:W-:Y:S01]  /*3910*/  ISETP.GT.AND P5, PT, R18, 0x69, PT ;  /* 0x000000691200780c */ /* 0x000fe20003fa4270 */
[----:B------:R-:W0:Y:S01]  /*3920*/  MUFU.TANH R22, R22 ;  /* 0x0000001600167308 */ /* 0x000e220000002400 */
[----:B-1----:R-:W-:Y:S02]  /*3930*/  FSEL R133, R46, -INF , P6 ;  /* 0xff8000002e857808 */ /* 0x002fe40003000000 */
[----:B------:R-:W-:Y:S02]  /*3940*/  FMNMX.FTZ R42, R131, R42, !PT ;  /* 0x0000002a832a7209 */ /* 0x000fe40007810000 */
[----:B------:R-:W-:-:S02]  /*3950*/  FSEL R65, R54, -INF , P4 ;  /* 0xff80000036417808 */ /* 0x000fc40002000000 */
[----:B------:R-:W-:Y:S01]  /*3960*/  ISETP.GT.AND P4, PT, R18, 0x70, PT ;  /* 0x000000701200780c */ /* 0x000fe20003f84270 */
[----:B------:R-:W1:Y:S01]  /*3970*/  MUFU.TANH R26, R26 ;  /* 0x0000001a001a7308 */ /* 0x000e620000002400 */
[----:B------:R-:W-:Y:S01]  /*3980*/  FSEL R39, R8, -INF , P2 ;  /* 0xff80000008277808 */ /* 0x000fe20001000000 */
[----:B------:R-:W-:Y:S01]  /*3990*/  FMUL.FTZ R8, R27, UR6 ;  /* 0x000000061b087c20 */ /* 0x000fe20008410000 */
[----:B------:R-:W-:Y:S02]  /*39a0*/  FSEL R135, R135, -INF , P5 ;  /* 0xff80000087877808 */ /* 0x000fe40002800000 */
[----:B------:R-:W-:Y:S02]  /*39b0*/  FMNMX.FTZ R42, R133, R42, !PT ;  /* 0x0000002a852a7209 */ /* 0x000fe40007810000 */
[----:B------:R-:W-:Y:S01]  /*39c0*/  FSEL R67, R12, -INF , P3 ;  /* 0xff8000000c437808 */ /* 0x000fe20001800000 */
[----:B------:R-:W4:Y:S01]  /*39d0*/  MUFU.TANH R20, R20 ;  /* 0x0000001400147308 */ /* 0x000f220000002400 */
[----:B------:R-:W-:-:S02]  /*39e0*/  ISETP.GT.AND P3, PT, R18, 0x71, PT ;  /* 0x000000711200780c */ /* 0x000fc40003f64270 */
[----:B--2---:R-:W-:Y:S01]  /*39f0*/  FSEL R137, R34, -INF , P4 ;  /* 0xff80000022897808 */ /* 0x004fe20002000000 */
[----:B------:R-:W-:Y:S01]  /*3a00*/  FMUL.FTZ R34, R28, UR6 ;  /* 0x000000061c227c20 */ /* 0x000fe20008410000 */
[----:B------:R-:W-:Y:S02]  /*3a10*/  FMNMX.FTZ R42, R135, R42, !PT ;  /* 0x0000002a872a7209 */ /* 0x000fe40007810000 */
[----:B------:R-:W-:Y:S01]  /*3a20*/  ISETP.GT.AND P2, PT, R18, 0x78, PT ;  /* 0x000000781200780c */ /* 0x000fe20003f44270 */
[----:B------:R-:W2:Y:S01]  /*3a30*/  MUFU.TANH R8, R8 ;  /* 0x0000000800087308 */ /* 0x000ea20000002400 */
[----:B---3--:R-:W-:Y:S01]  /*3a40*/  FSEL R27, R10, -INF , P6 ;  /* 0xff8000000a1b7808 */ /* 0x008fe20003000000 */
[----:B------:R-:W-:Y:S01]  /*3a50*/  FMUL.FTZ R10, R31, UR6 ;  /* 0x000000061f0a7c20 */ /* 0x000fe20008410000 */
[----:B------:R-:W-:Y:S02]  /*3a60*/  FSEL R139, R40, -INF , P3 ;  /* 0xff800000288b7808 */ /* 0x000fe40001800000 */
[----:B------:R-:W-:-:S02]  /*3a70*/  FMNMX.FTZ R42, R137, R42, !PT ;  /* 0x0000002a892a7209 */ /* 0x000fc40007810000 */
[----:B------:R-:W-:Y:S01]  /*3a80*/  ISETP.GT.AND P6, PT, R18, 0x79, PT ;  /* 0x000000791200780c */ /* 0x000fe20003fc4270 */
[----:B------:R-:W3:Y:S01]  /*3a90*/  MUFU.TANH R36, R36 ;  /* 0x0000002400247308 */ /* 0x000ee20000002400 */
[----:B-----5:R-:W-:Y:S01]  /*3aa0*/  FSEL R141, R38, -INF , P2 ;  /* 0xff800000268d7808 */ /* 0x020fe20001000000 */
[----:B------:R-:W-:Y:S01]  /*3ab0*/  FMUL.FTZ R38, R37, UR6 ;  /* 0x0000000625267c20 */ /* 0x000fe20008410000 */
[----:B------:R-:W-:Y:S02]  /*3ac0*/  FMNMX.FTZ R42, R139, R42, !PT ;  /* 0x0000002a8b2a7209 */ /* 0x000fe40007810000 */
[----:B------:R-:W-:Y:S02]  /*3ad0*/  FSEL R73, R14, -INF , P5 ;  /* 0xff8000000e497808 */ /* 0x000fe40002800000 */
[----:B------:R-:W-:Y:S01]  /*3ae0*/  ISETP.GT.AND P5, PT, R18, 0x80, PT ;  /* 0x000000801200780c */ /* 0x000fe20003fa4270 */
[----:B------:R-:W5:Y:S01]  /*3af0*/  MUFU.TANH R30, R30 ;  /* 0x0000001e001e7308 */ /* 0x000f620000002400 */
[----:B0-----:R-:W-:-:S02]  /*3b00*/  FSEL R143, R22, -INF , P6 ;  /* 0xff800000168f7808 */ /* 0x001fc40003000000 */
[----:B------:R-:W-:Y:S02]  /*3b10*/  FMNMX.FTZ R42, R141, R42, !PT ;  /* 0x0000002a8d2a7209 */ /* 0x000fe40007810000 */
[----:B------:R-:W-:Y:S01]  /*3b20*/  FSEL R75, R32, -INF , P4 ;  /* 0xff800000204b7808 */ /* 0x000fe20002000000 */
[----:B------:R-:W-:Y:S01]  /*3b30*/  FMUL.FTZ R32, R24, UR6 ;  /* 0x0000000618207c20 */ /* 0x000fe20008410000 */
[----:B------:R-:W-:Y:S01]  /*3b40*/  ISETP.GT.AND P4, PT, R18, 0x81, PT ;  /* 0x000000811200780c */ /* 0x000fe20003f84270 */
[----:B------:R-:W0:Y:S01]  /*3b50*/  MUFU.TANH R10, R10 ;  /* 0x0000000a000a7308 */ /* 0x000e220000002400 */
[----:B-1----:R-:W-:Y:S02]  /*3b60*/  FSEL R147, R26, -INF , P5 ;  /* 0xff8000001a937808 */ /* 0x002fe40002800000 */
[----:B------:R-:W-:Y:S02]  /*3b70*/  FMNMX.FTZ R42, R143, R42, !PT ;  /* 0x0000002a8f2a7209 */ /* 0x000fe40007810000 */
[----:B----4-:R-:W-:-:S02]  /*3b80*/  FSEL R31, R20, -INF , P3 ;  /* 0xff800000141f7808 */ /* 0x010fc40001800000 */
[----:B------:R-:W-:Y:S01]  /*3b90*/  ISETP.GT.AND P3, PT, R18, 0x88, PT ;  /* 0x000000881200780c */ /* 0x000fe20003f64270 */
[----:B------:R-:W1:Y:S01]  /*3ba0*/  MUFU.TANH R38, R38 ;  /* 0x0000002600267308 */ /* 0x000e620000002400 */
[----:B--2---:R-:W-:Y:S02]  /*3bb0*/  FSEL R149, R8, -INF , P4 ;  /* 0xff80000008957808 */ /* 0x004fe40002000000 */
[----:B------:R-:W-:Y:S02]  /*3bc0*/  FMNMX.FTZ R42, R147, R42, !PT ;  /* 0x0000002a932a7209 */ /* 0x000fe40007810000 */
[----:B---3--:R-:W-:Y:S01]  /*3bd0*/  FSEL R69, R36, -INF , P2 ;  /* 0xff80000024457808 */ /* 0x008fe20001000000 */
[----:B------:R-:W-:Y:S01]  /*3be0*/  FMUL.FTZ R36, R25, UR6 ;  /* 0x0000000619247c20 */ /* 0x000fe20008410000 */
[----:B------:R-:W-:Y:S01]  /*3bf0*/  ISETP.GT.AND P2, PT, R18, 0x89, PT ;  /* 0x000000891200780c */ /* 0x000fe20003f44270 */
[----:B------:R-:W2:Y:S01]  /*3c00*/  MUFU.TANH R32, R32 ;  /* 0x0000002000207308 */ /* 0x000ea20000002400 */
[----:B-----5:R-:W-:Y:S01]  /*3c10*/  FSEL R153, R30, -INF , P3 ;  /* 0xff8000001e997808 */ /* 0x020fe20001800000 */
[----:B------:R-:W-:Y:S01]  /*3c20*/  FMUL.FTZ R30, R29, UR6 ;  /* 0x000000061d1e7c20 */ /* 0x000fe20008410000 */
[----:B------:R-:W-:-:S02]  /*3c30*/  FMNMX.FTZ R42, R149, R42, !PT ;  /* 0x0000002a952a7209 */ /* 0x000fc40007810000 */
[----:B0-----:R-:W-:Y:S02]  /*3c40*/  FSEL R151, R10, -INF , P2 ;  /* 0xff8000000a977808 */ /* 0x001fe40001000000 */
[----:B------:R-:W-:Y:S01]  /*3c50*/  FMNMX.FTZ R42, R153, R42, !PT ;  /* 0x0000002a992a7209 */ /* 0x000fe20007810000 */
[----:B------:R-:W0:Y:S03]  /*3c60*/  MUFU.TANH R36, R36 ;  /* 0x0000002400247308 */ /* 0x000e260000002400 */
[----:B------:R-:W-:-:S05]  /*3c70*/  FMNMX.FTZ R42, R151, R42, !PT ;  /* 0x0000002a972a7209 */ /* 0x000fca0007810000 */
[----:B------:R-:W3:Y:S01]  /*3c80*/  SHFL.BFLY PT, R83, R42, 0x2, 0x1f ;  /* 0x0c401f002a537f89 */ /* 0x000ee200000e0000 */
[----:B------:R-:W4:Y:S08]  /*3c90*/  MUFU.TANH R34, R34 ;  /* 0x0000002200227308 */ /* 0x000f300000002400 */
[----:B------:R-:W5:Y:S01]  /*3ca0*/  MUFU.TANH R30, R30 ;  /* 0x0000001e001e7308 */ /* 0x000f620000002400 */
[----:B---3--:R-:W-:-:S05]  /*3cb0*/  FMNMX.FTZ R83, R42, R83, !PT ;  /* 0x000000532a537209 */ /* 0x008fca0007810000 */
[----:B------:R-:W3:Y:S02]  /*3cc0*/  SHFL.BFLY PT, R72, R83, 0x1, 0x1f ;  /* 0x0c201f0053487f89 */ /* 0x000ee400000e0000 */
[----:B---3--:R-:W-:-:S04]  /*3cd0*/  FMNMX.FTZ R72, R83, R72, !PT ;  /* 0x0000004853487209 */ /* 0x008fc80007810000 */
[C---:B------:R-:W-:Y:S01]  /*3ce0*/  FSETP.NEU.FTZ.AND P0, PT, R72.reuse, -INF , PT ;  /* 0xff8000004800780b */ /* 0x040fe20003f1d000 */
[----:B------:R-:W-:-:S05]  /*3cf0*/  FMUL.FTZ R26, R72, R74 ;  /* 0x0000004a481a7220 */ /* 0x000fca0000410000 */
[----:B------:R-:W-:Y:S02]  /*3d00*/  FSEL R26, R26, RZ, P0 ;  /* 0x000000ff1a1a7208 */ /* 0x000fe40000000000 */
[----:B------:R-:W-:-:S03]  /*3d10*/  ISETP.NE.AND P0, PT, R104, RZ, PT ;  /* 0x000000ff6800720c */ /* 0x000fc60003f05270 */
[--C-:B------:R-:W-:Y:S01]  /*3d20*/  FFMA.FTZ R91, R6, R74, -R26.reuse ;  /* 0x0000004a065b7223 */ /* 0x100fe2000001081a */
[----:B------:R-:W-:Y:S01]  /*3d30*/  FMNMX.FTZ R6, R5, R4, !PT ;  /* 0x0000000405067209 */ /* 0x000fe20007810000 */
[-CC-:B------:R-:W-:Y:S01]  /*3d40*/  FFMA.FTZ R12, R97, R74.reuse, -R26.reuse ;  /* 0x0000004a610c7223 */ /* 0x180fe2000001081a */
[----:B-1----:R-:W-:Y:S01]  /*3d50*/  FSEL R97, R38, -INF , P6 ;  /* 0xff80000026617808 */ /* 0x002fe20003000000 */
[--C-:B------:R-:W-:Y:S01]  /*3d60*/  FFMA.FTZ R18, R101, R74, -R26.reuse ;  /* 0x0000004a65127223 */ /* 0x100fe2000001081a */
[----:B------:R-:W-:Y:S01]  /*3d70*/  FMNMX.FTZ R6, R7, R6, !PT ;  /* 0x0000000607067209 */ /* 0x000fe20007810000 */
[-CC-:B------:R-:W-:Y:S01]  /*3d80*/  FFMA.FTZ R22, R107, R74.reuse, -R26.reuse ;  /* 0x0000004a6b167223 */ /* 0x180fe2000001081a */
[----:B--2---:R-:W-:Y:S01]  /*3d90*/  FSEL R101, R32, -INF , P5 ;  /* 0xff80000020657808 */ /* 0x004fe20002800000 */
[--C-:B------:R-:W-:Y:S01]  /*3da0*/  FFMA.FTZ R24, R111, R74, -R26.reuse ;  /* 0x0000004a6f187223 */ /* 0x100fe2000001081a */
[----:B------:R-:W-:Y:S01]  /*3db0*/  FMNMX.FTZ R6, R9, R6, !PT ;  /* 0x0000000609067209 */ /* 0x000fe20007810000 */
[-CC-:B------:R-:W-:Y:S01]  /*3dc0*/  FFMA.FTZ R117, R117, R74.reuse, -R26.reuse ;  /* 0x0000004a75757223 */ /* 0x180fe2000001081a */
[----:B0-----:R-:W-:Y:S01]  /*3dd0*/  FSEL R107, R36, -INF , P4 ;  /* 0xff800000246b7808 */ /* 0x001fe20002000000 */
[--C-:B------:R-:W-:Y:S01]  /*3de0*/  FFMA.FTZ R83, R79, R74, -R26.reuse ;  /* 0x0000004a4f537223 */ /* 0x100fe2000001081a */
[----:B------:R-:W-:Y:S01]  /*3df0*/  FMNMX.FTZ R6, R11, R6, !PT ;  /* 0x000000060b067209 */ /* 0x000fe20007810000 */
[-CC-:B------:R-:W-:Y:S01]  /*3e00*/  FFMA.FTZ R113, R113, R74.reuse, -R26.reuse ;  /* 0x0000004a71717223 */ /* 0x180fe2000001081a */
[----:B----4-:R-:W-:Y:S01]  /*3e10*/  FSEL R111, R34, -INF , P3 ;  /* 0xff800000226f7808 */ /* 0x010fe20001800000 */
[--C-:B------:R-:W-:Y:S01]  /*3e20*/  FFMA.FTZ R14, R93, R74, -R26.reuse ;  /* 0x0000004a5d0e7223 */ /* 0x100fe2000001081a */
[----:B------:R-:W-:Y:S01]  /*3e30*/  FMNMX.FTZ R6, R13, R6, !PT ;  /* 0x000000060d067209 */ /* 0x000fe20007810000 */
[-CC-:B------:R-:W-:Y:S01]  /*3e40*/  FFMA.FTZ R93, R95, R74.reuse, -R26.reuse ;  /* 0x0000004a5f5d7223 */ /* 0x180fe2000001081a */
[-CC-:B------:R-:W-:Y:S01]  /*3e50*/  FFMA.FTZ R20, R81, R74.reuse, -R26.reuse ;  /* 0x0000004a51147223 */ /* 0x180fe2000001081a */
        /* <DEDUP_REMOVED lines=28> */
[----:B------:R-:W-:Y:S01]  /*4020*/  FFMA.FTZ R115, R149, R74, -R26 ;  /* 0x0000004a95737223 */ /* 0x000fe2000001081a */
[----:B------:R-:W-:Y:S01]  /*4030*/  FMNMX.FTZ R6, R49, R6, !PT ;  /* 0x0000000631067209 */ /* 0x000fe20007810000 */
[----:B------:R-:W-:Y:S03]  /*4040*/  MUFU.EX2 R10, R10 ;  /* 0x0000000a000a7308 */ /* 0x000fe60000000800 */
[----:B------:R-:W-:-:S04]  /*4050*/  FMNMX.FTZ R6, R51, R6, !PT ;  /* 0x0000000633067209 */ /* 0x000fc80007810000 */
[----:B------:R-:W-:Y:S01]  /*4060*/  FMNMX.FTZ R6, R53, R6, !PT ;  /* 0x0000000635067209 */ /* 0x000fe20007810000 */
[----:B------:R-:W0:Y:S03]  /*4070*/  MUFU.EX2 R91, R91 ;  /* 0x0000005b005b7308 */ /* 0x000e260000000800 */
[----:B------:R-:W-:-:S04]  /*4080*/  FMNMX.FTZ R6, R55, R6, !PT ;  /* 0x0000000637067209 */ /* 0x000fc80007810000 */
[----:B------:R-:W-:Y:S01]  /*4090*/  FMNMX.FTZ R6, R33, R6, !PT ;  /* 0x0000000621067209 */ /* 0x000fe20007810000 */
[----:B------:R-:W1:Y:S03]  /*40a0*/  MUFU.EX2 R8, R8 ;  /* 0x0000000800087308 */ /* 0x000e660000000800 */
[----:B------:R-:W-:-:S04]  /*40b0*/  FMNMX.FTZ R6, R57, R6, !PT ;  /* 0x0000000639067209 */ /* 0x000fc80007810000 */
[----:B------:R-:W-:Y:S01]  /*40c0*/  FMNMX.FTZ R6, R35, R6, !PT ;  /* 0x0000000623067209 */ /* 0x000fe20007810000 */
[----:B------:R-:W-:Y:S03]  /*40d0*/  MUFU.EX2 R89, R89 ;  /* 0x0000005900597308 */ /* 0x000fe60000000800 */
        /* <DEDUP_REMOVED lines=8> */
[----:B------:R2:W-:Y:S03]  /*4160*/  MUFU.EX2 R6, R113 ;  /* 0x0000007100067308 */ /* 0x0005e60000000800 */
[----:B------:R-:W-:-:S04]  /*4170*/  FMNMX.FTZ R28, R27, R28, !PT ;  /* 0x0000001c1b1c7209 */ /* 0x000fc80007810000 */
[----:B------:R-:W-:Y:S01]  /*4180*/  FMNMX.FTZ R40, R73, R28, !PT ;  /* 0x0000001c49287209 */ /* 0x000fe20007810000 */
[----:B------:R-:W-:Y:S01]  /*4190*/  MUFU.EX2 R12, R12 ;  /* 0x0000000c000c7308 */ /* 0x000fe20000000800 */
[----:B--2---:R-:W-:Y:S02]  /*41a0*/  FFMA.FTZ R113, R151, R74, -R26 ;  /* 0x0000004a97717223 */ /* 0x004fe4000001081a */
[----:B------:R-:W-:-:S04]  /*41b0*/  FMNMX.FTZ R40, R75, R40, !PT ;  /* 0x000000284b287209 */ /* 0x000fc80007810000 */
[----:B------:R-:W-:Y:S01]  /*41c0*/  FMNMX.FTZ R40, R31, R40, !PT ;  /* 0x000000281f287209 */ /* 0x000fe20007810000 */
[----:B------:R5:W-:Y:S03]  /*41d0*/  MUFU.EX2 R28, R117 ;  /* 0x00000075001c7308 */ /* 0x000be60000000800 */
[----:B------:R-:W-:-:S04]  /*41e0*/  FMNMX.FTZ R40, R69, R40, !PT ;  /* 0x0000002845287209 */ /* 0x000fc80007810000 */
[----:B------:R-:W-:Y:S01]  /*41f0*/  FMNMX.FTZ R40, R97, R40, !PT ;  /* 0x0000002861287209 */ /* 0x000fe20007810000 */
[----:B------:R-:W-:Y:S01]  /*4200*/  MUFU.EX2 R95, R95 ;  /* 0x0000005f005f7308 */ /* 0x000fe20000000800 */
[----:B-----5:R-:W-:Y:S01]  /*4210*/  FSEL R117, R30, -INF , P2 ;  /* 0xff8000001e757808 */ /* 0x020fe20001000000 */
[----:B------:R-:W-:Y:S01]  /*4220*/  FFMA.FTZ R30, R129, R74, -R26 ;  /* 0x0000004a811e7223 */ /* 0x000fe2000001081a */
[----:B------:R-:W-:-:S04]  /*4230*/  FMNMX.FTZ R40, R101, R40, !PT ;  /* 0x0000002865287209 */ /* 0x000fc80007810000 */
[----:B------:R-:W-:Y:S01]  /*4240*/  FMNMX.FTZ R40, R107, R40, !PT ;  /* 0x000000286b287209 */ /* 0x000fe20007810000 */
[----:B------:R-:W-:Y:S03]  /*4250*/  MUFU.EX2 R18, R18 ;  /* 0x0000001200127308 */ /* 0x000fe60000000800 */
[----:B------:R-:W-:-:S04]  /*4260*/  FMNMX.FTZ R40, R111, R40, !PT ;  /* 0x000000286f287209 */ /* 0x000fc80007810000 */
[----:B------:R-:W-:Y:S01]  /*4270*/  FMNMX.FTZ R36, R117, R40, !PT ;  /* 0x0000002875247209 */ /* 0x000fe20007810000 */
[----:B------:R-:W-:Y:S04]  /*4280*/  MUFU.EX2 R25, R25 ;  /* 0x0000001900197308 */ /* 0x000fe80000000800 */
[----:B------:R-:W2:Y:S04]  /*4290*/  SHFL.BFLY PT, R79, R36, 0x2, 0x1f ;  /* 0x0c401f00244f7f89 */ /* 0x000ea800000e0000 */
[----:B------:R-:W-:Y:S08]  /*42a0*/  MUFU.EX2 R20, R20 ;  /* 0x0000001400147308 */ /* 0x000ff00000000800 */
[----:B------:R-:W-:Y:S08]  /*42b0*/  MUFU.EX2 R37, R37 ;  /* 0x0000002500257308 */ /* 0x000ff00000000800 */
[----:B------:R-:W-:Y:S01]  /*42c0*/  MUFU.EX2 R22, R22 ;  /* 0x0000001600167308 */ /* 0x000fe20000000800 */
[----:B--2---:R-:W-:Y:S01]  /*42d0*/  FMNMX.FTZ R46, R36, R79, !PT ;  /* 0x0000004f242e7209 */ /* 0x004fe20007810000 */
[----:B------:R-:W-:-:S06]  /*42e0*/  FFMA.FTZ R36, R153, R74, -R26 ;  /* 0x0000004a99247223 */ /* 0x000fcc000001081a */
[----:B------:R-:W-:Y:S01]  /*42f0*/  MUFU.EX2 R81, R81 ;  /* 0x0000005100517308 */ /* 0x000fe20000000800 */
[----:B------:R-:W2:Y:S07]  /*4300*/  SHFL.BFLY PT, R79, R46, 0x1, 0x1f ;  /* 0x0c201f002e4f7f89 */ /* 0x000eae00000e0000 */
[----:B------:R-:W-:Y:S08]  /*4310*/  MUFU.EX2 R24, R24 ;  /* 0x0000001800187308 */ /* 0x000ff00000000800 */
[----:B------:R-:W-:Y:S08]  /*4320*/  MUFU.EX2 R83, R83 ;  /* 0x0000005300537308 */ /* 0x000ff00000000800 */
[----:B------:R-:W-:Y:S01]  /*4330*/  MUFU.EX2 R29, R29 ;  /* 0x0000001d001d7308 */ /* 0x000fe20000000800 */
[----:B--2---:R-:W-:-:S04]  /*4340*/  FMNMX.FTZ R79, R46, R79, !PT ;  /* 0x0000004f2e4f7209 */ /* 0x004fc80007810000 */
[C---:B------:R-:W-:Y:S01]  /*4350*/  FSETP.NEU.FTZ.AND P2, PT, R79.reuse, -INF , PT ;  /* 0xff8000004f00780b */ /* 0x040fe20003f5d000 */
[----:B------:R-:W-:Y:S02]  /*4360*/  FMUL.FTZ R46, R79, R74 ;  /* 0x0000004a4f2e7220 */ /* 0x000fe40000410000 */
[----:B------:R-:W-:Y:S03]  /*4370*/  MUFU.EX2 R77, R77 ;  /* 0x0000004d004d7308 */ /* 0x000fe60000000800 */
[----:B------:R-:W-:-:S05]  /*4380*/  FSEL R26, R46, RZ, P2 ;  /* 0x000000ff2e1a7208 */ /* 0x000fca0001000000 */
[--C-:B------:R-:W-:Y:S01]  /*4390*/  FFMA.FTZ R119, R9, R74, -R26.reuse ;  /* 0x0000004a09777223 */ /* 0x100fe2000001081a */
[----:B------:R-:W-:Y:S01]  /*43a0*/  LEA.HI R9, R19, R16, RZ, 0x4 ;  /* 0x0000001013097211 */ /* 0x000fe200078f20ff */
[--C-:B------:R-:W-:Y:S01]  /*43b0*/  FFMA.FTZ R58, R11, R74, -R26.reuse ;  /* 0x0000004a0b3a7223 */ /* 0x100fe2000001081a */
[----:B------:R-:W-:Y:S01]  /*43c0*/  LEA.HI R19, R19, R16, RZ, 0x5 ;  /* 0x0000001013137211 */ /* 0x000fe200078f28ff */
[-CC-:B------:R-:W-:Y:S01]  /*43d0*/  FFMA.FTZ R121, R13, R74.reuse, -R26.reuse ;  /* 0x0000004a0d797223 */ /* 0x180fe2000001081a */
[----:B------:R-:W-:Y:S01]  /*43e0*/  LOP3.LUT R11, R9, 0xfffffff0, RZ, 0xc0, !PT ;  /* 0xfffffff0090b7812 */ /* 0x000fe200078ec0ff */
[-CC-:B------:R-:W-:Y:S01]  /*43f0*/  FFMA.FTZ R60, R15, R74.reuse, -R26.reuse ;  /* 0x0000004a0f3c7223 */ /* 0x180fe2000001081a */
[----:B------:R-:W-:Y:S01]  /*4400*/  SHF.R.S32.HI R13, RZ, 0x4, R9 ;  /* 0x00000004ff0d7819 */ /* 0x000fe20000011409 */
[----:B------:R-:W-:Y:S02]  /*4410*/  IMAD.SHL.U32 R15, R19, 0x8, RZ ;  /* 0x00000008130f7824 */ /* 0x000fe400078e00ff */
[----:B------:R-:W-:Y:S01]  /*4420*/  FFMA.FTZ R5, R5, R74, -R26 ;  /* 0x0000004a05057223 */ /* 0x000fe2000001081a */
[----:B------:R-:W-:-:S02]  /*4430*/  IMAD.IADD R11, R16, 0x1, -R11 ;  /* 0x00000001100b7824 */ /* 0x000fc400078e0a0b */
[-CC-:B------:R-:W-:Y:S01]  /*4440*/  FFMA.FTZ R56, R4, R74.reuse, -R26.reuse ;  /* 0x0000004a04387223 */ /* 0x180fe2000001081a */
[----:B------:R-:W-:Y:S01]  /*4450*/  IMAD.SHL.U32 R62, R13, 0x8, RZ ;  /* 0x000000080d3e7824 */ /* 0x000fe200078e00ff */
[----:B------:R-:W-:Y:S01]  /*4460*/  LOP3.LUT R64, R15, 0x7fffff00, RZ, 0xc0, !PT ;  /* 0x7fffff000f407812 */ /* 0x000fe200078ec0ff */
[-CC-:B------:R-:W-:Y:S01]  /*4470*/  FFMA.FTZ R54, R7, R74.reuse, -R26.reuse ;  /* 0x0000004a07367223 */ /* 0x180fe2000001081a */
[----:B------:R-:W-:Y:S01]  /*4480*/  SHF.R.S32.HI R52, RZ, 0x1f, R11 ;  /* 0x0000001fff347819 */ /* 0x000fe2000001140b */
[----:B------:R-:W-:Y:S01]  /*4490*/  MUFU.EX2 R5, R5 ;  /* 0x0000000500057308 */ /* 0x000fe20000000800 */
[-CC-:B------:R-:W-:Y:S01]  /*44a0*/  FFMA.FTZ R46, R45, R74.reuse, -R26.reuse ;  /* 0x0000004a2d2e7223 */ /* 0x180fe2000001081a */
[-CC-:B------:R-:W-:Y:S01]  /*44b0*/  FFMA.FTZ R45, R51, R74.reuse, -R26.reuse ;  /* 0x0000004a332d7223 */ /* 0x180fe2000001081a */
[CC--:B------:R-:W-:Y:S01]  /*44c0*/  LEA.HI R9, R52.reuse, R11.reuse, RZ, 0x2 ;  /* 0x0000000b34097211 */ /* 0x0c0fe200078f10ff */
[-CC-:B------:R-:W-:Y:S01]  /*44d0*/  FFMA.FTZ R21, R21, R74.reuse, -R26.reuse ;  /* 0x0000004a15157223 */ /* 0x180fe2000001081a */
[----:B------:R-:W-:Y:S01]  /*44e0*/  LEA.HI R52, R52, R11, RZ, 0x3 ;  /* 0x0000000b34347211 */ /* 0x000fe200078f18ff */
[-CC-:B------:R-:W-:Y:S01]  /*44f0*/  FFMA.FTZ R4, R23, R74.reuse, -R26.reuse ;  /* 0x0000004a17047223 */ /* 0x180fe2000001081a */
[----:B------:R-:W-:Y:S01]  /*4500*/  SHF.R.S32.HI R13, RZ, 0x2, R9 ;  /* 0x00000002ff0d7819 */ /* 0x000fe20000011409 */
[----:B------:R-:W2:Y:S01]  /*4510*/  MUFU.EX2 R56, R56 ;  /* 0x0000003800387308 */ /* 0x000ea20000000800 */
[----:B------:R-:W-:Y:S01]  /*4520*/  FFMA.FTZ R7, R41, R74, -R26 ;  /* 0x0000004a29077223 */ /* 0x000fe2000001081a */
[----:B------:R-:W-:Y:S01]  /*4530*/  IMAD.SHL.U32 R15, R52, 0x10, RZ ;  /* 0x00000010340f7824 */ /* 0x000fe200078e00ff */
[----:B------:R-:W-:Y:S01]  /*4540*/  LOP3.LUT R52, R9, 0x7fffffc, RZ, 0xc0, !PT ;  /* 0x07fffffc09347812 */ /* 0x000fe200078ec0ff */
[----:B------:R-:W-:-:S02]  /*4550*/  IMAD.SHL.U32 R13, R13, 0x40, RZ ;  /* 0x000000400d0d7824 */ /* 0x000fc400078e00ff */
[----:B------:R-:W-:Y:S01]  /*4560*/  FFMA.FTZ R41, R43, R74, -R26 ;  /* 0x0000004a2b297223 */ /* 0x000fe2000001081a */
[----:B------:R-:W-:Y:S01]  /*4570*/  IMAD.U32 R9, RZ, RZ, UR37 ;  /* 0x00000025ff097e24 */ /* 0x000fe2000f8e00ff */
[----:B------:R-:W-:Y:S01]  /*4580*/  LOP3.LUT R15, R15, 0x7fffff80, RZ, 0xc0, !PT ;  /* 0x7fffff800f0f7812 */ /* 0x000fe200078ec0ff */
[----:B------:R-:W3:Y:S01]  /*4590*/  MUFU.EX2 R54, R54 ;  /* 0x0000003600367308 */ /* 0x000ee20000000800 */
[----:B------:R-:W-:Y:S01]  /*45a0*/  LOP3.LUT R13, R13, 0x40, RZ, 0xc0, !PT ;  /* 0x000000400d0d7812 */ /* 0x000fe200078ec0ff */
[----:B------:R-:W-:Y:S01]  /*45b0*/  @!P1 VIADD R9, R9, 0x31c40 ;  /* 0x00031c4009099836 */ /* 0x000fe20000000000 */
[----:B------:R-:W-:Y:S01]  /*45c0*/  IADD3 R11, R11, -R52, RZ ;  /* 0x800000340b0b7210 */ /* 0x000fe20007ffe0ff */
[----:B------:R-:W-:Y:S01]  /*45d0*/  IMAD.IADD R64, R15, 0x1, R64 ;  /* 0x000000010f407824 */ /* 0x000fe200078e0240 */
[----:B------:R-:W-:Y:S01]  /*45e0*/  LOP3.LUT R62, R13, 0x8, R62, 0xf8, !PT ;  /* 0x000000080d3e7812 */ /* 0x000fe200078ef83e */
[----:B------:R-:W-:Y:S01]  /*45f0*/  FFMA.FTZ R48, R49, R74, -R26 ;  /* 0x0000004a31307223 */ /* 0x000fe2000001081a */
[----:B------:R-:W-:Y:S01]  /*4600*/  SHF.R.U32.HI R13, RZ, 0x3, R13 ;  /* 0x00000003ff0d7819 */ /* 0x000fe2000001160d */
[----:B------:R-:W4:Y:S01]  /*4610*/  MUFU.EX2 R119, R119 ;  /* 0x0000007700777308 */ /* 0x000f220000000800 */
[----:B------:R-:W-:-:S02]  /*4620*/  IMAD R64, R11, 0x10, R64 ;  /* 0x000000100b407824 */ /* 0x000fc400078e0240 */
[----:B0-----:R-:W-:Y:S01]  /*4630*/  FADD.FTZ R11, R10, R91 ;  /* 0x0000005b0a0b7221 */ /* 0x001fe20000010000 */
[----:B------:R-:W-:Y:S01]  /*4640*/  LOP3.LUT R13, R62, R13, RZ, 0x3c, !PT ;  /* 0x0000000d3e0d7212 */ /* 0x000fe200078e3cff */
[----:B------:R-:W-:Y:S01]  /*4650*/  FFMA.FTZ R43, R47, R74, -R26 ;  /* 0x0000004a2f2b7223 */ /* 0x000fe2000001081a */
[----:B------:R-:W-:Y:S01]  /*4660*/  @!P1 PRMT R9, RZ, 0x654, R9 ;  /* 0x00000654ff099816 */ /* 0x000fe20000000009 */
[----:B-1----:R-:W-:Y:S01]  /*4670*/  FADD.FTZ R62, R8, R11 ;  /* 0x0000000b083e7221 */ /* 0x002fe20000010000 */
[----:B--2---:R-:W-:Y:S01]  /*4680*/  FADD.FTZ R11, R5, R56 ;  /* 0x00000038050b7221 */ /* 0x004fe20000010000 */
[----:B------:R-:W0:Y:S01]  /*4690*/  MUFU.EX2 R58, R58 ;  /* 0x0000003a003a7308 */ /* 0x000e220000000800 */
[----:B------:R-:W-:Y:S02]  /*46a0*/  IMAD.IADD R51, R13, 0x1, R64 ;  /* 0x000000010d337824 */ /* 0x000fe400078e0240 */
[C---:B------:R-:W-:Y:S01]  /*46b0*/  FADD.FTZ R13, R89.reuse, R62 ;  /* 0x0000003e590d7221 */ /* 0x040fe20000010000 */
[----:B---3--:R-:W-:Y:S01]  /*46c0*/  FADD.FTZ R62, R54, R11 ;  /* 0x0000000b363e7221 */ /* 0x008fe20000010000 */
[----:B------:R-:W-:Y:S01]  /*46d0*/  F2FP.BF16.F32.PACK_AB R11, R89, R8 ;  /* 0x00000008590b723e */ /* 0x000fe200000010ff */
[----:B------:R1:W-:Y:S01]  /*46e0*/  @!P1 SYNCS.ARRIVE.TRANS64.RED.A1T0 RZ, [R9+URZ], RZ ;  /* 0x000000ff09ff99a7 */ /* 0x0003e2000810043f */
[----:B------:R-:W-:Y:S01]  /*46f0*/  FADD.FTZ R64, R14, R13 ;  /* 0x0000000d0e407221 */ /* 0x000fe20000010000 */
[-C--:B------:R-:W-:Y:S01]  /*4700*/  FFMA.FTZ R50, R53, R74.reuse, -R26 ;  /* 0x0000004a35327223 */ /* 0x080fe2000001081a */
[----:B------:R-:W2:Y:S01]  /*4710*/  MUFU.EX2 R121, R121 ;  /* 0x0000007900797308 */ /* 0x000ea20000000800 */
[----:B----4-:R-:W-:Y:S01]  /*4720*/  FADD.FTZ R13, R119, R62 ;  /* 0x0000003e770d7221 */ /* 0x010fe20000010000 */
[----:B------:R-:W-:Y:S01]  /*4730*/  FADD.FTZ R15, R93, R64 ;  /* 0x000000405d0f7221 */ /* 0x000fe20000010000 */
[-CC-:B------:R-:W-:Y:S01]  /*4740*/  FFMA.FTZ R55, R55, R74.reuse, -R26.reuse ;  /* 0x0000004a37377223 */ /* 0x180fe2000001081a */
[--C-:B------:R-:W-:Y:S01]  /*4750*/  FFMA.FTZ R19, R33, R74, -R26.reuse ;  /* 0x0000004a21137223 */ /* 0x100fe2000001081a */
[----:B-1----:R-:W-:Y:S01]  /*4760*/  F2FP.BF16.F32.PACK_AB R9, R91, R10 ;  /* 0x0000000a5b09723e */ /* 0x002fe200000010ff */
[----:B------:R-:W-:Y:S01]  /*4770*/  FADD.FTZ R10, R12, R15 ;  /* 0x0000000f0c0a7221 */ /* 0x000fe20000010000 */
[----:B------:R-:W-:Y:S01]  /*4780*/  FFMA.FTZ R33, R57, R74, -R26 ;  /* 0x0000004a39217223 */ /* 0x000fe2000001081a */
[----:B------:R-:W1:Y:S01]  /*4790*/  MUFU.EX2 R60, R60 ;  /* 0x0000003c003c7308 */ /* 0x000e620000000800 */
[----:B0-----:R-:W-:Y:S01]  /*47a0*/  FADD.FTZ R8, R58, R13 ;  /* 0x0000000d3a087221 */ /* 0x001fe20000010000 */
[----:B------:R-:W-:Y:S01]  /*47b0*/  FADD.FTZ R49, R95, R10 ;  /* 0x0000000a5f317221 */ /* 0x000fe20000010000 */
[----:B------:R-:W-:Y:S01]  /*47c0*/  F2FP.BF16.F32.PACK_AB R13, R93, R14 ;  /* 0x0000000e5d0d723e */ /* 0x000fe200000010ff */
[--C-:B------:R-:W-:Y:S01]  /*47d0*/  FFMA.FTZ R52, R35, R74, -R26.reuse ;  /* 0x0000004a23347223 */ /* 0x100fe2000001081a */
[----:B------:R-:W-:Y:S01]  /*47e0*/  F2FP.BF16.F32.PACK_AB R10, R119, R54 ;  /* 0x00000036770a723e */ /* 0x000fe200000010ff */
[----:B------:R-:W-:Y:S01]  /*47f0*/  FADD.FTZ R54, R18, R49 ;  /* 0x0000003112367221 */ /* 0x000fe20000010000 */
[-C--:B------:R-:W-:Y:S01]  /*4800*/  FFMA.FTZ R100, R59, R74.reuse, -R26 ;  /* 0x0000004a3b647223 */ /* 0x080fe2000001081a */
[----:B------:R-:W0:Y:S01]  /*4810*/  MUFU.EX2 R21, R21 ;  /* 0x0000001500157308 */ /* 0x000e220000000800 */
[----:B--2---:R-:W-:Y:S01]  /*4820*/  FADD.FTZ R23, R121, R8 ;  /* 0x0000000879177221 */ /* 0x004fe20000010000 */
[----:B------:R-:W-:Y:S01]  /*4830*/  F2FP.BF16.F32.PACK_AB R8, R56, R5 ;  /* 0x000000053808723e */ /* 0x000fe200000010ff */
[-CC-:B------:R-:W-:Y:S01]  /*4840*/  FFMA.FTZ R35, R61, R74.reuse, -R26.reuse ;  /* 0x0000004a3d237223 */ /* 0x180fe2000001081a */
[-CC-:B------:R-:W-:Y:S01]  /*4850*/  FFMA.FTZ R102, R63, R74.reuse, -R26.reuse ;  /* 0x0000004a3f667223 */ /* 0x180fe2000001081a */
[-CC-:B------:R-:W-:Y:S01]  /*4860*/  FFMA.FTZ R47, R65, R74.reuse, -R26.reuse ;  /* 0x0000004a412f7223 */ /* 0x180fe2000001081a */
[-CC-:B------:R-:W-:Y:S01]  /*4870*/  FFMA.FTZ R39, R39, R74.reuse, -R26.reuse ;  /* 0x0000004a27277223 */ /* 0x180fe2000001081a */
[-CC-:B------:R-:W-:Y:S01]  /*4880*/  FFMA.FTZ R84, R67, R74.reuse, -R26.reuse ;  /* 0x0000004a43547223 */ /* 0x180fe2000001081a */
[----:B------:R-:W2:Y:S01]  /*4890*/  MUFU.EX2 R4, R4 ;  /* 0x0000000400047308 */ /* 0x000ea20000000800 */
[----:B-1----:R-:W-:Y:S01]  /*48a0*/  FADD.FTZ R14, R60, R23 ;  /* 0x000000173c0e7221 */ /* 0x002fe20000010000 */
[-CC-:B------:R-:W-:Y:S01]  /*48b0*/  FFMA.FTZ R27, R27, R74.reuse, -R26.reuse ;  /* 0x0000004a1b1b7223 */ /* 0x180fe2000001081a */
[-CC-:B------:R-:W-:Y:S01]  /*48c0*/  FFMA.FTZ R73, R73, R74.reuse, -R26.reuse ;  /* 0x0000004a49497223 */ /* 0x180fe2000001081a */
[-CC-:B------:R-:W-:Y:S01]  /*48d0*/  FFMA.FTZ R75, R75, R74.reuse, -R26.reuse ;  /* 0x0000004a4b4b7223 */ /* 0x180fe2000001081a */
[-CC-:B------:R-:W-:Y:S01]  /*48e0*/  FFMA.FTZ R31, R31, R74.reuse, -R26.reuse ;  /* 0x0000004a1f1f7223 */ /* 0x180fe2000001081a */
[-CC-:B------:R-:W-:Y:S01]  /*48f0*/  FFMA.FTZ R69, R69, R74.reuse, -R26.reuse ;  /* 0x0000004a45457223 */ /* 0x180fe2000001081a */
[----:B------:R-:W-:Y:S01]  /*4900*/  FFMA.FTZ R97, R97, R74, -R26 ;  /* 0x0000004a61617223 */ /* 0x000fe2000001081a */
[----:B------:R-:W1:Y:S01]  /*4910*/  MUFU.EX2 R7, R7 ;  /* 0x0000000700077308 */ /* 0x000e620000000800 */
[C---:B0-----:R-:W-:Y:S01]  /*4920*/  FADD.FTZ R23, R21.reuse, R14 ;  /* 0x0000000e15177221 */ /* 0x041fe20000010000 */
[----:B------:R-:W-:Y:S01]  /*4930*/  F2FP.BF16.F32.PACK_AB R14, R21, R60 ;  /* 0x0000003c150e723e */ /* 0x000fe200000010ff */
[----:B------:R-:W-:Y:S01]  /*4940*/  FADD.FTZ R21, R25, R54 ;  /* 0x0000003619157221 */ /* 0x000fe20000010000 */
[-CC-:B------:R-:W-:Y:S01]  /*4950*/  FFMA.FTZ R49, R101, R74.reuse, -R26.reuse ;  /* 0x0000004a65317223 */ /* 0x180fe2000001081a */
[-CC-:B------:R-:W-:Y:S01]  /*4960*/  FFMA.FTZ R107, R107, R74.reuse, -R26.reuse ;  /* 0x0000004a6b6b7223 */ /* 0x180fe2000001081a */
[-CC-:B------:R-:W-:Y:S01]  /*4970*/  FFMA.FTZ R111, R111, R74.reuse, -R26.reuse ;  /* 0x0000004a6f6f7223 */ /* 0x180fe2000001081a */
[----:B------:R-:W-:Y:S01]  /*4980*/  FADD.FTZ R56, R20, R21 ;  /* 0x0000001514387221 */ /* 0x000fe20000010000 */
[----:B------:R-:W0:Y:S01]  /*4990*/  MUFU.EX2 R41, R41 ;  /* 0x0000002900297308 */ /* 0x000e220000000800 */
[----:B--2---:R-:W-:Y:S01]  /*49a0*/  FADD.FTZ R54, R4, R23 ;  /* 0x0000001704367221 */ /* 0x004fe20000010000 */
[----:B------:R-:W-:Y:S01]  /*49b0*/  FFMA.FTZ R117, R117, R74, -R26 ;  /* 0x0000004a75757223 */ /* 0x000fe2000001081a */
[----:B------:R-:W-:Y:S01]  /*49c0*/  FADD.FTZ R23, R37, R56 ;  /* 0x0000003825177221 */ /* 0x000fe20000010000 */
[----:B------:R-:W-:Y:S01]  /*49d0*/  LEA R5, R51, UR37, 0x1 ;  /* 0x0000002533057c11 */ /* 0x000fe2000f8e08ff */
[----:B------:R-:W-:Y:S01]  /*49e0*/  IMAD.MOV.U32 R67, RZ, RZ, R71 ;  /* 0x000000ffff437224 */ /* 0x000fe200078e0047 */
[----:B------:R-:W-:Y:S01]  /*49f0*/  F2FP.BF16.F32.PACK_AB R15, R95, R12 ;  /* 0x0000000c5f0f723e */ /* 0x000fe200000010ff */
[----:B------:R-:W-:Y:S01]  /*4a00*/  FADD.FTZ R56, R22, R23 ;  /* 0x0000001716387221 */ /* 0x000fe20000010000 */
[----:B------:R-:W2:Y:S01]  /*4a10*/  MUFU.EX2 R46, R46 ;  /* 0x0000002e002e7308 */ /* 0x000ea20000000800 */
[----:B-1----:R-:W-:Y:S01]  /*4a20*/  FADD.FTZ R54, R7, R54 ;  /* 0x0000003607367221 */ /* 0x002fe20000010000 */
[----:B------:R1:W-:Y:S01]  /*4a30*/  STSM.16.M88.4 [R5+0x24300], R8 ;  /* 0x0243000805007844 */ /* 0x0003e20000000200 */
[----:B------:R-:W-:Y:S01]  /*4a40*/  FADD.FTZ R23, R81, R56 ;  /* 0x0000003851177221 */ /* 0x000fe20000010000 */
[----:B------:R-:W-:Y:S01]  /*4a50*/  F2FP.BF16.F32.PACK_AB R12, R121, R58 ;  /* 0x0000003a790c723e */ /* 0x000fe200000010ff */
[----:B------:R-:W-:Y:S01]  /*4a60*/  IMAD.MOV.U32 R65, RZ, RZ, R71 ;  /* 0x000000ffff417224 */ /* 0x000fe200078e0047 */
[-C--:B------:R-:W-:Y:S01]  /*4a70*/  MOV R64, R71.reuse ;  /* 0x0000004700407202 */ /* 0x080fe20000000f00 */
[----:B------:R-:W-:Y:S01]  /*4a80*/  FADD.FTZ R56, R24, R23 ;  /* 0x0000001718387221 */ /* 0x000fe20000010000 */
[----:B------:R-:W3:Y:S01]  /*4a90*/  MUFU.EX2 R43, R43 ;  /* 0x0000002b002b7308 */ /* 0x000ee20000000800 */
[----:B0-----:R-:W-:Y:S01]  /*4aa0*/  FADD.FTZ R21, R41, R54 ;  /* 0x0000003629157221 */ /* 0x001fe20000010000 */
[----:B------:R-:W-:Y:S01]  /*4ab0*/  STSM.16.M88.4 [R5+0x25b00], R12 ;  /* 0x025b000c05007844 */ /* 0x000fe20000000200 */
[----:B------:R-:W-:Y:S01]  /*4ac0*/  FADD.FTZ R23, R83, R56 ;  /* 0x0000003853177221 */ /* 0x000fe20000010000 */
[--C-:B------:R-:W-:Y:S01]  /*4ad0*/  IMAD.MOV.U32 R63, RZ, RZ, R71.reuse ;  /* 0x000000ffff3f7224 */ /* 0x100fe200078e0047 */
[----:B------:R-:W-:Y:S01]  /*4ae0*/  MOV R57, R71 ;  /* 0x0000004700397202 */ /* 0x000fe20000000f00 */
[----:B------:R-:W-:-:S02]  /*4af0*/  IMAD.MOV.U32 R62, RZ, RZ, R71 ;  /* 0x000000ffff3e7224 */ /* 0x000fc400078e0047 */
[----:B------:R-:W-:Y:S01]  /*4b00*/  FADD.FTZ R26, R6, R23 ;  /* 0x00000017061a7221 */ /* 0x000fe20000010000 */
[----:B------:R-:W0:Y:S01]  /*4b10*/  MUFU.EX2 R48, R48 ;  /* 0x0000003000307308 */ /* 0x000e220000000800 */
[----:B--2---:R-:W-:Y:S01]  /*4b20*/  FADD.FTZ R54, R46, R21 ;  /* 0x000000152e367221 */ /* 0x004fe20000010000 */
[--C-:B------:R-:W-:Y:S02]  /*4b30*/  IMAD.MOV.U32 R61, RZ, RZ, R71.reuse ;  /* 0x000000ffff3d7224 */ /* 0x100fe400078e0047 */
[--C-:B------:R-:W-:Y:S02]  /*4b40*/  IMAD.MOV.U32 R60, RZ, RZ, R71.reuse ;  /* 0x000000ffff3c7224 */ /* 0x100fe400078e0047 */
[--C-:B------:R-:W-:Y:S02]  /*4b50*/  IMAD.MOV.U32 R59, RZ, RZ, R71.reuse ;  /* 0x000000ffff3b7224 */ /* 0x100fe400078e0047 */
[----:B------:R-:W2:Y:S01]  /*4b60*/  MUFU.EX2 R45, R45 ;  /* 0x0000002d002d7308 */ /* 0x000ea20000000800 */
[----:B---3--:R-:W-:Y:S01]  /*4b70*/  FADD.FTZ R21, R43, R54 ;  /* 0x000000362b157221 */ /* 0x008fe20000010000 */
[----:B------:R-:W-:-:S02]  /*4b80*/  IMAD.MOV.U32 R58, RZ, RZ, R71 ;  /* 0x000000ffff3a7224 */ /* 0x000fc400078e0047 */
[--C-:B------:R-:W-:Y:S02]  /*4b90*/  IMAD.MOV.U32 R56, RZ, RZ, R71.reuse ;  /* 0x000000ffff387224 */ /* 0x100fe400078e0047 */
[----:B------:R-:W-:Y:S02]  /*4ba0*/  IMAD.MOV.U32 R53, RZ, RZ, R71 ;  /* 0x000000ffff357224 */ /* 0x000fe400078e0047 */
[----:B------:R-:W3:Y:S01]  /*4bb0*/  MUFU.EX2 R50, R50 ;  /* 0x0000003200327308 */ /* 0x000ee20000000800 */
[----:B0-----:R-:W-:Y:S01]  /*4bc0*/  FADD.FTZ R54, R48, R21 ;  /* 0x0000001530367221 */ /* 0x001fe20000010000 */
[----:B------:R-:W-:-:S06]  /*4bd0*/  IMAD.MOV.U32 R51, RZ, RZ, R71 ;  /* 0x000000ffff337224 */ /* 0x000fcc00078e0047 */
[----:B------:R0:W4:Y:S01]  /*4be0*/  MUFU.EX2 R16, R55 ;  /* 0x0000003700107308 */ /* 0x0001220000000800 */
[----:B--2---:R-:W-:Y:S01]  /*4bf0*/  FADD.FTZ R21, R45, R54 ;  /* 0x000000362d157221 */ /* 0x004fe20000010000 */
[----:B------:R-:W-:-:S06]  /*4c00*/  IMAD.MOV.U32 R54, RZ, RZ, R71 ;  /* 0x000000ffff367224 */ /* 0x000fcc00078e0047 */
[----:B------:R-:W2:Y:S01]  /*4c10*/  MUFU.EX2 R19, R19 ;  /* 0x0000001300137308 */ /* 0x000ea20000000800 */
[----:B---3--:R-:W-:Y:S01]  /*4c20*/  FADD.FTZ R23, R50, R21 ;  /* 0x0000001532177221 */ /* 0x008fe20000010000 */
[----:B------:R-:W-:Y:S01]  /*4c30*/  F2FP.BF16.F32.PACK_AB R21, R25, R18 ;  /* 0x000000121915723e */ /* 0x000fe200000010ff */
[--C-:B0-----:R-:W-:Y:S01]  /*4c40*/  IMAD.MOV.U32 R55, RZ, RZ, R71.reuse ;  /* 0x000000ffff377224 */ /* 0x101fe200078e0047 */
[----:B------:R-:W-:Y:S02]  /*4c50*/  F2FP.BF16.F32.PACK_AB R25, R81, R22 ;  /* 0x000000165119723e */ /* 0x000fe400000010ff */
[----:B------:R-:W-:Y:S01]  /*4c60*/  F2FP.BF16.F32.PACK_AB R22, R46, R41 ;  /* 0x000000292e16723e */ /* 0x000fe200000010ff */
[----:B------:R-:W-:Y:S01]  /*4c70*/  IMAD.MOV.U32 R46, RZ, RZ, R71 ;  /* 0x000000ffff2e7224 */ /* 0x000fe200078e0047 */
[----:B------:R-:W1:Y:S01]  /*4c80*/  MUFU.EX2 R33, R33 ;  /* 0x0000002100217308 */ /* 0x000e620000000800 */
[----:B----4-:R-:W-:Y:S01]  /*4c90*/  FADD.FTZ R18, R16, R23 ;  /* 0x0000001710127221 */ /* 0x010fe20000010000 */
[----:B------:R-:W-:Y:S01]  /*4ca0*/  F2FP.BF16.F32.PACK_AB R23, R37, R20 ;  /* 0x000000142517723e */ /* 0x000fe200000010ff */
[--C-:B------:R-:W-:Y:S01]  /*4cb0*/  IMAD.MOV.U32 R41, RZ, RZ, R71.reuse ;  /* 0x000000ffff297224 */ /* 0x100fe200078e0047 */
[----:B------:R-:W-:Y:S01]  /*4cc0*/  F2FP.BF16.F32.PACK_AB R20, R7, R4 ;  /* 0x000000040714723e */ /* 0x000fe200000010ff */
[----:B------:R-:W-:-:S03]  /*4cd0*/  IMAD.MOV.U32 R37, RZ, RZ, R71 ;  /* 0x000000ffff257224 */ /* 0x000fc600078e0047 */
[----:B------:R-:W-:Y:S01]  /*4ce0*/  MUFU.EX2 R32, R32 ;  /* 0x0000002000207308 */ /* 0x000fe20000000800 */
[----:B--2---:R-:W-:Y:S01]  /*4cf0*/  FADD.FTZ R18, R19, R18 ;  /* 0x0000001213127221 */ /* 0x004fe20000010000 */
[----:B------:R-:W-:Y:S06]  /*4d00*/  STSM.16.M88.4 [R5+0x27300], R20 ;  /* 0x0273001405007844 */ /* 0x000fec0000000200 */
[----:B------:R-:W0:Y:S01]  /*4d10*/  MUFU.EX2 R52, R52 ;  /* 0x0000003400347308 */ /* 0x000e220000000800 */
[----:B-1----:R-:W-:-:S07]  /*4d20*/  FADD.FTZ R9, R33, R18 ;  /* 0x0000001221097221 */ /* 0x002fce0000010000 */
[----:B------:R-:W1:Y:S08]  /*4d30*/  MUFU.EX2 R99, R99 ;  /* 0x0000006300637308 */ /* 0x000e700000000800 */
[----:B------:R2:W-:Y:S01]  /*4d40*/  MUFU.EX2 R86, R27 ;  /* 0x0000001b00567308 */ /* 0x0005e20000000800 */
[C---:B0-----:R-:W-:Y:S01]  /*4d50*/  FADD.FTZ R9, R52.reuse, R9 ;  /* 0x0000000934097221 */ /* 0x041fe20000010000 */
[----:B------:R-:W-:Y:S01]  /*4d60*/  F2FP.BF16.F32.PACK_AB R10, R52, R33 ;  /* 0x00000021340a723e */ /* 0x000fe200000010ff */
[----:B------:R-:W-:-:S02]  /*4d70*/  IMAD.MOV.U32 R52, RZ, RZ, R71 ;  /* 0x000000ffff347224 */ /* 0x000fc400078e0047 */
[----:B------:R-:W-:-:S03]  /*4d80*/  IMAD.MOV.U32 R33, RZ, RZ, R71 ;  /* 0x000000ffff217224 */ /* 0x000fc600078e0047 */
[----:B------:R-:W0:Y:S01]  /*4d90*/  MUFU.EX2 R100, R100 ;  /* 0x0000006400647308 */ /* 0x000e220000000800 */
[----:B--2---:R-:W-:Y:S01]  /*4da0*/  FADD.FTZ R27, R29, R26 ;  /* 0x0000001a1d1b7221 */ /* 0x004fe20000010000 */
[----:B-1----:R-:W-:-:S03]  /*4db0*/  F2FP.BF16.F32.PACK_AB R101, R99, R32 ;  /* 0x000000206365723e */ /* 0x002fc600000010ff */
[----:B------:R-:W-:Y:S01]  /*4dc0*/  FADD.FTZ R26, R28, R27 ;  /* 0x0000001b1c1a7221 */ /* 0x000fe20000010000 */
[----:B------:R-:W-:Y:S02]  /*4dd0*/  F2FP.BF16.F32.PACK_AB R27, R83, R24 ;  /* 0x00000018531b723e */ /* 0x000fe400000010ff */
[----:B------:R-:W1:Y:S01]  /*4de0*/  MUFU.EX2 R40, R125 ;  /* 0x0000007d00287308 */ /* 0x000e620000000800 */
[C---:B------:R-:W-:Y:S01]  /*4df0*/  FADD.FTZ R11, R77.reuse, R26 ;  /* 0x0000001a4d0b7221 */ /* 0x040fe20000010000 */
[----:B------:R-:W-:Y:S01]  /*4e00*/  F2FP.BF16.F32.PACK_AB R24, R48, R43 ;  /* 0x0000002b3018723e */ /* 0x000fe200000010ff */
[----:B------:R-:W-:Y:S01]  /*4e10*/  IMAD.MOV.U32 R48, RZ, RZ, R71 ;  /* 0x000000ffff307224 */ /* 0x000fe200078e0047 */
[----:B------:R-:W-:Y:S01]  /*4e20*/  F2FP.BF16.F32.PACK_AB R26, R50, R45 ;  /* 0x0000002d321a723e */ /* 0x000fe200000010ff */
[----:B------:R-:W-:Y:S01]  /*4e30*/  FADD.FTZ R8, R32, R11 ;  /* 0x0000000b20087221 */ /* 0x000fe20000010000 */
[----:B------:R-:W-:Y:S01]  /*4e40*/  F2FP.BF16.F32.PACK_AB R11, R77, R28 ;  /* 0x0000001c4d0b723e */ /* 0x000fe200000010ff */
[----:B------:R-:W-:Y:S01]  /*4e50*/  IMAD.MOV.U32 R45, RZ, RZ, R71 ;  /* 0x000000ffff2d7224 */ /* 0x000fe200078e0047 */
[----:B------:R-:W2:Y:S01]  /*4e60*/  MUFU.EX2 R35, R35 ;  /* 0x0000002300237308 */ /* 0x000ea20000000800 */
[----:B------:R-:W-:Y:S01]  /*4e70*/  FADD.FTZ R7, R99, R8 ;  /* 0x0000000863077221 */ /* 0x000fe20000010000 */
[----:B0-----:R-:W-:Y:S01]  /*4e80*/  FADD.FTZ R4, R100, R9 ;  /* 0x0000000964047221 */ /* 0x001fe20000010000 */
[----:B------:R0:W-:Y:S01]  /*4e90*/  STSM.16.M88.4 [R5+0x28b00], R24 ;  /* 0x028b001805007844 */ /* 0x0001e20000000200 */
[-C--:B------:R-:W-:Y:S01]  /*4ea0*/  MOV R50, R71.reuse ;  /* 0x0000004700327202 */ /* 0x080fe20000000f00 */
[--C-:B------:R-:W-:Y:S01]  /*4eb0*/  IMAD.MOV.U32 R32, RZ, RZ, R71.reuse ;  /* 0x000000ffff207224 */ /* 0x100fe200078e0047 */
[----:B------:R-:W-:Y:S01]  /*4ec0*/  MOV R43, R71 ;  /* 0x00000047002b7202 */ /* 0x000fe20000000f00 */
[----:B------:R-:W-:Y:S01]  /*4ed0*/  IMAD.MOV.U32 R28, RZ, RZ, R71 ;  /* 0x000000ffff1c7224 */ /* 0x000fe200078e0047 */
[----:B------:R-:W3:Y:S01]  /*4ee0*/  MUFU.EX2 R103, R103 ;  /* 0x0000006700677308 */ /* 0x000ee20000000800 */
[----:B-1----:R-:W-:-:S07]  /*4ef0*/  FADD.FTZ R8, R40, R7 ;  /* 0x0000000728087221 */ /* 0x002fce0000010000 */
[----:B------:R-:W1:Y:S01]  /*4f00*/  MUFU.EX2 R102, R102 ;  /* 0x0000006600667308 */ /* 0x000e620000000800 */
[C---:B--2---:R-:W-:Y:S01]  /*4f10*/  FADD.FTZ R7, R35.reuse, R4 ;  /* 0x0000000423077221 */ /* 0x044fe20000010000 */
[----:B------:R-:W-:Y:S01]  /*4f20*/  F2FP.BF16.F32.PACK_AB R100, R35, R100 ;  /* 0x000000642364723e */ /* 0x000fe200000010ff */
[--C-:B------:R-:W-:Y:S02]  /*4f30*/  IMAD.MOV.U32 R35, RZ, RZ, R71.reuse ;  /* 0x000000ffff237224 */ /* 0x100fe400078e0047 */
[--C-:B0-----:R-:W-:Y:S02]  /*4f40*/  IMAD.MOV.U32 R27, RZ, RZ, R71.reuse ;  /* 0x000000ffff1b7224 */ /* 0x101fe400078e0047 */
[--C-:B------:R-:W-:Y:S01]  /*4f50*/  IMAD.MOV.U32 R26, RZ, RZ, R71.reuse ;  /* 0x000000ffff1a7224 */ /* 0x100fe200078e0047 */
[----:B------:R-:W0:Y:S01]  /*4f60*/  MUFU.EX2 R30, R30 ;  /* 0x0000001e001e7308 */ /* 0x000e220000000800 */
[C---:B---3--:R-:W-:Y:S01]  /*4f70*/  FADD.FTZ R9, R103.reuse, R8 ;  /* 0x0000000867097221 */ /* 0x048fe20000010000 */
[----:B------:R-:W-:Y:S01]  /*4f80*/  F2FP.BF16.F32.PACK_AB R103, R103, R40 ;  /* 0x000000286767723e */ /* 0x000fe200000010ff */
[----:B------:R-:W-:-:S02]  /*4f90*/  IMAD.MOV.U32 R40, RZ, RZ, R71 ;  /* 0x000000ffff287224 */ /* 0x000fc400078e0047 */
[--C-:B------:R-:W-:Y:S02]  /*4fa0*/  IMAD.MOV.U32 R25, RZ, RZ, R71.reuse ;  /* 0x000000ffff197224 */ /* 0x100fe400078e0047 */
[----:B------:R-:W-:Y:S01]  /*4fb0*/  IMAD.MOV.U32 R24, RZ, RZ, R71 ;  /* 0x000000ffff187224 */ /* 0x000fe200078e0047 */
[----:B------:R-:W2:Y:S01]  /*4fc0*/  MUFU.EX2 R47, R47 ;  /* 0x0000002f002f7308 */ /* 0x000ea20000000800 */
[----:B-1----:R-:W-:-:S07]  /*4fd0*/  FADD.FTZ R4, R102, R7 ;  /* 0x0000000766047221 */ /* 0x002fce0000010000 */
[----:B------:R-:W1:Y:S01]  /*4fe0*/  MUFU.EX2 R85, R85 ;  /* 0x0000005500557308 */ /* 0x000e620000000800 */
[----:B0-----:R-:W-:Y:S01]  /*4ff0*/  FADD.FTZ R8, R30, R9 ;  /* 0x000000091e087221 */ /* 0x001fe20000010000 */
[----:B------:R-:W-:Y:S02]  /*5000*/  F2FP.BF16.F32.PACK_AB R9, R29, R6 ;  /* 0x000000061d09723e */ /* 0x000fe400000010ff */
[----:B------:R-:W-:-:S04]  /*5010*/  MOV R29, R71 ;  /* 0x00000047001d7202 */ /* 0x000fc80000000f00 */
[----:B------:R-:W0:Y:S01]  /*5020*/  MUFU.EX2 R39, R39 ;  /* 0x0000002700277308 */ /* 0x000e220000000800 */
[C---:B--2---:R-:W-:Y:S01]  /*5030*/  FADD.FTZ R4, R47.reuse, R4 ;  /* 0x000000042f047221 */ /* 0x044fe20000010000 */
[----:B------:R-:W-:Y:S01]  /*5040*/  F2FP.BF16.F32.PACK_AB R102, R47, R102 ;  /* 0x000000662f66723e */ /* 0x000fe200000010ff */
[----:B------:R-:W-:-:S05]  /*5050*/  IMAD.MOV.U32 R47, RZ, RZ, R71 ;  /* 0x000000ffff2f7224 */ /* 0x000fca00078e0047 */
[----:B------:R-:W2:Y:S01]  /*5060*/  MUFU.EX2 R34, R34 ;  /* 0x0000002200227308 */ /* 0x000ea20000000800 */
[----:B-1----:R-:W-:Y:S01]  /*5070*/  FADD.FTZ R13, R85, R8 ;  /* 0x00000008550d7221 */ /* 0x002fe20000010000 */
[----:B------:R-:W-:Y:S02]  /*5080*/  F2FP.BF16.F32.PACK_AB R8, R19, R16 ;  /* 0x000000101308723e */ /* 0x000fe400000010ff */
[----:B------:R-:W-:Y:S01]  /*5090*/  F2FP.BF16.F32.PACK_AB R85, R85, R30 ;  /* 0x0000001e5555723e */ /* 0x000fe200000010ff */
[----:B------:R-:W-:Y:S02]  /*50a0*/  IMAD.MOV.U32 R30, RZ, RZ, R71 ;  /* 0x000000ffff1e7224 */ /* 0x000fe400078e0047 */
[----:B------:R1:W-:Y:S01]  /*50b0*/  STSM.16.M88.4 [R5+0x2a300], R8 ;  /* 0x02a3000805007844 */ /* 0x0003e20000000200 */
[----:B------:R-:W3:Y:S01]  /*50c0*/  MUFU.EX2 R84, R84 ;  /* 0x0000005400547308 */ /* 0x000ee20000000800 */
[----:B0-----:R-:W-:Y:S02]  /*50d0*/  FADD.FTZ R7, R39, R4 ;  /* 0x0000000427077221 */ /* 0x001fe40000010000 */
[----:B------:R0:W-:Y:S05]  /*50e0*/  STSM.16.M88.4 [R5+0x2bb00], R100 ;  /* 0x02bb006405007844 */ /* 0x0001ea0000000200 */
[----:B------:R-:W4:Y:S01]  /*50f0*/  MUFU.EX2 R87, R87 ;  /* 0x0000005700577308 */ /* 0x000f220000000800 */
[----:B--2---:R-:W-:-:S07]  /*5100*/  FADD.FTZ R4, R34, R13 ;  /* 0x0000000d22047221 */ /* 0x004fce0000010000 */
[----:B------:R-:W2:Y:S01]  /*5110*/  MUFU.EX2 R38, R38 ;  /* 0x0000002600267308 */ /* 0x000ea20000000800 */
[C---:B---3--:R-:W-:Y:S01]  /*5120*/  FADD.FTZ R7, R84.reuse, R7 ;  /* 0x0000000754077221 */ /* 0x048fe20000010000 */
[----:B------:R-:W-:Y:S01]  /*5130*/  F2FP.BF16.F32.PACK_AB R84, R84, R39 ;  /* 0x000000275454723e */ /* 0x000fe200000010ff */
[----:B------:R-:W-:Y:S02]  /*5140*/  IMAD.MOV.U32 R39, RZ, RZ, R71 ;  /* 0x000000ffff277224 */ /* 0x000fe400078e0047 */
[----:B------:R-:W-:-:S03]  /*5150*/  FADD.FTZ R6, R86, R7 ;  /* 0x0000000756067221 */ /* 0x000fc60000010000 */
[----:B------:R-:W3:Y:S01]  /*5160*/  MUFU.EX2 R73, R73 ;  /* 0x0000004900497308 */ /* 0x000ee20000000800 */
[C---:B----4-:R-:W-:Y:S01]  /*5170*/  FADD.FTZ R13, R87.reuse, R4 ;  /* 0x00000004570d7221 */ /* 0x050fe20000010000 */
[----:B------:R-:W-:Y:S01]  /*5180*/  F2FP.BF16.F32.PACK_AB R87, R87, R34 ;  /* 0x000000225757723e */ /* 0x000fe200000010ff */
[----:B------:R-:W-:-:S05]  /*5190*/  IMAD.MOV.U32 R34, RZ, RZ, R71 ;  /* 0x000000ffff227224 */ /* 0x000fca00078e0047 */
[----:B------:R-:W4:Y:S01]  /*51a0*/  MUFU.EX2 R105, R105 ;  /* 0x0000006900697308 */ /* 0x000f220000000800 */
[----:B--2---:R-:W-:-:S07]  /*51b0*/  FADD.FTZ R12, R38, R13 ;  /* 0x0000000d260c7221 */ /* 0x004fce0000010000 */
[----:B------:R-:W2:Y:S01]  /*51c0*/  MUFU.EX2 R75, R75 ;  /* 0x0000004b004b7308 */ /* 0x000ea20000000800 */
[C---:B---3--:R-:W-:Y:S01]  /*51d0*/  FADD.FTZ R6, R73.reuse, R6 ;  /* 0x0000000649067221 */ /* 0x048fe20000010000 */
[----:B------:R-:W-:-:S05]  /*51e0*/  F2FP.BF16.F32.PACK_AB R86, R73, R86 ;  /* 0x000000564956723e */ /* 0x000fca00000010ff */
[----:B------:R0:W-:Y:S01]  /*51f0*/  STSM.16.M88.4 [R5+0x2d300], R84 ;  /* 0x02d3005405007844 */ /* 0x0001e20000000200 */
[----:B------:R-:W3:Y:S01]  /*5200*/  MUFU.EX2 R42, R42 ;  /* 0x0000002a002a7308 */ /* 0x000ee20000000800 */
[C---:B----4-:R-:W-:Y:S01]  /*5210*/  FADD.FTZ R13, R105.reuse, R12 ;  /* 0x0000000c690d7221 */ /* 0x050fe20000010000 */
[----:B------:R-:W-:Y:S01]  /*5220*/  F2FP.BF16.F32.PACK_AB R105, R105, R38 ;  /* 0x000000266969723e */ /* 0x000fe200000010ff */
[----:B------:R-:W-:-:S05]  /*5230*/  IMAD.MOV.U32 R38, RZ, RZ, R71 ;  /* 0x000000ffff267224 */ /* 0x000fca00078e0047 */
[----:B------:R-:W4:Y:S01]  /*5240*/  MUFU.EX2 R109, R109 ;  /* 0x0000006d006d7308 */ /* 0x000f220000000800 */
[----:B--2---:R-:W-:-:S07]  /*5250*/  FADD.FTZ R7, R75, R6 ;  /* 0x000000064b077221 */ /* 0x004fce0000010000 */
[----:B------:R2:W5:Y:S01]  /*5260*/  MUFU.EX2 R104, R31 ;  /* 0x0000001f00687308 */ /* 0x0005620000000800 */
[----:B---3--:R-:W-:-:S07]  /*5270*/  FADD.FTZ R6, R42, R13 ;  /* 0x0000000d2a067221 */ /* 0x008fce0000010000 */
[----:B------:R-:W3:Y:S01]  /*5280*/  MUFU.EX2 R69, R69 ;  /* 0x0000004500457308 */ /* 0x000ee20000000800 */
[----:B----4-:R-:W-:Y:S01]  /*5290*/  FADD.FTZ R13, R109, R6 ;  /* 0x000000066d0d7221 */ /* 0x010fe20000010000 */
[----:B--2---:R-:W-:-:S06]  /*52a0*/  IMAD.MOV.U32 R31, RZ, RZ, R71 ;  /* 0x000000ffff1f7224 */ /* 0x004fcc00078e0047 */
[----:B------:R-:W2:Y:S01]  /*52b0*/  MUFU.EX2 R44, R44 ;  /* 0x0000002c002c7308 */ /* 0x000ea20000000800 */
[C---:B-----5:R-:W-:Y:S01]  /*52c0*/  FADD.FTZ R12, R104.reuse, R7 ;  /* 0x00000007680c7221 */ /* 0x060fe20000010000 */
[----:B------:R-:W-:-:S06]  /*52d0*/  F2FP.BF16.F32.PACK_AB R104, R104, R75 ;  /* 0x0000004b6868723e */ /* 0x000fcc00000010ff */
[----:B------:R-:W1:Y:S01]  /*52e0*/  MUFU.EX2 R106, R97 ;  /* 0x00000061006a7308 */ /* 0x000e620000000800 */
[----:B---3--:R-:W-:-:S07]  /*52f0*/  FADD.FTZ R7, R69, R12 ;  /* 0x0000000c45077221 */ /* 0x008fce0000010000 */
[----:B------:R-:W3:Y:S01]  /*5300*/  MUFU.EX2 R115, R115 ;  /* 0x0000007300737308 */ /* 0x000ee20000000800 */
[----:B--2---:R-:W-:-:S07]  /*5310*/  FADD.FTZ R12, R44, R13 ;  /* 0x0000000d2c0c7221 */ /* 0x004fce0000010000 */
[----:B------:R-:W-:Y:S01]  /*5320*/  MUFU.EX2 R36, R36 ;  /* 0x0000002400247308 */ /* 0x000fe20000000800 */
[C---:B-1----:R-:W-:Y:S01]  /*5330*/  FADD.FTZ R8, R106.reuse, R7 ;  /* 0x000000076a087221 */ /* 0x042fe20000010000 */
[----:B------:R-:W-:Y:S01]  /*5340*/  F2FP.BF16.F32.PACK_AB R106, R106, R69 ;  /* 0x000000456a6a723e */ /* 0x000fe200000010ff */
[----:B------:R-:W-:-:S05]  /*5350*/  IMAD.MOV.U32 R69, RZ, RZ, R71 ;  /* 0x000000ffff457224 */ /* 0x000fca00078e0047 */
[----:B------:R-:W1:Y:S01]  /*5360*/  MUFU.EX2 R113, R113 ;  /* 0x0000007100717308 */ /* 0x000e620000000800 */
[C---:B---3--:R-:W-:Y:S01]  /*5370*/  FADD.FTZ R9, R115.reuse, R12 ;  /* 0x0000000c73097221 */ /* 0x048fe20000010000 */
[----:B------:R-:W-:Y:S01]  /*5380*/  F2FP.BF16.F32.PACK_AB R13, R115, R44 ;  /* 0x0000002c730d723e */ /* 0x000fe200000010ff */
[----:B------:R-:W-:-:S05]  /*5390*/  IMAD.MOV.U32 R44, RZ, RZ, R71 ;  /* 0x000000ffff2c7224 */ /* 0x000fca00078e0047 */
[----:B------:R-:W2:Y:S08]  /*53a0*/  MUFU.EX2 R49, R49 ;  /* 0x0000003100317308 */ /* 0x000eb00000000800 */
[----:B------:R3:W4:Y:S01]  /*53b0*/  MUFU.EX2 R4, R107 ;  /* 0x0000006b00047308 */ /* 0x0007220000000800 */
[----:B-1----:R-:W-:Y:S01]  /*53c0*/  F2FP.BF16.F32.PACK_AB R15, R113, R36 ;  /* 0x00000024710f723e */ /* 0x002fe200000010ff */
[----:B------:R-:W-:-:S06]  /*53d0*/  FADD.FTZ R36, R36, R9 ;  /* 0x0000000924247221 */ /* 0x000fcc0000010000 */
[----:B------:R-:W-:Y:S01]  /*53e0*/  MUFU.EX2 R111, R111 ;  /* 0x0000006f006f7308 */ /* 0x000fe20000000800 */
[----:B---3--:R-:W-:Y:S01]  /*53f0*/  F2FP.BF16.F32.PACK_AB R107, R109, R42 ;  /* 0x0000002a6d6b723e */ /* 0x008fe200000010ff */
[----:B--2---:R-:W-:Y:S01]  /*5400*/  FADD.FTZ R7, R49, R8 ;  /* 0x0000000831077221 */ /* 0x004fe20000010000 */
[----:B------:R-:W-:-:S03]  /*5410*/  IMAD.MOV.U32 R42, RZ, RZ, R71 ;  /* 0x000000ffff2a7224 */ /* 0x000fc600078e0047 */
[----:B------:R0:W-:Y:S02]  /*5420*/  STSM.16.M88.4 [R5+0x2eb00], R104 ;  /* 0x02eb006805007844 */ /* 0x0001e40000000200 */
[----:B------:R-:W1:Y:S01]  /*5430*/  MUFU.EX2 R6, R117 ;  /* 0x0000007500067308 */ /* 0x000e620000000800 */
[C---:B----4-:R-:W-:Y:S01]  /*5440*/  F2FP.BF16.F32.PACK_AB R12, R4.reuse, R49 ;  /* 0x00000031040c723e */ /* 0x050fe200000010ff */
[----:B------:R-:W-:Y:S01]  /*5450*/  FADD.FTZ R8, R4, R7 ;  /* 0x0000000704087221 */ /* 0x000fe20000010000 */
[----:B------:R-:W-:Y:S02]  /*5460*/  VIADD R7, R17, 0xfffffffe ;  /* 0xfffffffe11077836 */ /* 0x000fe40000000000 */
[----:B------:R-:W-:-:S03]  /*5470*/  IMAD.MOV.U32 R49, RZ, RZ, R71 ;  /* 0x000000ffff317224 */ /* 0x000fc600078e0047 */
[----:B------:R-:W-:Y:S02]  /*5480*/  ISETP.GE.AND P2, PT, R7, R144, PT ;  /* 0x000000900700720c */ /* 0x000fe40003f46270 */
[C---:B-1----:R-:W-:Y:S01]  /*5490*/  F2FP.BF16.F32.PACK_AB R14, R6.reuse, R111 ;  /* 0x0000006f060e723e */ /* 0x042fe200000010ff */
[----:B------:R-:W-:Y:S01]  /*54a0*/  FADD.FTZ R111, R111, R8 ;  /* 0x000000086f6f7221 */ /* 0x000fe20000010000 */
[----:B------:R-:W-:Y:S01]  /*54b0*/  FADD.FTZ R8, R113, R36 ;  /* 0x0000002471087221 */ /* 0x000fe20000010000 */
[----:B------:R-:W-:Y:S02]  /*54c0*/  MOV R36, R71 ;  /* 0x0000004700247202 */ /* 0x000fe40000000f00 */
[----:B------:R0:W-:Y:S01]  /*54d0*/  STSM.16.M88.4 [R5+0x30300], R12 ;  /* 0x0303000c05007844 */ /* 0x0001e20000000200 */
[----:B------:R-:W-:Y:S01]  /*54e0*/  FADD.FTZ R4, R6, R111 ;  /* 0x0000006f06047221 */ /* 0x000fe20000010000 */
[----:B------:R-:W-:Y:S01]  /*54f0*/  MOV R6, RZ ;  /* 0x000000ff00067202 */ /* 0x000fe20000000f00 */
[----:B------:R1:W-:Y:S06]  /*5500*/  MEMBAR.ALL.CTA ;  /* 0x0000000000007992 */ /* 0x0003ec0000008000 */
[----:B-1----:R-:W1:Y:S02]  /*5510*/  FENCE.VIEW.ASYNC.S ;  /* 0x00000000000073c6 */ /* 0x002e640000000000 */
[----:B-1----:R-:W-:Y:S01]  /*5520*/  NOP ;  /* 0x0000000000007918 */ /* 0x002fe20000000000 */
[----:B------:R-:W-:Y:S05]  /*5530*/  @!P2 BRA `(.L_x_19) ;  /* 0x000000400070a947 */ /* 0x000fea0003800000 */
[----:B------:R-:W-:Y:S01]  /*5540*/  IMAD.MOV.U32 R10, RZ, RZ, R72 ;  /* 0x000000ffff0a7224 */ /* 0x000fe200078e0048 */
[----:B------:R-:W-:Y:S01]  /*5550*/  MOV R9, R79 ;  /* 0x0000004f00097202 */ /* 0x000fe20000000f00 */
[----:B------:R-:W-:Y:S01]  /*5560*/  IMAD.MOV.U32 R11, RZ, RZ, RZ ;  /* 0x000000ffff0b7224 */ /* 0x000fe200078e00ff */
        /* <DEDUP_REMOVED lines=23> */
[----:B------:R-:W-:Y:S01]  /*56e0*/  CS2R R24, SRZ ;  /* 0x0000000000187805 */ /* 0x000fe2000001ff00 */
[----:B------:R-:W-:Y:S01]  /*56f0*/  UMOV UR43, URZ ;  /* 0x0000003f002b7c82 */ /* 0x000fe20008000000 */
[----:B------:R-:W-:-:S05]  /*5700*/  ULDC UR41, c[0x0][0x9d8] ;  /* 0x0002760000297ab9 */ /* 0x000fca0000000800 */
.L_x_28:
[----:B------:R-:W-:Y:S01]  /*5710*/  UIADD3 UR6, UR43, 0x1, URZ ;  /* 0x000000012b067890 */ /* 0x000fe2000fffe03f */
[----:B------:R-:W-:-:S03]  /*5720*/  ISETP.NE.AND P3, PT, RZ, UR36, PT ;  /* 0x00000024ff007c0c */ /* 0x000fc6000bf65270 */
[----:B------:R-:W-:-:S04]  /*5730*/  UISETP.NE.AND UP0, UPT, UR6, 0x2, UPT ;  /* 0x000000020600788c */ /* 0x000fc8000bf05270 */
[----:B------:R-:W-:Y:S02]  /*5740*/  USEL UR7, URZ, 0x1, UP0 ;  /* 0x000000013f077887 */ /* 0x000fe40008000000 */
[----:B------:R-:W-:-:S04]  /*5750*/  USEL UR6, UR6, URZ, UP0 ;  /* 0x0000003f06067287 */ /* 0x000fc80008000000 */
[----:B------:R-:W-:Y:S02]  /*5760*/  LOP3.LUT R6, R11, UR7, RZ, 0x3c, !PT ;  /* 0x000000070b067c12 */ /* 0x000fe4000f8e3cff */
[----:B------:R-:W-:Y:S01]  /*5770*/  IMAD.U32 R0, RZ, RZ, UR6 ;  /* 0x00000006ff007e24 */ /* 0x000fe2000f8e00ff */
[----:B---3--:R-:W-:Y:S06]  /*5780*/  @P3 BRA `(.L_x_20) ;  /* 0x0000000000283947 */ /* 0x008fec0003800000 */
[----:B------:R-:W-:Y:S05]  /*5790*/  @!P0 BRA `(.L_x_21) ;  /* 0x0000000000048947 */ /* 0x000fea0003800000 */
[----:B------:R-:W-:Y:S01]  /*57a0*/  BPT.TRAP 0x1 ;  /* 0x000000040000795c */ /* 0x000fe20000300000 */
.L_x_21:
[----:B0-----:R-:W-:Y:S02]  /*57b0*/  LEA R13, R0, UR37, 0x3 ;  /* 0x00000025000d7c11 */ /* 0x001fe4000f8e18ff */
[----:B------:R-:W-:-:S04]  /*57c0*/  SHF.L.U32 R12, R6, 0x1f, RZ ;  /* 0x0000001f060c7819 */ /* 0x000fc800000006ff */
[----:B------:R0:W1:Y:S01]  /*57d0*/  SYNCS.PHASECHK.TRANS64.TRYWAIT P2, [R13+URZ+0x31c30], R12 ;  /* 0x031c300c0d0075a7 */ /* 0x000062000804017f */
[----:B------:R-:W-:Y:S05]  /*57e0*/  @!P0 BRA `(.L_x_22) ;  /* 0x0000000000048947 */ /* 0x000fea0003800000 */
[----:B------:R-:W-:Y:S01]  /*57f0*/  BPT.TRAP 0x1 ;  /* 0x000000040000795c */ /* 0x000fe20000300000 */
.L_x_22:
[----:B-1----:R-:W-:Y:S05]  /*5800*/  @P2 BRA `(.L_x_20) ;  /* 0x0000000000082947 */ /* 0x002fea0003800000 */
[----:B------:R-:W1:Y:S02]  /*5810*/  SYNCS.PHASECHK.TRANS64.TRYWAIT P2, [R13+URZ+0x31c30], R12 ;  /* 0x031c300c0d0075a7 */ /* 0x000e64000804017f */
[----:B-1----:R-:W-:Y:S05]  /*5820*/  @!P2 BRA `(.L_x_23) ;  /* 0x0000009c0094a947 */ /* 0x002fea0003800000 */
.L_x_20:
[----:B0-----:R-:W0:Y:S01]  /*5830*/  S2R R14, SR_TID.X ;  /* 0x00000000000e7919 */ /* 0x001e220000002100 */
[----:B------:R-:W-:Y:S01]  /*5840*/  R2UR UR52, R0 ;  /* 0x00000000003472ca */ /* 0x000fe200000e0000 */
[----:B------:R-:W-:Y:S01]  /*5850*/  UMOV UR47, 0x80000020 ;  /* 0x80000020002f7882 */ /* 0x000fe20000000000 */
[C---:B------:R-:W-:Y:S01]  /*5860*/  R2UR UR44, R2.reuse ;  /* 0x00000000022c72ca */ /* 0x040fe200000e0000 */
        /* <DEDUP_REMOVED lines=10> */
[----:B------:R-:W-:Y:S01]  /*5910*/  UIMAD UR52, UR52, 0x6c0, UR42 ;  /* 0x000006c0343478a4 */ /* 0x000fe2000f8e022a */
[C---:B------:R-:W-:Y:S01]  /*5920*/  R2UR UR28, R2.reuse ;  /* 0x00000000021c72ca */ /* 0x040fe200000e0000 */
[----:B------:R-:W-:Y:S01]  /*5930*/  UMOV UR11, 0x80000020 ;  /* 0x80000020000b7882 */ /* 0x000fe20000000000 */
[C---:B------:R-:W-:Y:S01]  /*5940*/  R2UR UR29, R3.reuse ;  /* 0x00000000031d72ca */ /* 0x040fe200000e0000 */
[----:B------:R-:W-:Y:S01]  /*5950*/  UIADD3 UR50, UR52, 0x40, URZ ;  /* 0x0000004034327890 */ /* 0x000fe2000fffe03f */
[----:B------:R-:W-:Y:S01]  /*5960*/  R2UR UR32, R2 ;  /* 0x00000000022072ca */ /* 0x000fe200000e0000 */
[----:B------:R-:W-:Y:S01]  /*5970*/  UIADD3 UR26, UR52, 0x80, URZ ;  /* 0x00000080341a7890 */ /* 0x000fe2000fffe03f */
[----:B------:R-:W-:Y:S01]  /*5980*/  R2UR UR33, R3 ;  /* 0x00000000032172ca */ /* 0x000fe200000e0000 */
[----:B------:R-:W-:Y:S01]  /*5990*/  UMOV UR46, UR52 ;  /* 0x00000034002e7c82 */ /* 0x000fe20008000000 */
[----:B------:R-:W-:-:S02]  /*59a0*/  UIADD3 UR30, UR52, 0xc0, URZ ;  /* 0x000000c0341e7890 */ /* 0x000fc4000fffe03f */
[----:B------:R-:W-:Y:S02]  /*59b0*/  UIADD3 UR34, UR52, 0x100, URZ ;  /* 0x0000010034227890 */ /* 0x000fe4000fffe03f */
[----:B------:R-:W-:Y:S02]  /*59c0*/  UIADD3 UR6, UR52, 0x2, URZ ;  /* 0x0000000234067890 */ /* 0x000fe4000fffe03f */
[----:B------:R-:W-:Y:S02]  /*59d0*/  UIADD3 UR10, UR52, 0x42, URZ ;  /* 0x00000042340a7890 */ /* 0x000fe4000fffe03f */
[----:B------:R-:W-:Y:S01]  /*59e0*/  UIADD3 UR14, UR52, 0x242, URZ ;  /* 0x00000242340e7890 */ /* 0x000fe2000fffe03f */
[----:B0-----:R-:W-:Y:S01]  /*59f0*/  SHF.R.U32.HI R14, RZ, 0x7, R14 ;  /* 0x00000007ff0e7819 */ /* 0x001fe2000001160e */
[----:B------:R-:W-:Y:S01]  /*5a00*/  UMOV UR15, 0x80000020 ;  /* 0x80000020000f7882 */ /* 0x000fe20000000000 */
[----:B------:R-:W-:Y:S01]  /*5a10*/  UIADD3 UR18, UR52, 0x480, URZ ;  /* 0x0000048034127890 */ /* 0x000fe2000fffe03f */
[----:B------:R-:W-:-:S02]  /*5a20*/  UMOV UR19, 0x80000020 ;  /* 0x8000002000137882 */ /* 0x000fc40000000000 */
[----:B-1----:R-:W-:Y:S01]  /*5a30*/  VIADD R12, R14, 0x8 ;  /* 0x000000080e0c7836 */ /* 0x002fe20000000000 */
[----:B------:R-:W-:Y:S01]  /*5a40*/  UIADD3 UR22, UR52, 0x482, URZ ;  /* 0x0000048234167890 */ /* 0x000fe2000fffe03f */
[----:B------:R-:W-:-:S03]  /*5a50*/  UMOV UR23, 0x80000020 ;  /* 0x8000002000177882 */ /* 0x000fc60000000000 */
[----:B------:R0:W-:Y:S06]  /*5a60*/  BAR.SYNC.DEFER_BLOCKING R12, 0x100 ;  /* 0x0004000c0000751d */ /* 0x0001ec0000010000 */
[----:B------:R-:W-:-:S06]  /*5a70*/  WARPGROUP.ARRIVE ;  /* 0x00000000000079c5 */ /* 0x000fcc0000000000 */
[----:B------:R-:W-:Y:S01]  /*5a80*/  HGMMA.64x16x16.F32.BF16 R136, gdesc[UR44], RZ, !UPT, gsb0 ;  /* 0x002000002c8879f0 */ /* 0x000fe2000c0018ff */
[----:B------:R-:W-:Y:S01]  /*5a90*/  R2UR UR44, R2 ;  /* 0x00000000022c72ca */ /* 0x000fe200000e0000 */
[----:B------:R-:W-:Y:S01]  /*5aa0*/  UIADD3 UR46, UR52, 0x140, URZ ;  /* 0x00000140342e7890 */ /* 0x000fe2000fffe03f */
[----:B------:R-:W-:Y:S01]  /*5ab0*/  R2UR UR45, R3 ;  /* 0x00000000032d72ca */ /* 0x000fe200000e0000 */
[----:B------:R-:W-:Y:S01]  /*5ac0*/  UMOV UR47, 0x80000020 ;  /* 0x80000020002f7882 */ /* 0x000fe20000000000 */
[----:B------:R-:W-:Y:S02]  /*5ad0*/  WARPGROUP.DEPBAR.LE gsb0, 0x0 ;  /* 0x00008000000079c5 */ /* 0x000fe40000010000 */
        /* <DEDUP_REMOVED lines=23> */
[----:B------:R-:W-:Y:S01]  /*5c50*/  UIADD3 UR34, UR52, 0x102, URZ ;  /* 0x0000010234227890 */ /* 0x000fe2000fffe03f */
[----:B------:R-:W-:Y:S01]  /*5c60*/  UMOV UR32, UR4 ;  /* 0x0000000400207c82 */ /* 0x000fe20008000000 */
[----:B------:R-:W-:Y:S01]  /*5c70*/  UMOV UR33, UR5 ;  /* 0x0000000500217c82 */ /* 0x000fe20008000000 */
        /* <DEDUP_REMOVED lines=258> */
[----:B------:R-:W-:Y:S01]  /*6ca0*/  UIADD3 UR22, UR52, 0x642, URZ ;  /* 0x0000064234167890 */ /* 0x000fe2000fffe03f */
[----:B------:R-:W-:Y:S01]  /*6cb0*/  UMOV UR23, 0x80000020 ;  /* 0x8000002000177882 */ /* 0x000fe20000000000 */
[----:B------:R-:W-:Y:S01]  /*6cc0*/  UIADD3 UR52, UR52, 0x682, URZ ;  /* 0x0000068234347890 */ /* 0x000fe2000fffe03f */
[----:B------:R-:W-:Y:S02]  /*6cd0*/  WARPGROUP.DEPBAR.LE gsb0, 0x0 ;  /* 0x00008000000079c5 */ /* 0x000fe40000010000 */
[----:B------:R-:W-:-:S06]  /*6ce0*/  WARPGROUP.ARRIVE ;  /* 0x00000000000079c5 */ /* 0x000fcc0000000000 */
[----:B------:R-:W-:Y:S03]  /*6cf0*/  HGMMA.64x16x16.F32.BF16 R120, gdesc[UR24], R120, gsb0 ;  /* 0x00200000187879f0 */ /* 0x000fe60008001878 */
        /* <DEDUP_REMOVED lines=19> */
[----:B------:R-:W-:Y:S03]  /*6e30*/  HGMMA.64x16x16.F32.BF16 R72, gdesc[UR20], R72, gsb0 ;  /* 0x00200000144879f0 */ /* 0x000fe60008001848 */
[----:B------:R-:W-:Y:S02]  /*6e40*/  WARPGROUP.DEPBAR.LE gsb0, 0x0 ;  /* 0x00008000000079c5 */ /* 0x000fe40000010000 */
[----:B0-----:R-:W-:Y:S05]  /*6e50*/  @P3 BRA `(.L_x_24) ;  /* 0x0000000000283947 */ /* 0x001fea0003800000 */
[----:B------:R-:W-:Y:S05]  /*6e60*/  @!P0 BRA `(.L_x_25) ;  /* 0x0000000000048947 */ /* 0x000fea0003800000 */
[----:B------:R-:W-:Y:S01]  /*6e70*/  BPT.TRAP 0x1 ;  /* 0x000000040000795c */ /* 0x000fe20000300000 */
.L_x_25:
[----:B------:R-:W-:Y:S01]  /*6e80*/  ULEA UR6, UR43, UR37, 0x3 ;  /* 0x000000252b067291 */ /* 0x000fe2000f8e183f */
[----:B------:R-:W-:-:S08]  /*6e90*/  SHF.L.U32 R11, R11, 0x1f, RZ ;  /* 0x0000001f0b0b7819 */ /* 0x000fd000000006ff */
[----:B------:R0:W1:Y:S01]  /*6ea0*/  SYNCS.PHASECHK.TRANS64.TRYWAIT P2, [UR6+0x31c50], R11 ;  /* 0x031c500bff0075a7 */ /* 0x0000620008040146 */
[----:B------:R-:W-:Y:S05]  /*6eb0*/  @!P0 BRA `(.L_x_26) ;  /* 0x0000000000048947 */ /* 0x000fea0003800000 */
[----:B------:R-:W-:Y:S01]  /*6ec0*/  BPT.TRAP 0x1 ;  /* 0x000000040000795c */ /* 0x000fe20000300000 */
.L_x_26:
[----:B-1----:R-:W-:Y:S05]  /*6ed0*/  @P2 BRA `(.L_x_24) ;  /* 0x0000000000082947 */ /* 0x002fea0003800000 */
[----:B------:R-:W1:Y:S02]  /*6ee0*/  SYNCS.PHASECHK.TRANS64.TRYWAIT P2, [UR6+0x31c50], R11 ;  /* 0x031c500bff0075a7 */ /* 0x000e640008040146 */
[----:B-1----:R-:W-:Y:S05]  /*6ef0*/  @!P2 BRA `(.L_x_27) ;  /* 0x0000008400f4a947 */ /* 0x002fea0003800000 */
.L_x_24:
[----:B------:R-:W-:Y:S01]  /*6f00*/  UIADD3 UR6, UR37, 0x200, URZ ;  /* 0x0000020025067890 */ /* 0x000fe2000fffe03f */
[----:B------:R-:W-:Y:S01]  /*6f10*/  WARPGROUP.ARRIVE ;  /* 0x00000000000079c5 */ /* 0x000fe20000000000 */
[----:B------:R-:W-:Y:S01]  /*6f20*/  ULOP3.LUT UR7, UR40, 0x10000, URZ, 0xfc, !UPT ;  /* 0x0001000028077892 */ /* 0x000fe2000f8efc3f */
[----:B01----:R-:W-:Y:S01]  /*6f30*/  FMUL.FTZ R11, R136, UR41 ;  /* 0x00000029880b7c20 */ /* 0x003fe20008410000 */
[----:B------:R-:W-:Y:S01]  /*6f40*/  USHF.R.U32.HI UR6, URZ, 0x4, UR6 ;  /* 0x000000043f067899 */ /* 0x000fe20008011606 */
[----:B------:R-:W-:Y:S01]  /*6f50*/  FMUL.FTZ R12, R137, UR41 ;  /* 0x00000029890c7c20 */ /* 0x000fe20008410000 */
[----:B------:R-:W-:Y:S01]  /*6f60*/  UMOV UR25, 0xc0000010 ;  /* 0xc000001000197882 */ /* 0x000fe20000000000 */
[----:B------:R-:W-:Y:S01]  /*6f70*/  UMOV UR27, 0x80000020 ;  /* 0x80000020001b7882 */ /* 0x000fe20000000000 */
[----:B------:R-:W-:Y:S01]  /*6f80*/  ULOP3.LUT UR6, UR6, 0x3fff, URZ, 0xc0, !UPT ;  /* 0x00003fff06067892 */ /* 0x000fe2000f8ec03f */
[----:B------:R-:W0:Y:S01]  /*6f90*/  MUFU.TANH R11, R11 ;  /* 0x0000000b000b7308 */ /* 0x000e220000002400 */
[----:B------:R-:W-:Y:S01]  /*6fa0*/  UMOV UR24, UR7 ;  /* 0x0000000700187c82 */ /* 0x000fe20008000000 */
[----:B------:R-:W-:Y:S01]  /*6fb0*/  FMUL.FTZ R15, R140, UR41 ;  /* 0x000000298c0f7c20 */ /* 0x000fe20008410000 */
[----:B------:R-:W-:Y:S01]  /*6fc0*/  ULOP3.LUT UR6, UR6, 0x2400000, URZ, 0xfc, !UPT ;  /* 0x0240000006067892 */ /* 0x000fe2000f8efc3f */
[----:B------:R-:W-:Y:S01]  /*6fd0*/  FMUL.FTZ R16, R141, UR41 ;  /* 0x000000298d107c20 */ /* 0x000fe20008410000 */
[----:B------:R-:W-:Y:S01]  /*6fe0*/  FMUL.FTZ R19, R128, UR41 ;  /* 0x0000002980137c20 */ /* 0x000fe20008410000 */
[----:B------:R-:W-:Y:S01]  /*6ff0*/  FMUL.FTZ R20, R129, UR41 ;  /* 0x0000002981147c20 */ /* 0x000fe20008410000 */
[----:B------:R-:W-:Y:S01]  /*7000*/  UIMAD UR6, UR43, 0x6c0, UR6 ;  /* 0x000006c02b0678a4 */ /* 0x000fe2000f8e0206 */
[----:B------:R-:W1:Y:S01]  /*7010*/  MUFU.TANH R12, R12 ;  /* 0x0000000c000c7308 */ /* 0x000e620000002400 */
[----:B------:R-:W-:Y:S01]  /*7020*/  FMUL.FTZ R22, R131, UR41 ;  /* 0x0000002983167c20 */ /* 0x000fe20008410000 */
[----:B------:R-:W-:Y:S01]  /*7030*/  FMUL.FTZ R23, R132, UR41 ;  /* 0x0000002984177c20 */ /* 0x000fe20008410000 */
[----:B------:R-:W-:Y:S01]  /*7040*/  FMUL.FTZ R128, R133, UR41 ;  /* 0x0000002985807c20 */ /* 0x000fe20008410000 */
[----:B------:R-:W-:Y:S01]  /*7050*/  FMUL.FTZ R120, R120, UR41 ;  /* 0x0000002978787c20 */ /* 0x000fe20008410000 */
[----:B------:R-:W-:Y:S01]  /*7060*/  FMUL.FTZ R121, R121, UR41 ;  /* 0x0000002979797c20 */ /* 0x000fe20008410000 */
[----:B------:R-:W-:Y:S01]  /*7070*/  UMOV UR26, UR6 ;  /* 0x00000006001a7c82 */ /* 0x000fe20008000000 */
[----:B------:R-:W-:Y:S01]  /*7080*/  FMUL.FTZ R124, R124, UR41 ;  /* 0x000000297c7c7c20 */ /* 0x000fe20008410000 */
[----:B------:R-:W-:Y:S01]  /*7090*/  HGMMA.64x96x16.F32.BF16 R24, gdesc[UR24].tnspB, R24, gsb0 ;  /* 0x41600000181879f0 */ /* 0x000fe20008001818 */
[----:B------:R-:W-:Y:S01]  /*70a0*/  UIADD3 UR24, UR7, 0x180, URZ ;  /* 0x0000018007187890 */ /* 0x000fe2000fffe03f */
[----:B------:R-:W2:Y:S01]  /*70b0*/  MUFU.TANH R15, R15 ;  /* 0x0000000f000f7308 */ /* 0x000ea20000002400 */
[----:B------:R-:W-:Y:S01]  /*70c0*/  UIADD3 UR26, UR6, 0x40, URZ ;  /* 0x00000040061a7890 */ /* 0x000fe2000fffe03f */
[----:B0-----:R-:W-:Y:S01]  /*70d0*/  FMNMX.FTZ R131, R11, R9, !PT ;  /* 0x000000090b837209 */ /* 0x001fe20007810000 */
[----:B------:R-:W-:Y:S01]  /*70e0*/  UMOV UR25, 0xc0000010 ;  /* 0xc000001000197882 */ /* 0x000fe20000000000 */
[----:B------:R-:W-:Y:S01]  /*70f0*/  UMOV UR27, 0x80000020 ;  /* 0x80000020001b7882 */ /* 0x000fe20000000000 */
[----:B------:R-:W-:Y:S01]  /*7100*/  FMUL.FTZ R125, R125, UR41 ;  /* 0x000000297d7d7c20 */ /* 0x000fe20008410000 */
[----:B------:R-:W-:Y:S01]  /*7110*/  FMUL.FTZ R112, R112, UR41 ;  /* 0x0000002970707c20 */ /* 0x000fe20008410000 */
[----:B-1----:R-:W-:Y:S01]  /*7120*/  FMNMX.FTZ R132, R12, R131, !PT ;  /* 0x000000830c847209 */ /* 0x002fe20007810000 */
[----:B------:R-:W0:Y:S01]  /*7130*/  MUFU.TANH R16, R16 ;  /* 0x0000001000107308 */ /* 0x000e220000002400 */
[----:B------:R-:W-:Y:S01]  /*7140*/  FMUL.FTZ R113, R113, UR41 ;  /* 0x0000002971717c20 */ /* 0x000fe20008410000 */
[----:B------:R-:W-:Y:S01]  /*7150*/  FMUL.FTZ R116, R116, UR41 ;  /* 0x0000002974747c20 */ /* 0x000fe20008410000 */
[----:B------:R-:W-:Y:S01]  /*7160*/  FMUL.FTZ R117, R117, UR41 ;  /* 0x0000002975757c20 */ /* 0x000fe20008410000 */
[----:B------:R-:W-:Y:S01]  /*7170*/  FMUL.FTZ R104, R104, UR41 ;  /* 0x0000002968687c20 */ /* 0x000fe20008410000 */
[----:B------:R-:W-:Y:S01]  /*7180*/  FMUL.FTZ R105, R105, UR41 ;  /* 0x0000002969697c20 */ /* 0x000fe20008410000 */
[----:B------:R-:W-:Y:S01]  /*7190*/  FMUL.FTZ R108, R108, UR41 ;  /* 0x000000296c6c7c20 */ /* 0x000fe20008410000 */
[----:B------:R-:W-:Y:S01]  /*71a0*/  FMUL.FTZ R109, R109, UR41 ;  /* 0x000000296d6d7c20 */ /* 0x000fe20008410000 */
[----:B------:R-:W1:Y:S01]  /*71b0*/  MUFU.TANH R19, R19 ;  /* 0x0000001300137308 */ /* 0x000e620000002400 */
[----:B--2---:R-:W-:Y:S01]  /*71c0*/  FMNMX.FTZ R131, R15, R132, !PT ;  /* 0x000000840f837209 */ /* 0x004fe20007810000 */
[----:B------:R-:W-:Y:S01]  /*71d0*/  FMUL.FTZ R96, R96, UR41 ;  /* 0x0000002960607c20 */ /* 0x000fe20008410000 */
[----:B------:R-:W-:Y:S01]  /*71e0*/  FMUL.FTZ R97, R97, UR41 ;  /* 0x0000002961617c20 */ /* 0x000fe20008410000 */
[----:B------:R-:W-:Y:S01]  /*71f0*/  FMUL.FTZ R100, R100, UR41 ;  /* 0x0000002964647c20 */ /* 0x000fe20008410000 */
[----:B------:R-:W-:Y:S01]  /*7200*/  FMUL.FTZ R101, R101, UR41 ;  /* 0x0000002965657c20 */ /* 0x000fe20008410000 */
[----:B------:R-:W-:Y:S01]  /*7210*/  FMUL.FTZ R88, R88, UR41 ;  /* 0x0000002958587c20 */ /* 0x000fe20008410000 */
[----:B------:R-:W-:Y:S01]  /*7220*/  FMUL.FTZ R89, R89, UR41 ;  /* 0x0000002959597c20 */ /* 0x000fe20008410000 */
[----:B------:R-:W2:Y:S01]  /*7230*/  MUFU.TANH R20, R20 ;  /* 0x0000001400147308 */ /* 0x000ea20000002400 */
[----:B0-----:R-:W-:Y:S01]  /*7240*/  FMNMX.FTZ R132, R16, R131, !PT ;  /* 0x0000008310847209 */ /* 0x001fe20007810000 */
[----:B------:R-:W-:Y:S01]  /*7250*/  FMUL.FTZ R92, R92, UR41 ;  /* 0x000000295c5c7c20 */ /* 0x000fe20008410000 */
[----:B------:R-:W-:Y:S01]  /*7260*/  FMUL.FTZ R93, R93, UR41 ;  /* 0x000000295d5d7c20 */ /* 0x000fe20008410000 */
[----:B------:R-:W-:Y:S01]  /*7270*/  FMUL.FTZ R80, R80, UR41 ;  /* 0x0000002950507c20 */ /* 0x000fe20008410000 */
[----:B------:R-:W-:Y:S01]  /*7280*/  FMUL.FTZ R81, R81, UR41 ;  /* 0x0000002951517c20 */ /* 0x000fe20008410000 */
[----:B------:R-:W-:Y:S01]  /*7290*/  FMUL.FTZ R84, R84, UR41 ;  /* 0x0000002954547c20 */ /* 0x000fe20008410000 */
[----:B------:R-:W-:Y:S01]  /*72a0*/  FMUL.FTZ R85, R85, UR41 ;  /* 0x0000002955557c20 */ /* 0x000fe20008410000 */
[----:B------:R-:W0:Y:S01]  /*72b0*/  MUFU.TANH R23, R23 ;  /* 0x0000001700177308 */ /* 0x000e220000002400 */
[----:B-1----:R-:W-:Y:S01]  /*72c0*/  FMNMX.FTZ R131, R19, R132, !PT ;  /* 0x0000008413837209 */ /* 0x002fe20007810000 */
        /* <DEDUP_REMOVED lines=49> */
[----:B------:R-:W1:Y:S05]  /*75e0*/  S2R R147, SR_TID.X ;  /* 0x0000000000937919 */ /* 0x000e6a0000002100 */
[----:B------:R-:W3:Y:S01]  /*75f0*/  MUFU.TANH R113, R113 ;  /* 0x0000007100717308 */ /* 0x000ee20000002400 */
[----:B--2---:R-:W-:-:S07]  /*7600*/  FMNMX.FTZ R131, R125, R132, !PT ;  /* 0x000000847d837209 */ /* 0x004fce0007810000 */
[----:B------:R-:W2:Y:S01]  /*7610*/  MUFU.TANH R116, R116 ;  /* 0x0000007400747308 */ /* 0x000ea20000002400 */
[----:B0-----:R-:W-:Y:S01]  /*7620*/  FMNMX.FTZ R132, R112, R131, !PT ;  /* 0x0000008370847209 */ /* 0x001fe20007810000 */
[----:B------:R-:W-:Y:S02]  /*7630*/  WARPGROUP.DEPBAR.LE gsb0, 0x0 ;  /* 0x00008000000079c5 */ /* 0x000fe40000010000 */
[----:B------:R-:W-:-:S04]  /*7640*/  WARPGROUP.ARRIVE ;  /* 0x00000000000079c5 */ /* 0x000fc80000000000 */
[----:B------:R-:W0:Y:S01]  /*7650*/  MUFU.TANH R117, R117 ;  /* 0x0000007500757308 */ /* 0x000e220000002400 */
[----:B---3--:R-:W-:Y:S01]  /*7660*/  FMNMX.FTZ R131, R113, R132, !PT ;  /* 0x0000008471837209 */ /* 0x008fe20007810000 */
[----:B------:R-:W-:Y:S01]  /*7670*/  HGMMA.64x96x16.F32.BF16 R24, gdesc[UR24].tnspB, R24, gsb0 ;  /* 0x41600000181879f0 */ /* 0x000fe20008001818 */
[----:B------:R-:W-:Y:S02]  /*7680*/  UIADD3 UR24, UR7, 0x300, URZ ;  /* 0x0000030007187890 */ /* 0x000fe4000fffe03f */
[----:B------:R-:W-:-:S03]  /*7690*/  UIADD3 UR26, UR6, 0x80, URZ ;  /* 0x00000080061a7890 */ /* 0x000fc6000fffe03f */
[----:B------:R-:W3:Y:S01]  /*76a0*/  MUFU.TANH R104, R104 ;  /* 0x0000006800687308 */ /* 0x000ee20000002400 */
[----:B------:R-:W-:Y:S01]  /*76b0*/  UMOV UR25, 0xc0000010 ;  /* 0xc000001000197882 */ /* 0x000fe20000000000 */
[----:B------:R-:W-:Y:S01]  /*76c0*/  UMOV UR27, 0x80000020 ;  /* 0x80000020001b7882 */ /* 0x000fe20000000000 */
[----:B--2---:R-:W-:Y:S02]  /*76d0*/  FMNMX.FTZ R132, R116, R131, !PT ;  /* 0x0000008374847209 */ /* 0x004fe40007810000 */
[----:B-1----:R-:W-:Y:S02]  /*76e0*/  SHF.R.U32.HI R146, RZ, 0x7, R147 ;  /* 0x00000007ff927819 */ /* 0x002fe40000011693 */
[----:B------:R-:W-:Y:S01]  /*76f0*/  ISETP.GE.U32.AND P2, PT, R147, 0x180, PT ;  /* 0x000001809300780c */ /* 0x000fe20003f46070 */
[----:B------:R-:W1:Y:S01]  /*7700*/  MUFU.TANH R105, R105 ;  /* 0x0000006900697308 */ /* 0x000e620000002400 */
[----:B0-----:R-:W-:-:S07]  /*7710*/  FMNMX.FTZ R131, R117, R132, !PT ;  /* 0x0000008475837209 */ /* 0x001fce0007810000 */
[----:B------:R-:W0:Y:S01]  /*7720*/  MUFU.TANH R108, R108 ;  /* 0x0000006c006c7308 */ /* 0x000e220000002400 */
[----:B---3--:R-:W-:-:S07]  /*7730*/  FMNMX.FTZ R132, R104, R131, !PT ;  /* 0x0000008368847209 */ /* 0x008fce0007810000 */
[----:B------:R-:W2:Y:S01]  /*7740*/  MUFU.TANH R109, R109 ;  /* 0x0000006d006d7308 */ /* 0x000ea20000002400 */
[----:B-1----:R-:W-:-:S07]  /*7750*/  FMNMX.FTZ R131, R105, R132, !PT ;  /* 0x0000008469837209 */ /* 0x002fce0007810000 */
[----:B------:R-:W1:Y:S01]  /*7760*/  MUFU.TANH R96, R96 ;  /* 0x0000006000607308 */ /* 0x000e620000002400 */
[----:B0-----:R-:W-:-:S07]  /*7770*/  FMNMX.FTZ R132, R108, R131, !PT ;  /* 0x000000836c847209 */ /* 0x001fce0007810000 */
[----:B------:R-:W0:Y:S01]  /*7780*/  MUFU.TANH R97, R97 ;  /* 0x0000006100617308 */ /* 0x000e220000002400 */
[----:B--2---:R-:W-:-:S07]  /*7790*/  FMNMX.FTZ R131, R109, R132, !PT ;  /* 0x000000846d837209 */ /* 0x004fce0007810000 */
        /* <DEDUP_REMOVED lines=13> */
[----:B-1----:R-:W-:Y:S01]  /*7870*/  FMNMX.FTZ R132, R92, R131, !PT ;  /* 0x000000835c847209 */ /* 0x002fe20007810000 */
[----:B------:R-:W-:Y:S02]  /*7880*/  WARPGROUP.DEPBAR.LE gsb0, 0x0 ;  /* 0x00008000000079c5 */ /* 0x000fe40000010000 */
[----:B------:R-:W-:-:S04]  /*7890*/  WARPGROUP.ARRIVE ;  /* 0x00000000000079c5 */ /* 0x000fc80000000000 */
[----:B------:R-:W1:Y:S01]  /*78a0*/  MUFU.TANH R81, R81 ;  /* 0x0000005100517308 */ /* 0x000e620000002400 */
[----:B0-----:R-:W-:Y:S01]  /*78b0*/  FMNMX.FTZ R131, R93, R132, !PT ;  /* 0x000000845d837209 */ /* 0x001fe20007810000 */
[----:B------:R-:W-:Y:S01]  /*78c0*/  HGMMA.64x96x16.F32.BF16 R24, gdesc[UR24].tnspB, R24, gsb0 ;  /* 0x41600000181879f0 */ /* 0x000fe20008001818 */
[----:B------:R-:W-:Y:S02]  /*78d0*/  UIADD3 UR24, UR7, 0x480, URZ ;  /* 0x0000048007187890 */ /* 0x000fe4000fffe03f */
[----:B------:R-:W-:Y:S01]  /*78e0*/  UIADD3 UR26, UR6, 0xc0, URZ ;  /* 0x000000c0061a7890 */ /* 0x000fe2000fffe03f */
[----:B------:R-:W-:Y:S01]  /*78f0*/  UMOV UR25, 0xc0000010 ;  /* 0xc000001000197882 */ /* 0x000fe20000000000 */
[----:B------:R-:W-:Y:S01]  /*7900*/  UMOV UR27, 0x80000020 ;  /* 0x80000020001b7882 */ /* 0x000fe20000000000 */
        /* <DEDUP_REMOVED lines=15> */
[----:B-1----:R-:W-:-:S05]  /*7a00*/  FMNMX.FTZ R132, R77, R132, !PT ;  /* 0x000000844d847209 */ /* 0x002fca0007810000 */
[----:B------:R-:W1:Y:S02]  /*7a10*/  SHFL.BFLY PT, R131, R132, 0x2, 0x1f ;  /* 0x0c401f0084837f89 */ /* 0x000e6400000e0000 */
[----:B------:R-:W3:Y:S01]  /*7a20*/  MUFU.TANH R17, R17 ;  /* 0x0000001100117308 */ /* 0x000ee20000002400 */
[----:B0-----:R-:W-:-:S07]  /*7a30*/  FMNMX.FTZ R135, R13, R10, !PT ;  /* 0x0000000a0d877209 */ /* 0x001fce0007810000 */
[----:B------:R-:W0:Y:S01]  /*7a40*/  MUFU.TANH R18, R18 ;  /* 0x0000001200127308 */ /* 0x000e220000002400 */
[----:B--2---:R-:W-:-:S07]  /*7a50*/  FMNMX.FTZ R136, R14, R135, !PT ;  /* 0x000000870e887209 */ /* 0x004fce0007810000 */
[----:B------:R-:W2:Y:S01]  /*7a60*/  MUFU.TANH R21, R21 ;  /* 0x0000001500157308 */ /* 0x000ea20000002400 */
[----:B-1----:R-:W-:Y:S01]  /*7a70*/  FMNMX.FTZ R133, R132, R131, !PT ;  /* 0x0000008384857209 */ /* 0x002fe20007810000 */
[----:B------:R-:W-:Y:S01]  /*7a80*/  FMUL.FTZ R131, R74, UR41 ;  /* 0x000000294a837c20 */ /* 0x000fe20008410000 */
[----:B------:R-:W-:Y:S01]  /*7a90*/  FMUL.FTZ R132, R79, UR41 ;  /* 0x000000294f847c20 */ /* 0x000fe20008410000 */
[----:B------:R-:W1:Y:S04]  /*7aa0*/  LDC R74, c[0x0][0x988] ;  /* 0x00026200ff4a7b82 */ /* 0x000e680000000800 */
[----:B------:R-:W4:Y:S01]  /*7ab0*/  MUFU.TANH R22, R22 ;  /* 0x0000001600167308 */ /* 0x000f220000002400 */
[----:B------:R-:W5:Y:S01]  /*7ac0*/  SHFL.BFLY PT, R134, R133, 0x1, 0x1f ;  /* 0x0c201f0085867f89 */ /* 0x000f6200000e0000 */
[----:B------:R-:W-:-:S02]  /*7ad0*/  WARPGROUP.DEPBAR.LE gsb0, 0x0 ;  /* 0x00008000000079c5 */ /* 0x000fc40000010000 */
[----:B------:R-:W-:-:S04]  /*7ae0*/  WARPGROUP.ARRIVE ;  /* 0x00000000000079c5 */ /* 0x000fc80000000000 */
[----:B------:R-:W4:Y:S02]  /*7af0*/  MUFU.TANH R129, R129 ;  /* 0x0000008100817308 */ /* 0x000f240000002400 */
[----:B------:R-:W-:Y:S01]  /*7b00*/  HGMMA.64x96x16.F32.BF16 R24, gdesc[UR24].tnspB, R24, gsb0 ;  /* 0x41600000181879f0 */ /* 0x000fe20008001818 */
[----:B------:R-:W-:Y:S02]  /*7b10*/  UIADD3 UR24, UR7, 0x600, URZ ;  /* 0x0000060007187890 */ /* 0x000fe4000fffe03f */
[----:B------:R-:W-:-:S03]  /*7b20*/  UIADD3 UR26, UR6, 0x100, URZ ;  /* 0x00000100061a7890 */ /* 0x000fc6000fffe03f */
[----:B------:R-:W4:Y:S01]  /*7b30*/  MUFU.TANH R130, R130 ;  /* 0x0000008200827308 */ /* 0x000f220000002400 */
[----:B------:R-:W-:Y:S01]  /*7b40*/  UMOV UR25, 0xc0000010 ;  /* 0xc000001000197882 */ /* 0x000fe20000000000 */
[----:B------:R-:W-:Y:S01]  /*7b50*/  UMOV UR27, 0x80000020 ;  /* 0x80000020001b7882 */ /* 0x000fe20000000000 */
[----:B-----5:R-:W-:-:S05]  /*7b60*/  FMNMX.FTZ R79, R133, R134, !PT ;  /* 0x00000086854f7209 */ /* 0x020fca0007810000 */
[----:B------:R-:W5:Y:S01]  /*7b70*/  MUFU.TANH R122, R122 ;  /* 0x0000007a007a7308 */ /* 0x000f620000002400 */
[C---:B-1----:R-:W-:Y:S01]  /*7b80*/  FMUL.FTZ R133, R79.reuse, R74 ;  /* 0x0000004a4f857220 */ /* 0x042fe20000410000 */
[----:B------:R-:W-:-:S03]  /*7b90*/  FADD.FTZ R9, -R79, R9 ;  /* 0x000000094f097221 */ /* 0x000fc60000010100 */
[-CC-:B------:R-:W-:Y:S01]  /*7ba0*/  FFMA.FTZ R134, R16, R74.reuse, -R133.reuse ;  /* 0x0000004a10867223 */ /* 0x180fe20000010885 */
[-CC-:B------:R-:W-:Y:S01]  /*7bb0*/  FFMA.FTZ R16, R19, R74.reuse, -R133.reuse ;  /* 0x0000004a13107223 */ /* 0x180fe20000010885 */
[-CC-:B------:R-:W-:Y:S01]  /*7bc0*/  FFMA.FTZ R19, R20, R74.reuse, -R133.reuse ;  /* 0x0000004a14137223 */ /* 0x180fe20000010885 */
[--C-:B------:R-:W-:Y:S01]  /*7bd0*/  FFMA.FTZ R20, R23, R74, -R133.reuse ;  /* 0x0000004a17147223 */ /* 0x100fe20000010885 */
[----:B---3--:R-:W-:Y:S01]  /*7be0*/  FMNMX.FTZ R23, R17, R136, !PT ;  /* 0x0000008811177209 */ /* 0x008fe20007810000 */
[-CC-:B------:R-:W-:Y:S01]  /*7bf0*/  FFMA.FTZ R136, R128, R74.reuse, -R133.reuse ;  /* 0x0000004a80887223 */ /* 0x180fe20000010885 */
[----:B------:R-:W1:Y:S01]  /*7c00*/  MUFU.TANH R123, R123 ;  /* 0x0000007b007b7308 */ /* 0x000e620000002400 */
[-CC-:B------:R-:W-:Y:S01]  /*7c10*/  FFMA.FTZ R11, R11, R74.reuse, -R133.reuse ;  /* 0x0000004a0b0b7223 */ /* 0x180fe20000010885 */
[----:B0-----:R-:W-:Y:S01]  /*7c20*/  FMNMX.FTZ R128, R18, R23, !PT ;  /* 0x0000001712807209 */ /* 0x001fe20007810000 */
[-CC-:B------:R-:W-:Y:S01]  /*7c30*/  FFMA.FTZ R12, R12, R74.reuse, -R133.reuse ;  /* 0x0000004a0c0c7223 */ /* 0x180fe20000010885 */
[-CC-:B------:R-:W-:Y:S01]  /*7c40*/  FFMA.FTZ R15, R15, R74.reuse, -R133.reuse ;  /* 0x0000004a0f0f7223 */ /* 0x180fe20000010885 */
[--C-:B------:R-:W-:Y:S01]  /*7c50*/  FFMA.FTZ R120, R120, R74, -R133.reuse ;  /* 0x0000004a78787223 */ /* 0x100fe20000010885 */
[----:B--2---:R-:W-:Y:S01]  /*7c60*/  FMNMX.FTZ R135, R21, R128, !PT ;  /* 0x0000008015877209 */ /* 0x004fe20007810000 */
[-CC-:B------:R-:W-:Y:S01]  /*7c70*/  FFMA.FTZ R121, R121, R74.reuse, -R133.reuse ;  /* 0x0000004a79797223 */ /* 0x180fe20000010885 */
[----:B------:R-:W0:Y:S01]  /*7c80*/  MUFU.TANH R126, R126 ;  /* 0x0000007e007e7308 */ /* 0x000e220000002400 */
[-CC-:B------:R-:W-:Y:S01]  /*7c90*/  FFMA.FTZ R124, R124, R74.reuse, -R133.reuse ;  /* 0x0000004a7c7c7223 */ /* 0x180fe20000010885 */
[----:B----4-:R-:W-:Y:S01]  /*7ca0*/  FMNMX.FTZ R128, R22, R135, !PT ;  /* 0x0000008716807209 */ /* 0x010fe20007810000 */
[-CC-:B------:R-:W-:Y:S01]  /*7cb0*/  FFMA.FTZ R125, R125, R74.reuse, -R133.reuse ;  /* 0x0000004a7d7d7223 */ /* 0x180fe20000010885 */
[-CC-:B------:R-:W-:Y:S01]  /*7cc0*/  FFMA.FTZ R112, R112, R74.reuse, -R133.reuse ;  /* 0x0000004a70707223 */ /* 0x180fe20000010885 */
[--C-:B------:R-:W-:Y:S01]  /*7cd0*/  FFMA.FTZ R113, R113, R74, -R133.reuse ;  /* 0x0000004a71717223 */ /* 0x100fe20000010885 */
[----:B------:R-:W-:Y:S01]  /*7ce0*/  FMNMX.FTZ R135, R129, R128, !PT ;  /* 0x0000008081877209 */ /* 0x000fe20007810000 */
[-CC-:B------:R-:W-:Y:S01]  /*7cf0*/  FFMA.FTZ R116, R116, R74.reuse, -R133.reuse ;  /* 0x0000004a74747223 */ /* 0x180fe20000010885 */
[----:B------:R-:W2:Y:S01]  /*7d00*/  MUFU.TANH R127, R127 ;  /* 0x0000007f007f7308 */ /* 0x000ea20000002400 */
[-CC-:B------:R-:W-:Y:S01]  /*7d10*/  FFMA.FTZ R117, R117, R74.reuse, -R133.reuse ;  /* 0x0000004a75757223 */ /* 0x180fe20000010885 */
[----:B------:R-:W-:Y:S01]  /*7d20*/  FMNMX.FTZ R135, R130, R135, !PT ;  /* 0x0000008782877209 */ /* 0x000fe20007810000 */
[-CC-:B------:R-:W-:Y:S01]  /*7d30*/  FFMA.FTZ R104, R104, R74.reuse, -R133.reuse ;  /* 0x0000004a68687223 */ /* 0x180fe20000010885 */
[-CC-:B------:R-:W-:Y:S01]  /*7d40*/  FFMA.FTZ R105, R105, R74.reuse, -R133.reuse ;  /* 0x0000004a69697223 */ /* 0x180fe20000010885 */
[-CC-:B------:R-:W-:Y:S01]  /*7d50*/  FFMA.FTZ R108, R108, R74.reuse, -R133.reuse ;  /* 0x0000004a6c6c7223 */ /* 0x180fe20000010885 */
[----:B-----5:R-:W-:Y:S01]  /*7d60*/  FMNMX.FTZ R128, R122, R135, !PT ;  /* 0x000000877a807209 */ /* 0x020fe20007810000 */
[-CC-:B------:R-:W-:Y:S01]  /*7d70*/  FFMA.FTZ R109, R109, R74.reuse, -R133.reuse ;  /* 0x0000004a6d6d7223 */ /* 0x180fe20000010885 */
[----:B------:R-:W3:Y:S01]  /*7d80*/  MUFU.TANH R114, R114 ;  /* 0x0000007200727308 */ /* 0x000ee20000002400 */
[--C-:B------:R-:W-:Y:S01]  /*7d90*/  FFMA.FTZ R96, R96, R74, -R133.reuse ;  /* 0x0000004a60607223 */ /* 0x100fe20000010885 */
[----:B-1----:R-:W-:Y:S01]  /*7da0*/  FMNMX.FTZ R135, R123, R128, !PT ;  /* 0x000000807b877209 */ /* 0x002fe20007810000 */
[-CC-:B------:R-:W-:Y:S01]  /*7db0*/  FFMA.FTZ R97, R97, R74.reuse, -R133.reuse ;  /* 0x0000004a61617223 */ /* 0x180fe20000010885 */
[-CC-:B------:R-:W-:Y:S01]  /*7dc0*/  FFMA.FTZ R100, R100, R74.reuse, -R133.reuse ;  /* 0x0000004a64647223 */ /* 0x180fe20000010885 */
[-CC-:B------:R-:W-:Y:S01]  /*7dd0*/  FFMA.FTZ R101, R101, R74.reuse, -R133.reuse ;  /* 0x0000004a65657223 */ /* 0x180fe20000010885 */
[----:B0-----:R-:W-:Y:S01]  /*7de0*/  FMNMX.FTZ R128, R126, R135, !PT ;  /* 0x000000877e807209 */ /* 0x001fe20007810000 */
[-CC-:B------:R-:W-:Y:S01]  /*7df0*/  FFMA.FTZ R88, R88, R74.reuse, -R133.reuse ;  /* 0x0000004a58587223 */ /* 0x180fe20000010885 */
[----:B------:R-:W0:Y:S01]  /*7e00*/  MUFU.TANH R115, R115 ;  /* 0x0000007300737308 */ /* 0x000e220000002400 */
[--C-:B------:R-:W-:Y:S01]  /*7e10*/  FFMA.FTZ R89, R89, R74, -R133.reuse ;  /* 0x0000004a59597223 */ /* 0x100fe20000010885 */
[----:B--2---:R-:W-:Y:S01]  /*7e20*/  FMNMX.FTZ R135, R127, R128, !PT ;  /* 0x000000807f877209 */ /* 0x004fe20007810000 */
[-CC-:B------:R-:W-:Y:S01]  /*7e30*/  FFMA.FTZ R92, R92, R74.reuse, -R133.reuse ;  /* 0x0000004a5c5c7223 */ /* 0x180fe20000010885 */
[-CC-:B------:R-:W-:Y:S01]  /*7e40*/  FFMA.FTZ R93, R93, R74.reuse, -R133.reuse ;  /* 0x0000004a5d5d7223 */ /* 0x180fe20000010885 */
[-CC-:B------:R-:W-:Y:S01]  /*7e50*/  FFMA.FTZ R80, R80, R74.reuse, -R133.reuse ;  /* 0x0000004a50507223 */ /* 0x180fe20000010885 */
[-CC-:B------:R-:W-:Y:S01]  /*7e60*/  FFMA.FTZ R81, R81, R74.reuse, -R133.reuse ;  /* 0x0000004a51517223 */ /* 0x180fe20000010885 */
[-CC-:B------:R-:W-:Y:S01]  /*7e70*/  FFMA.FTZ R84, R84, R74.reuse, -R133.reuse ;  /* 0x0000004a54547223 */ /* 0x180fe20000010885 */
[----:B------:R-:W1:Y:S01]  /*7e80*/  MUFU.TANH R118, R118 ;  /* 0x0000007600767308 */ /* 0x000e620000002400 */
[----:B---3--:R-:W-:Y:S01]  /*7e90*/  FMNMX.FTZ R128, R114, R135, !PT ;  /* 0x0000008772807209 */ /* 0x008fe20007810000 */
[-CC-:B------:R-:W-:Y:S01]  /*7ea0*/  FFMA.FTZ R85, R85, R74.reuse, -R133.reuse ;  /* 0x0000004a55557223 */ /* 0x180fe20000010885 */
[-CC-:B------:R-:W-:Y:S01]  /*7eb0*/  FFMA.FTZ R73, R73, R74.reuse, -R133.reuse ;  /* 0x0000004a49497223 */ /* 0x180fe20000010885 */
[-C--:B------:R-:W-:Y:S01]  /*7ec0*/  FFMA.FTZ R76, R76, R74.reuse, -R133 ;  /* 0x0000004a4c4c7223 */ /* 0x080fe20000010885 */
[----:B------:R-:W-:-:S03]  /*7ed0*/  FMUL.FTZ R9, R9, R74 ;  /* 0x0000004a09097220 */ /* 0x000fc60000410000 */
[----:B------:R-:W2:Y:S01]  /*7ee0*/  MUFU.TANH R119, R119 ;  /* 0x0000007700777308 */ /* 0x000ea20000002400 */
[----:B0-----:R-:W-:-:S07]  /*7ef0*/  FMNMX.FTZ R135, R115, R128, !PT ;  /* 0x0000008073877209 */ /* 0x001fce0007810000 */
[----:B------:R-:W0:Y:S01]  /*7f00*/  MUFU.TANH R106, R106 ;  /* 0x0000006a006a7308 */ /* 0x000e220000002400 */
[----:B-1----:R-:W-:-:S07]  /*7f10*/  FMNMX.FTZ R128, R118, R135, !PT ;  /* 0x0000008776807209 */ /* 0x002fce0007810000 */
[----:B------:R-:W1:Y:S01]  /*7f20*/  MUFU.TANH R107, R107 ;  /* 0x0000006b006b7308 */ /* 0x000e620000002400 */
[----:B--2---:R-:W-:-:S07]  /*7f30*/  FMNMX.FTZ R135, R119, R128, !PT ;  /* 0x0000008077877209 */ /* 0x004fce0007810000 */
[----:B------:R-:W2:Y:S01]  /*7f40*/  MUFU.TANH R110, R110 ;  /* 0x0000006e006e7308 */ /* 0x000ea20000002400 */
[----:B0-----:R-:W-:Y:S01]  /*7f50*/  FMNMX.FTZ R128, R106, R135, !PT ;  /* 0x000000876a807209 */ /* 0x001fe20007810000 */
[----:B------:R-:W-:Y:S02]  /*7f60*/  WARPGROUP.DEPBAR.LE gsb0, 0x0 ;  /* 0x00008000000079c5 */ /* 0x000fe40000010000 */
[----:B------:R-:W-:-:S04]  /*7f70*/  WARPGROUP.ARRIVE ;  /* 0x00000000000079c5 */ /* 0x000fc80000000000 */
[----:B------:R-:W0:Y:S01]  /*7f80*/  MUFU.TANH R111, R111 ;  /* 0x0000006f006f7308 */ /* 0x000e220000002400 */
[----:B-1----:R-:W-:Y:S01]  /*7f90*/  FMNMX.FTZ R135, R107, R128, !PT ;  /* 0x000000806b877209 */ /* 0x002fe20007810000 */
[----:B------:R-:W-:Y:S01]  /*7fa0*/  HGMMA.64x96x16.F32.BF16 R24, gdesc[UR24].tnspB, R24, gsb0 ;  /* 0x41600000181879f0 */ /* 0x000fe20008001818 */
[----:B------:R-:W-:Y:S02]  /*7fb0*/  UIADD3 UR24, UR7, 0x780, URZ ;  /* 0x0000078007187890 */ /* 0x000fe4000fffe03f */
[----:B------:R-:W-:Y:S01]  /*7fc0*/  UIADD3 UR26, UR6, 0x140, URZ ;  /* 0x00000140061a7890 */ /* 0x000fe2000fffe03f */
[----:B------:R-:W-:Y:S01]  /*7fd0*/  UMOV UR25, 0xc0000010 ;  /* 0xc000001000197882 */ /* 0x000fe20000000000 */
[----:B------:R-:W-:Y:S01]  /*7fe0*/  UMOV UR27, 0x80000020 ;  /* 0x80000020001b7882 */ /* 0x000fe20000000000 */
[----:B------:R-:W1:Y:S01]  /*7ff0*/  MUFU.TANH R98, R98 ;  /* 0x0000006200627308 */ /* 0x000e620000002400 */
[----:B--2---:R-:W-:-:S04]  /*8000*/  FMNMX.FTZ R128, R110, R135, !PT ;  /* 0x000000876e807209 */ /* 0x004fc80007810000 */
[----:B0-----:R-:W-:-:S03]  /*8010*/  FMNMX.FTZ R135, R111, R128, !PT ;  /* 0x000000806f877209 */ /* 0x001fc60007810000 */
[----:B------:R-:W0:Y:S08]  /*8020*/  MUFU.TANH R99, R99 ;  /* 0x0000006300637308 */ /* 0x000e300000002400 */
        /* <DEDUP_REMOVED lines=26> */
[----:B--2---:R-:W-:Y:S01]  /*81d0*/  FMNMX.FTZ R128, R87, R128, !PT ;  /* 0x0000008057807209 */ /* 0x004fe20007810000 */
[----:B------:R-:W-:Y:S02]  /*81e0*/  UIADD3 UR26, UR6, 0x180, URZ ;  /* 0x00000180061a7890 */ /* 0x000fe4000fffe03f */
[----:B------:R-:W0:Y:S01]  /*81f0*/  MUFU.TANH R75, R75 ;  /* 0x0000004b004b7308 */ /* 0x000e220000002400 */
[----:B------:R-:W-:Y:S01]  /*8200*/  UMOV UR25, 0xc0000010 ;  /* 0xc000001000197882 */ /* 0x000fe20000000000 */
[----:B------:R-:W-:-:S06]  /*8210*/  UMOV UR27, 0x80000020 ;  /* 0x80000020001b7882 */ /* 0x000fcc0000000000 */
[----:B------:R-:W2:Y:S01]  /*8220*/  MUFU.TANH R78, R78 ;  /* 0x0000004e004e7308 */ /* 0x000ea20000002400 */
[----:B-1----:R-:W-:-:S07]  /*8230*/  FMNMX.FTZ R128, R131, R128, !PT ;  /* 0x0000008083807209 */ /* 0x002fce0007810000 */
[----:B------:R-:W1:Y:S01]  /*8240*/  MUFU.TANH R132, R132 ;  /* 0x0000008400847308 */ /* 0x000e620000002400 */
[----:B0-----:R-:W-:-:S07]  /*8250*/  FMNMX.FTZ R135, R75, R128, !PT ;  /* 0x000000804b877209 */ /* 0x001fce0007810000 */
[----:B------:R0:W-:Y:S01]  /*8260*/  MUFU.EX2 R23, R136 ;  /* 0x0000008800177308 */ /* 0x0001e20000000800 */
[----:B--2---:R-:W-:-:S07]  /*8270*/  FMNMX.FTZ R135, R78, R135, !PT ;  /* 0x000000874e877209 */ /* 0x004fce0007810000 */
[----:B------:R-:W-:Y:S01]  /*8280*/  MUFU.EX2 R9, R9 ;  /* 0x0000000900097308 */ /* 0x000fe20000000800 */
[----:B-1----:R-:W-:-:S05]  /*8290*/  FMNMX.FTZ R135, R132, R135, !PT ;  /* 0x0000008784877209 */ /* 0x002fca0007810000 */
[----:B------:R-:W0:Y:S02]  /*82a0*/  SHFL.BFLY PT, R128, R135, 0x2, 0x1f ;  /* 0x0c401f0087807f89 */ /* 0x000e2400000e0000 */
[----:B------:R-:W1:Y:S08]  /*82b0*/  MUFU.EX2 R11, R11 ;  /* 0x0000000b000b7308 */ /* 0x000e700000000800 */
[----:B------:R-:W-:Y:S08]  /*82c0*/  MUFU.EX2 R12, R12 ;  /* 0x0000000c000c7308 */ /* 0x000ff00000000800 */
[----:B------:R-:W-:Y:S01]  /*82d0*/  MUFU.EX2 R15, R15 ;  /* 0x0000000f000f7308 */ /* 0x000fe20000000800 */
[----:B0-----:R-:W-:Y:S01]  /*82e0*/  FMNMX.FTZ R136, R135, R128, !PT ;  /* 0x0000008087887209 */ /* 0x001fe20007810000 */
[----:B------:R-:W-:-:S06]  /*82f0*/  FFMA.FTZ R128, R72, R74, -R133 ;  /* 0x0000004a48807223 */ /* 0x000fcc0000010885 */
[----:B------:R-:W-:Y:S01]  /*8300*/  MUFU.EX2 R134, R134 ;  /* 0x0000008600867308 */ /* 0x000fe20000000800 */
[----:B------:R-:W0:Y:S07]  /*8310*/  SHFL.BFLY PT, R135, R136, 0x1, 0x1f ;  /* 0x0c201f0088877f89 */ /* 0x000e2e00000e0000 */
[----:B------:R-:W-:Y:S08]  /*8320*/  MUFU.EX2 R16, R16 ;  /* 0x0000001000107308 */ /* 0x000ff00000000800 */
[----:B------:R-:W-:Y:S08]  /*8330*/  MUFU.EX2 R19, R19 ;  /* 0x0000001300137308 */ /* 0x000ff00000000800 */
[----:B------:R-:W-:Y:S01]  /*8340*/  MUFU.EX2 R20, R20 ;  /* 0x0000001400147308 */ /* 0x000fe20000000800 */
[----:B0-----:R-:W-:Y:S01]  /*8350*/  FMNMX.FTZ R72, R136, R135, !PT ;  /* 0x0000008788487209 */ /* 0x001fe20007810000 */
[----:B------:R-:W-:-:S04]  /*8360*/  FFMA.FTZ R136, R77, R74, -R133 ;  /* 0x0000004a4d887223 */ /* 0x000fc80000010885 */
[C---:B------:R-:W-:Y:S01]  /*8370*/  FADD.FTZ R77, -R72.reuse, R10 ;  /* 0x0000000a484d7221 */ /* 0x040fe20000010100 */
[-C--:B------:R-:W-:Y:S01]  /*8380*/  FMUL.FTZ R133, R72, R74.reuse ;  /* 0x0000004a48857220 */ /* 0x080fe20000410000 */
[----:B------:R-:W-:Y:S02]  /*8390*/  WARPGROUP.DEPBAR.LE gsb0, 0x0 ;  /* 0x00008000000079c5 */ /* 0x000fe40000010000 */
[----:B------:R-:W-:Y:S01]  /*83a0*/  WARPGROUP.ARRIVE ;  /* 0x00000000000079c5 */ /* 0x000fe20000000000 */
[-C--:B------:R-:W-:Y:S01]  /*83b0*/  FMUL.FTZ R77, R77, R74.reuse ;  /* 0x0000004a4d4d7220 */ /* 0x080fe20000410000 */
[-CC-:B------:R-:W-:Y:S01]  /*83c0*/  FFMA.FTZ R13, R13, R74.reuse, -R133.reuse ;  /* 0x0000004a0d0d7223 */ /* 0x180fe20000010885 */
[-CC-:B------:R-:W-:Y:S01]  /*83d0*/  FFMA.FTZ R135, R14, R74.reuse, -R133.reuse ;  /* 0x0000004a0e877223 */ /* 0x180fe20000010885 */
[-CC-:B------:R-:W-:Y:S01]  /*83e0*/  FFMA.FTZ R137, R22, R74.reuse, -R133.reuse ;  /* 0x0000004a16897223 */ /* 0x180fe20000010885 */
[-CC-:B------:R-:W-:Y:S01]  /*83f0*/  FFMA.FTZ R22, R114, R74.reuse, -R133.reuse ;  /* 0x0000004a72167223 */ /* 0x180fe20000010885 */
[----:B------:R-:W-:Y:S01]  /*8400*/  HGMMA.64x96x16.F32.BF16 R24, gdesc[UR24].tnspB, R24, gsb0 ;  /* 0x41600000181879f0 */ /* 0x000fe20008001818 */
[----:B------:R-:W-:Y:S01]  /*8410*/  UIADD3 UR24, UR7, 0xa80, URZ ;  /* 0x00000a8007187890 */ /* 0x000fe2000fffe03f */
[----:B------:R-:W-:Y:S01]  /*8420*/  MUFU.EX2 R77, R77 ;  /* 0x0000004d004d7308 */ /* 0x000fe20000000800 */
[----:B------:R-:W-:Y:S01]  /*8430*/  UIADD3 UR26, UR6, 0x1c0, URZ ;  /* 0x000001c0061a7890 */ /* 0x000fe2000fffe03f */
[-CC-:B------:R-:W-:Y:S01]  /*8440*/  FFMA.FTZ R114, R115, R74.reuse, -R133.reuse ;  /* 0x0000004a73727223 */ /* 0x180fe20000010885 */
[----:B------:R-:W-:Y:S01]  /*8450*/  UMOV UR25, 0xc0000010 ;  /* 0xc000001000197882 */ /* 0x000fe20000000000 */
[----:B------:R-:W-:Y:S01]  /*8460*/  UMOV UR27, 0x80000020 ;  /* 0x80000020001b7882 */ /* 0x000fe20000000000 */
[-CC-:B------:R-:W-:Y:S01]  /*8470*/  FFMA.FTZ R115, R118, R74.reuse, -R133.reuse ;  /* 0x0000004a76737223 */ /* 0x180fe20000010885 */
[-CC-:B------:R-:W-:Y:S01]  /*8480*/  FFMA.FTZ R118, R119, R74.reuse, -R133.reuse ;  /* 0x0000004a77767223 */ /* 0x180fe20000010885 */
[-CC-:B------:R-:W-:Y:S01]  /*8490*/  FFMA.FTZ R14, R17, R74.reuse, -R133.reuse ;  /* 0x0000004a110e7223 */ /* 0x180fe20000010885 */
[----:B------:R-:W0:Y:S01]  /*84a0*/  MUFU.EX2 R13, R13 ;  /* 0x0000000d000d7308 */ /* 0x000e220000000800 */
[----:B------:R-:W-:Y:S01]  /*84b0*/  @!P1 LEA R119, R0, UR37, 0x3 ;  /* 0x0000002500779c11 */ /* 0x000fe2000f8e18ff */
[-CC-:B------:R-:W-:Y:S01]  /*84c0*/  FFMA.FTZ R17, R21, R74.reuse, -R133.reuse ;  /* 0x0000004a15117223 */ /* 0x180fe20000010885 */
[-CC-:B------:R-:W-:Y:S01]  /*84d0*/  FFMA.FTZ R21, R106, R74.reuse, -R133.reuse ;  /* 0x0000004a6a157223 */ /* 0x180fe20000010885 */
[-CC-:B------:R-:W-:Y:S01]  /*84e0*/  FFMA.FTZ R18, R18, R74.reuse, -R133.reuse ;  /* 0x0000004a12127223 */ /* 0x180fe20000010885 */
[-CC-:B------:R-:W-:Y:S01]  /*84f0*/  FFMA.FTZ R106, R107, R74.reuse, -R133.reuse ;  /* 0x0000004a6b6a7223 */ /* 0x180fe20000010885 */
[-CC-:B------:R-:W-:Y:S01]  /*8500*/  FFMA.FTZ R107, R110, R74.reuse, -R133.reuse ;  /* 0x0000004a6e6b7223 */ /* 0x180fe20000010885 */
[----:B------:R-:W-:Y:S01]  /*8510*/  @!P1 VIADD R110, R119, 0x31c40 ;  /* 0x00031c40776e9836 */ /* 0x000fe20000000000 */
[----:B------:R-:W2:Y:S01]  /*8520*/  MUFU.EX2 R135, R135 ;  /* 0x0000008700877308 */ /* 0x000ea20000000800 */
[-CC-:B------:R-:W-:Y:S01]  /*8530*/  FFMA.FTZ R129, R129, R74.reuse, -R133.reuse ;  /* 0x0000004a81817223 */ /* 0x180fe20000010885 */
[-CC-:B------:R-:W-:Y:S01]  /*8540*/  FFMA.FTZ R130, R130, R74.reuse, -R133.reuse ;  /* 0x0000004a82827223 */ /* 0x180fe20000010885 */
[-CC-:B------:R-:W-:Y:S01]  /*8550*/  FFMA.FTZ R122, R122, R74.reuse, -R133.reuse ;  /* 0x0000004a7a7a7223 */ /* 0x180fe20000010885 */
[----:B------:R-:W-:Y:S01]  /*8560*/  @!P1 PRMT R119, RZ, 0x654, R110 ;  /* 0x00000654ff779816 */ /* 0x000fe2000000006e */
[----:B------:R-:W-:Y:S01]  /*8570*/  FFMA.FTZ R110, R111, R74, -R133 ;  /* 0x0000004a6f6e7223 */ /* 0x000fe20000010885 */
[----:B-1----:R-:W-:Y:S01]  /*8580*/  FFMA.FTZ R111, R9, R4, R11 ;  /* 0x00000004096f7223 */ /* 0x002fe2000001000b */
[----:B------:R-:W-:Y:S01]  /*8590*/  FFMA.FTZ R98, R98, R74, -R133 ;  /* 0x0000004a62627223 */ /* 0x000fe20000010885 */
[----:B------:R-:W-:Y:S01]  /*85a0*/  MUFU.EX2 R10, R136 ;  /* 0x00000088000a7308 */ /* 0x000fe20000000800 */
[----:B0-----:R-:W-:Y:S01]  /*85b0*/  FFMA.FTZ R140, R77, R8, R13 ;  /* 0x000000084d8c7223 */ /* 0x001fe2000001000d */
[C---:B------:R-:W-:Y:S01]  /*85c0*/  FADD.FTZ R142, R12.reuse, R111 ;  /* 0x0000006f0c8e7221 */ /* 0x040fe20000010000 */
[-CC-:B------:R-:W-:Y:S01]  /*85d0*/  FFMA.FTZ R8, R99, R74.reuse, -R133.reuse ;  /* 0x0000004a63087223 */ /* 0x180fe20000010885 */
[----:B------:R-:W-:Y:S01]  /*85e0*/  F2FP.BF16.F32.PACK_AB R12, R12, R11 ;  /* 0x0000000b0c0c723e */ /* 0x000fe200000010ff */
[-CC-:B------:R-:W-:Y:S01]  /*85f0*/  FFMA.FTZ R138, R123, R74.reuse, -R133.reuse ;  /* 0x0000004a7b8a7223 */ /* 0x180fe20000010885 */
[----:B------:R-:W-:Y:S01]  /*8600*/  FADD.FTZ R111, R15, R142 ;  /* 0x0000008e0f6f7221 */ /* 0x000fe20000010000 */
[-C--:B------:R-:W-:Y:S01]  /*8610*/  FFMA.FTZ R123, R126, R74.reuse, -R133 ;  /* 0x0000004a7e7b7223 */ /* 0x080fe20000010885 */
[----:B------:R0:W-:Y:S01]  /*8620*/  MUFU.EX2 R136, R14 ;  /* 0x0000000e00887308 */ /* 0x0001e20000000800 */
[----:B--2---:R-:W-:Y:S01]  /*8630*/  FADD.FTZ R99, R135, R140 ;  /* 0x0000008c87637221 */ /* 0x004fe20000010000 */
[----:B------:R-:W-:Y:S01]  /*8640*/  FADD.FTZ R111, R134, R111 ;  /* 0x0000006f866f7221 */ /* 0x000fe20000010000 */
[-CC-:B------:R-:W-:Y:S01]  /*8650*/  FFMA.FTZ R126, R127, R74.reuse, -R133.reuse ;  /* 0x0000004a7f7e7223 */ /* 0x180fe20000010885 */
[-CC-:B------:R-:W-:Y:S01]  /*8660*/  FFMA.FTZ R103, R103, R74.reuse, -R133.reuse ;  /* 0x0000004a67677223 */ /* 0x180fe20000010885 */
[----:B------:R-:W-:Y:S01]  /*8670*/  IMAD.U32 R127, RZ, RZ, UR43 ;  /* 0x0000002bff7f7e24 */ /* 0x000fe2000f8e00ff */
[----:B------:R-:W-:Y:S01]  /*8680*/  F2FP.BF16.F32.PACK_AB R13, R135, R13 ;  /* 0x0000000d870d723e */ /* 0x000fe200000010ff */
[-CC-:B------:R-:W-:Y:S01]  /*8690*/  FFMA.FTZ R94, R94, R74.reuse, -R133.reuse ;  /* 0x0000004a5e5e7223 */ /* 0x180fe20000010885 */
[----:B------:R-:W1:Y:S01]  /*86a0*/  MUFU.EX2 R18, R18 ;  /* 0x0000001200127308 */ /* 0x000e620000000800 */
[----:B0-----:R-:W-:Y:S01]  /*86b0*/  VIADD R14, R146, 0x9 ;  /* 0x00000009920e7836 */ /* 0x001fe20000000000 */
[----:B------:R-:W-:Y:S01]  /*86c0*/  @!P1 LEA R127, R127, UR37, 0x3 ;  /* 0x000000257f7f9c11 */ /* 0x000fe2000f8e18ff */
[-CC-:B------:R-:W-:Y:S01]  /*86d0*/  FFMA.FTZ R95, R95, R74.reuse, -R133.reuse ;  /* 0x0000004a5f5f7223 */ /* 0x180fe20000010885 */
[-CC-:B------:R-:W-:Y:S01]  /*86e0*/  FFMA.FTZ R86, R86, R74.reuse, -R133.reuse ;  /* 0x0000004a56567223 */ /* 0x180fe20000010885 */
[-CC-:B------:R-:W-:Y:S01]  /*86f0*/  FFMA.FTZ R87, R87, R74.reuse, -R133.reuse ;  /* 0x0000004a57577223 */ /* 0x180fe20000010885 */
[----:B------:R-:W-:Y:S01]  /*8700*/  SEL R14, R14, 0x9, !P2 ;  /* 0x000000090e0e7807 */ /* 0x000fe20005000000 */
[-CC-:B------:R-:W-:Y:S01]  /*8710*/  FFMA.FTZ R131, R131, R74.reuse, -R133.reuse ;  /* 0x0000004a83837223 */ /* 0x180fe20000010885 */
[----:B------:R-:W0:Y:S01]  /*8720*/  MUFU.EX2 R17, R17 ;  /* 0x0000001100117308 */ /* 0x000e220000000800 */
[----:B------:R-:W-:Y:S01]  /*8730*/  @!P1 IADD3 R127, R127, 0x31c60, RZ ;  /* 0x00031c607f7f9810 */ /* 0x000fe20007ffe0ff */
[-CC-:B------:R-:W-:Y:S01]  /*8740*/  FFMA.FTZ R78, R78, R74.reuse, -R133.reuse ;  /* 0x0000004a4e4e7223 */ /* 0x180fe20000010885 */
[----:B------:R-:W-:Y:S01]  /*8750*/  FFMA.FTZ R132, R132, R74, -R133 ;  /* 0x0000004a84847223 */ /* 0x000fe20000010885 */
[C---:B------:R-:W-:Y:S01]  /*8760*/  ISETP.GT.AND P2, PT, R7.reuse, R144, PT ;  /* 0x000000900700720c */ /* 0x040fe20003f44270 */
[----:B------:R-:W-:Y:S01]  /*8770*/  VIADD R7, R7, 0xffffffff ;  /* 0xffffffff07077836 */ /* 0x000fe20000000000 */
[----:B------:R-:W-:-:S02]  /*8780*/  @!P1 PRMT R127, RZ, 0x654, R127 ;  /* 0x00000654ff7f9816 */ /* 0x000fc4000000007f */
[----:B------:R-:W2:Y:S01]  /*8790*/  MUFU.EX2 R137, R137 ;  /* 0x0000008900897308 */ /* 0x000ea20000000800 */
[----:B------:R-:W-:-:S07]  /*87a0*/  R2UR UR43, R0 ;  /* 0x00000000002b72ca */ /* 0x000fce00000e0000 */
[----:B------:R-:W3:Y:S08]  /*87b0*/  MUFU.EX2 R129, R129 ;  /* 0x0000008100817308 */ /* 0x000ef00000000800 */
[----:B------:R-:W-:Y:S08]  /*87c0*/  MUFU.EX2 R130, R130 ;  /* 0x0000008200827308 */ /* 0x000ff00000000800 */
[----:B------:R-:W4:Y:S08]  /*87d0*/  MUFU.EX2 R120, R120 ;  /* 0x0000007800787308 */ /* 0x000f300000000800 */
[----:B------:R5:W-:Y:S08]  /*87e0*/  MUFU.EX2 R11, R8 ;  /* 0x00000008000b7308 */ /* 0x000bf00000000800 */
[----:B------:R-:W-:Y:S01]  /*87f0*/  MUFU.EX2 R122, R122 ;  /* 0x0000007a007a7308 */ /* 0x000fe20000000800 */
[----:B-----5:R-:W-:Y:S01]  /*8800*/  FADD.FTZ R8, R16, R111 ;  /* 0x0000006f10087221 */ /* 0x020fe20000010000 */
[----:B------:R-:W-:Y:S01]  /*8810*/  F2FP.BF16.F32.PACK_AB R16, R19, R16 ;  /* 0x000000101310723e */ /* 0x000fe200000010ff */
[----:B------:R-:W-:-:S02]  /*8820*/  WARPGROUP.DEPBAR.LE gsb0, 0x0 ;  /* 0x00008000000079c5 */ /* 0x000fc40000010000 */
[----:B------:R-:W-:-:S03]  /*8830*/  WARPGROUP.ARRIVE ;  /* 0x00000000000079c5 */ /* 0x000fc60000000000 */
[----:B------:R5:W-:Y:S03]  /*8840*/  MUFU.EX2 R4, R98 ;  /* 0x0000006200047308 */ /* 0x000be60000000800 */
[----:B------:R-:W-:Y:S01]  /*8850*/  HGMMA.64x96x16.F32.BF16 R24, gdesc[UR24].tnspB, R24, gsb0 ;  /* 0x41600000181879f0 */ /* 0x000fe20008001818 */
[----:B------:R-:W-:Y:S02]  /*8860*/  UIADD3 UR24, UR7, 0xc00, URZ ;  /* 0x00000c0007187890 */ /* 0x000fe4000fffe03f */
[----:B------:R-:W-:Y:S02]  /*8870*/  UIADD3 UR26, UR6, 0x200, URZ ;  /* 0x00000200061a7890 */ /* 0x000fe4000fffe03f */
[----:B------:R-:W4:Y:S01]  /*8880*/  MUFU.EX2 R121, R121 ;  /* 0x0000007900797308 */ /* 0x000f220000000800 */
[----:B------:R-:W-:Y:S01]  /*8890*/  UMOV UR25, 0xc0000010 ;  /* 0xc000001000197882 */ /* 0x000fe20000000000 */
[----:B------:R-:W-:Y:S01]  /*88a0*/  UMOV UR27, 0x80000020 ;  /* 0x80000020001b7882 */ /* 0x000fe20000000000 */
[----:B-----5:R-:W-:Y:S01]  /*88b0*/  FFMA.FTZ R98, R91, R74, -R133 ;  /* 0x0000004a5b627223 */ /* 0x020fe20000010885 */
[----:B------:R-:W-:-:S04]  /*88c0*/  FADD.FTZ R91, R19, R8 ;  /* 0x00000008135b7221 */ /* 0x000fc80000010000 */
[----:B------:R-:W-:Y:S08]  /*88d0*/  MUFU.EX2 R138, R138 ;  /* 0x0000008a008a7308 */ /* 0x000ff00000000800 */
[----:B------:R-:W5:Y:S08]  /*88e0*/  MUFU.EX2 R124, R124 ;  /* 0x0000007c007c7308 */ /* 0x000f700000000800 */
[----:B------:R-:W-:Y:S08]  /*88f0*/  MUFU.EX2 R123, R123 ;  /* 0x0000007b007b7308 */ /* 0x000ff00000000800 */
[----:B------:R-:W5:Y:S08]  /*8900*/  MUFU.EX2 R125, R125 ;  /* 0x0000007d007d7308 */ /* 0x000f700000000800 */
[----:B------:R-:W-:Y:S08]  /*8910*/  MUFU.EX2 R126, R126 ;  /* 0x0000007e007e7308 */ /* 0x000ff00000000800 */
[----:B------:R-:W5:Y:S08]  /*8920*/  MUFU.EX2 R112, R112 ;  /* 0x0000007000707308 */ /* 0x000f700000000800 */
[----:B------:R-:W-:Y:S08]  /*8930*/  MUFU.EX2 R22, R22 ;  /* 0x0000001600167308 */ /* 0x000ff00000000800 */
[----:B------:R-:W5:Y:S08]  /*8940*/  MUFU.EX2 R113, R113 ;  /* 0x0000007100717308 */ /* 0x000f700000000800 */
[----:B------:R5:W-:Y:S08]  /*8950*/  MUFU.EX2 R8, R103 ;  /* 0x0000006700087308 */ /* 0x000bf00000000800 */
[----:B------:R-:W-:Y:S08]  /*8960*/  MUFU.EX2 R114, R114 ;  /* 0x0000007200727308 */ /* 0x000ff00000000800 */
[----:B------:R-:W5:Y:S08]  /*8970*/  MUFU.EX2 R116, R116 ;  /* 0x0000007400747308 */ /* 0x000f700000000800 */
[----:B------:R-:W-:Y:S01]  /*8980*/  MUFU.EX2 R115, R115 ;  /* 0x0000007300737308 */ /* 0x000fe20000000800 */
[----:B------:R-:W-:-:S02]  /*8990*/  WARPGROUP.DEPBAR.LE gsb0, 0x0 ;  /* 0x00008000000079c5 */ /* 0x000fc40000010000 */
[----:B------:R-:W-:-:S05]  /*89a0*/  WARPGROUP.ARRIVE ;  /* 0x00000000000079c5 */ /* 0x000fca0000000000 */
[----:B------:R-:W5:Y:S01]  /*89b0*/  MUFU.EX2 R117, R117 ;  /* 0x0000007500757308 */ /* 0x000f620000000800 */
[----:B------:R-:W-:Y:S07]  /*89c0*/  HGMMA.64x96x16.F32.BF16 R24, gdesc[UR24].tnspB, R24, gsb0 ;  /* 0x41600000181879f0 */ /* 0x000fee0008001818 */
        /* <DEDUP_REMOVED lines=10> */
[----:B------:R-:W5:Y:S08]  /*8a70*/  MUFU.EX2 R97, R97 ;  /* 0x0000006100617308 */ /* 0x000f700000000800 */
[----:B------:R-:W5:Y:S01]  /*8a80*/  MUFU.EX2 R100, R100 ;  /* 0x0000006400647308 */ /* 0x000f620000000800 */
[----:B------:R-:W-:-:S02]  /*8a90*/  WARPGROUP.DEPBAR.LE gsb0, 0x0 ;  /* 0x00008000000079c5 */ /* 0x000fc40000010000 */
[----:B------:R1:W-:Y:S06]  /*8aa0*/  BAR.ARV R14, 0x100 ;  /* 0x0004000e0000751d */ /* 0x0003ec0000002000 */
[----:B------:R0:W-:Y:S01]  /*8ab0*/  @!P1 SYNCS.ARRIVE.TRANS64.RED.A1T0 RZ, [R119+URZ], RZ ;  /* 0x000000ff77ff99a7 */ /* 0x0001e2000810043f */
[----:B------:R-:W-:Y:S01]  /*8ac0*/  MUFU.EX2 R101, R101 ;  /* 0x0000006500657308 */ /* 0x000fe20000000800 */
[----:B-1----:R-:W-:Y:S01]  /*8ad0*/  F2FP.BF16.F32.PACK_AB R14, R134, R15 ;  /* 0x0000000f860e723e */ /* 0x002fe200000010ff */
[----:B------:R-:W-:Y:S01]  /*8ae0*/  FADD.FTZ R134, R20, R91 ;  /* 0x0000005b14867221 */ /* 0x000fe20000010000 */
[----:B------:R-:W-:Y:S01]  /*8af0*/  F2FP.BF16.F32.PACK_AB R15, R18, R136 ;  /* 0x00000088120f723e */ /* 0x000fe200000010ff */
[-C--:B------:R-:W-:Y:S01]  /*8b00*/  FFMA.FTZ R91, R82, R74.reuse, -R133 ;  /* 0x0000004a525b7223 */ /* 0x080fe20000010885 */
[-C--:B------:R-:W-:Y:S01]  /*8b10*/  FMUL.FTZ R24, R24, R9.reuse ;  /* 0x0000000918187220 */ /* 0x080fe20000410000 */
[----:B------:R-:W-:Y:S01]  /*8b20*/  FMUL.FTZ R25, R25, R9 ;  /* 0x0000000919197220 */ /* 0x000fe20000410000 */
[----:B0-----:R-:W-:Y:S01]  /*8b30*/  FADD.FTZ R119, R136, R99 ;  /* 0x0000006388777221 */ /* 0x001fe20000010000 */
[-C--:B------:R-:W-:Y:S01]  /*8b40*/  FFMA.FTZ R99, R102, R74.reuse, -R133 ;  /* 0x0000004a66637223 */ /* 0x080fe20000010885 */
[----:B------:R1:W-:Y:S01]  /*8b50*/  @!P1 SYNCS.ARRIVE.TRANS64.RED.A1T0 RZ, [R127+URZ], RZ ;  /* 0x000000ff7fff99a7 */ /* 0x0003e2000810043f */
[----:B------:R0:W-:Y:S01]  /*8b60*/  STSM.16.M88.4 [R5+0x24300], R12 ;  /* 0x0243000c05007844 */ /* 0x0001e20000000200 */
[----:B------:R-:W-:Y:S01]  /*8b70*/  FADD.FTZ R102, R18, R119 ;  /* 0x0000007712667221 */ /* 0x000fe20000010000 */
[-CC-:B------:R-:W-:Y:S01]  /*8b80*/  FFMA.FTZ R18, R90, R74.reuse, -R133.reuse ;  /* 0x0000004a5a127223 */ /* 0x180fe20000010885 */
[-C--:B------:R-:W-:Y:S01]  /*8b90*/  FFMA.FTZ R90, R83, R74.reuse, -R133 ;  /* 0x0000004a535a7223 */ /* 0x080fe20000010885 */
[----:B------:R-:W-:Y:S01]  /*8ba0*/  FADD.FTZ R83, R23, R134 ;  /* 0x0000008617537221 */ /* 0x000fe20000010000 */
[----:B------:R-:W-:Y:S01]  /*8bb0*/  FADD.FTZ R102, R17, R102 ;  /* 0x0000006611667221 */ /* 0x000fe20000010000 */
[----:B------:R1:W-:Y:S01]  /*8bc0*/  MUFU.EX2 R82, R18 ;  /* 0x0000001200527308 */ /* 0x0003e20000000800 */
[C---:B--2---:R-:W-:Y:S01]  /*8bd0*/  F2FP.BF16.F32.PACK_AB R17, R137.reuse, R17 ;  /* 0x000000118911723e */ /* 0x044fe200000010ff */
[-C--:B------:R-:W-:Y:S01]  /*8be0*/  FMUL.FTZ R28, R28, R9.reuse ;  /* 0x000000091c1c7220 */ /* 0x080fe20000410000 */
[----:B------:R-:W-:Y:S01]  /*8bf0*/  FADD.FTZ R102, R137, R102 ;  /* 0x0000006689667221 */ /* 0x000fe20000010000 */
[-C--:B------:R-:W-:Y:S01]  /*8c00*/  FMUL.FTZ R29, R29, R9.reuse ;  /* 0x000000091d1d7220 */ /* 0x080fe20000410000 */
[-C--:B------:R-:W-:Y:S01]  /*8c10*/  FMUL.FTZ R32, R32, R9.reuse ;  /* 0x0000000920207220 */ /* 0x080fe20000410000 */
[-C--:B------:R-:W-:Y:S01]  /*8c20*/  FMUL.FTZ R33, R33, R9.reuse ;  /* 0x0000000921217220 */ /* 0x080fe20000410000 */
[----:B---3--:R-:W-:Y:S01]  /*8c30*/  FADD.FTZ R111, R129, R102 ;  /* 0x00000066816f7221 */ /* 0x008fe20000010000 */
[----:B----4-:R-:W-:Y:S01]  /*8c40*/  FADD.FTZ R102, R120, R83 ;  /* 0x0000005378667221 */ /* 0x010fe20000010000 */
[----:B------:R-:W2:Y:S01]  /*8c50*/  MUFU.EX2 R99, R99 ;  /* 0x0000006300637308 */ /* 0x000ea20000000800 */
[----:B------:R-:W-:Y:S01]  /*8c60*/  FFMA.FTZ R83, R75, R74, -R133 ;  /* 0x0000004a4b537223 */ /* 0x000fe20000010885 */
[----:B------:R-:W-:Y:S01]  /*8c70*/  FADD.FTZ R111, R130, R111 ;  /* 0x0000006f826f7221 */ /* 0x000fe20000010000 */
[C---:B-----5:R-:W-:Y:S01]  /*8c80*/  FADD.FTZ R103, R121.reuse, R102 ;  /* 0x0000006679677221 */ /* 0x060fe20000010000 */
[----:B------:R-:W-:Y:S01]  /*8c90*/  F2FP.BF16.F32.PACK_AB R120, R121, R120 ;  /* 0x000000787978723e */ /* 0x000fe200000010ff */
[-C--:B------:R-:W-:Y:S01]  /*8ca0*/  FMUL.FTZ R36, R36, R9.reuse ;  /* 0x0000000924247220 */ /* 0x080fe20000410000 */
[----:B------:R-:W-:Y:S01]  /*8cb0*/  FADD.FTZ R111, R122, R111 ;  /* 0x0000006f7a6f7221 */ /* 0x000fe20000010000 */
[----:B------:R-:W-:Y:S01]  /*8cc0*/  FADD.FTZ R134, R124, R103 ;  /* 0x000000677c867221 */ /* 0x000fe20000010000 */
[----:B------:R-:W3:Y:S01]  /*8cd0*/  MUFU.EX2 R88, R88 ;  /* 0x0000005800587308 */ /* 0x000ee20000000800 */
[C---:B------:R-:W-:Y:S01]  /*8ce0*/  F2FP.BF16.F32.PACK_AB R121, R138.reuse, R122 ;  /* 0x0000007a8a79723e */ /* 0x040fe200000010ff */
[----:B------:R-:W-:Y:S01]  /*8cf0*/  FADD.FTZ R102, R138, R111 ;  /* 0x0000006f8a667221 */ /* 0x000fe20000010000 */
[C---:B------:R-:W-:Y:S01]  /*8d00*/  FADD.FTZ R111, R125.reuse, R134 ;  /* 0x000000867d6f7221 */ /* 0x040fe20000010000 */
[----:B------:R-:W-:Y:S01]  /*8d10*/  F2FP.BF16.F32.PACK_AB R122, R125, R124 ;  /* 0x0000007c7d7a723e */ /* 0x000fe200000010ff */
[-C--:B------:R-:W-:Y:S01]  /*8d20*/  FMUL.FTZ R37, R37, R9.reuse ;  /* 0x0000000925257220 */ /* 0x080fe20000410000 */
[----:B------:R-:W-:Y:S01]  /*8d30*/  FADD.FTZ R103, R123, R102 ;  /* 0x000000667b677221 */ /* 0x000fe20000010000 */
[----:B-1----:R-:W-:Y:S01]  /*8d40*/  FADD.FTZ R18, R112, R111 ;  /* 0x0000006f70127221 */ /* 0x002fe20000010000 */
[----:B------:R-:W-:Y:S01]  /*8d50*/  MUFU.EX2 R75, R98 ;  /* 0x00000062004b7308 */ /* 0x000fe20000000800 */
[C---:B------:R-:W-:Y:S01]  /*8d60*/  F2FP.BF16.F32.PACK_AB R112, R113.reuse, R112 ;  /* 0x000000707170723e */ /* 0x040fe200000010ff */
[----:B------:R-:W-:Y:S01]  /*8d70*/  FADD.FTZ R103, R126, R103 ;  /* 0x000000677e677221 */ /* 0x000fe20000010000 */
[----:B------:R-:W-:Y:S01]  /*8d80*/  FADD.FTZ R19, R113, R18 ;  /* 0x0000001271137221 */ /* 0x000fe20000010000 */
[----:B------:R-:W-:Y:S01]  /*8d90*/  F2FP.BF16.F32.PACK_AB R18, R23, R20 ;  /* 0x000000141712723e */ /* 0x000fe200000010ff */
[----:B------:R-:W-:Y:S01]  /*8da0*/  FMUL.FTZ R40, R40, R9 ;  /* 0x0000000928287220 */ /* 0x000fe20000410000 */
[----:B------:R-:W-:Y:S01]  /*8db0*/  FADD.FTZ R103, R22, R103 ;  /* 0x0000006716677221 */ /* 0x000fe20000010000 */
[----:B0-----:R-:W-:Y:S01]  /*8dc0*/  FADD.FTZ R12, R116, R19 ;  /* 0x00000013740c7221 */ /* 0x001fe20000010000 */
[----:B------:R-:W0:Y:S01]  /*8dd0*/  MUFU.EX2 R89, R89 ;  /* 0x0000005900597308 */ /* 0x000e220000000800 */
[----:B------:R-:W-:Y:S01]  /*8de0*/  F2FP.BF16.F32.PACK_AB R19, R130, R129 ;  /* 0x000000818213723e */ /* 0x000fe200000010ff */
[----:B------:R-:W-:Y:S01]  /*8df0*/  FADD.FTZ R20, R114, R103 ;  /* 0x0000006772147221 */ /* 0x000fe20000010000 */
[----:B------:R-:W-:Y:S01]  /*8e00*/  FADD.FTZ R15, R117, R12 ;  /* 0x0000000c750f7221 */ /* 0x000fe20000010000 */
[----:B------:R-:W-:Y:S01]  /*8e10*/  F2FP.BF16.F32.PACK_AB R123, R126, R123 ;  /* 0x0000007b7e7b723e */ /* 0x000fe200000010ff */
[-C--:B------:R-:W-:Y:S01]  /*8e20*/  FMUL.FTZ R41, R41, R9.reuse ;  /* 0x0000000929297220 */ /* 0x080fe20000410000 */
[----:B------:R-:W-:Y:S01]  /*8e30*/  FADD.FTZ R13, R115, R20 ;  /* 0x00000014730d7221 */ /* 0x000fe20000010000 */
[----:B------:R-:W-:Y:S01]  /*8e40*/  FADD.FTZ R20, R104, R15 ;  /* 0x0000000f68147221 */ /* 0x000fe20000010000 */
[----:B------:R-:W-:Y:S01]  /*8e50*/  MUFU.EX2 R94, R94 ;  /* 0x0000005e005e7308 */ /* 0x000fe20000000800 */
[----:B------:R1:W-:Y:S01]  /*8e60*/  STSM.16.M88.4 [R5+0x25b00], R16 ;  /* 0x025b001005007844 */ /* 0x0003e20000000200 */
[----:B------:R-:W-:Y:S01]  /*8e70*/  FADD.FTZ R14, R118, R13 ;  /* 0x0000000d760e7221 */ /* 0x000fe20000010000 */
[----:B------:R-:W-:Y:S01]  /*8e80*/  FADD.FTZ R15, R105, R20 ;  /* 0x00000014690f7221 */ /* 0x000fe20000010000 */
[----:B------:R-:W-:Y:S01]  /*8e90*/  F2FP.BF16.F32.PACK_AB R113, R114, R22 ;  /* 0x000000167271723e */ /* 0x000fe200000010ff */
[----:B------:R4:W-:Y:S01]  /*8ea0*/  STSM.16.M88.4 [R5+0x27300], R120 ;  /* 0x0273007805007844 */ /* 0x0009e20000000200 */
[----:B------:R-:W-:Y:S01]  /*8eb0*/  FADD.FTZ R13, R21, R14 ;  /* 0x0000000e150d7221 */ /* 0x000fe20000010000 */
[----:B------:R-:W-:Y:S01]  /*8ec0*/  FADD.FTZ R20, R108, R15 ;  /* 0x0000000f6c147221 */ /* 0x000fe20000010000 */
[----:B------:R-:W5:Y:S01]  /*8ed0*/  MUFU.EX2 R92, R92 ;  /* 0x0000005c005c7308 */ /* 0x000f620000000800 */
[----:B------:R-:W-:Y:S01]  /*8ee0*/  F2FP.BF16.F32.PACK_AB R104, R105, R104 ;  /* 0x000000686968723e */ /* 0x000fe200000010ff */
[----:B------:R-:W-:Y:S01]  /*8ef0*/  FADD.FTZ R14, R106, R13 ;  /* 0x0000000d6a0e7221 */ /* 0x000fe20000010000 */
[----:B------:R-:W-:Y:S01]  /*8f00*/  FADD.FTZ R23, R109, R20 ;  /* 0x000000146d177221 */ /* 0x000fe20000010000 */
[----:B------:R-:W-:Y:S01]  /*8f10*/  F2FP.BF16.F32.PACK_AB R114, R117, R116 ;  /* 0x000000747572723e */ /* 0x000fe200000010ff */
[----:B------:R-:W-:Y:S01]  /*8f20*/  FMUL.FTZ R44, R44, R9 ;  /* 0x000000092c2c7220 */ /* 0x000fe20000410000 */
[----:B------:R-:W-:Y:S01]  /*8f30*/  FADD.FTZ R15, R107, R14 ;  /* 0x0000000e6b0f7221 */ /* 0x000fe20000010000 */
[----:B------:R-:W-:Y:S01]  /*8f40*/  FADD.FTZ R14, R96, R23 ;  /* 0x00000017600e7221 */ /* 0x000fe20000010000 */
[----:B------:R-:W-:Y:S01]  /*8f50*/  MUFU.EX2 R95, R95 ;  /* 0x0000005f005f7308 */ /* 0x000fe20000000800 */
[----:B------:R-:W-:Y:S01]  /*8f60*/  F2FP.BF16.F32.PACK_AB R96, R97, R96 ;  /* 0x000000606160723e */ /* 0x000fe200000010ff */
[----:B------:R-:W-:Y:S01]  /*8f70*/  FADD.FTZ R15, R110, R15 ;  /* 0x0000000f6e0f7221 */ /* 0x000fe20000010000 */
[----:B------:R-:W-:Y:S01]  /*8f80*/  F2FP.BF16.F32.PACK_AB R115, R118, R115 ;  /* 0x000000737673723e */ /* 0x000fe200000010ff */
[----:B------:R-:W-:Y:S01]  /*8f90*/  FMUL.FTZ R45, R45, R9 ;  /* 0x000000092d2d7220 */ /* 0x000fe20000410000 */
[----:B------:R-:W-:Y:S01]  /*8fa0*/  F2FP.BF16.F32.PACK_AB R105, R106, R21 ;  /* 0x000000156a69723e */ /* 0x000fe200000010ff */
[----:B------:R-:W-:Y:S01]  /*8fb0*/  FADD.FTZ R20, R4, R15 ;  /* 0x0000000f04147221 */ /* 0x000fe20000010000 */
[----:B------:R-:W-:Y:S01]  /*8fc0*/  FADD.FTZ R15, R97, R14 ;  /* 0x0000000e610f7221 */ /* 0x000fe20000010000 */
[----:B------:R-:W4:Y:S01]  /*8fd0*/  MUFU.EX2 R93, R93 ;  /* 0x0000005d005d7308 */ /* 0x000f220000000800 */
[C---:B------:R-:W-:Y:S01]  /*8fe0*/  F2FP.BF16.F32.PACK_AB R97, R11.reuse, R4 ;  /* 0x000000040b61723e */ /* 0x040fe200000010ff */
[----:B------:R-:W-:Y:S01]  /*8ff0*/  FADD.FTZ R20, R11, R20 ;  /* 0x000000140b147221 */ /* 0x000fe20000010000 */
[----:B------:R-:W-:Y:S01]  /*9000*/  FADD.FTZ R14, R100, R15 ;  /* 0x0000000f640e7221 */ /* 0x000fe20000010000 */
[----:B------:R-:W-:Y:S01]  /*9010*/  F2FP.BF16.F32.PACK_AB R106, R109, R108 ;  /* 0x0000006c6d6a723e */ /* 0x000fe200000010ff */
[----:B------:R4:W-:Y:S01]  /*9020*/  STSM.16.M88.4 [R5+0x28b00], R112 ;  /* 0x028b007005007844 */ /* 0x0009e20000000200 */
[----:B--2---:R-:W-:Y:S01]  /*9030*/  FADD.FTZ R15, R99, R20 ;  /* 0x00000014630f7221 */ /* 0x004fe20000010000 */
[----:B-1----:R-:W-:Y:S01]  /*9040*/  FADD.FTZ R17, R101, R14 ;  /* 0x0000000e65117221 */ /* 0x002fe20000010000 */
[----:B------:R1:W2:Y:S01]  /*9050*/  MUFU.EX2 R12, R91 ;  /* 0x0000005b000c7308 */ /* 0x0002a20000000800 */
[C---:B------:R-:W-:Y:S01]  /*9060*/  F2FP.BF16.F32.PACK_AB R99, R8.reuse, R99 ;  /* 0x000000630863723e */ /* 0x040fe200000010ff */
[----:B------:R-:W-:Y:S01]  /*9070*/  FADD.FTZ R15, R8, R15 ;  /* 0x0000000f080f7221 */ /* 0x000fe20000010000 */
[----:B---3--:R-:W-:Y:S01]  /*9080*/  FADD.FTZ R14, R88, R17 ;  /* 0x00000011580e7221 */ /* 0x008fe20000010000 */
[----:B------:R-:W-:Y:S01]  /*9090*/  F2FP.BF16.F32.PACK_AB R107, R110, R107 ;  /* 0x0000006b6e6b723e */ /* 0x000fe200000010ff */
[-C--:B------:R-:W-:Y:S01]  /*90a0*/  FMUL.FTZ R48, R48, R9.reuse ;  /* 0x0000000930307220 */ /* 0x080fe20000410000 */
[----:B------:R-:W-:Y:S01]  /*90b0*/  FADD.FTZ R16, R82, R15 ;  /* 0x0000000f52107221 */ /* 0x000fe20000010000 */
[----:B0-----:R-:W-:Y:S01]  /*90c0*/  FADD.FTZ R15, R89, R14 ;  /* 0x0000000e590f7221 */ /* 0x001fe20000010000 */
[----:B------:R-:W0:Y:S01]  /*90d0*/  MUFU.EX2 R80, R80 ;  /* 0x0000005000507308 */ /* 0x000e220000000800 */
[----:B------:R-:W-:Y:S01]  /*90e0*/  F2FP.BF16.F32.PACK_AB R98, R101, R100 ;  /* 0x000000646562723e */ /* 0x000fe200000010ff */
[----:B------:R-:W-:Y:S01]  /*90f0*/  FADD.FTZ R11, R75, R16 ;  /* 0x000000104b0b7221 */ /* 0x000fe20000010000 */
[----:B-----5:R-:W-:Y:S01]  /*9100*/  FADD.FTZ R4, R92, R15 ;  /* 0x0000000f5c047221 */ /* 0x020fe20000010000 */
[----:B------:R-:W-:Y:S01]  /*9110*/  F2FP.BF16.F32.PACK_AB R88, R89, R88 ;  /* 0x000000585958723e */ /* 0x000fe200000010ff */
[----:B------:R3:W-:Y:S01]  /*9120*/  STSM.16.M88.4 [R5+0x2a300], R104 ;  /* 0x02a3006805007844 */ /* 0x0007e20000000200 */
[----:B------:R-:W-:Y:S01]  /*9130*/  FADD.FTZ R14, R94, R11 ;  /* 0x0000000b5e0e7221 */ /* 0x000fe20000010000 */
[----:B----4-:R-:W-:Y:S01]  /*9140*/  FADD.FTZ R11, R93, R4 ;  /* 0x000000045d0b7221 */ /* 0x010fe20000010000 */
[----:B------:R4:W5:Y:S01]  /*9150*/  MUFU.EX2 R13, R90 ;  /* 0x0000005a000d7308 */ /* 0x0009620000000800 */
[----:B------:R-:W-:Y:S01]  /*9160*/  F2FP.BF16.F32.PACK_AB R89, R75, R82 ;  /* 0x000000524b59723e */ /* 0x000fe200000010ff */
[C---:B------:R-:W-:Y:S01]  /*9170*/  FADD.FTZ R15, R95.reuse, R14 ;  /* 0x0000000e5f0f7221 */ /* 0x040fe20000010000 */
[----:B-1----:R-:W-:Y:S01]  /*9180*/  F2FP.BF16.F32.PACK_AB R91, R95, R94 ;  /* 0x0000005e5f5b723e */ /* 0x002fe200000010ff */
[----:B------:R3:W-:Y:S01]  /*9190*/  STSM.16.M88.4 [R5+0x2bb00], R96 ;  /* 0x02bb006005007844 */ /* 0x0007e20000000200 */
[-C--:B------:R-:W-:Y:S01]  /*91a0*/  FMUL.FTZ R49, R49, R9.reuse ;  /* 0x0000000931317220 */ /* 0x080fe20000410000 */
[----:B--2---:R-:W-:Y:S01]  /*91b0*/  FADD.FTZ R8, R12, R15 ;  /* 0x0000000f0c087221 */ /* 0x004fe20000010000 */
[-C--:B------:R-:W-:Y:S01]  /*91c0*/  FMUL.FTZ R52, R52, R9.reuse ;  /* 0x0000000934347220 */ /* 0x080fe20000410000 */
[----:B------:R-:W1:Y:S01]  /*91d0*/  MUFU.EX2 R81, R81 ;  /* 0x0000005100517308 */ /* 0x000e620000000800 */
[----:B0-----:R-:W-:Y:S01]  /*91e0*/  FADD.FTZ R4, R80, R11 ;  /* 0x0000000b50047221 */ /* 0x001fe20000010000 */
[----:B----4-:R-:W-:Y:S01]  /*91f0*/  F2FP.BF16.F32.PACK_AB R90, R93, R92 ;  /* 0x0000005c5d5a723e */ /* 0x010fe200000010ff */
[-C--:B------:R-:W-:Y:S01]  /*9200*/  FMUL.FTZ R53, R53, R9.reuse ;  /* 0x0000000935357220 */ /* 0x080fe20000410000 */
[-C--:B------:R-:W-:Y:S01]  /*9210*/  FMUL.FTZ R56, R56, R9.reuse ;  /* 0x0000000938387220 */ /* 0x080fe20000410000 */
[-C--:B------:R-:W-:Y:S01]  /*9220*/  FMUL.FTZ R57, R57, R9.reuse ;  /* 0x0000000939397220 */ /* 0x080fe20000410000 */
[-C--:B------:R-:W-:Y:S01]  /*9230*/  FMUL.FTZ R60, R60, R9.reuse ;  /* 0x000000093c3c7220 */ /* 0x080fe20000410000 */
[----:B------:R3:W-:Y:S01]  /*9240*/  STSM.16.M88.4 [R5+0x2d300], R88 ;  /* 0x02d3005805007844 */ /* 0x0007e20000000200 */
[----:B------:R-:W0:Y:S01]  /*9250*/  MUFU.EX2 R86, R86 ;  /* 0x0000005600567308 */ /* 0x000e220000000800 */
[----:B-----5:R-:W-:Y:S01]  /*9260*/  FADD.FTZ R15, R13, R8 ;  /* 0x000000080d0f7221 */ /* 0x020fe20000010000 */
[-C--:B------:R-:W-:Y:S01]  /*9270*/  FMUL.FTZ R61, R61, R9.reuse ;  /* 0x000000093d3d7220 */ /* 0x080fe20000410000 */
[-C--:B------:R-:W-:Y:S01]  /*9280*/  FMUL.FTZ R64, R64, R9.reuse ;  /* 0x0000000940407220 */ /* 0x080fe20000410000 */
[-C--:B------:R-:W-:Y:S01]  /*9290*/  FMUL.FTZ R65, R65, R9.reuse ;  /* 0x0000000941417220 */ /* 0x080fe20000410000 */
[-C--:B------:R-:W-:Y:S01]  /*92a0*/  FMUL.FTZ R68, R68, R9.reuse ;  /* 0x0000000944447220 */ /* 0x080fe20000410000 */
[----:B------:R-:W-:Y:S01]  /*92b0*/  FMUL.FTZ R69, R69, R9 ;  /* 0x0000000945457220 */ /* 0x000fe20000410000 */
[-C--:B------:R-:W-:Y:S01]  /*92c0*/  FMUL.FTZ R26, R26, R77.reuse ;  /* 0x0000004d1a1a7220 */ /* 0x080fe20000410000 */
[----:B------:R-:W2:Y:S01]  /*92d0*/  MUFU.EX2 R84, R84 ;  /* 0x0000005400547308 */ /* 0x000ea20000000800 */
[C---:B-1----:R-:W-:Y:S01]  /*92e0*/  FADD.FTZ R11, R81.reuse, R4 ;  /* 0x00000004510b7221 */ /* 0x042fe20000010000 */
[----:B------:R-:W-:Y:S01]  /*92f0*/  F2FP.BF16.F32.PACK_AB R80, R81, R80 ;  /* 0x000000505150723e */ /* 0x000fe200000010ff */
[-C--:B------:R-:W-:Y:S01]  /*9300*/  FMUL.FTZ R27, R27, R77.reuse ;  /* 0x0000004d1b1b7220 */ /* 0x080fe20000410000 */
[----:B------:R-:W-:Y:S01]  /*9310*/  F2FP.BF16.F32.PACK_AB R81, R13, R12 ;  /* 0x0000000c0d51723e */ /* 0x000fe200000010ff */
[-C--:B------:R-:W-:Y:S01]  /*9320*/  FMUL.FTZ R30, R30, R77.reuse ;  /* 0x0000004d1e1e7220 */ /* 0x080fe20000410000 */
[-C--:B------:R-:W-:Y:S01]  /*9330*/  FMUL.FTZ R31, R31, R77.reuse ;  /* 0x0000004d1f1f7220 */ /* 0x080fe20000410000 */
[-C--:B------:R-:W-:Y:S01]  /*9340*/  FMUL.FTZ R34, R34, R77.reuse ;  /* 0x0000004d22227220 */ /* 0x080fe20000410000 */
[----:B------:R-:W1:Y:S01]  /*9350*/  MUFU.EX2 R87, R87 ;  /* 0x0000005700577308 */ /* 0x000e620000000800 */
[----:B0-----:R-:W-:Y:S01]  /*9360*/  FADD.FTZ R15, R86, R15 ;  /* 0x0000000f560f7221 */ /* 0x001fe20000010000 */
[-C--:B------:R-:W-:Y:S01]  /*9370*/  FMUL.FTZ R35, R35, R77.reuse ;  /* 0x0000004d23237220 */ /* 0x080fe20000410000 */
[-C--:B------:R-:W-:Y:S01]  /*9380*/  FMUL.FTZ R38, R38, R77.reuse ;  /* 0x0000004d26267220 */ /* 0x080fe20000410000 */
[-C--:B------:R-:W-:Y:S01]  /*9390*/  FMUL.FTZ R39, R39, R77.reuse ;  /* 0x0000004d27277220 */ /* 0x080fe20000410000 */
[-C--:B------:R-:W-:Y:S01]  /*93a0*/  FMUL.FTZ R42, R42, R77.reuse ;  /* 0x0000004d2a2a7220 */ /* 0x080fe20000410000 */
[-C--:B------:R-:W-:Y:S01]  /*93b0*/  FMUL.FTZ R43, R43, R77.reuse ;  /* 0x0000004d2b2b7220 */ /* 0x080fe20000410000 */
[-C--:B------:R-:W-:Y:S01]  /*93c0*/  FMUL.FTZ R46, R46, R77.reuse ;  /* 0x0000004d2e2e7220 */ /* 0x080fe20000410000 */
[----:B------:R-:W0:Y:S01]  /*93d0*/  MUFU.EX2 R85, R85 ;  /* 0x0000005500557308 */ /* 0x000e220000000800 */
[----:B--2---:R-:W-:Y:S01]  /*93e0*/  FADD.FTZ R4, R84, R11 ;  /* 0x0000000b54047221 */ /* 0x004fe20000010000 */
[-C--:B------:R-:W-:Y:S01]  /*93f0*/  FMUL.FTZ R47, R47, R77.reuse ;  /* 0x0000004d2f2f7220 */ /* 0x080fe20000410000 */
[-C--:B------:R-:W-:Y:S01]  /*9400*/  FMUL.FTZ R50, R50, R77.reuse ;  /* 0x0000004d32327220 */ /* 0x080fe20000410000 */
[-C--:B------:R-:W-:Y:S01]  /*9410*/  FMUL.FTZ R51, R51, R77.reuse ;  /* 0x0000004d33337220 */ /* 0x080fe20000410000 */
[-C--:B------:R-:W-:Y:S01]  /*9420*/  FMUL.FTZ R54, R54, R77.reuse ;  /* 0x0000004d36367220 */ /* 0x080fe20000410000 */
[-C--:B------:R-:W-:Y:S01]  /*9430*/  FMUL.FTZ R55, R55, R77.reuse ;  /* 0x0000004d37377220 */ /* 0x080fe20000410000 */
[-C--:B------:R-:W-:Y:S01]  /*9440*/  FMUL.FTZ R58, R58, R77.reuse ;  /* 0x0000004d3a3a7220 */ /* 0x080fe20000410000 */
[----:B------:R-:W2:Y:S01]  /*9450*/  MUFU.EX2 R18, R131 ;  /* 0x0000008300127308 */ /* 0x000ea20000000800 */
[----:B-1----:R-:W-:Y:S01]  /*9460*/  FADD.FTZ R15, R87, R15 ;  /* 0x0000000f570f7221 */ /* 0x002fe20000010000 */
[-C--:B------:R-:W-:Y:S01]  /*9470*/  FMUL.FTZ R59, R59, R77.reuse ;  /* 0x0000004d3b3b7220 */ /* 0x080fe20000410000 */
[-C--:B------:R-:W-:Y:S01]  /*9480*/  FMUL.FTZ R62, R62, R77.reuse ;  /* 0x0000004d3e3e7220 */ /* 0x080fe20000410000 */
[-C--:B------:R-:W-:Y:S01]  /*9490*/  FMUL.FTZ R63, R63, R77.reuse ;  /* 0x0000004d3f3f7220 */ /* 0x080fe20000410000 */
[-C--:B------:R-:W-:Y:S01]  /*94a0*/  FMUL.FTZ R66, R66, R77.reuse ;  /* 0x0000004d42427220 */ /* 0x080fe20000410000 */
[-C--:B------:R-:W-:Y:S01]  /*94b0*/  FMUL.FTZ R67, R67, R77.reuse ;  /* 0x0000004d43437220 */ /* 0x080fe20000410000 */
[-C--:B------:R-:W-:Y:S01]  /*94c0*/  FMUL.FTZ R70, R70, R77.reuse ;  /* 0x0000004d46467220 */ /* 0x080fe20000410000 */
[----:B------:R-:W1:Y:S01]  /*94d0*/  MUFU.EX2 R128, R128 ;  /* 0x0000008000807308 */ /* 0x000e620000000800 */
[C---:B0-----:R-:W-:Y:S01]  /*94e0*/  FADD.FTZ R11, R85.reuse, R4 ;  /* 0x00000004550b7221 */ /* 0x041fe20000010000 */
[----:B------:R-:W-:Y:S01]  /*94f0*/  F2FP.BF16.F32.PACK_AB R82, R85, R84 ;  /* 0x000000545552723e */ /* 0x000fe200000010ff */
[----:B------:R-:W-:Y:S01]  /*9500*/  FMUL.FTZ R71, R71, R77 ;  /* 0x0000004d47477220 */ /* 0x000fe20000410000 */
[----:B------:R-:W-:-:S04]  /*9510*/  IMAD.MOV.U32 R9, RZ, RZ, R79 ;  /* 0x000000ffff097224 */ /* 0x000fc800078e004f */
[----:B------:R0:W4:Y:S01]  /*9520*/  MUFU.EX2 R129, R83 ;  /* 0x0000005300817308 */ /* 0x0001220000000800 */
[----:B--2---:R-:W-:-:S07]  /*9530*/  FADD.FTZ R15, R18, R15 ;  /* 0x0000000f120f7221 */ /* 0x004fce0000010000 */
[----:B------:R-:W2:Y:S01]  /*9540*/  MUFU.EX2 R73, R73 ;  /* 0x0000004900497308 */ /* 0x000ea20000000800 */
[----:B-1----:R-:W-:Y:S01]  /*9550*/  FADD.FTZ R4, R128, R11 ;  /* 0x0000000b80047221 */ /* 0x002fe20000010000 */
[----:B0-----:R-:W-:-:S05]  /*9560*/  F2FP.BF16.F32.PACK_AB R83, R87, R86 ;  /* 0x000000565753723e */ /* 0x001fca00000010ff */
[----:B------:R3:W-:Y:S01]  /*9570*/  STSM.16.M88.4 [R5+0x2eb00], R80 ;  /* 0x02eb005005007844 */ /* 0x0007e20000000200 */
[----:B------:R-:W0:Y:S01]  /*9580*/  MUFU.EX2 R76, R76 ;  /* 0x0000004c004c7308 */ /* 0x000e220000000800 */
[C---:B----4-:R-:W-:Y:S01]  /*9590*/  FADD.FTZ R15, R129.reuse, R15 ;  /* 0x0000000f810f7221 */ /* 0x050fe20000010000 */
[----:B------:R-:W-:-:S06]  /*95a0*/  F2FP.BF16.F32.PACK_AB R129, R129, R18 ;  /* 0x000000128181723e */ /* 0x000fcc00000010ff */
[----:B------:R-:W1:Y:S01]  /*95b0*/  MUFU.EX2 R78, R78 ;  /* 0x0000004e004e7308 */ /* 0x000e620000000800 */
[C---:B--2---:R-:W-:Y:S01]  /*95c0*/  F2FP.BF16.F32.PACK_AB R128, R73.reuse, R128 ;  /* 0x000000804980723e */ /* 0x044fe200000010ff */
[----:B------:R-:W-:-:S06]  /*95d0*/  FADD.FTZ R11, R73, R4 ;  /* 0x00000004490b7221 */ /* 0x000fcc0000010000 */
[----:B------:R-:W2:Y:S01]  /*95e0*/  MUFU.EX2 R132, R132 ;  /* 0x0000008400847308 */ /* 0x000ea20000000800 */
[----:B0-----:R-:W-:Y:S01]  /*95f0*/  F2FP.BF16.F32.PACK_AB R130, R10, R76 ;  /* 0x0000004c0a82723e */ /* 0x001fe200000010ff */
[----:B------:R-:W-:-:S04]  /*9600*/  FADD.FTZ R11, R76, R11 ;  /* 0x0000000b4c0b7221 */ /* 0x000fc80000010000 */
[----:B------:R-:W-:Y:S01]  /*9610*/  FADD.FTZ R4, R10, R11 ;  /* 0x0000000b0a047221 */ /* 0x000fe20000010000 */
[----:B------:R-:W-:Y:S02]  /*9620*/  IMAD.MOV.U32 R11, RZ, RZ, R6 ;  /* 0x000000ffff0b7224 */ /* 0x000fe400078e0006 */
[----:B-1----:R-:W-:Y:S01]  /*9630*/  FADD.FTZ R15, R78, R15 ;  /* 0x0000000f4e0f7221 */ /* 0x002fe20000010000 */
[----:B------:R-:W-:Y:S01]  /*9640*/  IMAD.MOV.U32 R10, RZ, RZ, R72 ;  /* 0x000000ffff0a7224 */ /* 0x000fe200078e0048 */
[C---:B--2---:R-:W-:Y:S02]  /*9650*/  F2FP.BF16.F32.PACK_AB R131, R132.reuse, R78 ;  /* 0x0000004e8483723e */ /* 0x044fe400000010ff */
[----:B------:R-:W-:-:S03]  /*9660*/  FADD.FTZ R8, R132, R15 ;  /* 0x0000000f84087221 */ /* 0x000fc60000010000 */
[----:B------:R3:W-:Y:S01]  /*9670*/  STSM.16.M88.4 [R5+0x30300], R128 ;  /* 0x0303008005007844 */ /* 0x0007e20000000200 */
[----:B------:R-:W-:Y:S01]  /*9680*/  @!PT LDS RZ, [RZ] ;  /* 0x00000000fffff984 */ /* 0x000fe20000000800 */
[----:B------:R-:W-:Y:S01]  /*9690*/  @!PT LDS RZ, [RZ] ;  /* 0x00000000fffff984 */ /* 0x000fe20000000800 */
[----:B------:R-:W-:Y:S01]  /*96a0*/  @!PT LDS RZ, [RZ] ;  /* 0x00000000fffff984 */ /* 0x000fe20000000800 */
[----:B------:R-:W-:Y:S01]  /*96b0*/  @!PT LDS RZ, [RZ] ;  /* 0x00000000fffff984 */ /* 0x000fe20000000800 */
[----:B------:R0:W-:Y:S06]  /*96c0*/  MEMBAR.ALL.CTA ;  /* 0x0000000000007992 */ /* 0x0001ec0000008000 */
[----:B0-----:R-:W0:Y:S02]  /*96d0*/  FENCE.VIEW.ASYNC.S ;  /* 0x00000000000073c6 */ /* 0x001e240000000000 */
[----:B0-----:R-:W-:Y:S01]  /*96e0*/  NOP ;  /* 0x0000000000007918 */ /* 0x001fe20000000000 */
[----:B------:R-:W-:Y:S05]  /*96f0*/  @P2 BRA `(.L_x_28) ;  /* 0xffffffc000042947 */ /* 0x000fea000383ffff */
.L_x_19:
[----:B------:R-:W-:Y:S06]  /*9700*/  BAR.ARV 0x8, 0x200 ;  /* 0x0208000000007b1d */ /* 0x000fec0000002000 */
[----:B------:R-:W-:Y:S05]  /*9710*/  @!P0 BRA `(.L_x_29) ;  /* 0x0000000000048947 */ /* 0x000fea0003800000 */
[----:B------:R-:W-:Y:S01]  /*9720*/  BPT.TRAP 0x1 ;  /* 0x000000040000795c */ /* 0x000fe20000300000 */
.L_x_29:
[----:B------:R-:W-:Y:S02]  /*9730*/  SHF.L.U32 R6, R6, 0x1f, RZ ;  /* 0x0000001f06067819 */ /* 0x000fe400000006ff */
[----:B------:R-:W-:-:S04]  /*9740*/  LEA R7, R0, UR37, 0x3 ;  /* 0x0000002500077c11 */ /* 0x000fc8000f8e18ff */
[----:B------:R1:W2:Y:S01]  /*9750*/  SYNCS.PHASECHK.TRANS64.TRYWAIT P2, [R7+URZ+0x31c50], R6 ;  /* 0x031c5006070075a7 */ /* 0x0002a2000804017f */
[----:B------:R-:W-:Y:S05]  /*9760*/  @!P0 BRA `(.L_x_30) ;  /* 0x0000000000048947 */ /* 0x000fea0003800000 */
[----:B------:R-:W-:Y:S01]  /*9770*/  BPT.TRAP 0x1 ;  /* 0x000000040000795c */ /* 0x000fe20000300000 */
.L_x_30:
[----:B--2---:R-:W-:Y:S05]  /*9780*/  @P2 BRA `(.L_x_31) ;  /* 0x0000000000082947 */ /* 0x004fea0003800000 */
[----:B------:R-:W2:Y:S02]  /*9790*/  SYNCS.PHASECHK.TRANS64.TRYWAIT P0, [R7+URZ+0x31c50], R6 ;  /* 0x031c5006070075a7 */ /* 0x000ea4000800017f */
[----:B--2---:R-:W-:Y:S05]  /*97a0*/  @!P0 BRA `(.L_x_32) ;  /* 0x0000005c00e08947 */ /* 0x004fea0003800000 */
.L_x_31:
[----:B------:R-:W-:Y:S01]  /*97b0*/  UIADD3 UR37, UR37, 0x200, URZ ;  /* 0x0000020025257890 */ /* 0x000fe2000fffe03f */
[----:B------:R-:W-:Y:S01]  /*97c0*/  R2UR UR4, R0 ;  /* 0x00000000000472ca */ /* 0x000fe200000e0000 */
[----:B------:R-:W-:Y:S01]  /*97d0*/  ULOP3.LUT UR40, UR40, 0x10000, URZ, 0xfc, !UPT ;  /* 0x0001000028287892 */ /* 0x000fe2000f8efc3f */
[----:B------:R-:W-:Y:S01]  /*97e0*/  WARPGROUP.ARRIVE ;  /* 0x00000000000079c5 */ /* 0x000fe20000000000 */
[----:B------:R-:W-:Y:S01]  /*97f0*/  USHF.R.U32.HI UR37, URZ, 0x4, UR37 ;  /* 0x000000043f257899 */ /* 0x000fe20008011625 */
[----:B0--3--:R-:W0:Y:S01]  /*9800*/  SHFL.BFLY PT, R5, R8, 0x2, 0x1f ;  /* 0x0c401f0008057f89 */ /* 0x009e2200000e0000 */
[----:B------:R-:W-:Y:S01]  /*9810*/  UMOV UR5, 0xc0000010 ;  /* 0xc000001000057882 */ /* 0x000fe20000000000 */
[----:B------:R-:W-:Y:S01]  /*9820*/  UMOV UR7, 0x80000020 ;  /* 0x8000002000077882 */ /* 0x000fe20000000000 */
[----:B------:R-:W-:Y:S01]  /*9830*/  ULOP3.LUT UR37, UR37, 0x3fff, URZ, 0xc0, !UPT ;  /* 0x00003fff25257892 */ /* 0x000fe2000f8ec03f */
[----:B------:R-:W3:Y:S01]  /*9840*/  SHFL.BFLY PT, R3, R4, 0x2, 0x1f ;  /* 0x0c401f0004037f89 */ /* 0x000ee200000e0000 */
[----:B------:R-:W-:-:S02]  /*9850*/  IMAD.MOV.U32 R16, RZ, RZ, RZ ;  /* 0x000000ffff107224 */ /* 0x000fc400078e00ff */
[----:B------:R-:W-:Y:S01]  /*9860*/  ULOP3.LUT UR8, UR37, 0x2400000, URZ, 0xfc, !UPT ;  /* 0x0240000025087892 */ /* 0x000fe2000f8efc3f */
[----:B-12---:R-:W-:Y:S02]  /*9870*/  @!P1 VIADD R7, R7, 0x31c60 ;  /* 0x00031c6007079836 */ /* 0x006fe40000000000 */
[----:B------:R-:W-:Y:S01]  /*9880*/  IMAD.MOV.U32 R19, RZ, RZ, -0x800000 ;  /* 0xff800000ff137424 */ /* 0x000fe200078e00ff */
[----:B------:R-:W-:Y:S02]  /*9890*/  UIMAD UR8, UR4, 0x6c0, UR8 ;  /* 0x000006c0040878a4 */ /* 0x000fe4000f8e0208 */
[----:B------:R-:W-:Y:S01]  /*98a0*/  @!P1 PRMT R7, RZ, 0x654, R7 ;  /* 0x00000654ff079816 */ /* 0x000fe20000000007 */
[----:B------:R-:W-:-:S04]  /*98b0*/  UMOV UR4, UR40 ;  /* 0x0000002800047c82 */ /* 0x000fc80008000000 */
[----:B------:R-:W-:Y:S02]  /*98c0*/  UMOV UR6, UR8 ;  /* 0x0000000800067c82 */ /* 0x000fe40008000000 */
[----:B------:R-:W-:Y:S01]  /*98d0*/  HGMMA.64x96x16.F32.BF16 R24, gdesc[UR4].tnspB, R24, gsb0 ;  /* 0x41600000041879f0 */ /* 0x000fe20008001818 */
[----:B------:R-:W-:Y:S02]  /*98e0*/  UIADD3 UR4, UR40, 0x180, URZ ;  /* 0x0000018028047890 */ /* 0x000fe4000fffe03f */
[----:B------:R-:W-:Y:S01]  /*98f0*/  UIADD3 UR6, UR8, 0x40, URZ ;  /* 0x0000004008067890 */ /* 0x000fe2000fffe03f */
[----:B0-----:R-:W-:Y:S01]  /*9900*/  FADD.FTZ R5, R5, R8 ;  /* 0x0000000805057221 */ /* 0x001fe20000010000 */
[----:B------:R-:W-:Y:S01]  /*9910*/  UMOV UR5, 0xc0000010 ;  /* 0xc000001000057882 */ /* 0x000fe20000000000 */
[----:B------:R-:W-:Y:S01]  /*9920*/  UMOV UR7, 0x80000020 ;  /* 0x8000002000077882 */ /* 0x000fe20000000000 */
[----:B------:R-:W-:Y:S02]  /*9930*/  IMAD.MOV.U32 R8, RZ, RZ, RZ ;  /* 0x000000ffff087224 */ /* 0x000fe400078e00ff */
[----:B---3--:R-:W-:Y:S01]  /*9940*/  FADD.FTZ R3, R3, R4 ;  /* 0x0000000403037221 */ /* 0x008fe20000010000 */
[----:B------:R-:W0:Y:S04]  /*9950*/  SHFL.BFLY PT, R2, R5, 0x1, 0x1f ;  /* 0x0c201f0005027f89 */ /* 0x000e2800000e0000 */
[----:B------:R-:W1:Y:S01]  /*9960*/  SHFL.BFLY PT, R0, R3, 0x1, 0x1f ;  /* 0x0c201f0003007f89 */ /* 0x000e6200000e0000 */
[----:B0-----:R-:W-:Y:S01]  /*9970*/  FADD.FTZ R10, R5, R2 ;  /* 0x00000002050a7221 */ /* 0x001fe20000010000 */
[----:B-1----:R-:W-:-:S04]  /*9980*/  FADD.FTZ R9, R3, R0 ;  /* 0x0000000003097221 */ /* 0x002fc80000010000 */
[----:B------:R-:W-:Y:S02]  /*9990*/  FSETP.NE.FTZ.AND P2, PT, R10, RZ, PT ;  /* 0x000000ff0a00720b */ /* 0x000fe40003f55000 */
[----:B------:R-:W-:Y:S02]  /*99a0*/  MOV R0, 0xff800000 ;  /* 0xff80000000007802 */ /* 0x000fe40000000f00 */
[----:B------:R-:W-:-:S09]  /*99b0*/  FSETP.NE.FTZ.AND P0, PT, R9, RZ, PT ;  /* 0x000000ff0900720b */ /* 0x000fd20003f15000 */
[----:B------:R-:W0:Y:S04]  /*99c0*/  @P2 MUFU.LG2 R6, R10 ;  /* 0x0000000a00062308 */ /* 0x000e280000000c00 */
[C---:B------:R-:W-:Y:S01]  /*99d0*/  @P0 FMUL.FTZ R2, R74.reuse, 0.69314718246459960938 ;  /* 0x3f3172184a020820 */ /* 0x040fe20000410000 */
[----:B------:R-:W-:-:S03]  /*99e0*/  @P2 FMUL.FTZ R74, R74, 0.69314718246459960938 ;  /* 0x3f3172184a4a2820 */ /* 0x000fc60000410000 */
[----:B------:R-:W1:Y:S08]  /*99f0*/  @P0 MUFU.LG2 R4, R9 ;  /* 0x0000000900040308 */ /* 0x000e700000000c00 */
[----:B------:R-:W2:Y:S01]  /*9a00*/  @P0 MUFU.RCP R8, R9 ;  /* 0x0000000900080308 */ /* 0x000ea20000001000 */
[----:B0-----:R-:W-:-:S04]  /*9a10*/  @P2 FMUL.FTZ R5, R6, 0.69314718246459960938 ;  /* 0x3f31721806052820 */ /* 0x001fc80000410000 */
[----:B------:R-:W-:-:S03]  /*9a20*/  @P2 FFMA.FTZ R19, R74, R72, R5 ;  /* 0x000000484a132223 */ /* 0x000fc60000010005 */
[----:B------:R0:W3:Y:S01]  /*9a30*/  @P2 MUFU.RCP R16, R10 ;  /* 0x0000000a00102308 */ /* 0x0000e20000001000 */
[----:B-1----:R-:W-:-:S04]  /*9a40*/  @P0 FMUL.FTZ R3, R4, 0.69314718246459960938 ;  /* 0x3f31721804030820 */ /* 0x002fc80000410000 */
[----:B------:R-:W-:Y:S01]  /*9a50*/  @P0 FFMA.FTZ R0, R2, R79, R3 ;  /* 0x0000004f02000223 */ /* 0x000fe20000010003 */
[----:B------:R-:W-:Y:S01]  /*9a60*/  PLOP3.LUT P0, PT, PT, PT, PT, 0x8, 0x0 ;  /* 0x000000000000781c */ /* 0x000fe20003f0e170 */
[----:B------:R-:W-:Y:S02]  /*9a70*/  WARPGROUP.DEPBAR.LE gsb0, 0x0 ;  /* 0x00008000000079c5 */ /* 0x000fe40000010000 */
[----:B------:R-:W-:-:S06]  /*9a80*/  WARPGROUP.ARRIVE ;  /* 0x00000000000079c5 */ /* 0x000fcc0000000000 */
[----:B------:R-:W-:Y:S01]  /*9a90*/  HGMMA.64x96x16.F32.BF16 R24, gdesc[UR4].tnspB, R24, gsb0 ;  /* 0x41600000041879f0 */ /* 0x000fe20008001818 */
[----:B------:R-:W-:Y:S02]  /*9aa0*/  UIADD3 UR4, UR40, 0x300, URZ ;  /* 0x0000030028047890 */ /* 0x000fe4000fffe03f */
[----:B------:R-:W-:Y:S01]  /*9ab0*/  UIADD3 UR6, UR8, 0x80, URZ ;  /* 0x0000008008067890 */ /* 0x000fe2000fffe03f */
[----:B------:R-:W-:Y:S01]  /*9ac0*/  UMOV UR5, 0xc0000010 ;  /* 0xc000001000057882 */ /* 0x000fe20000000000 */
[----:B------:R-:W-:Y:S01]  /*9ad0*/  UMOV UR7, 0x80000020 ;  /* 0x8000002000077882 */ /* 0x000fe20000000000 */
        /* <DEDUP_REMOVED lines=44> */
[----:B------:R-:W-:Y:S03]  /*9da0*/  HGMMA.64x96x16.F32.BF16 R24, gdesc[UR4].tnspB, R24, gsb0 ;  /* 0x41600000041879f0 */ /* 0x000fe60008001818 */
[----:B------:R-:W-:Y:S02]  /*9db0*/  WARPGROUP.DEPBAR.LE gsb0, 0x0 ;  /* 0x00008000000079c5 */ /* 0x000fe40000010000 */
[-C--:B--2---:R-:W-:Y:S01]  /*9dc0*/  FMUL.FTZ R74, R24, R8.reuse ;  /* 0x00000008184a7220 */ /* 0x084fe20000410000 */
[-C--:B------:R-:W-:Y:S01]  /*9dd0*/  FMUL.FTZ R75, R25, R8.reuse ;  /* 0x00000008194b7220 */ /* 0x080fe20000410000 */
[----:B------:R1:W-:Y:S01]  /*9de0*/  @!P1 SYNCS.ARRIVE.TRANS64.RED.A1T0 RZ, [R7+URZ], RZ ;  /* 0x000000ff07ff99a7 */ /* 0x0003e2000810043f */
[-C--:B------:R-:W-:Y:S01]  /*9df0*/  FMUL.FTZ R24, R32, R8.reuse ;  /* 0x0000000820187220 */ /* 0x080fe20000410000 */
        /* <DEDUP_REMOVED lines=12> */
[-C--:B-1----:R-:W-:Y:S01]  /*9ec0*/  FMUL.FTZ R7, R53, R8.reuse ;  /* 0x0000000835077220 */ /* 0x082fe20000410000 */
[-C--:B0-----:R-:W-:Y:S01]  /*9ed0*/  FMUL.FTZ R10, R56, R8.reuse ;  /* 0x00000008380a7220 */ /* 0x081fe20000410000 */
[-C--:B------:R-:W-:Y:S01]  /*9ee0*/  FMUL.FTZ R11, R57, R8.reuse ;  /* 0x00000008390b7220 */ /* 0x080fe20000410000 */
[-C--:B------:R-:W-:Y:S01]  /*9ef0*/  FMUL.FTZ R20, R60, R8.reuse ;  /* 0x000000083c147220 */ /* 0x080fe20000410000 */
[-C--:B------:R-:W-:Y:S01]  /*9f00*/  FMUL.FTZ R21, R61, R8.reuse ;  /* 0x000000083d157220 */ /* 0x080fe20000410000 */
[-C--:B------:R-:W-:Y:S01]  /*9f10*/  FMUL.FTZ R32, R64, R8.reuse ;  /* 0x0000000840207220 */ /* 0x080fe20000410000 */
[-C--:B------:R-:W-:Y:S01]  /*9f20*/  FMUL.FTZ R33, R65, R8.reuse ;  /* 0x0000000841217220 */ /* 0x080fe20000410000 */
[-C--:B------:R-:W-:Y:S01]  /*9f30*/  FMUL.FTZ R44, R68, R8.reuse ;  /* 0x00000008442c7220 */ /* 0x080fe20000410000 */
[----:B------:R-:W-:Y:S01]  /*9f40*/  FMUL.FTZ R45, R69, R8 ;  /* 0x00000008452d7220 */ /* 0x000fe20000410000 */
[-C--:B---3--:R-:W-:Y:S01]  /*9f50*/  FMUL.FTZ R40, R34, R16.reuse ;  /* 0x0000001022287220 */ /* 0x088fe20000410000 */
        /* <DEDUP_REMOVED lines=22> */
[----:B------:R-:W-:-:S07]  /*a0c0*/  FMUL.FTZ R71, R71, R16 ;  /* 0x0000001047477220 */ /* 0x000fce0000410000 */
.L_x_12:
[----:B------:R-:W-:Y:S05]  /*a0d0*/  @P0 BRA `(.L_x_33) ;  /* 0x0000001000740947 */ /* 0x000fea0003800000 */
[----:B------:R-:W0:Y:S01]  /*a0e0*/  S2R R16, SR_TID.X ;  /* 0x0000000000107919 */ /* 0x000e220000002100 */
[----:B------:R-:W1:Y:S01]  /*a0f0*/  LDC R27, c[0x0][0xbe8] ;  /* 0x0002fa00ff1b7b82 */ /* 0x000e620000000800 */
[----:B------:R-:W-:Y:S01]  /*a100*/  SHF.R.S32.HI R54, RZ, 0x1f, R145 ;  /* 0x0000001fff367819 */ /* 0x000fe20000011491 */
[----:B------:R-:W-:Y:S01]  /*a110*/  ULDC.64 UR4, c[0x0][0xbd0] ;  /* 0x0002f40000047ab9 */ /* 0x000fe20000000a00 */
[----:B------:R-:W2:Y:S01]  /*a120*/  S2R R52, SR_CTAID.X ;  /* 0x0000000000347919 */ /* 0x000ea20000002500 */
[----:B------:R-:W-:Y:S01]  /*a130*/  ULDC.64 UR6, c[0x0][0xb38] ;  /* 0x0002ce0000067ab9 */ /* 0x000fe20000000a00 */
[----:B------:R-:W-:Y:S03]  /*a140*/  BSSY B0, `(.L_x_34) ;  /* 0x00000ca000007945 */ /* 0x000fe60003800000 */
[----:B------:R-:W3:Y:S08]  /*a150*/  S2UR UR9, SR_CTAID.Z ;  /* 0x00000000000979c3 */ /* 0x000ef00000002700 */
[----:B------:R-:W4:Y:S08]  /*a160*/  LDC.64 R58, c[0x0][0xbd8] ;  /* 0x0002f600ff3a7b82 */ /* 0x000f300000000a00 */
[----:B------:R-:W-:Y:S01]  /*a170*/  BAR.SYNC.DEFER_BLOCKING 0x1, 0x180 ;  /* 0x0046000000007b1d */ /* 0x000fe20000010000 */
[----:B-1----:R-:W-:-:S07]  /*a180*/  ISETP.NE.AND P0, PT, R27, 0x1, PT ;  /* 0x000000011b00780c */ /* 0x002fce0003f05270 */
[----:B------:R-:W1:Y:S01]  /*a190*/  S2UR UR8, SR_CTAID.Y ;  /* 0x00000000000879c3 */ /* 0x000e620000002600 */
[----:B0-----:R-:W-:-:S07]  /*a1a0*/  VIADD R29, R16, 0xffffff80 ;  /* 0xffffff80101d7836 */ /* 0x001fce0000000000 */
[----:B------:R-:W1:Y:S01]  /*a1b0*/  LDC R62, c[0x0][0xc50] ;  /* 0x00031400ff3e7b82 */ /* 0x000e620000000800 */
[----:B------:R-:W-:-:S04]  /*a1c0*/  SHF.R.S32.HI R28, RZ, 0x1f, R29 ;  /* 0x0000001fff1c7819 */ /* 0x000fc8000001141d */
[----:B------:R-:W-:-:S03]  /*a1d0*/  LEA.HI R46, R28, R29, RZ, 0x7 ;  /* 0x0000001d1c2e7211 */ /* 0x000fc600078f38ff */
[----:B------:R-:W0:Y:S01]  /*a1e0*/  LDC.64 R60, c[0x0][0xb40] ;  /* 0x0002d000ff3c7b82 */ /* 0x000e220000000a00 */
[----:B------:R-:W-:Y:S02]  /*a1f0*/  LEA.HI R28, R28, R29, RZ, 0x2 ;  /* 0x0000001d1c1c7211 */ /* 0x000fe400078f10ff */
[----:B------:R-:W-:Y:S02]  /*a200*/  LOP3.LUT R18, R46, 0xffffff80, RZ, 0xc0, !PT ;  /* 0xffffff802e127812 */ /* 0x000fe400078ec0ff */
[----:B------:R-:W-:Y:S02]  /*a210*/  LOP3.LUT R28, R28, 0xfffffffc, RZ, 0xc0, !PT ;  /* 0xfffffffc1c1c7812 */ /* 0x000fe400078ec0ff */
[----:B------:R-:W-:Y:S01]  /*a220*/  SHF.R.S32.HI R47, RZ, 0x7, R46 ;  /* 0x00000007ff2f7819 */ /* 0x000fe2000001142e */
[C---:B------:R-:W-:Y:S01]  /*a230*/  IMAD.IADD R18, R29.reuse, 0x1, -R18 ;  /* 0x000000011d127824 */ /* 0x040fe200078e0a12 */
[----:B------:R-:W5:Y:S01]  /*a240*/  @P0 LDC R55, c[0x0][0xbec] ;  /* 0x0002fb00ff370b82 */ /* 0x000f620000000800 */
[----:B------:R-:W-:-:S03]  /*a250*/  IMAD.IADD R29, R29, 0x1, -R28 ;  /* 0x000000011d1d7824 */ /* 0x000fc600078e0a1c */
[----:B------:R-:W-:Y:S02]  /*a260*/  SHF.R.S32.HI R51, RZ, 0x1f, R18 ;  /* 0x0000001fff337819 */ /* 0x000fe40000011412 */
[----:B------:R-:W-:Y:S02]  /*a270*/  LEA.HI R28, R29, R29, RZ, 0x1 ;  /* 0x0000001d1d1c7211 */ /* 0x000fe400078f08ff */
[----:B------:R-:W-:Y:S01]  /*a280*/  LEA.HI R26, R51, R18, RZ, 0x2 ;  /* 0x00000012331a7211 */ /* 0x000fe200078f10ff */
[----:B------:R-:W5:Y:S01]  /*a290*/  @P0 LDC R57, c[0x0][0xbec] ;  /* 0x0002fb00ff390b82 */ /* 0x000f620000000800 */
[----:B------:R-:W-:Y:S02]  /*a2a0*/  LOP3.LUT R50, R28, 0x1ffffffe, RZ, 0xc0, !PT ;  /* 0x1ffffffe1c327812 */ /* 0x000fe400078ec0ff */
[--C-:B------:R-:W-:Y:S02]  /*a2b0*/  SHF.R.S32.HI R16, RZ, 0x2, R26.reuse ;  /* 0x00000002ff107819 */ /* 0x100fe4000001141a */
[----:B------:R-:W-:-:S03]  /*a2c0*/  SHF.R.S32.HI R17, RZ, 0x1f, R26 ;  /* 0x0000001fff117819 */ /* 0x000fc6000001141a */
[----:B------:R-:W5:Y:S01]  /*a2d0*/  @P0 LDC R56, c[0x0][0xbf0] ;  /* 0x0002fc00ff380b82 */ /* 0x000f620000000800 */
[----:B------:R-:W-:-:S04]  /*a2e0*/  LEA.HI R17, R17, R16, RZ, 0x3 ;  /* 0x0000001011117211 */ /* 0x000fc800078f18ff */
[----:B------:R-:W-:-:S03]  /*a2f0*/  LOP3.LUT R17, R17, 0xfffffff8, RZ, 0xc0, !PT ;  /* 0xfffffff811117812 */ /* 0x000fc600078ec0ff */
[----:B------:R-:W5:Y:S02]  /*a300*/  @P0 LDC R64, c[0x0][0xbf0] ;  /* 0x0002fc00ff400b82 */ /* 0x000f640000000800 */
[----:B------:R-:W-:Y:S01]  /*a310*/  IMAD.IADD R46, R16, 0x1, -R17 ;  /* 0x00000001102e7824 */ /* 0x000fe200078e0a11 */
[----:B------:R-:W-:Y:S01]  /*a320*/  LEA.HI R17, R51, R18, RZ, 0x5 ;  /* 0x0000001233117211 */ /* 0x000fe200078f28ff */
[----:B------:R-:W-:-:S03]  /*a330*/  IMAD.HI R16, R47, 0x55555556, RZ ;  /* 0x555555562f107827 */ /* 0x000fc600078e02ff */
[----:B------:R-:W-:Y:S02]  /*a340*/  SHF.R.S32.HI R17, RZ, 0x5, R17 ;  /* 0x00000005ff117819 */ /* 0x000fe40000011411 */
[----:B------:R-:W-:-:S05]  /*a350*/  LEA.HI R16, R16, R16, RZ, 0x1 ;  /* 0x0000001010107211 */ /* 0x000fca00078f08ff */
[----:B------:R-:W-:Y:S01]  /*a360*/  IMAD R28, R16, -0x3, R47 ;  /* 0xfffffffd101c7824 */ /* 0x000fe200078e022f */
[----:B------:R-:W-:Y:S01]  /*a370*/  IADD3 R47, R29, -R50, RZ ;  /* 0x800000321d2f7210 */ /* 0x000fe20007ffe0ff */
[----:B------:R-:W-:Y:S02]  /*a380*/  IMAD R29, R17, 0x10, R46 ;  /* 0x00000010111d7824 */ /* 0x000fe400078e022e */
[----:B------:R-:W-:Y:S02]  /*a390*/  IMAD R46, R54, UR4, RZ ;  /* 0x00000004362e7c24 */ /* 0x000fe4000f8e02ff */
[----:B------:R-:W-:Y:S01]  /*a3a0*/  IMAD.WIDE.U32 R16, R145, UR4, RZ ;  /* 0x0000000491107c25 */ /* 0x000fe2000f8e00ff */
[----:B---3--:R-:W-:-:S03]  /*a3b0*/  USHF.R.S32.HI UR4, URZ, 0x1f, UR9 ;  /* 0x0000001f3f047899 */ /* 0x008fc60008011409 */
[----:B------:R-:W-:Y:S02]  /*a3c0*/  IMAD R51, R145, UR5, R46 ;  /* 0x0000000591337c24 */ /* 0x000fe4000f8e022e */
[----:B------:R-:W-:Y:S02]  /*a3d0*/  IMAD R54, R54, UR6, RZ ;  /* 0x0000000636367c24 */ /* 0x000fe4000f8e02ff */
[----:B------:R-:W-:Y:S02]  /*a3e0*/  IMAD R46, R28, 0x40, R29 ;  /* 0x000000401c2e7824 */ /* 0x000fe400078e021d */
[----:B------:R-:W-:Y:S02]  /*a3f0*/  IMAD.IADD R17, R17, 0x1, R51 ;  /* 0x0000000111117824 */ /* 0x000fe400078e0233 */
[----:B------:R-:W-:-:S04]  /*a400*/  IMAD.WIDE.U32 R28, R145, UR6, RZ ;  /* 0x00000006911c7c25 */ /* 0x000fc8000f8e00ff */
[C---:B----4-:R-:W-:Y:S02]  /*a410*/  IMAD R50, R58.reuse, UR4, RZ ;  /* 0x000000043a327c24 */ /* 0x050fe4000f8e02ff */
[----:B------:R-:W-:Y:S01]  /*a420*/  IMAD R51, R145, UR7, R54 ;  /* 0x0000000791337c24 */ /* 0x000fe2000f8e0236 */
[----:B------:R-:W-:Y:S01]  /*a430*/  ULDC.64 UR6, c[0x0][0xb48] ;  /* 0x0002d20000067ab9 */ /* 0x000fe20000000a00 */
[----:B------:R-:W-:Y:S02]  /*a440*/  IMAD.MOV R145, RZ, RZ, -R145 ;  /* 0x000000ffff917224 */ /* 0x000fe400078e0a91 */
[----:B------:R-:W-:Y:S02]  /*a450*/  IMAD R47, R47, 0x8, R46 ;  /* 0x000000082f2f7824 */ /* 0x000fe400078e022e */
[----:B------:R-:W-:Y:S02]  /*a460*/  IMAD R53, R59, UR9, R50 ;  /* 0x000000093b357c24 */ /* 0x000fe4000f8e0232 */
[----:B------:R-:W-:-:S04]  /*a470*/  IMAD.WIDE.U32 R16, R58, UR9, R16 ;  /* 0x000000093a107c25 */ /* 0x000fc8000f8e0010 */
[----:B0-----:R-:W-:Y:S01]  /*a480*/  IMAD R54, R60, UR4, RZ ;  /* 0x000000043c367c24 */ /* 0x001fe2000f8e02ff */
[----:B------:R-:W-:Y:S01]  /*a490*/  ULDC.64 UR4, c[0x0][0xbe0] ;  /* 0x0002f80000047ab9 */ /* 0x000fe20000000a00 */
[----:B-1----:R-:W-:Y:S02]  /*a4a0*/  IMAD R145, R62, R145, UR8 ;  /* 0x000000083e917e24 */ /* 0x002fe4000f8e0291 */
[----:B------:R-:W-:Y:S02]  /*a4b0*/  IMAD.IADD R29, R29, 0x1, R51 ;  /* 0x000000011d1d7824 */ /* 0x000fe400078e0233 */
[----:B--2---:R-:W-:Y:S02]  /*a4c0*/  IMAD R50, R52, 0xc0, R47 ;  /* 0x000000c034327824 */ /* 0x004fe400078e022f */
[----:B------:R-:W-:Y:S02]  /*a4d0*/  IMAD.IADD R17, R17, 0x1, R53 ;  /* 0x0000000111117824 */ /* 0x000fe400078e0235 */
[----:B------:R-:W-:Y:S01]  /*a4e0*/  IMAD R53, R61, UR9, R54 ;  /* 0x000000093d357c24 */ /* 0x000fe2000f8e0236 */
[----:B------:R-:W-:Y:S01]  /*a4f0*/  SHF.R.S32.HI R54, RZ, 0x1f, R145 ;  /* 0x0000001fff367819 */ /* 0x000fe20000011491 */
[----:B------:R-:W-:Y:S01]  /*a500*/  IMAD.WIDE.U32 R28, R60, UR9, R28 ;  /* 0x000000093c1c7c25 */ /* 0x000fe2000f8e001c */
[----:B------:R-:W-:Y:S01]  /*a510*/  MOV R47, R50 ;  /* 0x00000032002f7202 */ /* 0x000fe20000000f00 */
[----:B------:R-:W-:-:S02]  /*a520*/  ULDC.64 UR8, c[0x0][0xb28] ;  /* 0x0002ca0000087ab9 */ /* 0x000fc40000000a00 */
[----:B-----5:R-:W-:-:S04]  /*a530*/  @P0 IMAD.HI.U32 R51, R50, R55, RZ ;  /* 0x0000003732330227 */ /* 0x020fc800078e00ff */
[----:B------:R-:W-:Y:S01]  /*a540*/  @P0 IMAD.HI.U32 R57, R50, R57, RZ ;  /* 0x0000003932390227 */ /* 0x000fe200078e00ff */
[----:B------:R-:W-:-:S03]  /*a550*/  @P0 SHF.R.U32.HI R47, RZ, R56, R51 ;  /* 0x00000038ff2f0219 */ /* 0x000fc60000011633 */
[----:B------:R-:W-:Y:S02]  /*a560*/  IMAD.IADD R29, R29, 0x1, R53 ;  /* 0x000000011d1d7824 */ /* 0x000fe400078e0235 */
[----:B------:R-:W-:Y:S02]  /*a570*/  IMAD R53, R54, UR4, RZ ;  /* 0x0000000436357c24 */ /* 0x000fe4000f8e02ff */
[----:B------:R-:W-:-:S04]  /*a580*/  IMAD.WIDE.U32 R16, R145, UR4, R16 ;  /* 0x0000000491107c25 */ /* 0x000fc8000f8e0010 */
[----:B------:R-:W-:Y:S01]  /*a590*/  IMAD.MOV.U32 R51, RZ, RZ, R50 ;  /* 0x000000ffff337224 */ /* 0x000fe200078e0032 */
[----:B------:R-:W-:Y:S01]  /*a5a0*/  @P0 SHF.R.U32.HI R51, RZ, R64, R57 ;  /* 0x00000040ff330219 */ /* 0x000fe20000011639 */
[----:B------:R-:W-:Y:S01]  /*a5b0*/  IMAD R54, R54, UR6, RZ ;  /* 0x0000000636367c24 */ /* 0x000fe2000f8e02ff */
[----:B------:R-:W-:Y:S01]  /*a5c0*/  IADD3 R16, P0, R47, R16, RZ ;  /* 0x000000102f107210 */ /* 0x000fe20007f1e0ff */
[C---:B------:R-:W-:Y:S01]  /*a5d0*/  IMAD R55, R145.reuse, UR5, R53 ;  /* 0x0000000591377c24 */ /* 0x040fe2000f8e0235 */
[--C-:B------:R-:W-:Y:S01]  /*a5e0*/  SHF.R.S32.HI R53, RZ, 0x1f, R47.reuse ;  /* 0x0000001fff357819 */ /* 0x100fe2000001142f */
[----:B------:R-:W-:Y:S01]  /*a5f0*/  IMAD.MOV R47, RZ, RZ, -R47 ;  /* 0x000000ffff2f7224 */ /* 0x000fe200078e0a2f */
[----:B------:R-:W-:Y:S01]  /*a600*/  ULDC.64 UR4, c[0x0][0xb30] ;  /* 0x0002cc0000047ab9 */ /* 0x000fe20000000a00 */
[C---:B------:R-:W-:Y:S01]  /*a610*/  IMAD R57, R145.reuse, UR7, R54 ;  /* 0x0000000791397c24 */ /* 0x040fe2000f8e0236 */
[----:B------:R-:W-:Y:S01]  /*a620*/  SHF.R.S32.HI R54, RZ, 0x1f, R51 ;  /* 0x0000001fff367819 */ /* 0x000fe20000011433 */
[----:B------:R-:W-:Y:S01]  /*a630*/  IMAD.WIDE.U32 R28, R145, UR6, R28 ;  /* 0x00000006911c7c25 */ /* 0x000fe2000f8e001c */
[----:B------:R-:W-:Y:S01]  /*a640*/  IADD3.X R17, R53, R17, R55, P0, !PT ;  /* 0x0000001135117210 */ /* 0x000fe200007fe437 */
[----:B------:R-:W-:-:S02]  /*a650*/  ULDC.64 UR6, c[0x0][0xbc8] ;  /* 0x0002f20000067ab9 */ /* 0x000fc40000000a00 */
[----:B------:R-:W-:Y:S02]  /*a660*/  IMAD.MOV R56, RZ, RZ, -R51 ;  /* 0x000000ffff387224 */ /* 0x000fe400078e0a33 */
[--C-:B------:R-:W-:Y:S02]  /*a670*/  IMAD R47, R27, R47, R50.reuse ;  /* 0x0000002f1b2f7224 */ /* 0x100fe400078e0232 */
[----:B------:R-:W-:Y:S02]  /*a680*/  IMAD.IADD R29, R29, 0x1, R57 ;  /* 0x000000011d1d7824 */ /* 0x000fe400078e0239 */
[----:B------:R-:W-:Y:S02]  /*a690*/  IMAD R54, R54, UR4, RZ ;  /* 0x0000000436367c24 */ /* 0x000fe4000f8e02ff */
[----:B------:R-:W-:Y:S01]  /*a6a0*/  IMAD R53, R27, R56, R50 ;  /* 0x000000381b357224 */ /* 0x000fe200078e0232 */
[----:B------:R-:W-:Y:S01]  /*a6b0*/  SHF.R.S32.HI R50, RZ, 0x1f, R47 ;  /* 0x0000001fff327819 */ /* 0x000fe2000001142f */
[C---:B------:R-:W-:Y:S01]  /*a6c0*/  IMAD R55, R51.reuse, UR5, R54 ;  /* 0x0000000533377c24 */ /* 0x040fe2000f8e0236 */
[----:B------:R-:W0:Y:S01]  /*a6d0*/  S2UR UR5, SR_CgaCtaId ;  /* 0x00000000000579c3 */ /* 0x000e220000008800 */
[----:B------:R-:W-:Y:S01]  /*a6e0*/  IMAD.WIDE.U32 R28, R51, UR4, R28 ;  /* 0x00000004331c7c25 */ /* 0x000fe2000f8e001c */
[----:B------:R-:W-:Y:S01]  /*a6f0*/  SHF.R.S32.HI R51, RZ, 0x1f, R53 ;  /* 0x0000001fff337819 */ /* 0x000fe20000011435 */
[----:B------:R-:W-:-:S02]  /*a700*/  UMOV UR4, 0x400 ;  /* 0x0000040000047882 */ /* 0x000fc40000000000 */
[----:B------:R-:W-:Y:S01]  /*a710*/  IMAD R50, R50, UR6, RZ ;  /* 0x0000000632327c24 */ /* 0x000fe2000f8e02ff */
[----:B------:R-:W-:Y:S01]  /*a720*/  IADD3 R29, R29, R55, RZ ;  /* 0x000000371d1d7210 */ /* 0x000fe20007ffe0ff */
[----:B------:R-:W-:Y:S02]  /*a730*/  IMAD R54, R51, UR8, RZ ;  /* 0x0000000833367c24 */ /* 0x000fe4000f8e02ff */
[C---:B------:R-:W-:Y:S02]  /*a740*/  IMAD R51, R47.reuse, UR7, R50 ;  /* 0x000000072f337c24 */ /* 0x040fe4000f8e0232 */
[----:B------:R-:W-:Y:S01]  /*a750*/  IMAD.WIDE.U32 R16, R47, UR6, R16 ;  /* 0x000000062f107c25 */ /* 0x000fe2000f8e0010 */
[----:B------:R-:W-:-:S03]  /*a760*/  ULDC.64 UR6, c[0x0][0xba8] ;  /* 0x0002ea0000067ab9 */ /* 0x000fc60000000a00 */
[C---:B------:R-:W-:Y:S02]  /*a770*/  IMAD R55, R53.reuse, UR9, R54 ;  /* 0x0000000935377c24 */ /* 0x040fe4000f8e0236 */
[----:B------:R-:W-:Y:S01]  /*a780*/  IMAD.WIDE.U32 R28, R53, UR8, R28 ;  /* 0x00000008351c7c25 */ /* 0x000fe2000f8e001c */
[----:B------:R-:W-:Y:S01]  /*a790*/  LEA R53, P0, R16, UR6, 0x2 ;  /* 0x0000000610357c11 */ /* 0x000fe2000f8010ff */
[----:B------:R-:W-:Y:S01]  /*a7a0*/  ULDC.64 UR8, c[0x0][0xb00] ;  /* 0x0002c00000087ab9 */ /* 0x000fe20000000a00 */
[----:B------:R-:W-:Y:S01]  /*a7b0*/  ULDC UR6, c[0x0][0xa88] ;  /* 0x0002a20000067ab9 */ /* 0x000fe20000000800 */
[----:B------:R-:W-:Y:S01]  /*a7c0*/  IMAD.IADD R47, R17, 0x1, R51 ;  /* 0x00000001112f7824 */ /* 0x000fe200078e0233 */
[----:B------:R-:W-:Y:S01]  /*a7d0*/  LEA R58, P1, R28, UR8, 0x2 ;  /* 0x000000081c3a7c11 */ /* 0x000fe2000f8210ff */
[----:B------:R-:W-:Y:S01]  /*a7e0*/  IMAD.IADD R17, R29, 0x1, R55 ;  /* 0x000000011d117824 */ /* 0x000fe200078e0237 */
[----:B0-----:R-:W-:Y:S01]  /*a7f0*/  ULEA UR4, UR5, UR4, 0x18 ;  /* 0x0000000405047291 */ /* 0x001fe2000f8ec03f */
[----:B------:R-:W-:Y:S01]  /*a800*/  IMAD R50, R52, 0xc0, R46 ;  /* 0x000000c034327824 */ /* 0x000fe200078e022e */
[----:B------:R-:W-:Y:S01]  /*a810*/  LEA.HI.X R51, R16, UR7, R47, 0x2, P0 ;  /* 0x0000000710337c11 */ /* 0x000fe200080f142f */
[----:B------:R-:W-:Y:S01]  /*a820*/  SHFL.IDX PT, R46, R53, 0x1, 0x1c1f ;  /* 0x003c1f00352e7f89 */ /* 0x000fe200000e0000 */
[----:B------:R-:W-:Y:S01]  /*a830*/  LEA.HI.X R59, R28, UR9, R17, 0x2, P1 ;  /* 0x000000091c3b7c11 */ /* 0x000fe200088f1411 */
[----:B------:R-:W-:Y:S01]  /*a840*/  IMAD R55, R27, UR6, RZ ;  /* 0x000000061b377c24 */ /* 0x000fe2000f8e02ff */
[----:B------:R-:W-:Y:S01]  /*a850*/  LOP3.LUT P0, RZ, R18, 0x3, RZ, 0xc0, !PT ;  /* 0x0000000312ff7812 */ /* 0x000fe2000780c0ff */
[----:B------:R-:W-:Y:S01]  /*a860*/  SHFL.IDX PT, R28, R53, RZ, 0x1c1f ;  /* 0x001c1fff351c7589 */ /* 0x000fe200000e0000 */
[C---:B------:R-:W-:Y:S01]  /*a870*/  VIADD R54, R50.reuse, 0x8 ;  /* 0x0000000832367836 */ /* 0x040fe20000000000 */
[----:B------:R-:W-:Y:S01]  /*a880*/  UIADD3 UR4, UR4, 0x31c20, URZ ;  /* 0x00031c2004047890 */ /* 0x000fe2000fffe03f */
[CC--:B------:R-:W-:Y:S01]  /*a890*/  ISETP.GE.OR P1, PT, R50.reuse, R55.reuse, P0 ;  /* 0x000000373200720c */ /* 0x0c0fe20000726670 */
[----:B------:R-:W0:Y:S01]  /*a8a0*/  SHFL.IDX PT, R29, R51, RZ, 0x1c1f ;  /* 0x001c1fff331d7589 */ /* 0x000e2200000e0000 */
[-C--:B------:R-:W-:Y:S01]  /*a8b0*/  ISETP.GE.AND P2, PT, R50, R55.reuse, PT ;  /* 0x000000373200720c */ /* 0x080fe20003f46270 */
[----:B------:R-:W-:Y:S01]  /*a8c0*/  UPRMT UR4, URZ, 0x654, UR4 ;  /* 0x000006543f047896 */ /* 0x000fe20008000004 */
[----:B------:R-:W-:Y:S01]  /*a8d0*/  ISETP.GE.OR P0, PT, R54, R55, P0 ;  /* 0x000000373600720c */ /* 0x000fe20000706670 */
[----:B------:R-:W1:Y:S01]  /*a8e0*/  SHFL.IDX PT, R47, R51, 0x1, 0x1c1f ;  /* 0x003c1f00332f7f89 */ /* 0x000e6200000e0000 */
[----:B------:R-:W-:-:S03]  /*a8f0*/  LOP3.LUT R27, R26, 0x7ffffffc, RZ, 0xc0, !PT ;  /* 0x7ffffffc1a1b7812 */ /* 0x000fc600078ec0ff */
[----:B------:R2:W3:Y:S02]  /*a900*/  SHFL.IDX PT, R16, R58, RZ, 0x1c1f ;  /* 0x001c1fff3a107589 */ /* 0x0004e400000e0000 */
[----:B------:R-:W-:Y:S01]  /*a910*/  IMAD.IADD R27, R18, 0x1, -R27 ;  /* 0x00000001121b7824 */ /* 0x000fe200078e0a1b */
[----:B------:R-:W-:Y:S01]  /*a920*/  SYNCS.ARRIVE.TRANS64.RED.A1T0 RZ, [UR4], RZ ;  /* 0x000000ffffff79a7 */ /* 0x000fe20008100404 */
[----:B------:R2:W4:Y:S02]  /*a930*/  SHFL.IDX PT, R17, R59, RZ, 0x1c1f ;  /* 0x001c1fff3b117589 */ /* 0x00052400000e0000 */
[----:B------:R-:W-:Y:S02]  /*a940*/  IMAD.SHL.U32 R27, R27, 0x2, RZ ;  /* 0x000000021b1b7824 */ /* 0x000fe400078e00ff */
[----:B0-----:R2:W-:Y:S04]  /*a950*/  @!P1 ST.E desc[UR38][R28.64], R0 ;  /* 0x000000001c009985 */ /* 0x0015e8000c101926 */
[----:B-1----:R2:W-:Y:S01]  /*a960*/  @!P0 ST.E desc[UR38][R46.64], R19 ;  /* 0x000000132e008985 */ /* 0x0025e2000c101926 */
[----:B------:R-:W-:Y:S05]  /*a970*/  @P2 BRA `(.L_x_35) ;  /* 0x0000000400182947 */ /* 0x000fea0003800000 */
[C---:B--2---:R-:W-:Y:S01]  /*a980*/  VIADD R0, R27.reuse, 0x8 ;  /* 0x000000081b007836 */ /* 0x044fe20000000000 */
[----:B------:R-:W-:Y:S01]  /*a990*/  ULDC UR4, c[0x0][0xac8] ;  /* 0x0002b20000047ab9 */ /* 0x000fe20000000800 */
[C---:B------:R-:W-:Y:S01]  /*a9a0*/  IADD3 R18, R27.reuse, 0x10, RZ ;  /* 0x000000101b127810 */ /* 0x040fe20007ffe0ff */
[C---:B------:R-:W-:Y:S01]  /*a9b0*/  VIADD R19, R27.reuse, 0x18 ;  /* 0x000000181b137836 */ /* 0x040fe20000000000 */
[C---:B------:R-:W-:Y:S01]  /*a9c0*/  ISETP.GE.AND P0, PT, R27.reuse, UR4, PT ;  /* 0x000000041b007c0c */ /* 0x040fe2000bf06270 */
[C---:B------:R-:W-:Y:S01]  /*a9d0*/  VIADD R28, R27.reuse, 0x20 ;  /* 0x000000201b1c7836 */ /* 0x040fe20000000000 */
[----:B------:R-:W-:Y:S01]  /*a9e0*/  ISETP.GE.AND P1, PT, R0, UR4, PT ;  /* 0x0000000400007c0c */ /* 0x000fe2000bf26270 */
[C---:B------:R-:W-:Y:S01]  /*a9f0*/  VIADD R56, R27.reuse, 0x38 ;  /* 0x000000381b387836 */ /* 0x040fe20000000000 */
[----:B------:R-:W-:Y:S01]  /*aa00*/  ISETP.GE.AND P2, PT, R18, UR4, PT ;  /* 0x0000000412007c0c */ /* 0x000fe2000bf46270 */
[----:B------:R-:W-:Y:S01]  /*aa10*/  VIADD R57, R27, 0x40 ;  /* 0x000000401b397836 */ /* 0x000fe20000000000 */
[----:B------:R-:W-:-:S02]  /*aa20*/  ISETP.GE.AND P3, PT, R19, UR4, PT ;  /* 0x0000000413007c0c */ /* 0x000fc4000bf66270 */
[----:B------:R-:W-:-:S07]  /*aa30*/  ISETP.GE.AND P4, PT, R28, UR4, PT ;  /* 0x000000041c007c0c */ /* 0x000fce000bf86270 */
[----:B------:R-:W-:Y:S02]  /*aa40*/  @!P1 LEA.HI R0, R0, R0, RZ, 0x1 ;  /* 0x0000000000009211 */ /* 0x000fe400078f08ff */
[----:B------:R-:W-:Y:S02]  /*aa50*/  @!P2 LEA.HI R18, R18, R18, RZ, 0x1 ;  /* 0x000000121212a211 */ /* 0x000fe400078f08ff */
[----:B------:R-:W-:Y:S02]  /*aa60*/  @!P3 LEA.HI R26, R19, R19, RZ, 0x1 ;  /* 0x00000013131ab211 */ /* 0x000fe400078f08ff */
[----:B------:R-:W-:Y:S02]  /*aa70*/  @!P1 LOP3.LUT R29, R0, 0xfffffffe, RZ, 0xc0, !PT ;  /* 0xfffffffe001d9812 */ /* 0x000fe400078ec0ff */
[----:B------:R-:W-:Y:S02]  /*aa80*/  @!P4 LEA.HI R0, R28, R28, RZ, 0x1 ;  /* 0x0000001c1c00c211 */ /* 0x000fe400078f08ff */
[----:B------:R-:W-:Y:S01]  /*aa90*/  @!P2 LOP3.LUT R47, R18, 0xfffffffe, RZ, 0xc0, !PT ;  /* 0xfffffffe122fa812 */ /* 0x000fe200078ec0ff */
[----:B---34-:R-:W-:Y:S01]  /*aaa0*/  @!P0 IMAD.WIDE R18, R27, 0x4, R16 ;  /* 0x000000041b128825 */ /* 0x018fe200078e0210 */
[----:B------:R-:W-:-:S02]  /*aab0*/  @!P3 LOP3.LUT R51, R26, 0xfffffffe, RZ, 0xc0, !PT ;  /* 0xfffffffe1a33b812 */ /* 0x000fc400078ec0ff */
[----:B------:R-:W-:Y:S01]  /*aac0*/  @!P4 LOP3.LUT R53, R0, 0xfffffffe, RZ, 0xc0, !PT ;  /* 0xfffffffe0035c812 */ /* 0x000fe200078ec0ff */
[--C-:B------:R-:W-:Y:S01]  /*aad0*/  @!P1 IMAD.WIDE R28, R29, 0x4, R16.reuse ;  /* 0x000000041d1c9825 */ /* 0x100fe200078e0210 */
[----:B------:R0:W-:Y:S03]  /*aae0*/  @!P0 ST.E.64 desc[UR38][R18.64], R74 ;  /* 0x0000004a12008985 */ /* 0x0001e6000c101b26 */
[----:B------:R-:W-:Y:S01]  /*aaf0*/  VIADD R0, R27, 0x28 ;  /* 0x000000281b007836 */ /* 0x000fe20000000000 */
[----:B------:R1:W-:Y:S01]  /*ab00*/  @!P1 ST.E.64 desc[UR38][R28.64], R72 ;  /* 0x000000481c009985 */ /* 0x0003e2000c101b26 */
[----:B------:R-:W-:-:S03]  /*ab10*/  @!P2 IMAD.WIDE R46, R47, 0x4, R16 ;  /* 0x000000042f2ea825 */ /* 0x000fc600078e0210 */
[----:B------:R-:W-:Y:S01]  /*ab20*/  ISETP.GE.AND P0, PT, R0, UR4, PT ;  /* 0x0000000400007c0c */ /* 0x000fe2000bf06270 */
[----:B------:R-:W-:Y:S01]  /*ab30*/  VIADD R26, R27, 0x30 ;  /* 0x000000301b1a7836 */ /* 0x000fe20000000000 */
[----:B------:R2:W-:Y:S01]  /*ab40*/  @!P2 ST.E.64 desc[UR38][R46.64], R24 ;  /* 0x000000182e00a985 */ /* 0x0005e2000c101b26 */
[--C-:B------:R-:W-:Y:S01]  /*ab50*/  @!P3 IMAD.WIDE R50, R51, 0x4, R16.reuse ;  /* 0x000000043332b825 */ /* 0x100fe200078e0210 */
[----:B------:R-:W-:Y:S02]  /*ab60*/  ISETP.GE.AND P2, PT, R56, UR4, PT ;  /* 0x0000000438007c0c */ /* 0x000fe4000bf46270 */
[----:B0-----:R-:W-:Y:S01]  /*ab70*/  IADD3 R18, R27, 0x48, RZ ;  /* 0x000000481b127810 */ /* 0x001fe20007ffe0ff */
[----:B------:R-:W-:Y:S01]  /*ab80*/  @!P4 IMAD.WIDE R52, R53, 0x4, R16 ;  /* 0x000000043534c825 */ /* 0x000fe200078e0210 */
[----:B------:R-:W-:Y:S01]  /*ab90*/  ISETP.GE.AND P1, PT, R26, UR4, PT ;  /* 0x000000041a007c0c */ /* 0x000fe2000bf26270 */
[----:B------:R0:W-:Y:S01]  /*aba0*/  @!P3 ST.E.64 desc[UR38][R50.64], R76 ;  /* 0x0000004c3200b985 */ /* 0x0001e2000c101b26 */
[----:B------:R-:W-:Y:S01]  /*abb0*/  ISETP.GE.AND P3, PT, R57, UR4, PT ;  /* 0x0000000439007c0c */ /* 0x000fe2000bf66270 */
[----:B------:R-:W-:-:S02]  /*abc0*/  VIADD R19, R27, 0x50 ;  /* 0x000000501b137836 */ /* 0x000fc40000000000 */
[----:B-1----:R-:W-:Y:S01]  /*abd0*/  VIADD R28, R27, 0x58 ;  /* 0x000000581b1c7836 */ /* 0x002fe20000000000 */
[----:B------:R1:W-:Y:S01]  /*abe0*/  @!P4 ST.E.64 desc[UR38][R52.64], R78 ;  /* 0x0000004e3400c985 */ /* 0x0003e2000c101b26 */
[----:B------:R-:W-:Y:S02]  /*abf0*/  ISETP.GE.AND P4, PT, R18, UR4, PT ;  /* 0x0000000412007c0c */ /* 0x000fe4000bf86270 */
[----:B------:R-:W-:Y:S02]  /*ac00*/  ISETP.GE.AND P5, PT, R19, UR4, PT ;  /* 0x0000000413007c0c */ /* 0x000fe4000bfa6270 */
[----:B------:R-:W-:Y:S02]  /*ac10*/  ISETP.GE.AND P6, PT, R28, UR4, PT ;  /* 0x000000041c007c0c */ /* 0x000fe4000bfc6270 */
[----:B------:R-:W-:Y:S02]  /*ac20*/  @!P0 LEA.HI R0, R0, R0, RZ, 0x1 ;  /* 0x0000000000008211 */ /* 0x000fe400078f08ff */
[----:B------:R-:W-:-:S02]  /*ac30*/  @!P1 LEA.HI R26, R26, R26, RZ, 0x1 ;  /* 0x0000001a1a1a9211 */ /* 0x000fc400078f08ff */
[----:B------:R-:W-:Y:S02]  /*ac40*/  @!P2 LEA.HI R56, R56, R56, RZ, 0x1 ;  /* 0x000000383838a211 */ /* 0x000fe400078f08ff */
[----:B------:R-:W-:Y:S02]  /*ac50*/  @!P3 LEA.HI R57, R57, R57, RZ, 0x1 ;  /* 0x000000393939b211 */ /* 0x000fe400078f08ff */
[----:B------:R-:W-:Y:S02]  /*ac60*/  @!P4 LEA.HI R18, R18, R18, RZ, 0x1 ;  /* 0x000000121212c211 */ /* 0x000fe400078f08ff */
[----:B--2---:R-:W-:Y:S02]  /*ac70*/  @!P5 LEA.HI R24, R19, R19, RZ, 0x1 ;  /* 0x000000131318d211 */ /* 0x004fe400078f08ff */
[----:B------:R-:W-:Y:S02]  /*ac80*/  @!P0 LOP3.LUT R19, R0, 0xfffffffe, RZ, 0xc0, !PT ;  /* 0xfffffffe00138812 */ /* 0x000fe400078ec0ff */
[----:B------:R-:W-:-:S02]  /*ac90*/  @!P1 LOP3.LUT R25, R26, 0xfffffffe, RZ, 0xc0, !PT ;  /* 0xfffffffe1a199812 */ /* 0x000fc400078ec0ff */
[----:B------:R-:W-:Y:S02]  /*aca0*/  @!P6 LEA.HI R28, R28, R28, RZ, 0x1 ;  /* 0x0000001c1c1ce211 */ /* 0x000fe400078f08ff */
[----:B------:R-:W-:Y:S02]  /*acb0*/  @!P2 LOP3.LUT R29, R56, 0xfffffffe, RZ, 0xc0, !PT ;  /* 0xfffffffe381da812 */ /* 0x000fe400078ec0ff */
[----:B------:R-:W-:Y:S02]  /*acc0*/  @!P3 LOP3.LUT R47, R57, 0xfffffffe, RZ, 0xc0, !PT ;  /* 0xfffffffe392fb812 */ /* 0x000fe400078ec0ff */
[----:B0-----:R-:W-:Y:S01]  /*acd0*/  @!P4 LOP3.LUT R51, R18, 0xfffffffe, RZ, 0xc0, !PT ;  /* 0xfffffffe1233c812 */ /* 0x001fe200078ec0ff */
[--C-:B------:R-:W-:Y:S01]  /*ace0*/  @!P0 IMAD.WIDE R18, R19, 0x4, R16.reuse ;  /* 0x0000000413128825 */ /* 0x100fe200078e0210 */
[----:B-1----:R-:W-:Y:S02]  /*acf0*/  @!P5 LOP3.LUT R53, R24, 0xfffffffe, RZ, 0xc0, !PT ;  /* 0xfffffffe1835d812 */ /* 0x002fe400078ec0ff */
[----:B------:R-:W-:Y:S01]  /*ad00*/  @!P6 LOP3.LUT R57, R28, 0xfffffffe, RZ, 0xc0, !PT ;  /* 0xfffffffe1c39e812 */ /* 0x000fe200078ec0ff */
[--C-:B------:R-:W-:Y:S01]  /*ad10*/  @!P1 IMAD.WIDE R24, R25, 0x4, R16.reuse ;  /* 0x0000000419189825 */ /* 0x100fe200078e0210 */
[----:B------:R0:W-:Y:S03]  /*ad20*/  @!P0 ST.E.64 desc[UR38][R18.64], R2 ;  /* 0x0000000212008985 */ /* 0x0001e6000c101b26 */
        /* <DEDUP_REMOVED lines=8> */
[----:B------:R-:W-:Y:S01]  /*adb0*/  @!P6 IMAD.WIDE R16, R57, 0x4, R16 ;  /* 0x000000043910e825 */ /* 0x000fe200078e0210 */
[----:B------:R0:W-:Y:S04]  /*adc0*/  @!P5 ST.E.64 desc[UR38][R52.64], R32 ;  /* 0x000000203400d985 */ /* 0x0001e8000c101b26 */
[----:B------:R0:W-:Y:S02]  /*add0*/  @!P6 ST.E.64 desc[UR38][R16.64], R44 ;  /* 0x0000002c1000e985 */ /* 0x0001e4000c101b26 */
.L_x_35:
[----:B------:R-:W-:Y:S05]  /*ade0*/  BSYNC B0 ;  /* 0x0000000000007941 */ /* 0x000fea0003800000 */
.L_x_34:
[----:B------:R-:W-:Y:S01]  /*adf0*/  ISETP.GE.AND P0, PT, R54, R55, PT ;  /* 0x000000373600720c */ /* 0x000fe20003f06270 */
[----:B0---4-:R4:W0:Y:S04]  /*ae00*/  SHFL.IDX PT, R17, R59, 0x1, 0x1c1f ;  /* 0x003c1f003b117f89 */ /* 0x01182800000e0000 */
[----:B---3--:R4:W3:Y:S08]  /*ae10*/  SHFL.IDX PT, R16, R58, 0x1, 0x1c1f ;  /* 0x003c1f003a107f89 */ /* 0x0088f000000e0000 */
[----:B----4-:R-:W-:Y:S05]  /*ae20*/  @P0 BRA `(.L_x_10) ;  /* 0x0000004400dc0947 */ /* 0x010fea0003800000 */
[C---:B--2---:R-:W-:Y:S01]  /*ae30*/  VIADD R0, R27.reuse, 0x8 ;  /* 0x000000081b007836 */ /* 0x044fe20000000000 */
[----:B------:R-:W-:Y:S01]  /*ae40*/  ULDC UR4, c[0x0][0xac8] ;  /* 0x0002b20000047ab9 */ /* 0x000fe20000000800 */
[C---:B------:R-:W-:Y:S01]  /*ae50*/  VIADD R2, R27.reuse, 0x10 ;  /* 0x000000101b027836 */ /* 0x040fe20000000000 */
[C---:B------:R-:W-:Y:S01]  /*ae60*/  ISETP.GE.AND P2, PT, R27.reuse, UR4, PT ;  /* 0x000000041b007c0c */ /* 0x040fe2000bf46270 */
[C---:B------:R-:W-:Y:S01]  /*ae70*/  VIADD R3, R27.reuse, 0x18 ;  /* 0x000000181b037836 */ /* 0x040fe20000000000 */
[----:B------:R-:W-:Y:S01]  /*ae80*/  ISETP.GE.AND P3, PT, R0, UR4, PT ;  /* 0x0000000400007c0c */ /* 0x000fe2000bf66270 */
[C---:B------:R-:W-:Y:S01]  /*ae90*/  VIADD R18, R27.reuse, 0x20 ;  /* 0x000000201b127836 */ /* 0x040fe20000000000 */
[----:B------:R-:W-:Y:S01]  /*aea0*/  ISETP.GE.AND P4, PT, R2, UR4, PT ;  /* 0x0000000402007c0c */ /* 0x000fe2000bf86270 */
[----:B------:R-:W-:Y:S01]  /*aeb0*/  VIADD R20, R27, 0x38 ;  /* 0x000000381b147836 */ /* 0x000fe20000000000 */
[----:B------:R-:W-:Y:S01]  /*aec0*/  ISETP.GE.AND P5, PT, R3, UR4, PT ;  /* 0x0000000403007c0c */ /* 0x000fe2000bfa6270 */
[C---:B------:R-:W-:Y:S01]  /*aed0*/  VIADD R21, R27.reuse, 0x40 ;  /* 0x000000401b157836 */ /* 0x040fe20000000000 */
[C---:B------:R-:W-:Y:S01]  /*aee0*/  IADD3 R19, R27.reuse, 0x28, RZ ;  /* 0x000000281b137810 */ /* 0x040fe20007ffe0ff */
[C---:B------:R-:W-:Y:S01]  /*aef0*/  VIADD R24, R27.reuse, 0x48 ;  /* 0x000000481b187836 */ /* 0x040fe20000000000 */
[----:B------:R-:W-:Y:S01]  /*af00*/  ISETP.GE.AND P0, PT, R18, UR4, PT ;  /* 0x0000000412007c0c */ /* 0x000fe2000bf06270 */
[----:B------:R-:W-:Y:S01]  /*af10*/  VIADD R25, R27, 0x50 ;  /* 0x000000501b197836 */ /* 0x000fe20000000000 */
[----:B------:R-:W-:-:S03]  /*af20*/  ISETP.GE.AND P1, PT, R19, UR4, PT ;  /* 0x0000000413007c0c */ /* 0x000fc6000bf26270 */
[----:B------:R-:W-:Y:S02]  /*af30*/  @!P3 LEA.HI R0, R0, R0, RZ, 0x1 ;  /* 0x000000000000b211 */ /* 0x000fe400078f08ff */
[----:B------:R-:W-:Y:S02]  /*af40*/  @!P4 LEA.HI R2, R2, R2, RZ, 0x1 ;  /* 0x000000020202c211 */ /* 0x000fe400078f08ff */
[----:B------:R-:W-:Y:S02]  /*af50*/  @!P5 LEA.HI R3, R3, R3, RZ, 0x1 ;  /* 0x000000030303d211 */ /* 0x000fe400078f08ff */
[----:B------:R-:W-:Y:S01]  /*af60*/  @!P3 LOP3.LUT R5, R0, 0xfffffffe, RZ, 0xc0, !PT ;  /* 0xfffffffe0005b812 */ /* 0x000fe200078ec0ff */
[----:B------:R-:W-:Y:S01]  /*af70*/  VIADD R0, R27, 0x30 ;  /* 0x000000301b007836 */ /* 0x000fe20000000000 */
[----:B------:R-:W-:Y:S02]  /*af80*/  @!P4 LOP3.LUT R7, R2, 0xfffffffe, RZ, 0xc0, !PT ;  /* 0xfffffffe0207c812 */ /* 0x000fe400078ec0ff */
[----:B------:R-:W-:Y:S01]  /*af90*/  @!P5 LOP3.LUT R11, R3, 0xfffffffe, RZ, 0xc0, !PT ;  /* 0xfffffffe030bd812 */ /* 0x000fe200078ec0ff */
[----:B0--3--:R-:W-:Y:S01]  /*afa0*/  @!P2 IMAD.WIDE R2, R27, 0x4, R16 ;  /* 0x000000041b02a825 */ /* 0x009fe200078e0210 */
[----:B------:R-:W-:-:S02]  /*afb0*/  ISETP.GE.AND P6, PT, R25, UR4, PT ;  /* 0x0000000419007c0c */ /* 0x000fc4000bfc6270 */
[----:B------:R-:W-:Y:S01]  /*afc0*/  @!P0 LEA.HI R18, R18, R18, RZ, 0x1 ;  /* 0x0000001212128211 */ /* 0x000fe200078f08ff */
[--C-:B------:R-:W-:Y:S01]  /*afd0*/  @!P3 IMAD.WIDE R4, R5, 0x4, R16.reuse ;  /* 0x000000040504b825 */ /* 0x100fe200078e0210 */
[----:B------:R0:W-:Y:S01]  /*afe0*/  @!P2 ST.E.64 desc[UR38][R2.64], R14 ;  /* 0x0000000e0200a985 */ /* 0x0001e2000c101b26 */
[----:B------:R-:W-:Y:S02]  /*aff0*/  ISETP.GE.AND P2, PT, R0, UR4, PT ;  /* 0x0000000400007c0c */ /* 0x000fe4000bf46270 */
[--C-:B------:R-:W-:Y:S01]  /*b000*/  @!P4 IMAD.WIDE R6, R7, 0x4, R16.reuse ;  /* 0x000000040706c825 */ /* 0x100fe200078e0210 */
[----:B------:R1:W-:Y:S01]  /*b010*/  @!P3 ST.E.64 desc[UR38][R4.64], R30 ;  /* 0x0000001e0400b985 */ /* 0x0003e2000c101b26 */
[----:B------:R-:W-:Y:S02]  /*b020*/  ISETP.GE.AND P3, PT, R20, UR4, PT ;  /* 0x0000000414007c0c */ /* 0x000fe4000bf66270 */
[----:B------:R-:W-:Y:S01]  /*b030*/  @!P5 IMAD.WIDE R10, R11, 0x4, R16 ;  /* 0x000000040b0ad825 */ /* 0x000fe200078e0210 */
[----:B------:R2:W-:Y:S01]  /*b040*/  @!P4 ST.E.64 desc[UR38][R6.64], R40 ;  /* 0x000000280600c985 */ /* 0x0005e2000c101b26 */
[----:B------:R-:W-:-:S02]  /*b050*/  ISETP.GE.AND P4, PT, R21, UR4, PT ;  /* 0x0000000415007c0c */ /* 0x000fc4000bf86270 */
[----:B------:R-:W-:Y:S01]  /*b060*/  @!P1 LEA.HI R19, R19, R19, RZ, 0x1 ;  /* 0x0000001313139211 */ /* 0x000fe200078f08ff */
[----:B------:R3:W-:Y:S01]  /*b070*/  @!P5 ST.E.64 desc[UR38][R10.64], R48 ;  /* 0x000000300a00d985 */ /* 0x0007e2000c101b26 */
[----:B------:R-:W-:Y:S01]  /*b080*/  ISETP.GE.AND P5, PT, R24, UR4, PT ;  /* 0x0000000418007c0c */ /* 0x000fe2000bfa6270 */
[----:B------:R-:W-:Y:S01]  /*b090*/  VIADD R27, R27, 0x58 ;  /* 0x000000581b1b7836 */ /* 0x000fe20000000000 */
[----:B0-----:R-:W-:Y:S02]  /*b0a0*/  @!P0 LOP3.LUT R3, R18, 0xfffffffe, RZ, 0xc0, !PT ;  /* 0xfffffffe12038812 */ /* 0x001fe400078ec0ff */
[----:B------:R-:W-:Y:S02]  /*b0b0*/  @!P2 LEA.HI R0, R0, R0, RZ, 0x1 ;  /* 0x000000000000a211 */ /* 0x000fe400078f08ff */
[----:B-1----:R-:W-:Y:S01]  /*b0c0*/  @!P1 LOP3.LUT R5, R19, 0xfffffffe, RZ, 0xc0, !PT ;  /* 0xfffffffe13059812 */ /* 0x002fe200078ec0ff */
[----:B------:R-:W-:Y:S01]  /*b0d0*/  @!P0 IMAD.WIDE R2, R3, 0x4, R16 ;  /* 0x0000000403028825 */ /* 0x000fe200078e0210 */
[----:B------:R-:W-:-:S02]  /*b0e0*/  @!P3 LEA.HI R20, R20, R20, RZ, 0x1 ;  /* 0x000000141414b211 */ /* 0x000fc400078f08ff */
[----:B------:R-:W-:Y:S01]  /*b0f0*/  @!P4 LEA.HI R21, R21, R21, RZ, 0x1 ;  /* 0x000000151515c211 */ /* 0x000fe200078f08ff */
[----:B------:R-:W-:Y:S01]  /*b100*/  @!P1 IMAD.WIDE R4, R5, 0x4, R16 ;  /* 0x0000000405049825 */ /* 0x000fe200078e0210 */
[----:B------:R-:W-:Y:S01]  /*b110*/  @!P6 LEA.HI R25, R25, R25, RZ, 0x1 ;  /* 0x000000191919e211 */ /* 0x000fe200078f08ff */
[----:B------:R0:W-:Y:S01]  /*b120*/  @!P0 ST.E.64 desc[UR38][R2.64], R36 ;  /* 0x0000002402008985 */ /* 0x0001e2000c101b26 */
[----:B------:R-:W-:Y:S02]  /*b130*/  @!P5 LEA.HI R24, R24, R24, RZ, 0x1 ;  /* 0x000000181818d211 */ /* 0x000fe400078f08ff */
[----:B--2---:R-:W-:Y:S01]  /*b140*/  @!P2 LOP3.LUT R7, R0, 0xfffffffe, RZ, 0xc0, !PT ;  /* 0xfffffffe0007a812 */ /* 0x004fe200078ec0ff */
[----:B------:R1:W-:Y:S01]  /*b150*/  @!P1 ST.E.64 desc[UR38][R4.64], R42 ;  /* 0x0000002a04009985 */ /* 0x0003e2000c101b26 */
[----:B---3--:R-:W-:Y:S02]  /*b160*/  @!P3 LOP3.LUT R11, R20, 0xfffffffe, RZ, 0xc0, !PT ;  /* 0xfffffffe140bb812 */ /* 0x008fe400078ec0ff */
[----:B------:R-:W-:-:S02]  /*b170*/  @!P4 LOP3.LUT R21, R21, 0xfffffffe, RZ, 0xc0, !PT ;  /* 0xfffffffe1515c812 */ /* 0x000fc400078ec0ff */
[----:B------:R-:W-:Y:S02]  /*b180*/  @!P5 LOP3.LUT R15, R24, 0xfffffffe, RZ, 0xc0, !PT ;  /* 0xfffffffe180fd812 */ /* 0x000fe400078ec0ff */
[----:B------:R-:W-:Y:S02]  /*b190*/  @!P6 LOP3.LUT R25, R25, 0xfffffffe, RZ, 0xc0, !PT ;  /* 0xfffffffe1919e812 */ /* 0x000fe400078ec0ff */
[----:B------:R-:W-:Y:S01]  /*b1a0*/  ISETP.GE.AND P0, PT, R27, UR4, PT ;  /* 0x000000041b007c0c */ /* 0x000fe2000bf06270 */
[----:B0-----:R-:W-:-:S04]  /*b1b0*/  @!P2 IMAD.WIDE R2, R7, 0x4, R16 ;  /* 0x000000040702a825 */ /* 0x001fc800078e0210 */
[--C-:B-1----:R-:W-:Y:S01]  /*b1c0*/  @!P3 IMAD.WIDE R4, R11, 0x4, R16.reuse ;  /* 0x000000040b04b825 */ /* 0x102fe200078e0210 */
[----:B------:R4:W-:Y:S03]  /*b1d0*/  @!P2 ST.E.64 desc[UR38][R2.64], R8 ;  /* 0x000000080200a985 */ /* 0x0009e6000c101b26 */
[--C-:B------:R-:W-:Y:S01]  /*b1e0*/  @!P4 IMAD.WIDE R6, R21, 0x4, R16.reuse ;  /* 0x000000041506c825 */ /* 0x100fe200078e0210 */
[----:B------:R4:W-:Y:S03]  /*b1f0*/  @!P3 ST.E.64 desc[UR38][R4.64], R12 ;  /* 0x0000000c0400b985 */ /* 0x0009e6000c101b26 */
[--C-:B------:R-:W-:Y:S01]  /*b200*/  @!P5 IMAD.WIDE R10, R15, 0x4, R16.reuse ;  /* 0x000000040f0ad825 */ /* 0x100fe200078e0210 */
[----:B------:R4:W-:Y:S03]  /*b210*/  @!P4 ST.E.64 desc[UR38][R6.64], R22 ;  /* 0x000000160600c985 */ /* 0x0009e6000c101b26 */
[----:B------:R-:W-:Y:S01]  /*b220*/  @!P6 IMAD.WIDE R14, R25, 0x4, R16 ;  /* 0x00000004190ee825 */ /* 0x000fe200078e0210 */
[----:B------:R4:W-:Y:S04]  /*b230*/  @!P5 ST.E.64 desc[UR38][R10.64], R34 ;  /* 0x000000220a00d985 */ /* 0x0009e8000c101b26 */
[----:B------:R4:W-:Y:S01]  /*b240*/  @!P6 ST.E.64 desc[UR38][R14.64], R38 ;  /* 0x000000260e00e985 */ /* 0x0009e2000c101b26 */
[----:B------:R-:W-:Y:S05]  /*b250*/  @P0 BRA `(.L_x_10) ;  /* 0x0000004000d00947 */ /* 0x000fea0003800000 */
[----:B------:R-:W-:-:S04]  /*b260*/  LEA.HI R27, R27, R27, RZ, 0x1 ;  /* 0x0000001b1b1b7211 */ /* 0x000fc800078f08ff */
[----:B----4-:R-:W-:-:S05]  /*b270*/  LOP3.LUT R3, R27, 0xfffffffe, RZ, 0xc0, !PT ;  /* 0xfffffffe1b037812 */ /* 0x010fca00078ec0ff */
[----:B------:R-:W-:-:S05]  /*b280*/  IMAD.WIDE R2, R3, 0x4, R16 ;  /* 0x0000000403027825 */ /* 0x000fca00078e0210 */
[----:B------:R0:W-:Y:S01]  /*b290*/  ST.E.64 desc[UR38][R2.64], R70 ;  /* 0x0000004602007985 */ /* 0x0001e2000c101b26 */
[----:B------:R-:W-:Y:S05]  /*b2a0*/  BRA `(.L_x_10) ;  /* 0x0000004000bc7947 */ /* 0x000fea0003800000 */
.L_x_33:
[----:B------:R-:W0:Y:S02]  /*b2b0*/  S2R R2, SR_TID.X ;  /* 0x0000000000027919 */ /* 0x000e240000002100 */
[----:B0-----:R-:W-:-:S04]  /*b2c0*/  IADD3 R0, R2, -0x80, RZ ;  /* 0xffffff8002007810 */ /* 0x001fc80007ffe0ff */
[----:B------:R-:W-:-:S13]  /*b2d0*/  ISETP.GT.AND P0, PT, R0, 0xbf, PT ;  /* 0x000000bf0000780c */ /* 0x000fda0003f04270 */
[----:B------:R-:W-:Y:S05]  /*b2e0*/  @P0 BRA `(.L_x_10) ;  /* 0x0000004000ac0947 */ /* 0x000fea0003800000 */
[----:B------:R-:W0:Y:S01]  /*b2f0*/  S2R R0, SR_CTAID.X ;  /* 0x0000000000007919 */ /* 0x000e220000002500 */
[----:B------:R-:W1:Y:S01]  /*b300*/  LDC R6, c[0x0][0xbe8] ;  /* 0x0002fa00ff067b82 */ /* 0x000e620000000800 */
[----:B------:R-:W-:Y:S02]  /*b310*/  ULDC UR4, c[0x0][0xa88] ;  /* 0x0002a20000047ab9 */ /* 0x000fe40000000800 */
[----:B-1----:R-:W-:Y:S02]  /*b320*/  IMAD R3, R6, UR4, RZ ;  /* 0x0000000406037c24 */ /* 0x002fe4000f8e02ff */
[----:B0-----:R-:W-:-:S04]  /*b330*/  IMAD R0, R0, 0xc0, R2 ;  /* 0x000000c000007824 */ /* 0x001fc800078e0202 */
[----:B------:R-:W-:-:S05]  /*b340*/  VIADD R0, R0, 0xffffff80 ;  /* 0xffffff8000007836 */ /* 0x000fca0000000000 */
[----:B------:R-:W-:-:S13]  /*b350*/  ISETP.GE.AND P0, PT, R0, R3, PT ;  /* 0x000000030000720c */ /* 0x000fda0003f06270 */
[----:B------:R-:W-:Y:S05]  /*b360*/  @P0 BRA `(.L_x_10) ;  /* 0x00000040008c0947 */ /* 0x000fea0003800000 */
[----:B------:R-:W-:Y:S01]  /*b370*/  ISETP.NE.AND P0, PT, R6, 0x1, PT ;  /* 0x000000010600780c */ /* 0x000fe20003f05270 */
[----:B------:R-:W0:Y:S01]  /*b380*/  S2UR UR4, SR_CTAID.Z ;  /* 0x00000000000479c3 */ /* 0x000e220000002700 */
[----:B------:R-:W-:Y:S01]  /*b390*/  SHF.R.S32.HI R4, RZ, 0x1f, R145 ;  /* 0x0000001fff047819 */ /* 0x000fe20000011491 */
[----:B------:R-:W-:Y:S02]  /*b3a0*/  ULDC.64 UR6, c[0x0][0xbd0] ;  /* 0x0002f40000067ab9 */ /* 0x000fe40000000a00 */
[----:B------:R-:W-:-:S04]  /*b3b0*/  IMAD.WIDE.U32 R2, R145, UR6, RZ ;  /* 0x0000000691027c25 */ /* 0x000fc8000f8e00ff */
[----:B------:R-:W1:Y:S01]  /*b3c0*/  LDC.64 R10, c[0x0][0xbd8] ;  /* 0x0002f600ff0a7b82 */ /* 0x000e620000000a00 */
[----:B------:R-:W-:-:S04]  /*b3d0*/  IMAD R4, R4, UR6, RZ ;  /* 0x0000000604047c24 */ /* 0x000fc8000f8e02ff */
[----:B------:R-:W-:Y:S02]  /*b3e0*/  IMAD R5, R145, UR7, R4 ;  /* 0x0000000791057c24 */ /* 0x000fe4000f8e0204 */
[----:B------:R-:W-:Y:S01]  /*b3f0*/  IMAD.MOV R145, RZ, RZ, -R145 ;  /* 0x000000ffff917224 */ /* 0x000fe200078e0a91 */
[----:B------:R-:W2:Y:S01]  /*b400*/  @P0 LDC R7, c[0x0][0xbec] ;  /* 0x0002fb00ff070b82 */ /* 0x000ea20000000800 */
[----:B------:R-:W-:Y:S02]  /*b410*/  IMAD.IADD R3, R3, 0x1, R5 ;  /* 0x0000000103037824 */ /* 0x000fe400078e0205 */
[----:B------:R-:W-:-:S05]  /*b420*/  IMAD.MOV.U32 R5, RZ, RZ, R0 ;  /* 0x000000ffff057224 */ /* 0x000fca00078e0000 */
[----:B------:R-:W3:Y:S01]  /*b430*/  S2UR UR8, SR_CTAID.Y ;  /* 0x00000000000879c3 */ /* 0x000ee20000002600 */
[----:B0-----:R-:W-:-:S07]  /*b440*/  USHF.R.S32.HI UR5, URZ, 0x1f, UR4 ;  /* 0x0000001f3f057899 */ /* 0x001fce0008011404 */
[----:B------:R-:W3:Y:S01]  /*b450*/  LDC R8, c[0x0][0xc50] ;  /* 0x00031400ff087b82 */ /* 0x000ee20000000800 */
[C---:B-1----:R-:W-:Y:S02]  /*b460*/  IMAD R12, R10.reuse, UR5, RZ ;  /* 0x000000050a0c7c24 */ /* 0x042fe4000f8e02ff */
[----:B------:R-:W-:-:S04]  /*b470*/  IMAD.WIDE.U32 R2, R10, UR4, R2 ;  /* 0x000000040a027c25 */ /* 0x000fc8000f8e0002 */
[----:B------:R-:W-:Y:S01]  /*b480*/  IMAD R11, R11, UR4, R12 ;  /* 0x000000040b0b7c24 */ /* 0x000fe2000f8e020c */
[----:B------:R-:W0:Y:S01]  /*b490*/  @P0 LDC R9, c[0x0][0xbf0] ;  /* 0x0002fc00ff090b82 */ /* 0x000e220000000800 */
[----:B--2---:R-:W-:Y:S01]  /*b4a0*/  @P0 IMAD.HI.U32 R4, R0, R7, RZ ;  /* 0x0000000700040227 */ /* 0x004fe200078e00ff */
[----:B------:R-:W-:-:S03]  /*b4b0*/  ULDC.64 UR4, c[0x0][0xbe0] ;  /* 0x0002f80000047ab9 */ /* 0x000fc60000000a00 */
[----:B------:R-:W-:Y:S02]  /*b4c0*/  IMAD.IADD R3, R11, 0x1, R3 ;  /* 0x000000010b037824 */ /* 0x000fe400078e0203 */
[----:B---3--:R-:W-:-:S04]  /*b4d0*/  IMAD R145, R8, R145, UR8 ;  /* 0x0000000808917e24 */ /* 0x008fc8000f8e0291 */
[----:B------:R-:W-:Y:S01]  /*b4e0*/  IMAD.WIDE.U32 R2, R145, UR4, R2 ;  /* 0x0000000491027c25 */ /* 0x000fe2000f8e0002 */
[----:B0-----:R-:W-:Y:S02]  /*b4f0*/  @P0 SHF.R.U32.HI R5, RZ, R9, R4 ;  /* 0x00000009ff050219 */ /* 0x001fe40000011604 */
[----:B------:R-:W-:Y:S02]  /*b500*/  SHF.R.S32.HI R4, RZ, 0x1f, R145 ;  /* 0x0000001fff047819 */ /* 0x000fe40000011491 */
[--C-:B------:R-:W-:Y:S01]  /*b510*/  SHF.R.S32.HI R9, RZ, 0x1f, R5.reuse ;  /* 0x0000001fff097819 */ /* 0x100fe20000011405 */
[----:B------:R-:W-:Y:S01]  /*b520*/  IMAD.MOV R7, RZ, RZ, -R5 ;  /* 0x000000ffff077224 */ /* 0x000fe200078e0a05 */
[----:B------:R-:W-:Y:S01]  /*b530*/  IADD3 R2, P0, R5, R2, RZ ;  /* 0x0000000205027210 */ /* 0x000fe20007f1e0ff */
[----:B------:R-:W-:Y:S02]  /*b540*/  IMAD R4, R4, UR4, RZ ;  /* 0x0000000404047c24 */ /* 0x000fe4000f8e02ff */
[----:B------:R-:W-:-:S02]  /*b550*/  IMAD R7, R6, R7, R0 ;  /* 0x0000000706077224 */ /* 0x000fc400078e0200 */
[----:B------:R-:W-:Y:S01]  /*b560*/  IMAD R4, R145, UR5, R4 ;  /* 0x0000000591047c24 */ /* 0x000fe2000f8e0204 */
[----:B------:R-:W-:Y:S02]  /*b570*/  ULDC.64 UR4, c[0x0][0xbc8] ;  /* 0x0002f20000047ab9 */ /* 0x000fe40000000a00 */
[----:B------:R-:W-:Y:S02]  /*b580*/  SHF.R.S32.HI R0, RZ, 0x1f, R7 ;  /* 0x0000001fff007819 */ /* 0x000fe40000011407 */
[----:B------:R-:W-:-:S03]  /*b590*/  IADD3.X R3, R9, R3, R4, P0, !PT ;  /* 0x0000000309037210 */ /* 0x000fc600007fe404 */
[----:B------:R-:W-:Y:S02]  /*b5a0*/  IMAD R0, R0, UR4, RZ ;  /* 0x0000000400007c24 */ /* 0x000fe4000f8e02ff */
[----:B------:R-:W-:-:S04]  /*b5b0*/  IMAD.WIDE.U32 R2, R7, UR4, R2 ;  /* 0x0000000407027c25 */ /* 0x000fc8000f8e0002 */
[----:B------:R-:W-:Y:S01]  /*b5c0*/  IMAD R5, R7, UR5, R0 ;  /* 0x0000000507057c24 */ /* 0x000fe2000f8e0200 */
[----:B------:R-:W-:Y:S02]  /*b5d0*/  ULDC.64 UR4, c[0x0][0xba8] ;  /* 0x0002ea0000047ab9 */ /* 0x000fe40000000a00 */
[----:B------:R-:W-:Y:S02]  /*b5e0*/  LEA R4, P0, R2, UR4, 0x2 ;  /* 0x0000000402047c11 */ /* 0x000fe4000f8010ff */
[----:B------:R-:W-:-:S04]  /*b5f0*/  IADD3 R3, R3, R5, RZ ;  /* 0x0000000503037210 */ /* 0x000fc80007ffe0ff */
[----:B------:R-:W-:Y:S01]  /*b600*/  LEA.HI.X R5, R2, UR5, R3, 0x2, P0 ;  /* 0x0000000502057c11 */ /* 0x000fe200080f1403 */
[----:B------:R-:W-:-:S05]  /*b610*/  IMAD.MOV.U32 R3, RZ, RZ, -0x800000 ;  /* 0xff800000ff037424 */ /* 0x000fca00078e00ff */
[----:B------:R0:W-:Y:S01]  /*b620*/  STG.E desc[UR38][R4.64], R3 ;  /* 0x0000000304007986 */ /* 0x0001e2000c101926 */
[----:B------:R-:W-:Y:S05]  /*b630*/  BRA `(.L_x_10) ;  /* 0x0000003c00d87947 */ /* 0x000fea0003800000 */
.L_x_8:
[----:B------:R-:W-:-:S08]  /*b640*/  NOP ;  /* 0x0000000000007918 */ /* 0x000fd00000000000 */
[----:B------:R-:W0:-:S00]  /*b650*/  USETMAXREG.DEALLOC.CTAPOOL 0x20 ;  /* 0x00000020000079c8 */ /* 0x000e0000080e0500 */
[----:B0-----:R-:W-:Y:S01]  /*b660*/  LOP3.LUT R22, R0, 0x3, RZ, 0xc0, !PT ;  /* 0x0000000300167812 */ /* 0x001fe200078ec0ff */
[----:B------:R-:W0:Y:S05]  /*b670*/  S2R R17, SR_CTAID.Z ;  /* 0x0000000000117919 */ /* 0x000e2a0000002700 */
[----:B------:R-:W1:Y:S01]  /*b680*/  S2UR UR6, SR_CTAID.Y ;  /* 0x00000000000679c3 */ /* 0x000e620000002600 */
[----:B------:R-:W2:Y:S02]  /*b690*/  SHFL.IDX PT, R0, R22, RZ, 0x1f ;  /* 0x00001fff16007589 */ /* 0x000ea400000e0000 */
[----:B--2---:R-:W-:-:S13]  /*b6a0*/  ISETP.NE.AND P0, PT, R0, RZ, PT ;  /* 0x000000ff0000720c */ /* 0x004fda0003f05270 */
[----:B01----:R-:W-:Y:S05]  /*b6b0*/  @!P0 BRA `(.L_x_36) ;  /* 0x0000000000288947 */ /* 0x003fea0003800000 */
[----:B------:R-:W-:Y:S01]  /*b6c0*/  ULDC UR7, c[0x0][0xc50] ;  /* 0x0003140000077ab9 */ /* 0x000fe20000000800 */
[----:B------:R-:W-:Y:S01]  /*b6d0*/  UMOV UR36, UR6 ;  /* 0x0000000600247c82 */ /* 0x000fe20008000000 */
[----:B------:R-:W-:-:S06]  /*b6e0*/  UISETP.NE.AND UP0, UPT, UR7, 0x1, UPT ;  /* 0x000000010700788c */ /* 0x000fcc000bf05270 */
[----:B------:R-:W-:-:S13]  /*b6f0*/  PLOP3.LUT P0, PT, PT, PT, UP0, 0x80, 0x0 ;  /* 0x000000000000781c */ /* 0x000fda0003f0f008 */
[----:B------:R-:W-:Y:S05]  /*b700*/  @!P0 BRA `(.L_x_37) ;  /* 0x0000000000308947 */ /* 0x000fea0003800000 */
[----:B------:R-:W-:Y:S01]  /*b710*/  ULDC UR4, c[0x0][0xc54] ;  /* 0x0003150000047ab9 */ /* 0x000fe20000000800 */
[----:B------:R-:W-:Y:S01]  /*b720*/  ULDC UR36, c[0x0][0xc58] ;  /* 0x0003160000247ab9 */ /* 0x000fe20000000800 */
[----:B------:R-:W-:-:S04]  /*b730*/  UIMAD.WIDE.U32 UR4, UR6, UR4, URZ ;  /* 0x00000004060472a5 */ /* 0x000fc8000f8e003f */
[----:B------:R-:W-:Y:S01]  /*b740*/  USHF.R.U32.HI UR36, URZ, UR36, UR5 ;  /* 0x000000243f247299 */ /* 0x000fe20008011605 */
[----:B------:R-:W-:Y:S11]  /*b750*/  BRA `(.L_x_37) ;  /* 0x00000000001c7947 */ /* 0x000ff60003800000 */
.L_x_36:
[----:B------:R-:W-:Y:S01]  /*b760*/  ULDC UR7, c[0x0][0xc50] ;  /* 0x0003140000077ab9 */ /* 0x000fe20000000800 */
[----:B------:R-:W-:Y:S01]  /*b770*/  UMOV UR36, UR6 ;  /* 0x0000000600247c82 */ /* 0x000fe20008000000 */
[----:B------:R-:W-:-:S11]  /*b780*/  UISETP.NE.AND UP0, UPT, UR7, 0x1, UPT ;  /* 0x000000010700788c */ /* 0x000fd6000bf05270 */
[----:B------:R-:W-:Y:S01]  /*b790*/  @UP0 ULDC UR4, c[0x0][0xc54] ;  /* 0x0003150000040ab9 */ /* 0x000fe20000000800 */
[----:B------:R-:W-:Y:S01]  /*b7a0*/  @UP0 ULDC UR8, c[0x0][0xc58] ;  /* 0x0003160000080ab9 */ /* 0x000fe20000000800 */
[----:B------:R-:W-:-:S04]  /*b7b0*/  UIMAD.WIDE.U32 UR4, UR6, UR4, URZ ;  /* 0x00000004060472a5 */ /* 0x000fc8000f8e003f */
[----:B------:R-:W-:-:S12]  /*b7c0*/  @UP0 USHF.R.U32.HI UR36, URZ, UR8, UR5 ;  /* 0x000000083f240299 */ /* 0x000fd80008011605 */
.L_x_37:
[----:B------:R-:W-:Y:S01]  /*b7d0*/  ISETP.GE.AND P0, PT, R17, RZ, PT ;  /* 0x000000ff1100720c */ /* 0x000fe20003f06270 */
[----:B------:R-:W-:Y:S01]  /*b7e0*/  UIADD3 UR4, -UR36, URZ, URZ ;  /* 0x0000003f24047290 */ /* 0x000fe2000fffe13f */
[----:B------:R-:W-:Y:S02]  /*b7f0*/  IMAD.MOV.U32 R6, RZ, RZ, 0x1 ;  /* 0x00000001ff067424 */ /* 0x000fe400078e00ff */
[----:B------:R-:W-:Y:S01]  /*b800*/  IMAD.MOV.U32 R0, RZ, RZ, RZ ;  /* 0x000000ffff007224 */ /* 0x000fe200078e00ff */
[----:B------:R-:W-:Y:S01]  /*b810*/  UIMAD UR6, UR7, UR4, UR6 ;  /* 0x00000004070672a4 */ /* 0x000fe2000f8e0206 */
[----:B------:R-:W-:-:S07]  /*b820*/  IMAD.MOV.U32 R2, RZ, RZ, 0x1 ;  /* 0x00000001ff027424 */ /* 0x000fce00078e00ff */
[----:B------:R-:W-:Y:S05]  /*b830*/  @!P0 BRA `(.L_x_38) ;  /* 0x00000038009c8947 */ /* 0x000fea0003800000 */
[----:B------:R-:W-:Y:S01]  /*b840*/  ULDC.64 UR4, c[0x0][0x418] ;  /* 0x0001060000047ab9 */ /* 0x000fe20000000a00 */
[----:B------:R-:W-:Y:S01]  /*b850*/  ULOP3.LUT UR42, UR6, 0xffff, URZ, 0xc0, !UPT ;  /* 0x0000ffff062a7892 */ /* 0x000fe2000f8ec03f */
[----:B------:R-:W-:Y:S01]  /*b860*/  IMAD.MOV.U32 R25, RZ, RZ, RZ ;  /* 0x000000ffff197224 */ /* 0x000fe200078e00ff */
[----:B------:R-:W-:-:S03]  /*b870*/  UISETP.NE.U32.AND UP0, UPT, UR4, URZ, UPT ;  /* 0x0000003f0400728c */ /* 0x000fc6000bf05070 */
[----:B------:R-:W-:Y:S01]  /*b880*/  ULDC UR4, c[0x0][0x424] ;  /* 0x0001090000047ab9 */ /* 0x000fe20000000800 */
[----:B------:R-:W-:-:S03]  /*b890*/  UISETP.NE.AND.EX UP0, UPT, UR5, URZ, UPT, UP0 ;  /* 0x0000003f0500728c */ /* 0x000fc6000bf05300 */
[----:B------:R-:W-:Y:S01]  /*b8a0*/  ULDC UR5, c[0x0][0x2f0] ;  /* 0x0000bc0000057ab9 */ /* 0x000fe20000000800 */
[----:B------:R-:W-:-:S04]  /*b8b0*/  USEL UR4, UR4, 0x1, UP0 ;  /* 0x0000000104047887 */ /* 0x000fc80008000000 */
[----:B------:R-:W-:-:S04]  /*b8c0*/  UIMAD UR4, UR4, UR5, URZ ;  /* 0x00000005040472a4 */ /* 0x000fc8000f8e023f */
[----:B------:R-:W-:Y:S02]  /*b8d0*/  UISETP.GE.AND UP0, UPT, UR4, 0x1, UPT ;  /* 0x000000010400788c */ /* 0x000fe4000bf06270 */
[----:B------:R-:W-:-:S04]  /*b8e0*/  UIADD3 UR5, UR4, 0x8f, URZ ;  /* 0x0000008f04057890 */ /* 0x000fc8000fffe03f */
[----:B------:R-:W-:Y:S01]  /*b8f0*/  PLOP3.LUT P0, PT, PT, PT, UP0, 0x80, 0x0 ;  /* 0x000000000000781c */ /* 0x000fe20003f0f008 */
[----:B------:R-:W-:-:S04]  /*b900*/  UIMAD.WIDE UR4, UR5, 0x38e38e39, URZ ;  /* 0x38e38e39050478a5 */ /* 0x000fc8000f8e023f */
[----:B------:R-:W-:-:S04]  /*b910*/  USHF.R.U32.HI UR41, URZ, 0x1f, UR5 ;  /* 0x0000001f3f297899 */ /* 0x000fc80008011605 */
[----:B------:R-:W-:-:S04]  /*b920*/  ULEA.HI.SX32 UR41, UR5, UR41, 0x1b ;  /* 0x0000002905297291 */ /* 0x000fc8000f8fda3f */
[----:B------:R-:W-:Y:S08]  /*b930*/  @!P0 BRA `(.L_x_39) ;  /* 0x0000000000808947 */ /* 0x000ff00003800000 */
[----:B------:R-:W-:-:S04]  /*b940*/  USHF.R.U32.HI UR4, URZ, 0x10, UR6 ;  /* 0x000000103f047899 */ /* 0x000fc80008011606 */
[----:B------:R-:W-:-:S11]  /*b950*/  UISETP.NE.AND UP0, UPT, UR4, URZ, UPT ;  /* 0x0000003f0400728c */ /* 0x000fd6000bf05270 */
[----:B------:R-:W-:Y:S02]  /*b960*/  @!UP0 ULDC UR4, c[0x0][0x9f0] ;  /* 0x00027c0000048ab9 */ /* 0x000fe40000000800 */
[----:B------:R-:W-:Y:S01]  /*b970*/  IMAD.U32 R4, RZ, RZ, UR4 ;  /* 0x00000004ff047e24 */ /* 0x000fe2000f8e00ff */
[----:B------:R-:W-:-:S04]  /*b980*/  UIADD3 UR5, UR41, -0x1, UR4 ;  /* 0xffffffff29057890 */ /* 0x000fc8000fffe004 */
[-C--:B------:R-:W-:Y:S02]  /*b990*/  IABS R5, R4.reuse ;  /* 0x0000000400057213 */ /* 0x080fe40000000000 */
[----:B------:R-:W-:Y:S01]  /*b9a0*/  IMAD.U32 R8, RZ, RZ, UR5 ;  /* 0x00000005ff087e24 */ /* 0x000fe2000f8e00ff */
[----:B------:R-:W-:Y:S01]  /*b9b0*/  IABS R4, R4 ;  /* 0x0000000400047213 */ /* 0x000fe20000000000 */
[----:B------:R-:W0:Y:S01]  /*b9c0*/  I2F.RP R0, R5 ;  /* 0x0000000500007306 */ /* 0x000e220000209400 */
[----:B------:R-:W-:-:S03]  /*b9d0*/  ULOP3.LUT UR5, UR5, UR4, URZ, 0x3c, !UPT ;  /* 0x0000000405057292 */ /* 0x000fc6000f8e3c3f */
[----:B------:R-:W-:-:S03]  /*b9e0*/  IMAD.MOV R4, RZ, RZ, -R4 ;  /* 0x000000ffff047224 */ /* 0x000fc600078e0a04 */
[----:B------:R-:W-:Y:S01]  /*b9f0*/  ISETP.LE.AND P2, PT, RZ, UR5, PT ;  /* 0x00000005ff007c0c */ /* 0x000fe2000bf43270 */
[----:B0-----:R-:W0:Y:S02]  /*ba00*/  MUFU.RCP R0, R0 ;  /* 0x0000000000007308 */ /* 0x001e240000001000 */
[----:B0-----:R-:W-:Y:S02]  /*ba10*/  IADD3 R2, R0, 0xffffffe, RZ ;  /* 0x0ffffffe00027810 */ /* 0x001fe40007ffe0ff */
[----:B------:R-:W-:-:S04]  /*ba20*/  IABS R0, R8 ;  /* 0x0000000800007213 */ /* 0x000fc80000000000 */
[----:B------:R0:W1:Y:S02]  /*ba30*/  F2I.FTZ.U32.TRUNC.NTZ R3, R2 ;  /* 0x0000000200037305 */ /* 0x000064000021f000 */
[----:B0-----:R-:W-:Y:S02]  /*ba40*/  IMAD.MOV.U32 R2, RZ, RZ, RZ ;  /* 0x000000ffff027224 */ /* 0x001fe400078e00ff */
[----:B-1----:R-:W-:-:S04]  /*ba50*/  IMAD.MOV R10, RZ, RZ, -R3 ;  /* 0x000000ffff0a7224 */ /* 0x002fc800078e0a03 */
[----:B------:R-:W-:-:S04]  /*ba60*/  IMAD R7, R10, R5, RZ ;  /* 0x000000050a077224 */ /* 0x000fc800078e02ff */
[----:B------:R-:W-:-:S04]  /*ba70*/  IMAD.HI.U32 R3, R3, R7, R2 ;  /* 0x0000000703037227 */ /* 0x000fc800078e0002 */
[----:B------:R-:W-:Y:S02]  /*ba80*/  IMAD.MOV.U32 R2, RZ, RZ, R4 ;  /* 0x000000ffff027224 */ /* 0x000fe400078e0004 */
[----:B------:R-:W-:-:S04]  /*ba90*/  IMAD.HI.U32 R3, R3, R0, RZ ;  /* 0x0000000003037227 */ /* 0x000fc800078e00ff */
[----:B------:R-:W-:-:S05]  /*baa0*/  IMAD R0, R3, R2, R0 ;  /* 0x0000000203007224 */ /* 0x000fca00078e0200 */
[----:B------:R-:W-:-:S13]  /*bab0*/  ISETP.GT.U32.AND P1, PT, R5, R0, PT ;  /* 0x000000000500720c */ /* 0x000fda0003f24070 */
[----:B------:R-:W-:Y:S01]  /*bac0*/  @!P1 IMAD.IADD R0, R0, 0x1, -R5 ;  /* 0x0000000100009824 */ /* 0x000fe200078e0a05 */
[----:B------:R-:W-:Y:S02]  /*bad0*/  @!P1 IADD3 R3, R3, 0x1, RZ ;  /* 0x0000000103039810 */ /* 0x000fe40007ffe0ff */
[----:B------:R-:W-:Y:S02]  /*bae0*/  ISETP.NE.AND P1, PT, RZ, UR4, PT ;  /* 0x00000004ff007c0c */ /* 0x000fe4000bf25270 */
[----:B------:R-:W-:-:S13]  /*baf0*/  ISETP.GE.U32.AND P0, PT, R0, R5, PT ;  /* 0x000000050000720c */ /* 0x000fda0003f06070 */
[----:B------:R-:W-:-:S04]  /*bb00*/  @P0 VIADD R3, R3, 0x1 ;  /* 0x0000000103030836 */ /* 0x000fc80000000000 */
[----:B------:R-:W-:Y:S01]  /*bb10*/  @!P2 IMAD.MOV R3, RZ, RZ, -R3 ;  /* 0x000000ffff03a224 */ /* 0x000fe200078e0a03 */
[----:B------:R-:W-:-:S05]  /*bb20*/  @!P1 LOP3.LUT R3, RZ, UR4, RZ, 0x33, !PT ;  /* 0x00000004ff039c12 */ /* 0x000fca000f8e33ff */
[----:B------:R-:W-:-:S07]  /*bb30*/  IMAD.MOV.U32 R25, RZ, RZ, R3 ;  /* 0x000000ffff197224 */ /* 0x000fce00078e0003 */
.L_x_39:
[----:B------:R-:W-:Y:S02]  /*bb40*/  IMAD R24, R25, UR42, RZ ;  /* 0x0000002a19187c24 */ /* 0x000fe4000f8e02ff */
[----:B------:R-:W-:Y:S02]  /*bb50*/  IMAD.MOV.U32 R0, RZ, RZ, RZ ;  /* 0x000000ffff007224 */ /* 0x000fe400078e00ff */
[----:B------:R-:W-:Y:S01]  /*bb60*/  IMAD.MOV.U32 R2, RZ, RZ, 0x1 ;  /* 0x00000001ff027424 */ /* 0x000fe200078e00ff */
[----:B------:R-:W-:-:S04]  /*bb70*/  VIADDMNMX R26, R24, R25, UR41, PT ;  /* 0x00000029181a7e46 */ /* 0x000fc8000b800119 */
[----:B------:R-:W-:-:S13]  /*bb80*/  ISETP.GT.AND P0, PT, R26, R24, PT ;  /* 0x000000181a00720c */ /* 0x000fda0003f04270 */
[----:B------:R-:W-:Y:S05]  /*bb90*/  @!P0 BRA `(.L_x_38) ;  /* 0x0000003400c48947 */ /* 0x000fea0003800000 */
[----:B------:R-:W0:Y:S01]  /*bba0*/  S2UR UR4, SR_CgaCtaId ;  /* 0x00000000000479c3 */ /* 0x000e220000008800 */
[----:B------:R-:W-:Y:S02]  /*bbb0*/  UMOV UR40, 0x400 ;  /* 0x0000040000287882 */ /* 0x000fe40000000000 */
[----:B0-----:R-:W-:-:S04]  /*bbc0*/  ULEA UR40, UR4, UR40, 0x18 ;  /* 0x0000002804287291 */ /* 0x001fc8000f8ec03f */
[----:B------:R-:W-:-:S04]  /*bbd0*/  UIADD3 UR4, UR40, 0x16a00, URZ ;  /* 0x00016a0028047890 */ /* 0x000fc8000fffe03f */
[----:B------:R-:W-:-:S06]  /*bbe0*/  ULOP3.LUT UP0, URZ, UR4, 0x1bf, URZ, 0xc0, !UPT ;  /* 0x000001bf043f7892 */ /* 0x000fcc000f80c03f */
[----:B------:R-:W-:-:S13]  /*bbf0*/  PLOP3.LUT P0, PT, PT, PT, UP0, 0x80, 0x0 ;  /* 0x000000000000781c */ /* 0x000fda0003f0f008 */
[----:B------:R-:W-:Y:S05]  /*bc00*/  @!P0 BRA `(.L_x_40) ;  /* 0x0000000000408947 */ /* 0x000fea0003800000 */
[----:B------:R-:W-:Y:S01]  /*bc10*/  MOV R2, 0x0 ;  /* 0x0000000000027802 */ /* 0x000fe20000000f00 */
[----:B------:R-:W-:Y:S01]  /*bc20*/  ULDC.64 UR4, c[0x4][0xa8] ;  /* 0x01002a0000047ab9 */ /* 0x000fe20000000a00 */
[----:B------:R-:W-:Y:S01]  /*bc30*/  ULDC.64 UR6, c[0x4][0xb0] ;  /* 0x01002c0000067ab9 */ /* 0x000fe20000000a00 */
[----:B------:R-:W-:Y:S01]  /*bc40*/  IMAD.U32 R4, RZ, RZ, UR4 ;  /* 0x00000004ff047e24 */ /* 0x000fe2000f8e00ff */
[----:B------:R-:W-:Y:S01]  /*bc50*/  MOV R5, UR5 ;  /* 0x0000000500057c02 */ /* 0x000fe20008000f00 */
[----:B------:R-:W-:Y:S01]  /*bc60*/  ULDC.64 UR4, c[0x4][0x8] ;  /* 0x0100020000047ab9 */ /* 0x000fe20000000a00 */
[----:B------:R-:W0:Y:S01]  /*bc70*/  LDC.64 R2, c[0x4][R2] ;  /* 0x0100000002027b82 */ /* 0x000e220000000a00 */
[----:B------:R-:W-:Y:S01]  /*bc80*/  IMAD.U32 R6, RZ, RZ, UR6 ;  /* 0x00000006ff067e24 */ /* 0x000fe2000f8e00ff */
[----:B------:R-:W-:Y:S01]  /*bc90*/  MOV R13, RZ ;  /* 0x000000ff000d7202 */ /* 0x000fe20000000f00 */
[----:B------:R-:W-:Y:S02]  /*bca0*/  IMAD.U32 R7, RZ, RZ, UR7 ;  /* 0x00000007ff077e24 */ /* 0x000fe4000f8e00ff */
[----:B------:R-:W-:-:S02]  /*bcb0*/  IMAD.U32 R10, RZ, RZ, UR4 ;  /* 0x00000004ff0a7e24 */ /* 0x000fc4000f8e00ff */
[----:B------:R-:W-:Y:S02]  /*bcc0*/  IMAD.U32 R11, RZ, RZ, UR5 ;  /* 0x00000005ff0b7e24 */ /* 0x000fe4000f8e00ff */
[----:B------:R-:W-:Y:S02]  /*bcd0*/  IMAD.MOV.U32 R8, RZ, RZ, 0x70 ;  /* 0x00000070ff087424 */ /* 0x000fe400078e00ff */
[----:B------:R-:W-:-:S07]  /*bce0*/  IMAD.MOV.U32 R12, RZ, RZ, 0x1 ;  /* 0x00000001ff0c7424 */ /* 0x000fce00078e00ff */
[----:B------:R-:W-:-:S07]  /*bcf0*/  LEPC R20, `(.L_x_40) ;  /* 0x000000001014794e */ /* 0x000fce0000000000 */
[----:B0-----:R-:W-:Y:S05]  /*bd00*/  CALL.ABS.NOINC R2 ;  /* 0x0000000002007343 */ /* 0x001fea0003c00000 */
.L_x_40:
        /* <DEDUP_REMOVED lines=12> */
[----:B------:R-:W-:Y:S01]  /*bdd0*/  MOV R8, 0x70 ;  /* 0x0000007000087802 */ /* 0x000fe20000000f00 */
[----:B------:R-:W-:Y:S02]  /*bde0*/  IMAD.U32 R7, RZ, RZ, UR7 ;  /* 0x00000007ff077e24 */ /* 0x000fe4000f8e00ff */
[----:B------:R-:W-:-:S02]  /*bdf0*/  IMAD.U32 R10, RZ, RZ, UR4 ;  /* 0x00000004ff0a7e24 */ /* 0x000fc4000f8e00ff */
[----:B------:R-:W-:Y:S02]  /*be00*/  IMAD.U32 R11, RZ, RZ, UR5 ;  /* 0x00000005ff0b7e24 */ /* 0x000fe4000f8e00ff */
[----:B------:R-:W-:Y:S02]  /*be10*/  IMAD.MOV.U32 R12, RZ, RZ, 0x1 ;  /* 0x00000001ff0c7424 */ /* 0x000fe400078e00ff */
[----:B0-----:R-:W-:-:S07]  /*be20*/  IMAD.MOV.U32 R13, RZ, RZ, RZ ;  /* 0x000000ffff0d7224 */ /* 0x001fce00078e00ff */
[----:B------:R-:W-:-:S07]  /*be30*/  LEPC R20, `(.L_x_42) ;  /* 0x000000001014794e */ /* 0x000fce0000000000 */
[----:B-1----:R-:W-:Y:S05]  /*be40*/  CALL.ABS.NOINC R2 ;  /* 0x0000000002007343 */ /* 0x002fea0003c00000 */
.L_x_42:
[----:B------:R0:W1:Y:S01]  /*be50*/  LDC.64 R2, c[0x4][R16] ;  /* 0x0100000010027b82 */ /* 0x0000620000000a00 */
[----:B------:R-:W-:Y:S01]  /*be60*/  ULDC.64 UR4, c[0x4][0xa8] ;  /* 0x01002a0000047ab9 */ /* 0x000fe20000000a00 */
[----:B------:R-:W-:Y:S01]  /*be70*/  ULDC.64 UR6, c[0x4][0xb0] ;  /* 0x01002c0000067ab9 */ /* 0x000fe20000000a00 */
[----:B------:R-:W-:Y:S02]  /*be80*/  IMAD.U32 R4, RZ, RZ, UR4 ;  /* 0x00000004ff047e24 */ /* 0x000fe4000f8e00ff */
        /* <DEDUP_REMOVED lines=11> */
.L_x_41:
[----:B------:R-:W0:Y:S01]  /*bf40*/  LDC.64 R2, c[0x0][0x9f8] ;  /* 0x00027e00ff027b82 */ /* 0x000e220000000a00 */
[----:B------:R-:W-:-:S07]  /*bf50*/  IMAD.MOV.U32 R18, RZ, RZ, R17 ;  /* 0x000000ffff127224 */ /* 0x000fce00078e0011 */
[----:B------:R-:W1:Y:S01]  /*bf60*/  LDC.64 R4, c[0x0][0x418] ;  /* 0x00010600ff047b82 */ /* 0x000e620000000a00 */
[----:B0-----:R-:W-:-:S04]  /*bf70*/  ISETP.NE.U32.AND P0, PT, R2, RZ, PT ;  /* 0x000000ff0200720c */ /* 0x001fc80003f05070 */
[----:B------:R-:W-:-:S13]  /*bf80*/  ISETP.NE.AND.EX P0, PT, R3, RZ, PT, P0 ;  /* 0x000000ff0300720c */ /* 0x000fda0003f05300 */
[----:B------:R-:W0:Y:S02]  /*bf90*/  @P0 LDC.64 R2, c[0x0][0x9f8] ;  /* 0x00027e00ff020b82 */ /* 0x000e240000000a00 */
[----:B0-----:R-:W-:-:S05]  /*bfa0*/  @P0 IMAD.WIDE R2, R17, 0x4, R2 ;  /* 0x0000000411020825 */ /* 0x001fca00078e0202 */
[----:B------:R-:W2:Y:S01]  /*bfb0*/  @P0 LDG.E R18, desc[UR38][R2.64] ;  /* 0x0000002602120981 */ /* 0x000ea2000c1e1900 */
[----:B-1----:R-:W-:Y:S01]  /*bfc0*/  ISETP.NE.U32.AND P0, PT, R4, RZ, PT ;  /* 0x000000ff0400720c */ /* 0x002fe20003f05070 */
[----:B------:R-:W-:Y:S01]  /*bfd0*/  UMOV UR4, 0xffffffff ;  /* 0xffffffff00047882 */ /* 0x000fe20000000000 */
[----:B------:R-:W-:Y:S02]  /*bfe0*/  IADD3 R17, R26, -0x1, RZ ;  /* 0xffffffff1a117810 */ /* 0x000fe40007ffe0ff */
[----:B------:R-:W-:-:S04]  /*bff0*/  ISETP.NE.AND.EX P1, PT, R5, RZ, PT, P0 ;  /* 0x000000ff0500720c */ /* 0x000fc80003f25300 */
[----:B------:R-:W-:Y:S02]  /*c000*/  P2R R23, PR, RZ, 0x2 ;  /* 0x00000002ff177803 */ /* 0x000fe40000000000 */
[----:B--2---:R-:W-:Y:S02]  /*c010*/  SHF.R.S32.HI R19, RZ, 0x1f, R18 ;  /* 0x0000001fff137819 */ /* 0x004fe40000011412 */
[----:B------:R-:W-:Y:S01]  /*c020*/  SEL R16, R18, RZ, !P1 ;  /* 0x000000ff12107207 */ /* 0x000fe20004800000 */
[----:B------:R-:W-:Y:S06]  /*c030*/  BRA.DIV UR4, `(.L_x_43) ;  /* 0x0000003604d07947 */ /* 0x000fec000b800000 */
[----:B------:R0:W1:Y:S02]  /*c040*/  SHFL.IDX PT, R14, R22, RZ, 0x1f ;  /* 0x00001fff160e7589 */ /* 0x00006400000e0000 */
.L_x_127:
[----:B-1----:R-:W-:Y:S02]  /*c050*/  ISETP.NE.AND P0, PT, R14, RZ, PT ;  /* 0x000000ff0e00720c */ /* 0x002fe40003f05270 */
[----:B------:R-:W-:-:S04]  /*c060*/  PLOP3.LUT P2, PT, PT, PT, PT, 0x8, 0x0 ;  /* 0x000000000000781c */ /* 0x000fc80003f4e170 */
[----:B0-----:R-:W-:-:S07]  /*c070*/  P2R R22, PR, RZ, 0x4 ;  /* 0x00000004ff167803 */ /* 0x001fce0000000000 */
[----:B------:R-:W-:Y:S05]  /*c080*/  @P0 BRA `(.L_x_44) ;  /* 0x0000000400040947 */ /* 0x000fea0003800000 */
[----:B------:R-:W-:-:S03]  /*c090*/  UMOV UR4, 0xffffffff ;  /* 0xffffffff00047882 */ /* 0x000fc60000000000 */
[----:B------:R-:W-:Y:S05]  /*c0a0*/  BRA.DIV UR4, `(.L_x_45) ;  /* 0x0000003604d47947 */ /* 0x000fea000b800000 */
[----:B------:R-:W-:-:S13]  /*c0b0*/  ELECT P6, URZ, PT ;  /* 0x00000000003f782f */ /* 0x000fda00038c0000 */
.L_x_130:
[----:B------:R-:W-:Y:S05]  /*c0c0*/  @!P6 BRA `(.L_x_44) ;  /* 0x0000000000f4e947 */ /* 0x000fea0003800000 */
[----:B------:R-:W-:Y:S02]  /*c0d0*/  IMAD.MOV.U32 R0, RZ, RZ, 0x1 ;  /* 0x00000001ff007424 */ /* 0x000fe400078e00ff */
[----:B------:R-:W-:-:S03]  /*c0e0*/  IMAD.MOV.U32 R16, RZ, RZ, R18 ;  /* 0x000000ffff107224 */ /* 0x000fc600078e0012 */
[----:B------:R-:W-:Y:S01]  /*c0f0*/  SHF.L.U32 R0, R0, 0x1f, RZ ;  /* 0x0000001f00007819 */ /* 0x000fe200000006ff */
[----:B------:R-:W-:Y:S06]  /*c100*/  @!P1 BRA `(.L_x_46) ;  /* 0x0000000000489947 */ /* 0x000fec0003800000 */
[----:B------:R-:W0:Y:S01]  /*c110*/  LDC R6, c[0x0][0x43c] ;  /* 0x00010f00ff067b82 */ /* 0x000e220000000800 */
[----:B------:R-:W-:Y:S01]  /*c120*/  IMAD.MOV.U32 R7, RZ, RZ, R17 ;  /* 0x000000ffff077224 */ /* 0x000fe200078e0011 */
[----:B------:R-:W-:Y:S02]  /*c130*/  ULDC.64 UR4, c[0x0][0x428] ;  /* 0x00010a0000047ab9 */ /* 0x000fe40000000a00 */
[----:B------:R-:W-:-:S04]  /*c140*/  IMAD R9, R19, UR4, RZ ;  /* 0x0000000413097c24 */ /* 0x000fc8000f8e02ff */
[----:B------:R-:W-:Y:S01]  /*c150*/  IMAD R9, R18, UR5, R9 ;  /* 0x0000000512097c24 */ /* 0x000fe2000f8e0209 */
[----:B0-----:R-:W-:-:S13]  /*c160*/  ISETP.NE.AND P0, PT, R6, 0x1, PT ;  /* 0x000000010600780c */ /* 0x001fda0003f05270 */
[----:B------:R-:W0:Y:S02]  /*c170*/  @P0 LDC.64 R2, c[0x0][0x440] ;  /* 0x00011000ff020b82 */ /* 0x000e240000000a00 */
[----:B0-----:R-:W-:-:S05]  /*c180*/  @P0 IMAD.HI.U32 R2, R17, R2, RZ ;  /* 0x0000000211020227 */ /* 0x001fca00078e00ff */
[----:B------:R-:W-:-:S04]  /*c190*/  @P0 SHF.R.U32.HI R7, RZ, R3, R2 ;  /* 0x00000003ff070219 */ /* 0x000fc80000011602 */
[--C-:B------:R-:W-:Y:S01]  /*c1a0*/  SHF.R.S32.HI R3, RZ, 0x1f, R7.reuse ;  /* 0x0000001fff037819 */ /* 0x100fe20000011407 */
[----:B------:R-:W-:-:S04]  /*c1b0*/  IMAD.MOV.U32 R2, RZ, RZ, R7 ;  /* 0x000000ffff027224 */ /* 0x000fc800078e0007 */
[----:B------:R-:W-:-:S04]  /*c1c0*/  IMAD.WIDE.U32 R2, R18, UR4, R2 ;  /* 0x0000000412027c25 */ /* 0x000fc8000f8e0002 */
[----:B------:R-:W-:Y:S01]  /*c1d0*/  IMAD.IADD R3, R3, 0x1, R9 ;  /* 0x0000000103037824 */ /* 0x000fe200078e0209 */
[----:B------:R-:W-:-:S04]  /*c1e0*/  LEA R4, P0, R2, R4, 0x2 ;  /* 0x0000000402047211 */ /* 0x000fc800078010ff */
[----:B------:R-:W-:-:S05]  /*c1f0*/  LEA.HI.X R5, R2, R5, R3, 0x2, P0 ;  /* 0x0000000502057211 */ /* 0x000fca00000f1403 */
[----:B------:R0:W5:Y:S01]  /*c200*/  LDG.E R16, desc[UR38][R4.64] ;  /* 0x0000002604107981 */ /* 0x000162000c1e1900 */
[----:B------:R-:W-:-:S05]  /*c210*/  IADD3 R2, -R7, RZ, RZ ;  /* 0x000000ff07027210 */ /* 0x000fca0007ffe1ff */
[----:B------:R-:W-:-:S07]  /*c220*/  IMAD R17, R6, R2, R17 ;  /* 0x0000000206117224 */ /* 0x000fce00078e0211 */
.L_x_46:
[----:B------:R-:W1:Y:S01]  /*c230*/  SYNCS.PHASECHK.TRANS64.TRYWAIT P0, [UR40+0x31c40], R0 ;  /* 0x031c4000ff0075a7 */ /* 0x000e620008000168 */
[----:B------:R-:W-:Y:S01]  /*c240*/  ISETP.NE.AND P1, PT, R28, RZ, PT ;  /* 0x000000ff1c00720c */ /* 0x000fe20003f25270 */
[----:B-1----:R-:W-:-:S12]  /*c250*/  @!P0 BRA `(.L_x_47) ;  /* 0x0000003400888947 */ /* 0x002fd80003800000 */
.L_x_131:
[----:B------:R-:W-:Y:S05]  /*c260*/  @P1 BRA `(.L_x_48) ;  /* 0x0000000000181947 */ /* 0x000fea0003800000 */
[----:B------:R-:W2:Y:S01]  /*c270*/  S2R R2, SR_TID.X ;  /* 0x0000000000027919 */ /* 0x000ea20000002100 */
[----:B-1----:R-:W-:-:S04]  /*c280*/  IMAD.MOV.U32 R0, RZ, RZ, 0x6c00 ;  /* 0x00006c00ff007424 */ /* 0x002fc800078e00ff */
[----:B------:R3:W-:Y:S01]  /*c290*/  SYNCS.ARRIVE.TRANS64 RZ, [UR40+0x31c30], R0 ;  /* 0x031c3000ffff79a7 */ /* 0x0007e20008000028 */
[----:B--2---:R-:W-:-:S13]  /*c2a0*/  LOP3.LUT P0, RZ, R2, 0x1f, RZ, 0xc0, !PT ;  /* 0x0000001f02ff7812 */ /* 0x004fda000780c0ff */
[----:B---3--:R-:W-:Y:S05]  /*c2b0*/  @!P0 BRA `(.L_x_48) ;  /* 0x0000000000048947 */ /* 0x008fea0003800000 */
[----:B------:R-:W-:Y:S01]  /*c2c0*/  BPT.TRAP 0x1 ;  /* 0x000000040000795c */ /* 0x000fe20000300000 */
.L_x_48:
[----:B------:R-:W-:Y:S01]  /*c2d0*/  R2UR UR11, R17 ;  /* 0x00000000110b72ca */ /* 0x000fe200000e0000 */
[----:B------:R-:W-:Y:S01]  /*c2e0*/  ULDC.64 UR4, c[0x0][0x198] ;  /* 0x0000660000047ab9 */ /* 0x000fe20000000a00 */
[----:B-----5:R-:W-:Y:S01]  /*c2f0*/  R2UR UR13, R16 ;  /* 0x00000000100d72ca */ /* 0x020fe200000e0000 */
[----:B------:R-:W-:Y:S01]  /*c300*/  UIADD3 UR4, UP0, UR4, 0x370, URZ ;  /* 0x0000037004047890 */ /* 0x000fe2000ff1e03f */
[----:B------:R-:W-:Y:S01]  /*c310*/  PLOP3.LUT P0, PT, PT, PT, PT, 0x80, 0x0 ;  /* 0x000000000000781c */ /* 0x000fe20003f0f070 */
[----:B------:R-:W-:Y:S02]  /*c320*/  UIADD3 UR8, UR40, 0x16a00, URZ ;  /* 0x00016a0028087890 */ /* 0x000fe4000fffe03f */
[----:B------:R-:W-:Y:S01]  /*c330*/  UIADD3 UR9, UR40, 0x31c30, URZ ;  /* 0x00031c3028097890 */ /* 0x000fe2000fffe03f */
[----:B------:R-:W-:Y:S01]  /*c340*/  P2R R22, PR, RZ, 0x1 ;  /* 0x00000001ff167803 */ /* 0x000fe20000000000 */
[----:B------:R-:W-:Y:S02]  /*c350*/  UIADD3.X UR5, URZ, UR5, URZ, UP0, !UPT ;  /* 0x000000053f057290 */ /* 0x000fe400087fe43f */
[----:B------:R-:W-:-:S02]  /*c360*/  UIADD3 UR16, UR40, 0x18e00, URZ ;  /* 0x00018e0028107890 */ /* 0x000fc4000fffe03f */
[----:B------:R-:W-:Y:S02]  /*c370*/  UIMAD UR11, UR11, 0x90, URZ ;  /* 0x000000900b0b78a4 */ /* 0x000fe4000f8e023f */
[----:B------:R-:W-:Y:S01]  /*c380*/  UIADD3 UR32, UR40, 0x1b200, URZ ;  /* 0x0001b20028207890 */ /* 0x000fe2000fffe03f */
[----:B------:R-:W-:Y:S01]  /*c390*/  UMOV UR6, 0x0 ;  /* 0x0000000000067882 */ /* 0x000fe20000000000 */
[----:B------:R-:W-:Y:S01]  /*c3a0*/  UMOV UR7, 0x14f00000 ;  /* 0x14f0000000077882 */ /* 0x000fe20000000000 */
[----:B------:R-:W-:Y:S01]  /*c3b0*/  UMOV UR10, URZ ;  /* 0x0000003f000a7c82 */ /* 0x000fe20008000000 */
[----:B------:R-:W-:Y:S01]  /*c3c0*/  UMOV UR12, UR36 ;  /* 0x00000024000c7c82 */ /* 0x000fe20008000000 */
[----:B------:R-:W-:Y:S01]  /*c3d0*/  UMOV UR18, 0x20 ;  /* 0x0000002000127882 */ /* 0x000fe20000000000 */
[----:B------:R-:W-:Y:S01]  /*c3e0*/  UMOV UR20, UR36 ;  /* 0x0000002400147c82 */ /* 0x000fe20008000000 */
[----:B------:R-:W-:Y:S01]  /*c3f0*/  UMOV UR17, UR9 ;  /* 0x0000000900117c82 */ /* 0x000fe20008000000 */
[----:B------:R-:W-:Y:S01]  /*c400*/  UMOV UR21, UR13 ;  /* 0x0000000d00157c82 */ /* 0x000fe20008000000 */
[----:B------:R-:W-:Y:S01]  /*c410*/  UMOV UR19, UR11 ;  /* 0x0000000b00137c82 */ /* 0x000fe20008000000 */
[----:B------:R-:W-:Y:S01]  /*c420*/  UMOV UR34, 0x40 ;  /* 0x0000004000227882 */ /* 0x000fe20000000000 */
[----:B------:R-:W-:Y:S01]  /*c430*/  UMOV UR33, UR9 ;  /* 0x0000000900217c82 */ /* 0x000fe20008000000 */
[----:B------:R-:W-:Y:S01]  /*c440*/  UMOV UR37, UR13 ;  /* 0x0000000d00257c82 */ /* 0x000fe20008000000 */
[----:B------:R2:W-:Y:S01]  /*c450*/  UTMALDG.4D [UR8], [UR4], desc[UR6] ;  /* 0x00000608040075b4 */ /* 0x0005e20008019000 */
[----:B------:R-:W-:Y:S01]  /*c460*/  UMOV UR35, UR11 ;  /* 0x0000000b00237c82 */ /* 0x000fe20008000000 */
[----:B------:R2:W-:Y:S01]  /*c470*/  UTMALDG.4D [UR16], [UR4], desc[UR6] ;  /* 0x00000610040075b4 */ /* 0x0005e20008019000 */
[----:B------:R2:W-:Y:S02]  /*c480*/  UTMALDG.4D [UR32], [UR4], desc[UR6] ;  /* 0x00000620040075b4 */ /* 0x0005e40008019000 */
[----:B--2---:R-:W-:Y:S01]  /*c490*/  NOP ;  /* 0x0000000000007918 */ /* 0x004fe20000000000 */
.L_x_44:
[----:B------:R-:W-:Y:S05]  /*c4a0*/  WARPSYNC.ALL ;  /* 0x0000000000007948 */ /* 0x000fea0003800000 */
[----:B-1----:R-:W1:Y:S01]  /*c4b0*/  S2R R0, SR_CTAID.Z ;  /* 0x0000000000007919 */ /* 0x002e620000002700 */
[----:B------:R-:W-:Y:S02]  /*c4c0*/  UIADD3 UR5, UR40, 0xda00, URZ ;  /* 0x0000da0028057890 */ /* 0x000fe4000fffe03f */
[----:B------:R-:W-:Y:S01]  /*c4d0*/  USHF.R.S32.HI UR4, URZ, 0x1f, UR36 ;  /* 0x0000001f3f047899 */ /* 0x000fe20008011424 */
[----:B------:R-:W-:Y:S01]  /*c4e0*/  BAR.SYNC.DEFER_BLOCKING 0x8, 0x200 ;  /* 0x0208000000007b1d */ /* 0x000fe20000010000 */
[----:B------:R-:W-:-:S05]  /*c4f0*/  ULOP3.LUT UP0, URZ, UR5, 0x1bf, URZ, 0xc0, !UPT ;  /* 0x000001bf053f7892 */ /* 0x000fca000f80c03f */
[----:B------:R-:W-:Y:S01]  /*c500*/  ULDC.64 UR6, c[0x0][0x2d8] ;  /* 0x0000b60000067ab9 */ /* 0x000fe20000000a00 */
[----:B------:R-:W-:Y:S01]  /*c510*/  PLOP3.LUT P0, PT, PT, PT, UP0, 0x80, 0x0 ;  /* 0x000000000000781c */ /* 0x000fe20003f0f008 */
[----:B------:R-:W-:Y:S02]  /*c520*/  UIMAD UR4, UR4, UR6, URZ ;  /* 0x00000006040472a4 */ /* 0x000fe4000f8e023f */
[----:B------:R-:W-:Y:S02]  /*c530*/  UIMAD.WIDE.U32 UR44, UR36, UR6, URZ ;  /* 0x00000006242c72a5 */ /* 0x000fe4000f8e003f */
[----:B------:R-:W-:-:S04]  /*c540*/  UIMAD UR4, UR36, UR7, UR4 ;  /* 0x00000007240472a4 */ /* 0x000fc8000f8e0204 */
[----:B------:R-:W-:Y:S01]  /*c550*/  UIADD3 UR43, UR45, UR4, URZ ;  /* 0x000000042d2b7290 */ /* 0x000fe2000fffe03f */
[----:B-1----:R-:W-:-:S03]  /*c560*/  SHF.R.S32.HI R29, RZ, 0x1f, R0 ;  /* 0x0000001fff1d7819 */ /* 0x002fc60000011400 */
[----:B------:R-:W-:Y:S08]  /*c570*/  @!P0 BRA `(.L_x_49) ;  /* 0x0000000000408947 */ /* 0x000ff00003800000 */
[----:B------:R-:W-:Y:S01]  /*c580*/  MOV R2, 0x0 ;  /* 0x0000000000027802 */ /* 0x000fe20000000f00 */
[----:B------:R-:W-:Y:S01]  /*c590*/  ULDC.64 UR6, c[0x4][0xa8] ;  /* 0x01002a0000067ab9 */ /* 0x000fe20000000a00 */
[----:B------:R-:W-:Y:S01]  /*c5a0*/  ULDC.64 UR8, c[0x4][0xb0] ;  /* 0x01002c0000087ab9 */ /* 0x000fe20000000a00 */
[----:B------:R-:W-:Y:S01]  /*c5b0*/  ULDC.64 UR4, c[0x4][0x20] ;  /* 0x0100080000047ab9 */ /* 0x000fe20000000a00 */
[----:B0-----:R-:W-:Y:S01]  /*c5c0*/  IMAD.U32 R4, RZ, RZ, UR6 ;  /* 0x00000006ff047e24 */ /* 0x001fe2000f8e00ff */
[----:B------:R-:W-:Y:S01]  /*c5d0*/  MOV R10, UR4 ;  /* 0x00000004000a7c02 */ /* 0x000fe20008000f00 */
[----:B------:R-:W0:Y:S01]  /*c5e0*/  LDC.64 R2, c[0x4][R2] ;  /* 0x0100000002027b82 */ /* 0x000e220000000a00 */
[----:B------:R-:W-:Y:S02]  /*c5f0*/  IMAD.U32 R5, RZ, RZ, UR7 ;  /* 0x00000007ff057e24 */ /* 0x000fe4000f8e00ff */
[----:B------:R-:W-:Y:S02]  /*c600*/  IMAD.U32 R6, RZ, RZ, UR8 ;  /* 0x00000008ff067e24 */ /* 0x000fe4000f8e00ff */
[----:B------:R-:W-:-:S02]  /*c610*/  IMAD.U32 R7, RZ, RZ, UR9 ;  /* 0x00000009ff077e24 */ /* 0x000fc4000f8e00ff */
[----:B------:R-:W-:Y:S02]  /*c620*/  IMAD.U32 R11, RZ, RZ, UR5 ;  /* 0x00000005ff0b7e24 */ /* 0x000fe4000f8e00ff */
[----:B------:R-:W-:Y:S02]  /*c630*/  IMAD.MOV.U32 R8, RZ, RZ, 0x70 ;  /* 0x00000070ff087424 */ /* 0x000fe400078e00ff */
[----:B------:R-:W-:Y:S02]  /*c640*/  IMAD.MOV.U32 R12, RZ, RZ, 0x1 ;  /* 0x00000001ff0c7424 */ /* 0x000fe400078e00ff */
[----:B------:R-:W-:-:S07]  /*c650*/  IMAD.MOV.U32 R13, RZ, RZ, RZ ;  /* 0x000000ffff0d7224 */ /* 0x000fce00078e00ff */
[----:B------:R-:W-:-:S07]  /*c660*/  LEPC R20, `(.L_x_49) ;  /* 0x000000001014794e */ /* 0x000fce0000000000 */
[----:B0-----:R-:W-:Y:S05]  /*c670*/  CALL.ABS.NOINC R2 ;  /* 0x0000000002007343 */ /* 0x001fea0003c00000 */
.L_x_49:
[----:B------:R-:W1:Y:S01]  /*c680*/  LDC R14, c[0x0][0x448] ;  /* 0x00011200ff0e7b82 */ /* 0x000e620000000800 */
[----:B------:R-:W2:Y:S01]  /*c690*/  S2R R20, SR_TID.X ;  /* 0x0000000000147919 */ /* 0x000ea20000002100 */
[----:B------:R-:W-:Y:S01]  /*c6a0*/  SHF.R.U32.HI R11, RZ, 0x2, R28 ;  /* 0x00000002ff0b7819 */ /* 0x000fe2000001161c */
[----:B------:R-:W-:Y:S01]  /*c6b0*/  UMOV UR4, UR44 ;  /* 0x0000002c00047c82 */ /* 0x000fe20008000000 */
[----:B------:R-:W-:Y:S01]  /*c6c0*/  UMOV UR5, UR43 ;  /* 0x0000002b00057c82 */ /* 0x000fe20008000000 */
[----:B------:R-:W3:Y:S01]  /*c6d0*/  S2R R12, SR_CTAID.X ;  /* 0x00000000000c7919 */ /* 0x000ee20000002500 */
[----:B------:R-:W-:Y:S01]  /*c6e0*/  ULDC.64 UR6, c[0x0][0x2c8] ;  /* 0x0000b20000067ab9 */ /* 0x000fe20000000a00 */
[----:B------:R-:W-:Y:S01]  /*c6f0*/  ULDC.64 UR8, c[0x0][0x280] ;  /* 0x0000a00000087ab9 */ /* 0x000fe20000000a00 */
[----:B------:R-:W4:Y:S01]  /*c700*/  LDC.64 R2, c[0x0][0x2e0] ;  /* 0x0000b800ff027b82 */ /* 0x000f220000000a00 */
[----:B------:R-:W5:Y:S01]  /*c710*/  S2R R21, SR_CTAID.Z ;  /* 0x0000000000157919 */ /* 0x000f620000002700 */
[----:B-1----:R-:W-:Y:S01]  /*c720*/  ISETP.NE.AND P0, PT, R14, 0x1, PT ;  /* 0x000000010e00780c */ /* 0x002fe20003f05270 */
[----:B--2---:R-:W-:-:S12]  /*c730*/  IMAD.SHL.U32 R0, R20, 0x20, RZ ;  /* 0x0000002014007824 */ /* 0x004fd800078e00ff */
[----:B0-----:R-:W0:Y:S01]  /*c740*/  @P0 LDC R5, c[0x0][0x44c] ;  /* 0x00011300ff050b82 */ /* 0x001e220000000800 */
[----:B------:R-:W-:-:S05]  /*c750*/  LOP3.LUT R0, R11, 0x60, R0, 0xf8, !PT ;  /* 0x000000600b007812 */ /* 0x000fca00078ef800 */
[----:B---3--:R-:W-:Y:S02]  /*c760*/  IMAD R0, R12, 0xc0, R0 ;  /* 0x000000c00c007824 */ /* 0x008fe400078e0200 */
[----:B------:R-:W1:Y:S02]  /*c770*/  @P0 LDC R7, c[0x0][0x450] ;  /* 0x00011400ff070b82 */ /* 0x000e640000000800 */
[----:B------:R-:W-:-:S06]  /*c780*/  VIADD R9, R0, 0x80 ;  /* 0x0000008000097836 */ /* 0x000fcc0000000000 */
[----:B------:R-:W2:Y:S08]  /*c790*/  @P0 LDC R8, c[0x0][0x44c] ;  /* 0x00011300ff080b82 */ /* 0x000eb00000000800 */
[----:B------:R-:W3:Y:S01]  /*c7a0*/  @P0 LDC R4, c[0x0][0x450] ;  /* 0x00011400ff040b82 */ /* 0x000ee20000000800 */
[----:B0-----:R-:W-:Y:S01]  /*c7b0*/  @P0 IMAD.HI.U32 R6, R0, R5, RZ ;  /* 0x0000000500060227 */ /* 0x001fe200078e00ff */
[----:B------:R-:W-:-:S04]  /*c7c0*/  MOV R5, R0 ;  /* 0x0000000000057202 */ /* 0x000fc80000000f00 */
[----:B-1----:R-:W-:Y:S02]  /*c7d0*/  @P0 SHF.R.U32.HI R5, RZ, R7, R6 ;  /* 0x00000007ff050219 */ /* 0x002fe40000011606 */
[----:B------:R-:W-:-:S03]  /*c7e0*/  SHF.R.U32.HI R6, RZ, 0x3, R20 ;  /* 0x00000003ff067819 */ /* 0x000fc60000011614 */
[----:B------:R-:W-:Y:S01]  /*c7f0*/  IMAD.MOV R13, RZ, RZ, -R5 ;  /* 0x000000ffff0d7224 */ /* 0x000fe200078e0a05 */
[----:B------:R-:W-:Y:S01]  /*c800*/  LOP3.LUT R6, R6, 0x3, RZ, 0xc0, !PT ;  /* 0x0000000306067812 */ /* 0x000fe200078ec0ff */
[----:B--2---:R-:W-:-:S04]  /*c810*/  @P0 IMAD.HI.U32 R7, R9, R8, RZ ;  /* 0x0000000809070227 */ /* 0x004fc800078e00ff */
[----:B------:R-:W-:Y:S02]  /*c820*/  IMAD.MOV.U32 R8, RZ, RZ, R9 ;  /* 0x000000ffff087224 */ /* 0x000fe400078e0009 */
[----:B------:R-:W-:Y:S01]  /*c830*/  IMAD R13, R14, R13, R0 ;  /* 0x0000000d0e0d7224 */ /* 0x000fe200078e0200 */
[----:B---3--:R-:W-:Y:S01]  /*c840*/  @P0 SHF.R.U32.HI R8, RZ, R4, R7 ;  /* 0x00000004ff080219 */ /* 0x008fe20000011607 */
[----:B----4-:R-:W-:-:S03]  /*c850*/  IMAD R4, R29, R2, RZ ;  /* 0x000000021d047224 */ /* 0x010fc600078e02ff */
[----:B------:R-:W-:Y:S01]  /*c860*/  SHF.R.S32.HI R0, RZ, 0x1f, R13 ;  /* 0x0000001fff007819 */ /* 0x000fe2000001140d */
[C---:B-----5:R-:W-:Y:S01]  /*c870*/  IMAD R7, R21.reuse, R3, R4 ;  /* 0x0000000315077224 */ /* 0x060fe200078e0204 */
[----:B------:R-:W-:Y:S01]  /*c880*/  SHF.R.S32.HI R4, RZ, 0x1f, R5 ;  /* 0x0000001fff047819 */ /* 0x000fe20000011405 */
[----:B------:R-:W-:Y:S01]  /*c890*/  IMAD.WIDE.U32 R2, R21, R2, UR4 ;  /* 0x0000000415027e25 */ /* 0x000fe2000f8e0002 */
[----:B------:R-:W-:-:S03]  /*c8a0*/  ULDC.64 UR4, c[0x0][0x2d0] ;  /* 0x0000b40000047ab9 */ /* 0x000fc60000000a00 */
[----:B------:R-:W-:Y:S02]  /*c8b0*/  IMAD R4, R4, UR4, RZ ;  /* 0x0000000404047c24 */ /* 0x000fe4000f8e02ff */
[----:B------:R-:W-:Y:S02]  /*c8c0*/  IMAD.IADD R3, R3, 0x1, R7 ;  /* 0x0000000103037824 */ /* 0x000fe400078e0207 */
[C---:B------:R-:W-:Y:S02]  /*c8d0*/  IMAD R7, R5.reuse, UR5, R4 ;  /* 0x0000000505077c24 */ /* 0x040fe4000f8e0204 */
[----:B------:R-:W-:-:S04]  /*c8e0*/  IMAD.WIDE.U32 R4, R5, UR4, R2 ;  /* 0x0000000405047c25 */ /* 0x000fc8000f8e0002 */
[----:B------:R-:W-:Y:S02]  /*c8f0*/  IMAD R0, R0, UR6, RZ ;  /* 0x0000000600007c24 */ /* 0x000fe4000f8e02ff */
[----:B------:R-:W-:Y:S02]  /*c900*/  IMAD.IADD R5, R5, 0x1, R7 ;  /* 0x0000000105057824 */ /* 0x000fe400078e0207 */
[C---:B------:R-:W-:Y:S01]  /*c910*/  IMAD R7, R13.reuse, UR7, R0 ;  /* 0x000000070d077c24 */ /* 0x040fe2000f8e0200 */
[----:B------:R-:W-:Y:S01]  /*c920*/  SHF.L.U32 R0, R20, 0x3, RZ ;  /* 0x0000000314007819 */ /* 0x000fe200000006ff */
[----:B------:R-:W-:-:S03]  /*c930*/  IMAD.WIDE.U32 R4, R13, UR6, R4 ;  /* 0x000000060d047c25 */ /* 0x000fc6000f8e0004 */
[----:B------:R-:W-:Y:S01]  /*c940*/  LOP3.LUT R21, R0, 0x18, RZ, 0xc0, !PT ;  /* 0x0000001800157812 */ /* 0x000fe200078ec0ff */
[----:B------:R-:W-:Y:S01]  /*c950*/  IMAD.SHL.U32 R13, R28, 0x8, RZ ;  /* 0x000000081c0d7824 */ /* 0x000fe200078e00ff */
[----:B------:R-:W-:Y:S01]  /*c960*/  LOP3.LUT R0, R0, 0x20, RZ, 0xc0, !PT ;  /* 0x0000002000007812 */ /* 0x000fe200078ec0ff */
[----:B------:R-:W-:Y:S02]  /*c970*/  IMAD.IADD R7, R5, 0x1, R7 ;  /* 0x0000000105077824 */ /* 0x000fe400078e0207 */
[----:B------:R-:W-:Y:S01]  /*c980*/  IMAD.MOV R10, RZ, RZ, -R8 ;  /* 0x000000ffff0a7224 */ /* 0x000fe200078e0a08 */
[----:B------:R-:W-:Y:S01]  /*c990*/  LOP3.LUT R0, R0, 0x300, R13, 0xf8, !PT ;  /* 0x0000030000007812 */ /* 0x000fe200078ef80d */
[C---:B------:R-:W-:Y:S02]  /*c9a0*/  IMAD R13, R6.reuse, 0x40, R21 ;  /* 0x00000040060d7824 */ /* 0x040fe400078e0215 */
[----:B------:R-:W-:Y:S02]  /*c9b0*/  IMAD.SHL.U32 R6, R6, 0x8, RZ ;  /* 0x0000000806067824 */ /* 0x000fe400078e00ff */
[----:B------:R-:W-:-:S02]  /*c9c0*/  IMAD R5, R14, R10, R9 ;  /* 0x0000000a0e057224 */ /* 0x000fc400078e0209 */
[----:B------:R-:W-:Y:S01]  /*c9d0*/  IMAD.WIDE.U32 R2, R8, UR4, R2 ;  /* 0x0000000408027c25 */ /* 0x000fe2000f8e0002 */
[----:B------:R-:W-:Y:S02]  /*c9e0*/  LOP3.LUT R0, R0, R13, R6, 0xf6, !PT ;  /* 0x0000000d00007212 */ /* 0x000fe400078ef606 */
[----:B------:R-:W-:-:S04]  /*c9f0*/  LEA R6, P0, R4, UR8, 0x1 ;  /* 0x0000000804067c11 */ /* 0x000fc8000f8008ff */
[----:B------:R-:W-:Y:S02]  /*ca00*/  LEA.HI.X R7, R4, UR9, R7, 0x1, P0 ;  /* 0x0000000904077c11 */ /* 0x000fe400080f0c07 */
[----:B------:R-:W-:-:S05]  /*ca10*/  SHF.R.S32.HI R4, RZ, 0x1f, R8 ;  /* 0x0000001fff047819 */ /* 0x000fca0000011408 */
[----:B------:R-:W-:Y:S01]  /*ca20*/  IMAD R9, R4, UR4, RZ ;  /* 0x0000000404097c24 */ /* 0x000fe2000f8e02ff */
[----:B------:R-:W-:Y:S01]  /*ca30*/  SHF.R.S32.HI R4, RZ, 0x1f, R5 ;  /* 0x0000001fff047819 */ /* 0x000fe20000011405 */
[----:B------:R-:W-:Y:S02]  /*ca40*/  ULDC UR4, c[0x0][0x2b8] ;  /* 0x0000ae0000047ab9 */ /* 0x000fe40000000800 */
[----:B------:R-:W-:Y:S01]  /*ca50*/  IMAD R9, R8, UR5, R9 ;  /* 0x0000000508097c24 */ /* 0x000fe2000f8e0209 */
[----:B------:R-:W-:Y:S01]  /*ca60*/  ISETP.GE.AND P2, PT, R21, UR4, PT ;  /* 0x0000000415007c0c */ /* 0x000fe2000bf46270 */
[----:B------:R-:W-:-:S03]  /*ca70*/  IMAD R4, R4, UR6, RZ ;  /* 0x0000000604047c24 */ /* 0x000fc6000f8e02ff */
[----:B------:R-:W-:Y:S01]  /*ca80*/  IADD3 R3, R3, R9, RZ ;  /* 0x0000000903037210 */ /* 0x000fe20007ffe0ff */
[----:B------:R-:W-:Y:S01]  /*ca90*/  IMAD R9, R5, UR7, R4 ;  /* 0x0000000705097c24 */ /* 0x000fe2000f8e0204 */
[----:B------:R-:W-:Y:S01]  /*caa0*/  LOP3.LUT R4, R21, 0x20, RZ, 0xfc, !PT ;  /* 0x0000002015047812 */ /* 0x000fe200078efcff */
[----:B------:R-:W-:-:S03]  /*cab0*/  IMAD.WIDE.U32 R2, R5, UR6, R2 ;  /* 0x0000000605027c25 */ /* 0x000fc6000f8e0002 */
[----:B------:R-:W-:Y:S02]  /*cac0*/  ISETP.GE.AND P0, PT, R4, UR4, PT ;  /* 0x0000000404007c0c */ /* 0x000fe4000bf06270 */
[----:B------:R-:W-:Y:S01]  /*cad0*/  LOP3.LUT R4, R21, 0x40, RZ, 0xfc, !PT ;  /* 0x0000004015047812 */ /* 0x000fe200078efcff */
[----:B------:R-:W-:Y:S01]  /*cae0*/  IMAD.IADD R3, R3, 0x1, R9 ;  /* 0x0000000103037824 */ /* 0x000fe200078e0209 */
[----:B------:R-:W-:Y:S02]  /*caf0*/  LEA R20, P3, R2, UR8, 0x1 ;  /* 0x0000000802147c11 */ /* 0x000fe4000f8608ff */
[----:B------:R-:W-:Y:S01]  /*cb00*/  ISETP.GE.AND P1, PT, R4, UR4, PT ;  /* 0x0000000404007c0c */ /* 0x000fe2000bf26270 */
[----:B------:R-:W-:Y:S01]  /*cb10*/  UMOV UR4, 0xffffffff ;  /* 0xffffffff00047882 */ /* 0x000fe20000000000 */
[----:B------:R-:W-:Y:S02]  /*cb20*/  LEA.HI.X R10, R2, UR9, R3, 0x1, P3 ;  /* 0x00000009020a7c11 */ /* 0x000fe400098f0c03 */
[----:B------:R-:W-:Y:S09]  /*cb30*/  BRA.DIV UR4, `(.L_x_50) ;  /* 0x0000002e04687947 */ /* 0x000ff2000b800000 */
[----:B------:R-:W0:Y:S01]  /*cb40*/  S2R R2, SR_CTAID.X ;  /* 0x0000000000027919 */ /* 0x000e220000002500 */
[----:B------:R-:W1:Y:S01]  /*cb50*/  LDC R4, c[0x0][0x448] ;  /* 0x00011200ff047b82 */ /* 0x000e620000000800 */
[----:B------:R-:W-:Y:S01]  /*cb60*/  ULDC UR4, c[0x0][0x288] ;  /* 0x0000a20000047ab9 */ /* 0x000fe20000000800 */
[----:B------:R-:W-:Y:S04]  /*cb70*/  SHFL.IDX PT, R3, R7, RZ, 0x1c1f ;  /* 0x001c1fff07037589 */ /* 0x000fe800000e0000 */
[----:B------:R-:W-:Y:S04]  /*cb80*/  SHFL.IDX PT, R5, R7, 0x1, 0x1c1f ;  /* 0x003c1f0007057f89 */ /* 0x000fe800000e0000 */
[----:B------:R-:W-:Y:S01]  /*cb90*/  SHFL.IDX PT, R14, R6, 0x2, 0x1c1f ;  /* 0x005c1f00060e7f89 */ /* 0x000fe200000e0000 */
[----:B-1----:R-:W-:-:S03]  /*cba0*/  IMAD R9, R4, UR4, RZ ;  /* 0x0000000404097c24 */ /* 0x002fc6000f8e02ff */
[----:B------:R-:W-:Y:S01]  /*cbb0*/  SHFL.IDX PT, R4, R6, 0x1, 0x1c1f ;  /* 0x003c1f0006047f89 */ /* 0x000fe200000e0000 */
[----:B0-----:R-:W-:-:S03]  /*cbc0*/  IMAD R8, R2, 0xc0, R11 ;  /* 0x000000c002087824 */ /* 0x001fc600078e020b */
[----:B------:R-:W0:Y:S01]  /*cbd0*/  SHFL.IDX PT, R2, R6, RZ, 0x1c1f ;  /* 0x001c1fff06027589 */ /* 0x000e2200000e0000 */
[C---:B------:R-:W-:Y:S01]  /*cbe0*/  VIADD R12, R8.reuse, 0x20 ;  /* 0x00000020080c7836 */ /* 0x040fe20000000000 */
[----:B------:R-:W-:-:S13]  /*cbf0*/  ISETP.GE.AND P3, PT, R8, R9, PT ;  /* 0x000000090800720c */ /* 0x000fda0003f66270 */
[----:B------:R-:W-:Y:S01]  /*cc00*/  @!P3 LEA R29, R0, UR40, 0x1 ;  /* 0x00000028001dbc11 */ /* 0x000fe2000f8e08ff */
[----:B0-----:R-:W-:-:S05]  /*cc10*/  @!P3 IMAD.WIDE.U32 R2, R21, 0x2, R2 ;  /* 0x000000021502b825 */ /* 0x001fca00078e0002 */
[----:B------:R-:W-:Y:S04]  /*cc20*/  @!P3 LDGSTS.E.BYPASS.LTC128B.128 [R29+0xda00], desc[UR38][R2.64], !P2 ;  /* 0x0da00000021dbfae */ /* 0x000fe8000d101d66 */
[----:B------:R-:W-:Y:S04]  /*cc30*/  @!P3 LDGSTS.E.BYPASS.LTC128B.128 [R29+0x10a00], desc[UR38][R2.64+0x40], !P0 ;  /* 0x10a00040021dbfae */ /* 0x000fe8000c101d66 */
[----:B------:R0:W-:Y:S01]  /*cc40*/  @!P3 LDGSTS.E.BYPASS.LTC128B.128 [R29+0x13a00], desc[UR38][R2.64+0x80], !P1 ;  /* 0x13a00080021dbfae */ /* 0x0001e2000c901d66 */
[----:B------:R-:W-:Y:S01]  /*cc50*/  ISETP.GE.AND P3, PT, R12, R9, PT ;  /* 0x000000090c00720c */ /* 0x000fe20003f66270 */
[----:B------:R-:W-:-:S05]  /*cc60*/  VIADD R12, R8, 0x40 ;  /* 0x00000040080c7836 */ /* 0x000fca0000000000 */
[-C--:B------:R-:W-:Y:S02]  /*cc70*/  ISETP.GE.AND P4, PT, R12, R9.reuse, PT ;  /* 0x000000090c00720c */ /* 0x080fe40003f86270 */
[----:B------:R-:W-:Y:S01]  /*cc80*/  IADD3 R12, R8, 0x60, RZ ;  /* 0x00000060080c7810 */ /* 0x000fe20007ffe0ff */
[----:B0-----:R-:W0:Y:S04]  /*cc90*/  SHFL.IDX PT, R2, R7, 0x2, 0x1c1f ;  /* 0x005c1f0007027f89 */ /* 0x001e2800000e0000 */
[----:B------:R-:W-:Y:S01]  /*cca0*/  @!P3 IMAD.WIDE.U32 R4, R21, 0x2, R4 ;  /* 0x000000021504b825 */ /* 0x000fe200078e0004 */
[----:B------:R-:W-:Y:S01]  /*ccb0*/  @!P3 LEA R29, R0, UR40, 0x1 ;  /* 0x00000028001dbc11 */ /* 0x000fe2000f8e08ff */
[----:B------:R-:W-:Y:S04]  /*ccc0*/  SHFL.IDX PT, R7, R7, 0x3, 0x1c1f ;  /* 0x007c1f0007077f89 */ /* 0x000fe800000e0000 */
[----:B------:R-:W-:Y:S04]  /*ccd0*/  @!P3 LDGSTS.E.BYPASS.LTC128B.128 [R29+0xe200], desc[UR38][R4.64], !P2 ;  /* 0x0e200000041dbfae */ /* 0x000fe8000d101d66 */
[----:B------:R-:W-:Y:S04]  /*cce0*/  @!P3 LDGSTS.E.BYPASS.LTC128B.128 [R29+0x11200], desc[UR38][R4.64+0x40], !P0 ;  /* 0x11200040041dbfae */ /* 0x000fe8000c101d66 */
[----:B------:R1:W-:Y:S01]  /*ccf0*/  @!P3 LDGSTS.E.BYPASS.LTC128B.128 [R29+0x14200], desc[UR38][R4.64+0x80], !P1 ;  /* 0x14200080041dbfae */ /* 0x0003e2000c901d66 */
[----:B------:R-:W-:Y:S01]  /*cd00*/  ISETP.GE.AND P3, PT, R12, R9, PT ;  /* 0x000000090c00720c */ /* 0x000fe20003f66270 */
[----:B0-----:R-:W-:-:S02]  /*cd10*/  IMAD.MOV.U32 R3, RZ, RZ, R2 ;  /* 0x000000ffff037224 */ /* 0x001fc400078e0002 */
[----:B------:R-:W-:Y:S02]  /*cd20*/  IMAD.MOV.U32 R2, RZ, RZ, R14 ;  /* 0x000000ffff027224 */ /* 0x000fe400078e000e */
[----:B------:R-:W0:Y:S01]  /*cd30*/  SHFL.IDX PT, R14, R6, 0x3, 0x1c1f ;  /* 0x007c1f00060e7f89 */ /* 0x000e2200000e0000 */
[----:B-1----:R-:W-:Y:S01]  /*cd40*/  @!P4 LEA R5, R0, UR40, 0x1 ;  /* 0x000000280005cc11 */ /* 0x002fe2000f8e08ff */
[----:B------:R-:W-:Y:S02]  /*cd50*/  @!P4 IMAD.WIDE.U32 R2, R21, 0x2, R2 ;  /* 0x000000021502c825 */ /* 0x000fe400078e0002 */
[----:B------:R-:W-:Y:S02]  /*cd60*/  SHFL.IDX PT, R29, R10, RZ, 0x1c1f ;  /* 0x001c1fff0a1d7589 */ /* 0x000fe400000e0000 */
[----:B------:R-:W-:Y:S02]  /*cd70*/  VIADD R4, R8, 0x80 ;  /* 0x0000008008047836 */ /* 0x000fe40000000000 */
[----:B------:R-:W1:Y:S04]  /*cd80*/  SHFL.IDX PT, R6, R20, RZ, 0x1c1f ;  /* 0x001c1fff14067589 */ /* 0x000e6800000e0000 */
[----:B------:R-:W-:Y:S04]  /*cd90*/  @!P4 LDGSTS.E.BYPASS.LTC128B.128 [R5+0xea00], desc[UR38][R2.64], !P2 ;  /* 0x0ea000000205cfae */ /* 0x000fe8000d101d66 */
[----:B------:R-:W-:Y:S04]  /*cda0*/  @!P4 LDGSTS.E.BYPASS.LTC128B.128 [R5+0x11a00], desc[UR38][R2.64+0x40], !P0 ;  /* 0x11a000400205cfae */ /* 0x000fe8000c101d66 */
[----:B------:R2:W-:Y:S01]  /*cdb0*/  @!P4 LDGSTS.E.BYPASS.LTC128B.128 [R5+0x14a00], desc[UR38][R2.64+0x80], !P1 ;  /* 0x14a000800205cfae */ /* 0x0005e2000c901d66 */
[----:B------:R-:W-:Y:S01]  /*cdc0*/  ISETP.GE.AND P4, PT, R4, R9, PT ;  /* 0x000000090400720c */ /* 0x000fe20003f86270 */
[----:B0-----:R-:W-:-:S02]  /*cdd0*/  IMAD.MOV.U32 R4, RZ, RZ, R14 ;  /* 0x000000ffff047224 */ /* 0x001fc400078e000e */
[----:B------:R-:W0:Y:S04]  /*cde0*/  SHFL.IDX PT, R10, R10, 0x1, 0x1c1f ;  /* 0x003c1f000a0a7f89 */ /* 0x000e2800000e0000 */
[----:B------:R3:W4:Y:S01]  /*cdf0*/  SHFL.IDX PT, R14, R20, 0x1, 0x1c1f ;  /* 0x003c1f00140e7f89 */ /* 0x00072200000e0000 */
[----:B--2---:R-:W-:Y:S01]  /*ce00*/  IMAD.MOV.U32 R5, RZ, RZ, R7 ;  /* 0x000000ffff057224 */ /* 0x004fe200078e0007 */
[C---:B------:R-:W-:Y:S01]  /*ce10*/  @!P3 LEA R7, R0.reuse, UR40, 0x1 ;  /* 0x000000280007bc11 */ /* 0x040fe2000f8e08ff */
[----:B-1----:R-:W-:Y:S01]  /*ce20*/  IMAD.MOV.U32 R2, RZ, RZ, R6 ;  /* 0x000000ffff027224 */ /* 0x002fe200078e0006 */
[----:B------:R-:W-:Y:S01]  /*ce30*/  MOV R6, 0x1 ;  /* 0x0000000100067802 */ /* 0x000fe20000000f00 */
[----:B------:R-:W-:Y:S01]  /*ce40*/  IMAD.MOV.U32 R3, RZ, RZ, R29 ;  /* 0x000000ffff037224 */ /* 0x000fe200078e001d */
[----:B------:R-:W-:Y:S01]  /*ce50*/  @!P4 LEA R29, R0, UR40, 0x1 ;  /* 0x00000028001dcc11 */ /* 0x000fe2000f8e08ff */
[----:B------:R-:W-:-:S04]  /*ce60*/  @!P3 IMAD.WIDE.U32 R4, R21, 0x2, R4 ;  /* 0x000000021504b825 */ /* 0x000fc800078e0004 */
[----:B------:R-:W-:Y:S01]  /*ce70*/  @!P4 IMAD.WIDE.U32 R2, R21, 0x2, R2 ;  /* 0x000000021502c825 */ /* 0x000fe200078e0002 */
[----:B------:R3:W-:Y:S04]  /*ce80*/  @!P3 LDGSTS.E.BYPASS.LTC128B.128 [R7+0xf200], desc[UR38][R4.64], !P2 ;  /* 0x0f2000000407bfae */ /* 0x0007e8000d101d66 */
[----:B------:R3:W-:Y:S04]  /*ce90*/  @!P3 LDGSTS.E.BYPASS.LTC128B.128 [R7+0x12200], desc[UR38][R4.64+0x40], !P0 ;  /* 0x122000400407bfae */ /* 0x0007e8000c101d66 */
[----:B------:R3:W-:Y:S04]  /*cea0*/  @!P3 LDGSTS.E.BYPASS.LTC128B.128 [R7+0x15200], desc[UR38][R4.64+0x80], !P1 ;  /* 0x152000800407bfae */ /* 0x0007e8000c901d66 */
[----:B------:R3:W-:Y:S04]  /*ceb0*/  @!P4 LDGSTS.E.BYPASS.LTC128B.128 [R29+0xfa00], desc[UR38][R2.64], !P2 ;  /* 0x0fa00000021dcfae */ /* 0x0007e8000d101d66 */
[----:B------:R3:W-:Y:S04]  /*cec0*/  @!P4 LDGSTS.E.BYPASS.LTC128B.128 [R29+0x12a00], desc[UR38][R2.64+0x40], !P0 ;  /* 0x12a00040021dcfae */ /* 0x0007e8000c101d66 */
[----:B0---4-:R3:W-:Y:S02]  /*ced0*/  @!P4 LDGSTS.E.BYPASS.LTC128B.128 [R29+0x15a00], desc[UR38][R2.64+0x80], !P1 ;  /* 0x15a00080021dcfae */ /* 0x0117e4000c901d66 */
.L_x_144:
[----:B------:R-:W-:Y:S01]  /*cee0*/  VIADD R8, R8, 0xa0 ;  /* 0x000000a008087836 */ /* 0x000fe20000000000 */
[----:B------:R-:W-:Y:S01]  /*cef0*/  BSSY B0, `(.L_x_51) ;  /* 0x000000e000007945 */ /* 0x000fe20003800000 */
[----:B---3--:R-:W-:Y:S02]  /*cf00*/  IMAD.MOV.U32 R4, RZ, RZ, 0x1 ;  /* 0x00000001ff047424 */ /* 0x008fe400078e00ff */
[----:B------:R-:W-:Y:S01]  /*cf10*/  IMAD.MOV.U32 R2, RZ, RZ, R14 ;  /* 0x000000ffff027224 */ /* 0x000fe200078e000e */
[----:B------:R-:W-:Y:S01]  /*cf20*/  ISETP.GE.AND P3, PT, R8, R9, PT ;  /* 0x000000090800720c */ /* 0x000fe20003f66270 */
[----:B------:R-:W-:-:S12]  /*cf30*/  IMAD.MOV.U32 R3, RZ, RZ, R10 ;  /* 0x000000ffff037224 */ /* 0x000fd800078e000a */
[----:B------:R-:W-:Y:S05]  /*cf40*/  @P3 BRA `(.L_x_52) ;  /* 0x0000000000203947 */ /* 0x000fea0003800000 */
[----:B------:R-:W-:Y:S01]  /*cf50*/  IMAD.WIDE.U32 R2, R21, 0x2, R2 ;  /* 0x0000000215027825 */ /* 0x000fe200078e0002 */
[----:B------:R-:W-:-:S05]  /*cf60*/  LEA R5, R0, UR40, 0x1 ;  /* 0x0000002800057c11 */ /* 0x000fca000f8e08ff */
[----:B------:R-:W-:Y:S01]  /*cf70*/  @!PT LDS RZ, [RZ] ;  /* 0x00000000fffff984 */ /* 0x000fe20000000800 */
[----:B------:R-:W-:Y:S01]  /*cf80*/  @!PT LDS RZ, [RZ] ;  /* 0x00000000fffff984 */ /* 0x000fe20000000800 */
[----:B------:R-:W-:Y:S01]  /*cf90*/  @!PT LDS RZ, [RZ] ;  /* 0x00000000fffff984 */ /* 0x000fe20000000800 */
[----:B------:R0:W-:Y:S04]  /*cfa0*/  LDGSTS.E.BYPASS.LTC128B.128 [R5+0x10200], desc[UR38][R2.64], !P2 ;  /* 0x1020000002057fae */ /* 0x0001e8000d101d66 */
[----:B------:R0:W-:Y:S04]  /*cfb0*/  LDGSTS.E.BYPASS.LTC128B.128 [R5+0x13200], desc[UR38][R2.64+0x40], !P0 ;  /* 0x1320004002057fae */ /* 0x0001e8000c101d66 */
[----:B------:R0:W-:Y:S02]  /*cfc0*/  LDGSTS.E.BYPASS.LTC128B.128 [R5+0x16200], desc[UR38][R2.64+0x80], !P1 ;  /* 0x1620008002057fae */ /* 0x0001e4000c901d66 */
.L_x_52:
[----:B------:R-:W-:Y:S05]  /*cfd0*/  BSYNC B0 ;  /* 0x0000000000007941 */ /* 0x000fea0003800000 */
.L_x_51:
[----:B------:R-:W-:Y:S01]  /*cfe0*/  NOP ;  /* 0x0000000000007918 */ /* 0x000fe20000000000 */
[----:B------:R-:W-:Y:S01]  /*cff0*/  SYNCS.ARRIVE.TRANS64.RED.A0T1 RZ, [UR40+0x31c00], RZ ;  /* 0x031c00ffffff79a7 */ /* 0x000fe20008200428 */
[----:B------:R-:W-:Y:S01]  /*d000*/  SHF.L.U32 R0, R4, 0x1f, RZ ;  /* 0x0000001f04007819 */ /* 0x000fe200000006ff */
[----:B------:R-:W-:Y:S01]  /*d010*/  ARRIVES.LDGSTSBAR.64.TRANSCNT [UR40+0x31c00] ;  /* 0x031c0000ff0079b0 */ /* 0x000fe20008000aa8 */
[----:B------:R-:W-:Y:S01]  /*d020*/  NOP ;  /* 0x0000000000007918 */ /* 0x000fe20000000000 */
[----:B------:R-:W-:Y:S01]  /*d030*/  SYNCS.ARRIVE.TRANS64.A1T0 RZ, [UR40+0x31c00], RZ ;  /* 0x031c00ffffff79a7 */ /* 0x000fe20008100028 */
[----:B------:R-:W-:-:S05]  /*d040*/  VIADD R8, R26, 0xfffffffe ;  /* 0xfffffffe1a087836 */ /* 0x000fca0000000000 */
[----:B------:R-:W-:Y:S01]  /*d050*/  ISETP.GE.AND P1, PT, R8, R24, PT ;  /* 0x000000180800720c */ /* 0x000fe20003f26270 */
[----:B------:R-:W1:Y:S02]  /*d060*/  SYNCS.PHASECHK.TRANS64.TRYWAIT P0, [UR40+0x31c20], R0 ;  /* 0x031c2000ff0075a7 */ /* 0x000e640008000168 */
[----:B-1----:R-:W-:Y:S10]  /*d070*/  @!P0 BRA `(.L_x_53) ;  /* 0x0000003000108947 */ /* 0x002ff40003800000 */
.L_x_145:
[----:B0-----:R-:W-:Y:S01]  /*d080*/  MOV R0, RZ ;  /* 0x000000ff00007202 */ /* 0x001fe20000000f00 */
[----:B------:R-:W-:Y:S06]  /*d090*/  @!P1 BRA `(.L_x_54) ;  /* 0x0000001c00609947 */ /* 0x000fec0003800000 */
[----:B------:R-:W-:Y:S01]  /*d0a0*/  UIADD3 UR4, UR42, 0x1, URZ ;  /* 0x000000012a047890 */ /* 0x000fe2000fffe03f */
[----:B------:R-:W0:Y:S01]  /*d0b0*/  S2R R4, SR_TID.X ;  /* 0x0000000000047919 */ /* 0x000e220000002100 */
[----:B------:R-:W-:Y:S01]  /*d0c0*/  LOP3.LUT R24, RZ, R24, RZ, 0x33, !PT ;  /* 0x00000018ff187212 */ /* 0x000fe200078e33ff */
[----:B------:R-:W-:-:S03]  /*d0d0*/  IMAD.MOV.U32 R6, RZ, RZ, 0x1 ;  /* 0x00000001ff067424 */ /* 0x000fc600078e00ff */
[----:B------:R-:W-:-:S05]  /*d0e0*/  IMAD R25, R25, UR4, RZ ;  /* 0x0000000419197c24 */ /* 0x000fca000f8e02ff */
[----:B------:R-:W-:-:S04]  /*d0f0*/  VIMNMX R25, R25, UR41, PT ;  /* 0x0000002919197c48 */ /* 0x000fc8000bfe0100 */
[----:B------:R-:W-:Y:S01]  /*d100*/  LOP3.LUT R2, RZ, R25, RZ, 0x33, !PT ;  /* 0x00000019ff027212 */ /* 0x000fe200078e33ff */
[----:B------:R-:W-:-:S05]  /*d110*/  IMAD.MOV R3, RZ, RZ, -R25 ;  /* 0x000000ffff037224 */ /* 0x000fca00078e0a19 */
[----:B------:R-:W-:-:S05]  /*d120*/  VIADDMNMX R24, R3, 0x1, R24, !PT ;  /* 0x0000000103187846 */ /* 0x000fca0007800118 */
[----:B------:R-:W-:Y:S02]  /*d130*/  VIADD R3, R24, 0xfffffffe ;  /* 0xfffffffe18037836 */ /* 0x000fe40000000000 */
[----:B------:R-:W-:-:S03]  /*d140*/  IMAD.IADD R9, R25, 0x1, R24 ;  /* 0x0000000119097824 */ /* 0x000fc600078e0218 */
[----:B------:R-:W-:Y:S02]  /*d150*/  ISETP.NE.AND P0, PT, R3, R2, PT ;  /* 0x000000020300720c */ /* 0x000fe40003f05270 */
[----:B0-----:R-:W-:Y:S01]  /*d160*/  LOP3.LUT R7, R4, 0x1f, RZ, 0xc0, !PT ;  /* 0x0000001f04077812 */ /* 0x001fe200078ec0ff */
[----:B------:R-:W-:Y:S01]  /*d170*/  IMAD.MOV.U32 R4, RZ, RZ, R16 ;  /* 0x000000ffff047224 */ /* 0x000fe200078e0010 */
[----:B------:R-:W-:-:S09]  /*d180*/  LOP3.LUT R10, R9, 0x1, RZ, 0xc0, !PT ;  /* 0x00000001090a7812 */ /* 0x000fd200078ec0ff */
[----:B------:R-:W-:Y:S05]  /*d190*/  @!P0 BRA `(.L_x_55) ;  /* 0x0000001000cc8947 */ /* 0x000fea0003800000 */
[----:B------:R-:W-:Y:S01]  /*d1a0*/  BSSY B0, `(.L_x_55) ;  /* 0x0000132000007945 */ /* 0x000fe20003800000 */
[----:B------:R-:W-:Y:S01]  /*d1b0*/  IADD3 R9, R9, -R10, RZ ;  /* 0x8000000a09097210 */ /* 0x000fe20007ffe0ff */
[----:B------:R-:W-:Y:S02]  /*d1c0*/  IMAD.MOV.U32 R11, RZ, RZ, 0x1 ;  /* 0x00000001ff0b7424 */ /* 0x000fe400078e00ff */
[----:B------:R-:W-:-:S07]  /*d1d0*/  IMAD.MOV.U32 R4, RZ, RZ, R16 ;  /* 0x000000ffff047224 */ /* 0x000fce00078e0010 */
.L_x_90:
[----:B------:R-:W-:Y:S01]  /*d1e0*/  ISETP.NE.AND P0, PT, R22, RZ, PT ;  /* 0x000000ff1600720c */ /* 0x000fe20003f05270 */
[----:B------:R-:W-:Y:S01]  /*d1f0*/  VIADD R9, R9, 0xfffffffe ;  /* 0xfffffffe09097836 */ /* 0x000fe20000000000 */
[----:B------:R-:W-:Y:S04]  /*d200*/  BSSY B1, `(.L_x_56) ;  /* 0x0000093000017945 */ /* 0x000fe80003800000 */
[----:B------:R-:W-:-:S07]  /*d210*/  ISETP.NE.AND P1, PT, R9, RZ, PT ;  /* 0x000000ff0900720c */ /* 0x000fce0003f25270 */
[----:B------:R-:W-:Y:S06]  /*d220*/  @!P0 BRA `(.L_x_57) ;  /* 0x0000000800408947 */ /* 0x000fec0003800000 */
[----:B------:R-:W-:Y:S01]  /*d230*/  ISETP.NE.AND P0, PT, R23, RZ, PT ;  /* 0x000000ff1700720c */ /* 0x000fe20003f05270 */
[----:B------:R-:W-:Y:S01]  /*d240*/  IMAD.MOV.U32 R13, RZ, RZ, R8 ;  /* 0x000000ffff0d7224 */ /* 0x000fe200078e0008 */
[----:B------:R-:W-:-:S11]  /*d250*/  SHF.L.U32 R6, R11, 0x1f, RZ ;  /* 0x0000001f0b067819 */ /* 0x000fd600000006ff */
[----:B------:R-:W-:Y:S05]  /*d260*/  @!P0 BRA `(.L_x_58) ;  /* 0x00000000004c8947 */ /* 0x000fea0003800000 */
        /* <DEDUP_REMOVED lines=9> */
[----:B------:R-:W-:Y:S02]  /*d300*/  SHF.R.S32.HI R3, RZ, 0x1f, R15 ;  /* 0x0000001fff037819 */ /* 0x000fe4000001140f */
[----:B------:R-:W-:-:S05]  /*d310*/  MOV R2, R15 ;  /* 0x0000000f00027202 */ /* 0x000fca0000000f00 */
[----:B------:R-:W-:Y:S01]  /*d320*/  IMAD.WIDE.U32 R2, R18, UR4, R2 ;  /* 0x0000000412027c25 */ /* 0x000fe2000f8e0002 */
[----:B------:R-:W-:-:S03]  /*d330*/  ULDC.64 UR4, c[0x0][0x418] ;  /* 0x0001060000047ab9 */ /* 0x000fc60000000a00 */
[----:B------:R-:W-:Y:S01]  /*d340*/  IMAD.IADD R3, R5, 0x1, R3 ;  /* 0x0000000105037824 */ /* 0x000fe200078e0203 */
[----:B------:R-:W-:-:S04]  /*d350*/  LEA R4, P0, R2, UR4, 0x2 ;  /* 0x0000000402047c11 */ /* 0x000fc8000f8010ff */
[----:B------:R-:W-:-:S05]  /*d360*/  LEA.HI.X R5, R2, UR5, R3, 0x2, P0 ;  /* 0x0000000502057c11 */ /* 0x000fca00080f1403 */
[----:B------:R0:W5:Y:S01]  /*d370*/  LDG.E R4, desc[UR38][R4.64] ;  /* 0x0000002604047981 */ /* 0x000162000c1e1900 */
[----:B------:R-:W-:-:S04]  /*d380*/  IMAD.MOV R2, RZ, RZ, -R15 ;  /* 0x000000ffff027224 */ /* 0x000fc800078e0a0f */
[----:B------:R-:W-:-:S07]  /*d390*/  IMAD R13, R13, R2, R8 ;  /* 0x000000020d0d7224 */ /* 0x000fce00078e0208 */
.L_x_58:
[----:B------:R-:W1:Y:S01]  /*d3a0*/  SYNCS.PHASECHK.TRANS64.TRYWAIT P0, [UR40+0x31c48], R6 ;  /* 0x031c4806ff0075a7 */ /* 0x000e620008000168 */
[----:B------:R-:W-:Y:S01]  /*d3b0*/  BSSY B2, `(.L_x_59) ;  /* 0x0000003000027945 */ /* 0x000fe20003800000 */
[----:B------:R-:W-:-:S03]  /*d3c0*/  ISETP.NE.AND P2, PT, R28, RZ, PT ;  /* 0x000000ff1c00720c */ /* 0x000fc60003f45270 */
[----:B-1----:R-:W-:Y:S10]  /*d3d0*/  @!P0 BRA `(.L_x_60) ;  /* 0x0000002c00508947 */ /* 0x002ff40003800000 */
.L_x_146:
[----:B------:R-:W-:Y:S05]  /*d3e0*/  BSYNC B2 ;  /* 0x0000000000027941 */ /* 0x000fea0003800000 */
.L_x_59:
[----:B------:R-:W-:Y:S04]  /*d3f0*/  BSSY B2, `(.L_x_61) ;  /* 0x0000007000027945 */ /* 0x000fe80003800000 */
[----:B------:R-:W-:Y:S05]  /*d400*/  @P2 BRA `(.L_x_62) ;  /* 0x0000000000142947 */ /* 0x000fea0003800000 */
[----:B------:R-:W-:Y:S01]  /*d410*/  ISETP.NE.AND P0, PT, R7, RZ, PT ;  /* 0x000000ff0700720c */ /* 0x000fe20003f05270 */
[----:B------:R-:W-:-:S04]  /*d420*/  IMAD.MOV.U32 R2, RZ, RZ, 0x6c00 ;  /* 0x00006c00ff027424 */ /* 0x000fc800078e00ff */
[----:B------:R2:W-:Y:S08]  /*d430*/  SYNCS.ARRIVE.TRANS64 RZ, [UR40+0x31c38], R2 ;  /* 0x031c3802ffff79a7 */ /* 0x0005f00008000028 */
[----:B--2---:R-:W-:Y:S05]  /*d440*/  @!P0 BRA `(.L_x_62) ;  /* 0x0000000000048947 */ /* 0x004fea0003800000 */
[----:B------:R-:W-:Y:S01]  /*d450*/  BPT.TRAP 0x1 ;  /* 0x000000040000795c */ /* 0x000fe20000300000 */
.L_x_62:
[----:B------:R-:W-:Y:S05]  /*d460*/  BSYNC B2 ;  /* 0x0000000000027941 */ /* 0x000fea0003800000 */
.L_x_61:
[----:B0-----:R-:W-:Y:S01]  /*d470*/  IMAD.MOV.U32 R5, RZ, RZ, RZ ;  /* 0x000000ffff057224 */ /* 0x001fe200078e00ff */
[----:B------:R-:W-:Y:S01]  /*d480*/  ULDC.64 UR4, c[0x0][0x198] ;  /* 0x0000660000047ab9 */ /* 0x000fe20000000a00 */
[----:B------:R-:W-:Y:S01]  /*d490*/  PLOP3.LUT P0, PT, PT, PT, PT, 0x80, 0x0 ;  /* 0x000000000000781c */ /* 0x000fe20003f0f070 */
[----:B------:R-:W-:Y:S01]  /*d4a0*/  UIADD3 UR4, UP0, UR4, 0x370, URZ ;  /* 0x0000037004047890 */ /* 0x000fe2000ff1e03f */
[----:B------:R-:W-:Y:S01]  /*d4b0*/  IMAD R2, R13, 0x90, RZ ;  /* 0x000000900d027824 */ /* 0x000fe200078e02ff */
[----:B------:R-:W-:Y:S01]  /*d4c0*/  R2UR UR34, R5 ;  /* 0x00000000052272ca */ /* 0x000fe200000e0000 */
[----:B------:R-:W-:Y:S02]  /*d4d0*/  UIADD3 UR32, UR40, 0x1d600, URZ ;  /* 0x0001d60028207890 */ /* 0x000fe4000fffe03f */
[----:B------:R-:W-:Y:S02]  /*d4e0*/  UIADD3 UR33, UR40, 0x31c38, URZ ;  /* 0x00031c3828217890 */ /* 0x000fe4000fffe03f */
[----:B------:R-:W-:Y:S01]  /*d4f0*/  UIADD3.X UR5, URZ, UR5, URZ, UP0, !UPT ;  /* 0x000000053f057290 */ /* 0x000fe200087fe43f */
[----:B------:R-:W-:Y:S01]  /*d500*/  UMOV UR6, 0x0 ;  /* 0x0000000000067882 */ /* 0x000fe20000000000 */
[----:B------:R-:W-:-:S10]  /*d510*/  UMOV UR7, 0x14f00000 ;  /* 0x14f0000000077882 */ /* 0x000fd40000000000 */
.L_x_63:
[----:B------:R-:W-:-:S13]  /*d520*/  @P0 ELECT P3, URZ, PT ;  /* 0x00000000003f082f */ /* 0x000fda0003860000 */
[----:B-----5:R-:W-:Y:S02]  /*d530*/  @P3 R2UR UR37, R4 ;  /* 0x00000000042532ca */ /* 0x020fe400000e0000 */
[----:B------:R-:W-:Y:S02]  /*d540*/  @P3 R2UR UR35, R2 ;  /* 0x00000000022332ca */ /* 0x000fe400000e0000 */
[----:B------:R-:W-:Y:S02]  /*d550*/  @P3 PLOP3.LUT P0, PT, P3, PT, PT, 0x8, 0x0 ;  /* 0x000000000000381c */ /* 0x000fe40001f0e170 */
[----:B------:R-:W-:-:S09]  /*d560*/  PLOP3.LUT P3, PT, PT, PT, PT, 0x8, 0x0 ;  /* 0x000000000000781c */ /* 0x000fd20003f6e170 */
[----:B------:R0:W-:Y:S02]  /*d570*/  UTMALDG.4D [UR32], [UR4], desc[UR6] ;  /* 0x00000620040075b4 */ /* 0x0001e40008019000 */
[----:B0-----:R-:W-:Y:S05]  /*d580*/  @P0 BRA.U.ANY `(.L_x_63) ;  /* 0xfffffffd00e40947 */ /* 0x001fea000393ffff */
[----:B------:R-:W-:Y:S01]  /*d590*/  IMAD.MOV.U32 R12, RZ, RZ, 0x20 ;  /* 0x00000020ff0c7424 */ /* 0x000fe200078e00ff */
[----:B------:R-:W-:Y:S01]  /*d5a0*/  PLOP3.LUT P0, PT, PT, PT, PT, 0x80, 0x0 ;  /* 0x000000000000781c */ /* 0x000fe20003f0f070 */
[----:B------:R-:W-:Y:S01]  /*d5b0*/  UIADD3 UR8, UR40, 0x1fa00, URZ ;  /* 0x0001fa0028087890 */ /* 0x000fe2000fffe03f */
[----:B------:R-:W-:Y:S02]  /*d5c0*/  UMOV UR6, 0x0 ;  /* 0x0000000000067882 */ /* 0x000fe40000000000 */
[----:B------:R-:W-:Y:S01]  /*d5d0*/  R2UR UR10, R12 ;  /* 0x000000000c0a72ca */ /* 0x000fe200000e0000 */
[----:B------:R-:W-:-:S14]  /*d5e0*/  UMOV UR7, 0x14f00000 ;  /* 0x14f0000000077882 */ /* 0x000fdc0000000000 */
.L_x_64:
[----:B------:R-:W-:-:S13]  /*d5f0*/  @P0 ELECT P3, URZ, PT ;  /* 0x00000000003f082f */ /* 0x000fda0003860000 */
[----:B------:R-:W-:Y:S01]  /*d600*/  @P3 R2UR UR13, R4 ;  /* 0x00000000040d32ca */ /* 0x000fe200000e0000 */
[----:B------:R-:W-:Y:S01]  /*d610*/  UMOV UR9, UR33 ;  /* 0x0000002100097c82 */ /* 0x000fe20008000000 */
[----:B------:R-:W-:Y:S01]  /*d620*/  @P3 R2UR UR11, R2 ;  /* 0x00000000020b32ca */ /* 0x000fe200000e0000 */
[----:B------:R-:W-:Y:S01]  /*d630*/  UMOV UR12, UR36 ;  /* 0x00000024000c7c82 */ /* 0x000fe20008000000 */
[----:B------:R-:W-:Y:S02]  /*d640*/  @P3 PLOP3.LUT P0, PT, P3, PT, PT, 0x8, 0x0 ;  /* 0x000000000000381c */ /* 0x000fe40001f0e170 */
[----:B------:R-:W-:-:S09]  /*d650*/  PLOP3.LUT P3, PT, PT, PT, PT, 0x8, 0x0 ;  /* 0x000000000000781c */ /* 0x000fd20003f6e170 */
[----:B------:R0:W-:Y:S02]  /*d660*/  UTMALDG.4D [UR8], [UR4], desc[UR6] ;  /* 0x00000608040075b4 */ /* 0x0001e40008019000 */
[----:B0-----:R-:W-:Y:S05]  /*d670*/  @P0 BRA.U.ANY `(.L_x_64) ;  /* 0xfffffffd00dc0947 */ /* 0x001fea000393ffff */
[----:B------:R-:W-:Y:S01]  /*d680*/  MOV R14, 0x40 ;  /* 0x00000040000e7802 */ /* 0x000fe20000000f00 */
[----:B------:R-:W-:Y:S01]  /*d690*/  UIADD3 UR8, UR40, 0x21e00, URZ ;  /* 0x00021e0028087890 */ /* 0x000fe2000fffe03f */
[----:B------:R-:W-:Y:S01]  /*d6a0*/  PLOP3.LUT P0, PT, PT, PT, PT, 0x80, 0x0 ;  /* 0x000000000000781c */ /* 0x000fe20003f0f070 */
[----:B------:R-:W-:Y:S01]  /*d6b0*/  UMOV UR6, 0x0 ;  /* 0x0000000000067882 */ /* 0x000fe20000000000 */
[----:B------:R-:W-:Y:S01]  /*d6c0*/  R2UR UR10, R14 ;  /* 0x000000000e0a72ca */ /* 0x000fe200000e0000 */
[----:B------:R-:W-:-:S14]  /*d6d0*/  UMOV UR7, 0x14f00000 ;  /* 0x14f0000000077882 */ /* 0x000fdc0000000000 */
.L_x_65:
        /* <DEDUP_REMOVED lines=9> */
[----:B------:R-:W0:Y:S01]  /*d770*/  SYNCS.PHASECHK.TRANS64.TRYWAIT P0, [UR40+0x31c60], R6 ;  /* 0x031c6006ff0075a7 */ /* 0x000e220008000168 */
[----:B------:R-:W-:Y:S04]  /*d780*/  BSSY B2, `(.L_x_66) ;  /* 0x0000002000027945 */ /* 0x000fe80003800000 */
[----:B0-----:R-:W-:Y:S05]  /*d790*/  @!P0 BRA `(.L_x_67) ;  /* 0x0000002800788947 */ /* 0x001fea0003800000 */
.L_x_147:
[----:B------:R-:W-:Y:S05]  /*d7a0*/  BSYNC B2 ;  /* 0x0000000000027941 */ /* 0x000fea0003800000 */
.L_x_66:
[----:B------:R-:W-:Y:S01]  /*d7b0*/  BSSY B2, `(.L_x_68) ;  /* 0x0000009000027945 */ /* 0x000fe20003800000 */
[----:B------:R-:W-:Y:S02]  /*d7c0*/  IMAD.MOV.U32 R2, RZ, RZ, 0x0 ;  /* 0x00000000ff027424 */ /* 0x000fe400078e00ff */
[----:B01----:R-:W-:Y:S01]  /*d7d0*/  IMAD.MOV.U32 R3, RZ, RZ, 0x14f00000 ;  /* 0x14f00000ff037424 */ /* 0x003fe200078e00ff */
[----:B------:R-:W-:Y:S06]  /*d7e0*/  @P2 BRA `(.L_x_69) ;  /* 0x0000000000142947 */ /* 0x000fec0003800000 */
[----:B------:R-:W-:Y:S01]  /*d7f0*/  ISETP.NE.AND P0, PT, R7, RZ, PT ;  /* 0x000000ff0700720c */ /* 0x000fe20003f05270 */
[----:B------:R-:W-:-:S04]  /*d800*/  IMAD.MOV.U32 R6, RZ, RZ, 0x6c00 ;  /* 0x00006c00ff067424 */ /* 0x000fc800078e00ff */
[----:B------:R0:W-:Y:S08]  /*d810*/  SYNCS.ARRIVE.TRANS64 RZ, [UR40+0x31c50], R6 ;  /* 0x031c5006ffff79a7 */ /* 0x0001f00008000028 */
[----:B0-----:R-:W-:Y:S05]  /*d820*/  @!P0 BRA `(.L_x_69) ;  /* 0x0000000000048947 */ /* 0x001fea0003800000 */
[----:B------:R-:W-:Y:S01]  /*d830*/  BPT.TRAP 0x1 ;  /* 0x000000040000795c */ /* 0x000fe20000300000 */
.L_x_69:
[----:B------:R-:W-:Y:S05]  /*d840*/  BSYNC B2 ;  /* 0x0000000000027941 */ /* 0x000fea0003800000 */
.L_x_68:
[----:B------:R-:W-:Y:S01]  /*d850*/  R2UR UR6, R2 ;  /* 0x00000000020672ca */ /* 0x000fe200000e0000 */
[----:B------:R-:W-:Y:S01]  /*d860*/  ULDC.64 UR4, c[0x0][0x198] ;  /* 0x0000660000047ab9 */ /* 0x000fe20000000a00 */
[----:B------:R-:W-:Y:S01]  /*d870*/  R2UR UR7, R3 ;  /* 0x00000000030772ca */ /* 0x000fe200000e0000 */
[----:B------:R-:W-:Y:S01]  /*d880*/  UIADD3 UR4, UP0, UR4, 0x470, URZ ;  /* 0x0000047004047890 */ /* 0x000fe2000ff1e03f */
[----:B------:R-:W-:Y:S01]  /*d890*/  R2UR UR10, R5 ;  /* 0x00000000050a72ca */ /* 0x000fe200000e0000 */
[----:B------:R-:W-:Y:S01]  /*d8a0*/  IMAD R5, R17, 0x90, RZ ;  /* 0x0000009011057824 */ /* 0x000fe200078e02ff */
[----:B------:R-:W-:Y:S01]  /*d8b0*/  PLOP3.LUT P0, PT, PT, PT, PT, 0x80, 0x0 ;  /* 0x000000000000781c */ /* 0x000fe20003f0f070 */
[----:B------:R-:W-:Y:S02]  /*d8c0*/  UIADD3 UR8, UR40, 0x200, URZ ;  /* 0x0000020028087890 */ /* 0x000fe4000fffe03f */
[----:B------:R-:W-:Y:S02]  /*d8d0*/  UIADD3 UR9, UR40, 0x31c50, URZ ;  /* 0x00031c5028097890 */ /* 0x000fe4000fffe03f */
[----:B------:R-:W-:-:S12]  /*d8e0*/  UIADD3.X UR5, URZ, UR5, URZ, UP0, !UPT ;  /* 0x000000053f057290 */ /* 0x000fd800087fe43f */
.L_x_70:
[----:B------:R-:W-:-:S13]  /*d8f0*/  @P0 ELECT P2, URZ, PT ;  /* 0x00000000003f082f */ /* 0x000fda0003840000 */
[----:B------:R-:W-:Y:S01]  /*d900*/  @P2 R2UR UR13, R16 ;  /* 0x00000000100d22ca */ /* 0x000fe200000e0000 */
[----:B------:R-:W-:Y:S01]  /*d910*/  UMOV UR12, UR36 ;  /* 0x00000024000c7c82 */ /* 0x000fe20008000000 */
[----:B------:R-:W-:Y:S02]  /*d920*/  @P2 R2UR UR11, R5 ;  /* 0x00000000050b22ca */ /* 0x000fe400000e0000 */
[----:B------:R-:W-:Y:S02]  /*d930*/  @P2 PLOP3.LUT P0, PT, P2, PT, PT, 0x8, 0x0 ;  /* 0x000000000000281c */ /* 0x000fe4000170e170 */
[----:B------:R-:W-:-:S09]  /*d940*/  PLOP3.LUT P2, PT, PT, PT, PT, 0x8, 0x0 ;  /* 0x000000000000781c */ /* 0x000fd20003f4e170 */
[----:B------:R0:W-:Y:S02]  /*d950*/  UTMALDG.4D [UR8], [UR4], desc[UR6] ;  /* 0x00000608040075b4 */ /* 0x0001e40008019000 */
[----:B0-----:R-:W-:Y:S05]  /*d960*/  @P0 BRA.U.ANY `(.L_x_70) ;  /* 0xfffffffd00e00947 */ /* 0x001fea000393ffff */
[----:B------:R-:W-:Y:S01]  /*d970*/  R2UR UR10, R12 ;  /* 0x000000000c0a72ca */ /* 0x000fe200000e0000 */
[----:B------:R-:W-:Y:S01]  /*d980*/  UIADD3 UR8, UR40, 0x2600, URZ ;  /* 0x0000260028087890 */ /* 0x000fe2000fffe03f */
[----:B------:R-:W-:Y:S02]  /*d990*/  R2UR UR6, R2 ;  /* 0x00000000020672ca */ /* 0x000fe400000e0000 */
[----:B------:R-:W-:Y:S02]  /*d9a0*/  R2UR UR7, R3 ;  /* 0x00000000030772ca */ /* 0x000fe400000e0000 */
[----:B------:R-:W-:-:S13]  /*d9b0*/  PLOP3.LUT P0, PT, PT, PT, PT, 0x80, 0x0 ;  /* 0x000000000000781c */ /* 0x000fda0003f0f070 */
.L_x_71:
        /* <DEDUP_REMOVED lines=13> */
.L_x_72:
        /* <DEDUP_REMOVED lines=8> */
[----:B------:R-:W-:Y:S02]  /*db10*/  IMAD.MOV.U32 R17, RZ, RZ, R13 ;  /* 0x000000ffff117224 */ /* 0x000fe400078e000d */
[----:B------:R-:W-:-:S07]  /*db20*/  IMAD.MOV.U32 R16, RZ, RZ, R4 ;  /* 0x000000ffff107224 */ /* 0x000fce00078e0004 */
.L_x_57:
[----:B------:R-:W-:Y:S05]  /*db30*/  BSYNC B1 ;  /* 0x0000000000017941 */ /* 0x000fea0003800000 */
.L_x_56:
[----:B------:R-:W-:Y:S01]  /*db40*/  ISETP.NE.AND P0, PT, R22, RZ, PT ;  /* 0x000000ff1600720c */ /* 0x000fe20003f05270 */
[----:B------:R-:W-:Y:S01]  /*db50*/  BSSY B1, `(.L_x_73) ;  /* 0x0000093000017945 */ /* 0x000fe20003800000 */
[----:B------:R-:W-:-:S11]  /*db60*/  LOP3.LUT R6, R11, 0x1, RZ, 0x3c, !PT ;  /* 0x000000010b067812 */ /* 0x000fd600078e3cff */
[----:B------:R-:W-:Y:S05]  /*db70*/  @!P0 BRA `(.L_x_74) ;  /* 0x0000000800408947 */ /* 0x000fea0003800000 */
[----:B------:R-:W-:Y:S02]  /*db80*/  ISETP.NE.AND P0, PT, R23, RZ, PT ;  /* 0x000000ff1700720c */ /* 0x000fe40003f05270 */
[----:B------:R-:W-:Y:S02]  /*db90*/  SHF.L.U32 R12, R6, 0x1f, RZ ;  /* 0x0000001f060c7819 */ /* 0x000fe400000006ff */
[----:B------:R-:W-:-:S09]  /*dba0*/  IADD3 R13, R8, -0x1, RZ ;  /* 0xffffffff080d7810 */ /* 0x000fd20007ffe0ff */
        /* <DEDUP_REMOVED lines=20> */
.L_x_75:
[----:B------:R-:W1:Y:S01]  /*dcf0*/  SYNCS.PHASECHK.TRANS64.TRYWAIT P0, [UR40+0x31c40], R12 ;  /* 0x031c400cff0075a7 */ /* 0x000e620008000168 */
[----:B------:R-:W-:Y:S01]  /*dd00*/  BSSY B2, `(.L_x_76) ;  /* 0x0000003000027945 */ /* 0x000fe20003800000 */
[----:B------:R-:W-:-:S03]  /*dd10*/  ISETP.NE.AND P2, PT, R28, RZ, PT ;  /* 0x000000ff1c00720c */ /* 0x000fc60003f45270 */
[----:B-1----:R-:W-:Y:S10]  /*dd20*/  @!P0 BRA `(.L_x_77) ;  /* 0x00000024002c8947 */ /* 0x002ff40003800000 */
.L_x_148:
[----:B------:R-:W-:Y:S05]  /*dd30*/  BSYNC B2 ;  /* 0x0000000000027941 */ /* 0x000fea0003800000 */
.L_x_76:
[----:B------:R-:W-:Y:S04]  /*dd40*/  BSSY B2, `(.L_x_78) ;  /* 0x0000007000027945 */ /* 0x000fe80003800000 */
[----:B------:R-:W-:Y:S05]  /*dd50*/  @P2 BRA `(.L_x_79) ;  /* 0x0000000000142947 */ /* 0x000fea0003800000 */
[----:B------:R-:W-:Y:S01]  /*dd60*/  ISETP.NE.AND P0, PT, R7, RZ, PT ;  /* 0x000000ff0700720c */ /* 0x000fe20003f05270 */
[----:B------:R-:W-:-:S04]  /*dd70*/  IMAD.MOV.U32 R2, RZ, RZ, 0x6c00 ;  /* 0x00006c00ff027424 */ /* 0x000fc800078e00ff */
[----:B------:R2:W-:Y:S08]  /*dd80*/  SYNCS.ARRIVE.TRANS64 RZ, [UR40+0x31c30], R2 ;  /* 0x031c3002ffff79a7 */ /* 0x0005f00008000028 */
[----:B--2---:R-:W-:Y:S05]  /*dd90*/  @!P0 BRA `(.L_x_79) ;  /* 0x0000000000048947 */ /* 0x004fea0003800000 */
[----:B------:R-:W-:Y:S01]  /*dda0*/  BPT.TRAP 0x1 ;  /* 0x000000040000795c */ /* 0x000fe20000300000 */
.L_x_79:
[----:B------:R-:W-:Y:S05]  /*ddb0*/  BSYNC B2 ;  /* 0x0000000000027941 */ /* 0x000fea0003800000 */
.L_x_78:
[----:B0-----:R-:W-:Y:S01]  /*ddc0*/  MOV R5, RZ ;  /* 0x000000ff00057202 */ /* 0x001fe20000000f00 */
[----:B------:R-:W-:Y:S01]  /*ddd0*/  ULDC.64 UR4, c[0x0][0x198] ;  /* 0x0000660000047ab9 */ /* 0x000fe20000000a00 */
[----:B------:R-:W-:Y:S01]  /*dde0*/  PLOP3.LUT P0, PT, PT, PT, PT, 0x80, 0x0 ;  /* 0x000000000000781c */ /* 0x000fe20003f0f070 */
[----:B------:R-:W-:Y:S01]  /*ddf0*/  UIADD3 UR4, UP0, UR4, 0x370, URZ ;  /* 0x0000037004047890 */ /* 0x000fe2000ff1e03f */
[----:B------:R-:W-:Y:S01]  /*de00*/  R2UR UR10, R5 ;  /* 0x00000000050a72ca */ /* 0x000fe200000e0000 */
[----:B------:R-:W-:Y:S01]  /*de10*/  IMAD R2, R13, 0x90, RZ ;  /* 0x000000900d027824 */ /* 0x000fe200078e02ff */
[----:B------:R-:W-:Y:S02]  /*de20*/  UIADD3 UR8, UR40, 0x16a00, URZ ;  /* 0x00016a0028087890 */ /* 0x000fe4000fffe03f */
[----:B------:R-:W-:Y:S02]  /*de30*/  UIADD3 UR9, UR40, 0x31c30, URZ ;  /* 0x00031c3028097890 */ /* 0x000fe4000fffe03f */
[----:B------:R-:W-:Y:S01]  /*de40*/  UIADD3.X UR5, URZ, UR5, URZ, UP0, !UPT ;  /* 0x000000053f057290 */ /* 0x000fe200087fe43f */
[----:B------:R-:W-:Y:S01]  /*de50*/  UMOV UR6, 0x0 ;  /* 0x0000000000067882 */ /* 0x000fe20000000000 */
[----:B------:R-:W-:-:S10]  /*de60*/  UMOV UR7, 0x14f00000 ;  /* 0x14f0000000077882 */ /* 0x000fd40000000000 */
.L_x_80:
[----:B------:R-:W-:-:S13]  /*de70*/  @P0 ELECT P3, URZ, PT ;  /* 0x00000000003f082f */ /* 0x000fda0003860000 */
[----:B-----5:R-:W-:Y:S01]  /*de80*/  @P3 R2UR UR13, R4 ;  /* 0x00000000040d32ca */ /* 0x020fe200000e0000 */
[----:B------:R-:W-:Y:S01]  /*de90*/  UMOV UR12, UR36 ;  /* 0x00000024000c7c82 */ /* 0x000fe20008000000 */
[----:B------:R-:W-:Y:S02]  /*dea0*/  @P3 R2UR UR11, R2 ;  /* 0x00000000020b32ca */ /* 0x000fe400000e0000 */
[----:B------:R-:W-:Y:S02]  /*deb0*/  @P3 PLOP3.LUT P0, PT, P3, PT, PT, 0x8, 0x0 ;  /* 0x000000000000381c */ /* 0x000fe40001f0e170 */
[----:B------:R-:W-:-:S09]  /*dec0*/  PLOP3.LUT P3, PT, PT, PT, PT, 0x8, 0x0 ;  /* 0x000000000000781c */ /* 0x000fd20003f6e170 */
[----:B------:R0:W-:Y:S02]  /*ded0*/  UTMALDG.4D [UR8], [UR4], desc[UR6] ;  /* 0x00000608040075b4 */ /* 0x0001e40008019000 */
[----:B0-----:R-:W-:Y:S05]  /*dee0*/  @P0 BRA.U.ANY `(.L_x_80) ;  /* 0xfffffffd00e00947 */ /* 0x001fea000393ffff */
[----:B-1----:R-:W-:Y:S01]  /*def0*/  IMAD.MOV.U32 R12, RZ, RZ, 0x20 ;  /* 0x00000020ff0c7424 */ /* 0x002fe200078e00ff */
[----:B------:R-:W-:Y:S01]  /*df00*/  PLOP3.LUT P0, PT, PT, PT, PT, 0x80, 0x0 ;  /* 0x000000000000781c */ /* 0x000fe20003f0f070 */
[----:B------:R-:W-:Y:S01]  /*df10*/  UIADD3 UR8, UR40, 0x18e00, URZ ;  /* 0x00018e0028087890 */ /* 0x000fe2000fffe03f */
[----:B------:R-:W-:Y:S02]  /*df20*/  UMOV UR6, 0x0 ;  /* 0x0000000000067882 */ /* 0x000fe40000000000 */
[----:B------:R-:W-:Y:S01]  /*df30*/  R2UR UR10, R12 ;  /* 0x000000000c0a72ca */ /* 0x000fe200000e0000 */
[----:B------:R-:W-:-:S14]  /*df40*/  UMOV UR7, 0x14f00000 ;  /* 0x14f0000000077882 */ /* 0x000fdc0000000000 */
.L_x_81:
        /* <DEDUP_REMOVED lines=14> */
.L_x_82:
        /* <DEDUP_REMOVED lines=8> */
[----:B------:R-:W-:Y:S01]  /*e0b0*/  SHF.L.U32 R2, R11, 0x1f, RZ ;  /* 0x0000001f0b027819 */ /* 0x000fe200000006ff */
[----:B------:R-:W-:Y:S03]  /*e0c0*/  BSSY B2, `(.L_x_83) ;  /* 0x0000003000027945 */ /* 0x000fe60003800000 */
[----:B------:R-:W0:Y:S02]  /*e0d0*/  SYNCS.PHASECHK.TRANS64.TRYWAIT P0, [UR40+0x31c68], R2 ;  /* 0x031c6802ff0075a7 */ /* 0x000e240008000168 */
[----:B0-----:R-:W-:Y:S05]  /*e0e0*/  @!P0 BRA `(.L_x_84) ;  /* 0x0000002000548947 */ /* 0x001fea0003800000 */
.L_x_149:
[----:B------:R-:W-:Y:S05]  /*e0f0*/  BSYNC B2 ;  /* 0x0000000000027941 */ /* 0x000fea0003800000 */
.L_x_83:
[----:B------:R-:W-:Y:S01]  /*e100*/  BSSY B2, `(.L_x_85) ;  /* 0x0000009000027945 */ /* 0x000fe20003800000 */
[----:B0-----:R-:W-:Y:S02]  /*e110*/  IMAD.MOV.U32 R2, RZ, RZ, 0x0 ;  /* 0x00000000ff027424 */ /* 0x001fe400078e00ff */
[----:B------:R-:W-:Y:S01]  /*e120*/  IMAD.MOV.U32 R3, RZ, RZ, 0x14f00000 ;  /* 0x14f00000ff037424 */ /* 0x000fe200078e00ff */
[----:B------:R-:W-:Y:S06]  /*e130*/  @P2 BRA `(.L_x_86) ;  /* 0x0000000000142947 */ /* 0x000fec0003800000 */
[----:B------:R-:W-:Y:S01]  /*e140*/  ISETP.NE.AND P0, PT, R7, RZ, PT ;  /* 0x000000ff0700720c */ /* 0x000fe20003f05270 */
[----:B------:R-:W-:-:S04]  /*e150*/  IMAD.MOV.U32 R11, RZ, RZ, 0x6c00 ;  /* 0x00006c00ff0b7424 */ /* 0x000fc800078e00ff */
[----:B------:R0:W-:Y:S08]  /*e160*/  SYNCS.ARRIVE.TRANS64 RZ, [UR40+0x31c58], R11 ;  /* 0x031c580bffff79a7 */ /* 0x0001f00008000028 */
[----:B0-----:R-:W-:Y:S05]  /*e170*/  @!P0 BRA `(.L_x_86) ;  /* 0x0000000000048947 */ /* 0x001fea0003800000 */
[----:B------:R-:W-:Y:S01]  /*e180*/  BPT.TRAP 0x1 ;  /* 0x000000040000795c */ /* 0x000fe20000300000 */
.L_x_86:
[----:B------:R-:W-:Y:S05]  /*e190*/  BSYNC B2 ;  /* 0x0000000000027941 */ /* 0x000fea0003800000 */
.L_x_85:
        /* <DEDUP_REMOVED lines=10> */
.L_x_87:
        /* <DEDUP_REMOVED lines=13> */
.L_x_88:
        /* <DEDUP_REMOVED lines=13> */
.L_x_89:
        /* <DEDUP_REMOVED lines=8> */
[----:B------:R-:W-:Y:S01]  /*e460*/  MOV R17, R13 ;  /* 0x0000000d00117202 */ /* 0x000fe20000000f00 */
[----:B------:R-:W-:-:S07]  /*e470*/  IMAD.MOV.U32 R16, RZ, RZ, R4 ;  /* 0x000000ffff107224 */ /* 0x000fce00078e0004 */
.L_x_74:
[----:B------:R-:W-:Y:S05]  /*e480*/  BSYNC B1 ;  /* 0x0000000000017941 */ /* 0x000fea0003800000 */
.L_x_73:
[----:B------:R-:W-:Y:S02]  /*e490*/  VIADD R8, R8, 0xfffffffe ;  /* 0xfffffffe08087836 */ /* 0x000fe40000000000 */
[----:B------:R-:W-:Y:S01]  /*e4a0*/  IMAD.MOV.U32 R11, RZ, RZ, R6 ;  /* 0x000000ffff0b7224 */ /* 0x000fe200078e0006 */
[----:B------:R-:W-:Y:S06]  /*e4b0*/  @P1 BRA `(.L_x_90) ;  /* 0xffffffec00481947 */ /* 0x000fec000383ffff */
[----:B------:R-:W-:Y:S05]  /*e4c0*/  BSYNC B0 ;  /* 0x0000000000007941 */ /* 0x000fea0003800000 */
.L_x_55:
[----:B------:R-:W-:Y:S01]  /*e4d0*/  ISETP.NE.AND P0, PT, R10, RZ, PT ;  /* 0x000000ff0a00720c */ /* 0x000fe20003f05270 */
[----:B------:R-:W-:-:S12]  /*e4e0*/  BSSY B0, `(.L_x_54) ;  /* 0x0000093000007945 */ /* 0x000fd80003800000 */
[----:B------:R-:W-:Y:S05]  /*e4f0*/  @!P0 BRA `(.L_x_91) ;  /* 0x0000000800448947 */ /* 0x000fea0003800000 */
[----:B------:R-:W-:Y:S01]  /*e500*/  ISETP.NE.AND P1, PT, R22, RZ, PT ;  /* 0x000000ff1600720c */ /* 0x000fe20003f25270 */
[----:B------:R-:W-:-:S12]  /*e510*/  IMAD.MOV.U32 R0, RZ, RZ, 0x1 ;  /* 0x00000001ff007424 */ /* 0x000fd800078e00ff */
[----:B------:R-:W-:Y:S05]  /*e520*/  @!P1 BRA `(.L_x_91) ;  /* 0x0000000800389947 */ /* 0x000fea0003800000 */
[----:B------:R-:W-:Y:S02]  /*e530*/  ISETP.NE.AND P1, PT, R23, RZ, PT ;  /* 0x000000ff1700720c */ /* 0x000fe40003f25270 */
        /* <DEDUP_REMOVED lines=21> */
.L_x_92:
[----:B------:R-:W1:Y:S01]  /*e690*/  SYNCS.PHASECHK.TRANS64.TRYWAIT P0, [UR40+0x31c48], R9 ;  /* 0x031c4809ff0075a7 */ /* 0x000e620008000168 */
[----:B------:R-:W-:Y:S01]  /*e6a0*/  BSSY B1, `(.L_x_93) ;  /* 0x0000003000017945 */ /* 0x000fe20003800000 */
[----:B------:R-:W-:-:S03]  /*e6b0*/  ISETP.NE.AND P1, PT, R28, RZ, PT ;  /* 0x000000ff1c00720c */ /* 0x000fc60003f25270 */
[----:B-1----:R-:W-:Y:S10]  /*e6c0*/  @!P0 BRA `(.L_x_94) ;  /* 0x0000001800f48947 */ /* 0x002ff40003800000 */
.L_x_150:
[----:B------:R-:W-:Y:S05]  /*e6d0*/  BSYNC B1 ;  /* 0x0000000000017941 */ /* 0x000fea0003800000 */
.L_x_93:
[----:B------:R-:W-:Y:S04]  /*e6e0*/  BSSY B1, `(.L_x_95) ;  /* 0x0000007000017945 */ /* 0x000fe80003800000 */
[----:B------:R-:W-:Y:S05]  /*e6f0*/  @P1 BRA `(.L_x_96) ;  /* 0x0000000000141947 */ /* 0x000fea0003800000 */
[----:B------:R-:W-:Y:S01]  /*e700*/  ISETP.NE.AND P0, PT, R7, RZ, PT ;  /* 0x000000ff0700720c */ /* 0x000fe20003f05270 */
[----:B-1----:R-:W-:-:S04]  /*e710*/  IMAD.MOV.U32 R2, RZ, RZ, 0x6c00 ;  /* 0x00006c00ff027424 */ /* 0x002fc800078e00ff */
[----:B------:R2:W-:Y:S08]  /*e720*/  SYNCS.ARRIVE.TRANS64 RZ, [UR40+0x31c38], R2 ;  /* 0x031c3802ffff79a7 */ /* 0x0005f00008000028 */
[----:B--2---:R-:W-:Y:S05]  /*e730*/  @!P0 BRA `(.L_x_96) ;  /* 0x0000000000048947 */ /* 0x004fea0003800000 */
[----:B------:R-:W-:Y:S01]  /*e740*/  BPT.TRAP 0x1 ;  /* 0x000000040000795c */ /* 0x000fe20000300000 */
.L_x_96:
[----:B------:R-:W-:Y:S05]  /*e750*/  BSYNC B1 ;  /* 0x0000000000017941 */ /* 0x000fea0003800000 */
.L_x_95:
[----:B0-----:R-:W-:Y:S01]  /*e760*/  IMAD.MOV.U32 R5, RZ, RZ, RZ ;  /* 0x000000ffff057224 */ /* 0x001fe200078e00ff */
[----:B------:R-:W-:Y:S01]  /*e770*/  ULDC.64 UR4, c[0x0][0x198] ;  /* 0x0000660000047ab9 */ /* 0x000fe20000000a00 */
[----:B------:R-:W-:Y:S01]  /*e780*/  PLOP3.LUT P0, PT, PT, PT, PT, 0x80, 0x0 ;  /* 0x000000000000781c */ /* 0x000fe20003f0f070 */
[----:B------:R-:W-:Y:S01]  /*e790*/  UIADD3 UR4, UP0, UR4, 0x370, URZ ;  /* 0x0000037004047890 */ /* 0x000fe2000ff1e03f */
[----:B-1----:R-:W-:Y:S01]  /*e7a0*/  IMAD R2, R8, 0x90, RZ ;  /* 0x0000009008027824 */ /* 0x002fe200078e02ff */
[----:B------:R-:W-:Y:S01]  /*e7b0*/  R2UR UR10, R5 ;  /* 0x00000000050a72ca */ /* 0x000fe200000e0000 */
[----:B------:R-:W-:Y:S02]  /*e7c0*/  UIADD3 UR8, UR40, 0x1d600, URZ ;  /* 0x0001d60028087890 */ /* 0x000fe4000fffe03f */
[----:B------:R-:W-:Y:S02]  /*e7d0*/  UIADD3 UR9, UR40, 0x31c38, URZ ;  /* 0x00031c3828097890 */ /* 0x000fe4000fffe03f */
[----:B------:R-:W-:Y:S01]  /*e7e0*/  UIADD3.X UR5, URZ, UR5, URZ, UP0, !UPT ;  /* 0x000000053f057290 */ /* 0x000fe200087fe43f */
[----:B------:R-:W-:Y:S01]  /*e7f0*/  UMOV UR6, 0x0 ;  /* 0x0000000000067882 */ /* 0x000fe20000000000 */
[----:B------:R-:W-:-:S10]  /*e800*/  UMOV UR7, 0x14f00000 ;  /* 0x14f0000000077882 */ /* 0x000fd40000000000 */
.L_x_97:
        /* <DEDUP_REMOVED lines=14> */
.L_x_98:
        /* <DEDUP_REMOVED lines=14> */
.L_x_99:
        /* <DEDUP_REMOVED lines=8> */
[----:B------:R-:W0:Y:S01]  /*ea50*/  SYNCS.PHASECHK.TRANS64.TRYWAIT P0, [UR40+0x31c60], R9 ;  /* 0x031c6009ff0075a7 */ /* 0x000e220008000168 */
[----:B------:R-:W-:Y:S04]  /*ea60*/  BSSY B1, `(.L_x_100) ;  /* 0x0000002000017945 */ /* 0x000fe80003800000 */
[----:B0-----:R-:W-:Y:S05]  /*ea70*/  @!P0 BRA `(.L_x_101) ;  /* 0x0000001800208947 */ /* 0x001fea0003800000 */
.L_x_151:
[----:B------:R-:W-:Y:S05]  /*ea80*/  BSYNC B1 ;  /* 0x0000000000017941 */ /* 0x000fea0003800000 */
.L_x_100:
        /* <DEDUP_REMOVED lines=9> */
.L_x_103:
[----:B------:R-:W-:Y:S05]  /*eb20*/  BSYNC B1 ;  /* 0x0000000000017941 */ /* 0x000fea0003800000 */
.L_x_102:
        /* <DEDUP_REMOVED lines=10> */
.L_x_104:
        /* <DEDUP_REMOVED lines=13> */
.L_x_105:
        /* <DEDUP_REMOVED lines=13> */
.L_x_106:
        /* <DEDUP_REMOVED lines=10> */
.L_x_91:
[----:B------:R-:W-:Y:S05]  /*ee10*/  BSYNC B0 ;  /* 0x0000000000007941 */ /* 0x000fea0003800000 */
.L_x_54:
[----:B------:R-:W-:Y:S01]  /*ee20*/  ISETP.NE.AND P0, PT, R22, RZ, PT ;  /* 0x000000ff1600720c */ /* 0x000fe20003f05270 */
[----:B------:R-:W-:-:S12]  /*ee30*/  BSSY B0, `(.L_x_107) ;  /* 0x0000041000007945 */ /* 0x000fd80003800000 */
[----:B------:R-:W-:Y:S05]  /*ee40*/  @!P0 BRA `(.L_x_108) ;  /* 0x0000000000fc8947 */ /* 0x000fea0003800000 */
[----:B------:R-:W-:Y:S01]  /*ee50*/  LEA R3, R0, UR40, 0x3 ;  /* 0x0000002800037c11 */ /* 0x000fe2000f8e18ff */
[----:B------:R-:W-:Y:S01]  /*ee60*/  BSSY B1, `(.L_x_109) ;  /* 0x0000005000017945 */ /* 0x000fe20003800000 */
[----:B------:R-:W-:Y:S02]  /*ee70*/  SHF.L.U32 R2, R6, 0x1f, RZ ;  /* 0x0000001f06027819 */ /* 0x000fe400000006ff */
[----:B------:R-:W-:Y:S02]  /*ee80*/  ISETP.NE.AND P1, PT, R28, RZ, PT ;  /* 0x000000ff1c00720c */ /* 0x000fe40003f25270 */
[----:B------:R-:W0:Y:S02]  /*ee90*/  SYNCS.PHASECHK.TRANS64.TRYWAIT P0, [R3+URZ+0x31c60], R2 ;  /* 0x031c6002030075a7 */ /* 0x000e24000800017f */
[----:B0-----:R-:W-:Y:S09]  /*eea0*/  @!P0 BRA `(.L_x_110) ;  /* 0x00000014002c8947 */ /* 0x001ff20003800000 */
.L_x_152:
[----:B------:R-:W-:Y:S05]  /*eeb0*/  BSYNC B1 ;  /* 0x0000000000017941 */ /* 0x000fea0003800000 */
.L_x_109:
[----:B------:R-:W-:Y:S04]  /*eec0*/  BSSY B1, `(.L_x_111) ;  /* 0x0000008000017945 */ /* 0x000fe80003800000 */
[----:B------:R-:W-:Y:S05]  /*eed0*/  @P1 BRA `(.L_x_112) ;  /* 0x0000000000181947 */ /* 0x000fea0003800000 */
[----:B------:R-:W1:Y:S01]  /*eee0*/  S2R R4, SR_TID.X ;  /* 0x0000000000047919 */ /* 0x000e620000002100 */
[----:B0-----:R-:W-:-:S04]  /*eef0*/  MOV R2, 0x6c00 ;  /* 0x00006c0000027802 */ /* 0x001fc80000000f00 */
[----:B------:R2:W-:Y:S01]  /*ef00*/  SYNCS.ARRIVE.TRANS64 RZ, [R3+URZ+0x31c50], R2 ;  /* 0x031c500203ff79a7 */ /* 0x0005e2000800003f */
[----:B-1----:R-:W-:-:S13]  /*ef10*/  LOP3.LUT P0, RZ, R4, 0x1f, RZ, 0xc0, !PT ;  /* 0x0000001f04ff7812 */ /* 0x002fda000780c0ff */
[----:B--2---:R-:W-:Y:S05]  /*ef20*/  @!P0 BRA `(.L_x_112) ;  /* 0x0000000000048947 */ /* 0x004fea0003800000 */
[----:B------:R-:W-:Y:S01]  /*ef30*/  BPT.TRAP 0x1 ;  /* 0x000000040000795c */ /* 0x000fe20000300000 */
.L_x_112:
[----:B------:R-:W-:Y:S05]  /*ef40*/  BSYNC B1 ;  /* 0x0000000000017941 */ /* 0x000fea0003800000 */
.L_x_111:
[----:B------:R-:W-:Y:S01]  /*ef50*/  R2UR UR4, R0 ;  /* 0x00000000000472ca */ /* 0x000fe200000e0000 */
[----:B------:R-:W-:Y:S01]  /*ef60*/  ULDC.64 UR6, c[0x0][0x198] ;  /* 0x0000660000067ab9 */ /* 0x000fe20000000a00 */
[----:B------:R-:W-:Y:S01]  /*ef70*/  R2UR UR9, R3 ;  /* 0x00000000030972ca */ /* 0x000fe200000e0000 */
[----:B------:R-:W-:Y:S01]  /*ef80*/  UIADD3 UR6, UP0, UR6, 0x470, URZ ;  /* 0x0000047006067890 */ /* 0x000fe2000ff1e03f */
[----:B------:R-:W-:Y:S01]  /*ef90*/  PLOP3.LUT P0, PT, PT, PT, PT, 0x80, 0x0 ;  /* 0x000000000000781c */ /* 0x000fe20003f0f070 */
[----:B------:R-:W-:Y:S01]  /*efa0*/  IMAD R17, R17, 0x90, RZ ;  /* 0x0000009011117824 */ /* 0x000fe200078e02ff */
[----:B------:R-:W-:Y:S01]  /*efb0*/  UMOV UR14, 0x0 ;  /* 0x00000000000e7882 */ /* 0x000fe20000000000 */
[----:B------:R-:W-:Y:S01]  /*efc0*/  UIADD3.X UR7, URZ, UR7, URZ, UP0, !UPT ;  /* 0x000000073f077290 */ /* 0x000fe200087fe43f */
[----:B------:R-:W-:Y:S01]  /*efd0*/  UMOV UR15, 0x14f00000 ;  /* 0x14f00000000f7882 */ /* 0x000fe20000000000 */
[----:B------:R-:W-:-:S04]  /*efe0*/  UMOV UR10, URZ ;  /* 0x0000003f000a7c82 */ /* 0x000fc80008000000 */
[----:B------:R-:W-:Y:S02]  /*eff0*/  UIMAD UR4, UR4, 0x6c00, UR40 ;  /* 0x00006c00040478a4 */ /* 0x000fe4000f8e0228 */
[----:B------:R-:W-:Y:S02]  /*f000*/  UIADD3 UR9, UR9, 0x31c50, URZ ;  /* 0x00031c5009097890 */ /* 0x000fe4000fffe03f */
[----:B------:R-:W-:-:S12]  /*f010*/  UIADD3 UR8, UR4, 0x200, URZ ;  /* 0x0000020004087890 */ /* 0x000fd8000fffe03f */
.L_x_113:
[----:B------:R-:W-:-:S13]  /*f020*/  @P0 ELECT P1, URZ, PT ;  /* 0x00000000003f082f */ /* 0x000fda0003820000 */
[----:B------:R-:W-:Y:S01]  /*f030*/  @P1 R2UR UR13, R16 ;  /* 0x00000000100d12ca */ /* 0x000fe200000e0000 */
[----:B------:R-:W-:Y:S01]  /*f040*/  UMOV UR12, UR36 ;  /* 0x00000024000c7c82 */ /* 0x000fe20008000000 */
[----:B------:R-:W-:Y:S02]  /*f050*/  @P1 R2UR UR11, R17 ;  /* 0x00000000110b12ca */ /* 0x000fe400000e0000 */
[----:B------:R-:W-:Y:S02]  /*f060*/  @P1 PLOP3.LUT P0, PT, P1, PT, PT, 0x8, 0x0 ;  /* 0x000000000000181c */ /* 0x000fe40000f0e170 */
[----:B------:R-:W-:-:S09]  /*f070*/  PLOP3.LUT P1, PT, PT, PT, PT, 0x8, 0x0 ;  /* 0x000000000000781c */ /* 0x000fd20003f2e170 */
[----:B------:R1:W-:Y:S02]  /*f080*/  UTMALDG.4D [UR8], [UR6], desc[UR14] ;  /* 0x00000e08060075b4 */ /* 0x0003e40008019000 */
[----:B-1----:R-:W-:Y:S05]  /*f090*/  @P0 BRA.U.ANY `(.L_x_113) ;  /* 0xfffffffd00e00947 */ /* 0x002fea000393ffff */
[----:B------:R-:W-:Y:S01]  /*f0a0*/  PLOP3.LUT P0, PT, PT, PT, PT, 0x80, 0x0 ;  /* 0x000000000000781c */ /* 0x000fe20003f0f070 */
[----:B------:R-:W-:Y:S01]  /*f0b0*/  UIADD3 UR8, UR4, 0x2600, URZ ;  /* 0x0000260004087890 */ /* 0x000fe2000fffe03f */
[----:B------:R-:W-:Y:S01]  /*f0c0*/  UMOV UR14, 0x0 ;  /* 0x00000000000e7882 */ /* 0x000fe20000000000 */
[----:B------:R-:W-:Y:S01]  /*f0d0*/  UMOV UR15, 0x14f00000 ;  /* 0x14f00000000f7882 */ /* 0x000fe20000000000 */
[----:B------:R-:W-:-:S09]  /*f0e0*/  UMOV UR10, 0x20 ;  /* 0x00000020000a7882 */ /* 0x000fd20000000000 */
.L_x_114:
        /* <DEDUP_REMOVED lines=10> */
[----:B------:R-:W-:Y:S02]  /*f190*/  UMOV UR5, 0x14f00000 ;  /* 0x14f0000000057882 */ /* 0x000fe40000000000 */
[----:B------:R-:W-:Y:S01]  /*f1a0*/  UMOV UR4, 0x0 ;  /* 0x0000000000047882 */ /* 0x000fe20000000000 */
[----:B------:R-:W-:-:S08]  /*f1b0*/  UMOV UR10, 0x40 ;  /* 0x00000040000a7882 */ /* 0x000fd00000000000 */
.L_x_115:
        /* <DEDUP_REMOVED lines=8> */
.L_x_108:
[----:B------:R-:W-:Y:S05]  /*f240*/  BSYNC B0 ;  /* 0x0000000000007941 */ /* 0x000fea0003800000 */
.L_x_107:
[----:B------:R-:W-:Y:S02]  /*f250*/  VIADD R0, R0, 0x1 ;  /* 0x0000000100007836 */ /* 0x000fe40000000000 */
[----:B0-----:R-:W-:-:S03]  /*f260*/  IMAD.MOV.U32 R2, RZ, RZ, RZ ;  /* 0x000000ffff027224 */ /* 0x001fc600078e00ff */
[----:B------:R-:W-:-:S04]  /*f270*/  ISETP.NE.AND P0, PT, R0, 0x2, PT ;  /* 0x000000020000780c */ /* 0x000fc80003f05270 */
[----:B------:R-:W-:Y:S02]  /*f280*/  SEL R3, RZ, 0x1, P0 ;  /* 0x00000001ff037807 */ /* 0x000fe40000000000 */
[----:B------:R-:W-:Y:S02]  /*f290*/  SEL R0, R0, RZ, P0 ;  /* 0x000000ff00007207 */ /* 0x000fe40000000000 */
[----:B------:R-:W-:-:S07]  /*f2a0*/  LOP3.LUT R6, R6, R3, RZ, 0x3c, !PT ;  /* 0x0000000306067212 */ /* 0x000fce00078e3cff */
.L_x_38:
[----:B------:R-:W0:Y:S01]  /*f2b0*/  S2R R4, SR_CgaCtaId ;  /* 0x0000000000047919 */ /* 0x000e220000008800 */
[----:B------:R-:W-:Y:S02]  /*f2c0*/  MOV R3, 0x400 ;  /* 0x0000040000037802 */ /* 0x000fe40000000f00 */
[----:B------:R-:W-:Y:S02]  /*f2d0*/  SHF.L.U32 R2, R2, 0x1f, RZ ;  /* 0x0000001f02027819 */ /* 0x000fe400000006ff */
[----:B0-----:R-:W-:-:S04]  /*f2e0*/  LEA R7, R4, R3, 0x18 ;  /* 0x0000000304077211 */ /* 0x001fc800078ec0ff */
[----:B------:R-:W0:Y:S02]  /*f2f0*/  SYNCS.PHASECHK.TRANS64.TRYWAIT P0, [R7+URZ+0x31c20], R2 ;  /* 0x031c2002070075a7 */ /* 0x000e24000800017f */
[----:B0-----:R-:W-:Y:S05]  /*f300*/  @!P0 BRA `(.L_x_116) ;  /* 0x0000001000288947 */ /* 0x001fea0003800000 */
.L_x_153:
[----:B------:R-:W-:-:S03]  /*f310*/  UMOV UR4, 0xffffffff ;  /* 0xffffffff00047882 */ /* 0x000fc60000000000 */
[----:B------:R-:W-:Y:S05]  /*f320*/  BRA.DIV UR4, `(.L_x_117) ;  /* 0x0000001204347947 */ /* 0x000fea000b800000 */
[----:B0-----:R-:W0:Y:S02]  /*f330*/  S2R R2, SR_TID.X ;  /* 0x0000000000027919 */ /* 0x001e240000002100 */
[----:B0-----:R-:W-:-:S04]  /*f340*/  SHF.R.U32.HI R2, RZ, 0x5, R2 ;  /* 0x00000005ff027819 */ /* 0x001fc80000011602 */
[----:B------:R-:W-:-:S05]  /*f350*/  LOP3.LUT R2, R2, 0x3, RZ, 0xc0, !PT ;  /* 0x0000000302027812 */ /* 0x000fca00078ec0ff */
[----:B------:R0:W1:Y:S02]  /*f360*/  SHFL.IDX PT, R14, R2, RZ, 0x1f ;  /* 0x00001fff020e7589 */ /* 0x00006400000e0000 */
.L_x_156:
[----:B-1----:R-:W-:-:S13]  /*f370*/  ISETP.NE.AND P0, PT, R14, RZ, PT ;  /* 0x000000ff0e00720c */ /* 0x002fda0003f05270 */
[----:B------:R-:W-:Y:S05]  /*f380*/  @P0 BRA `(.L_x_10) ;  /* 0x0000000000840947 */ /* 0x000fea0003800000 */
[----:B------:R-:W-:-:S03]  /*f390*/  UMOV UR4, 0xffffffff ;  /* 0xffffffff00047882 */ /* 0x000fc60000000000 */
[----:B------:R-:W-:Y:S05]  /*f3a0*/  BRA.DIV UR4, `(.L_x_118) ;  /* 0x0000001204487947 */ /* 0x000fea000b800000 */
[----:B------:R-:W-:-:S13]  /*f3b0*/  ELECT P6, URZ, PT ;  /* 0x00000000003f782f */ /* 0x000fda00038c0000 */
.L_x_159:
[----:B------:R-:W-:Y:S05]  /*f3c0*/  @!P6 BRA `(.L_x_10) ;  /* 0x000000000074e947 */ /* 0x000fea0003800000 */
[----:B------:R-:W-:-:S04]  /*f3d0*/  LOP3.LUT R27, R27, 0x2, RZ, 0xfc, !PT ;  /* 0x000000021b1b7812 */ /* 0x000fc800078efcff */
[----:B------:R-:W-:-:S13]  /*f3e0*/  ISETP.NE.AND P2, PT, R27, 0x3, PT ;  /* 0x000000031b00780c */ /* 0x000fda0003f45270 */
[----:B------:R-:W-:Y:S05]  /*f3f0*/  @!P2 BRA `(.L_x_119) ;  /* 0x000000000004a947 */ /* 0x000fea0003800000 */
[----:B------:R-:W-:Y:S01]  /*f400*/  BPT.TRAP 0x1 ;  /* 0x000000040000795c */ /* 0x000fe20000300000 */
.L_x_119:
[----:B------:R-:W-:Y:S01]  /*f410*/  VIADD R9, R7, 0x31c40 ;  /* 0x00031c4007097836 */ /* 0x000fe20000000000 */
[----:B------:R-:W-:Y:S01]  /*f420*/  SHF.L.U32 R4, R6, 0x1f, RZ ;  /* 0x0000001f06047819 */ /* 0x000fe200000006ff */
[C---:B0-----:R-:W-:Y:S02]  /*f430*/  VIADD R2, R0.reuse, 0x1 ;  /* 0x0000000100027836 */ /* 0x041fe40000000000 */
[----:B------:R-:W-:-:S03]  /*f440*/  IMAD R5, R0, 0x8, R9 ;  /* 0x0000000800057824 */ /* 0x000fc600078e0209 */
[C---:B------:R-:W-:Y:S01]  /*f450*/  ISETP.NE.AND P1, PT, R2.reuse, 0x2, PT ;  /* 0x000000020200780c */ /* 0x040fe20003f25270 */
[----:B------:R-:W0:Y:S03]  /*f460*/  SYNCS.PHASECHK.TRANS64.TRYWAIT P0, [R5+URZ], R4 ;  /* 0x00000004050075a7 */ /* 0x000e26000800017f */
[----:B------:R-:W-:Y:S02]  /*f470*/  SEL R3, RZ, 0x1, P1 ;  /* 0x00000001ff037807 */ /* 0x000fe40000800000 */
[----:B------:R-:W-:Y:S02]  /*f480*/  SEL R8, R2, RZ, P1 ;  /* 0x000000ff02087207 */ /* 0x000fe40000800000 */
[----:B------:R-:W-:Y:S02]  /*f490*/  LOP3.LUT R2, R6, R3, RZ, 0x3c, !PT ;  /* 0x0000000306027212 */ /* 0x000fe400078e3cff */
[----:B------:R-:W-:-:S02]  /*f4a0*/  LEA R3, R8, R9, 0x3 ;  /* 0x0000000908037211 */ /* 0x000fc400078e18ff */
[----:B------:R-:W-:Y:S01]  /*f4b0*/  SHF.L.U32 R2, R2, 0x1f, RZ ;  /* 0x0000001f02027819 */ /* 0x000fe200000006ff */
[----:B0-----:R-:W-:Y:S06]  /*f4c0*/  @!P0 BRA `(.L_x_120) ;  /* 0x0000001000208947 */ /* 0x001fec0003800000 */
.L_x_160:
[----:B------:R-:W1:Y:S02]  /*f4d0*/  SYNCS.PHASECHK.TRANS64.TRYWAIT P0, [R3+URZ], R2 ;  /* 0x00000002030075a7 */ /* 0x000e64000800017f */
[----:B-1----:R-:W-:Y:S05]  /*f4e0*/  @!P0 BRA `(.L_x_121) ;  /* 0x00000010002c8947 */ /* 0x002fea0003800000 */
.L_x_161:
[----:B------:R-:W-:Y:S05]  /*f4f0*/  @!P2 BRA `(.L_x_122) ;  /* 0x000000000004a947 */ /* 0x000fea0003800000 */
[----:B------:R-:W-:Y:S01]  /*f500*/  BPT.TRAP 0x1 ;  /* 0x000000040000795c */ /* 0x000fe20000300000 */
.L_x_122:
[----:B-1----:R-:W-:-:S04]  /*f510*/  VIADD R3, R7, 0x31c60 ;  /* 0x00031c6007037836 */ /* 0x002fc80000000000 */
[----:B0-----:R-:W-:-:S04]  /*f520*/  IMAD R5, R0, 0x8, R3 ;  /* 0x0000000800057824 */ /* 0x001fc800078e0203 */
[----:B------:R-:W0:Y:S02]  /*f530*/  SYNCS.PHASECHK.TRANS64.TRYWAIT P0, [R5+URZ], R4 ;  /* 0x00000004050075a7 */ /* 0x000e24000800017f */
[----:B0-----:R-:W-:Y:S05]  /*f540*/  @!P0 BRA `(.L_x_123) ;  /* 0x0000001000288947 */ /* 0x001fea0003800000 */
.L_x_162:
[----:B------:R-:W-:-:S07]  /*f550*/  IMAD R3, R8, 0x8, R3 ;  /* 0x0000000808037824 */ /* 0x000fce00078e0203 */
.L_x_124:
[----:B-1----:R1:W2:Y:S02]  /*f560*/  SYNCS.PHASECHK.TRANS64.TRYWAIT P0, [R3+URZ], R2 ;  /* 0x00000002030075a7 */ /* 0x0022a4000800017f */
[----:B--2---:R-:W-:Y:S05]  /*f570*/  @!P0 NANOSLEEP.SYNCS 0x989680 ;  /* 0x009896800000895d */ /* 0x004fea0003900000 */
[----:B------:R-:W2:Y:S02]  /*f580*/  @!P0 SYNCS.PHASECHK.TRANS64 P0, [R3+URZ], R2 ;  /* 0x00000002030085a7 */ /* 0x000ea4000800007f */
[----:B--2---:R-:W-:Y:S05]  /*f590*/  @!P0 BRA `(.L_x_124) ;  /* 0xfffffffc00f08947 */ /* 0x004fea000383ffff */
.L_x_10:
[----:B------:R-:W-:Y:S05]  /*f5a0*/  BSYNC B6 ;  /* 0x0000000000067941 */ /* 0x000fea0003800000 */
.L_x_7:
[----:B------:R-:W-:Y:S05]  /*f5b0*/  EXIT ;  /* 0x000000000000794d */ /* 0x000fea0003800000 */
.L_x_14:
[----:B0-----:R-:W-:-:S04]  /*f5c0*/  IMAD.U32 R3, RZ, RZ, UR37 ;  /* 0x00000025ff037e24 */ /* 0x001fc8000f8e00ff */
[----:B------:R0:W1:Y:S03]  /*f5d0*/  SYNCS.PHASECHK.TRANS64.TRYWAIT P1, [R3+URZ+0x31c00], R0 ;  /* 0x031c0000030075a7 */ /* 0x000066000802017f */
[----:B-1----:R-:W-:Y:S05]  /*f5e0*/  @!P1 NANOSLEEP.SYNCS 0x989680 ;  /* 0x009896800000995d */ /* 0x002fea0003900000 */
[----:B------:R-:W1:Y:S02]  /*f5f0*/  @!P1 SYNCS.PHASECHK.TRANS64 P1, [R3+URZ+0x31c00], R0 ;  /* 0x031c0000030095a7 */ /* 0x000e64000802007f */
[----:B-1----:R-:W-:Y:S05]  /*f600*/  @!P1 BRA `(.L_x_14) ;  /* 0xfffffffc00ec9947 */ /* 0x002fea000383ffff */
[----:B------:R-:W-:Y:S05]  /*f610*/  BRA `(.L_x_125) ;  /* 0xffffff1800f87947 */ /* 0x000fea000383ffff */
.L_x_18:
[----:B0-----:R-:W-:-:S04]  /*f620*/  IMAD.U32 R3, RZ, RZ, UR37 ;  /* 0x00000025ff037e24 */ /* 0x001fc8000f8e00ff */
[----:B------:R0:W2:Y:S03]  /*f630*/  SYNCS.PHASECHK.TRANS64.TRYWAIT P1, [R3+URZ+0x31c30], R0 ;  /* 0x031c3000030075a7 */ /* 0x0000a6000802017f */
[----:B--2---:R-:W-:Y:S05]  /*f640*/  @!P1 NANOSLEEP.SYNCS 0x989680 ;  /* 0x009896800000995d */ /* 0x004fea0003900000 */
[----:B------:R-:W2:Y:S02]  /*f650*/  @!P1 SYNCS.PHASECHK.TRANS64 P1, [R3+URZ+0x31c30], R0 ;  /* 0x031c3000030095a7 */ /* 0x000ea4000802007f */
[----:B--2---:R-:W-:Y:S05]  /*f660*/  @!P1 BRA `(.L_x_18) ;  /* 0xfffffffc00ec9947 */ /* 0x004fea000383ffff */
[----:B------:R-:W-:Y:S05]  /*f670*/  BRA `(.L_x_17) ;  /* 0xffffff1c00007947 */ /* 0x000fea000383ffff */
.L_x_23:
[----:B-1----:R1:W2:Y:S02]  /*f680*/  SYNCS.PHASECHK.TRANS64.TRYWAIT P2, [R13+URZ+0x31c30], R12 ;  /* 0x031c300c0d0075a7 */ /* 0x0022a4000804017f */
[----:B--2---:R-:W-:Y:S05]  /*f690*/  @!P2 NANOSLEEP.SYNCS 0x989680 ;  /* 0x009896800000a95d */ /* 0x004fea0003900000 */
[----:B------:R-:W2:Y:S02]  /*f6a0*/  @!P2 SYNCS.PHASECHK.TRANS64 P2, [R13+URZ+0x31c30], R12 ;  /* 0x031c300c0d00a5a7 */ /* 0x000ea4000804007f */
[----:B--2---:R-:W-:Y:S05]  /*f6b0*/  @!P2 BRA `(.L_x_23) ;  /* 0xfffffffc00f0a947 */ /* 0x004fea000383ffff */
[----:B------:R-:W-:Y:S05]  /*f6c0*/  BRA `(.L_x_20) ;  /* 0xffffff6000587947 */ /* 0x000fea000383ffff */
.L_x_27:
[----:B-1----:R-:W-:-:S04]  /*f6d0*/  MOV R12, UR6 ;  /* 0x00000006000c7c02 */ /* 0x002fc80008000f00 */
[----:B------:R1:W2:Y:S03]  /*f6e0*/  SYNCS.PHASECHK.TRANS64.TRYWAIT P2, [R12+URZ+0x31c50], R11 ;  /* 0x031c500b0c0075a7 */ /* 0x0002a6000804017f */
[----:B--2---:R-:W-:Y:S05]  /*f6f0*/  @!P2 NANOSLEEP.SYNCS 0x989680 ;  /* 0x009896800000a95d */ /* 0x004fea0003900000 */
[----:B------:R-:W2:Y:S02]  /*f700*/  @!P2 SYNCS.PHASECHK.TRANS64 P2, [R12+URZ+0x31c50], R11 ;  /* 0x031c500b0c00a5a7 */ /* 0x000ea4000804007f */
[----:B--2---:R-:W-:Y:S05]  /*f710*/  @!P2 BRA `(.L_x_27) ;  /* 0xfffffffc00eca947 */ /* 0x004fea000383ffff */
[----:B------:R-:W-:Y:S05]  /*f720*/  BRA `(.L_x_24) ;  /* 0xffffff7400f47947 */ /* 0x000fea000383ffff */
.L_x_32:
[----:B--2---:R2:W4:Y:S02]  /*f730*/  SYNCS.PHASECHK.TRANS64.TRYWAIT P0, [R7+URZ+0x31c50], R6 ;  /* 0x031c5006070075a7 */ /* 0x004524000800017f */
[----:B----4-:R-:W-:Y:S05]  /*f740*/  @!P0 NANOSLEEP.SYNCS 0x989680 ;  /* 0x009896800000895d */ /* 0x010fea0003900000 */
[----:B------:R-:W4:Y:S02]  /*f750*/  @!P0 SYNCS.PHASECHK.TRANS64 P0, [R7+URZ+0x31c50], R6 ;  /* 0x031c5006070085a7 */ /* 0x000f24000800007f */
[----:B----4-:R-:W-:Y:S05]  /*f760*/  @!P0 BRA `(.L_x_32) ;  /* 0xfffffffc00f08947 */ /* 0x010fea000383ffff */
[----:B------:R-:W-:Y:S05]  /*f770*/  BRA `(.L_x_31) ;  /* 0xffffffa0000c7947 */ /* 0x000fea000383ffff */
.L_x_43:
[----:B------:R-:W-:Y:S02]  /*f780*/  IMAD.MOV.U32 R13, RZ, RZ, R22 ;  /* 0x000000ffff0d7224 */ /* 0x000fe400078e0016 */
[----:B------:R-:W-:Y:S02]  /*f790*/  IMAD.MOV.U32 R12, RZ, RZ, RZ ;  /* 0x000000ffff0c7224 */ /* 0x000fe400078e00ff */
[----:B------:R-:W-:Y:S02]  /*f7a0*/  IMAD.MOV.U32 R11, RZ, RZ, 0x1f ;  /* 0x0000001fff0b7424 */ /* 0x000fe400078e00ff */
[----:B------:R-:W-:-:S07]  /*f7b0*/  IMAD.MOV.U32 R15, RZ, RZ, -0x1 ;  /* 0xffffffffff0f7424 */ /* 0x000fce00078e00ff */
[----:B------:R-:W-:Y:S05]  /*f7c0*/  WARPSYNC.COLLECTIVE R15, `(.L_x_126) ;  /* 0x000000000f087348 */ /* 0x000fea0003c00000 */
[----:B------:R0:W1:Y:S02]  /*f7d0*/  SHFL.IDX P6, R14, R13, R12, R11 ;  /* 0x0000000c0d0e7389 */ /* 0x00006400000c000b */
[----:B01----:R-:W-:Y:S01]  /*f7e0*/  ENDCOLLECTIVE ;  /* 0x000000000000791b */ /* 0x003fe20003800000 */
.L_x_126:
[----:B------:R-:W-:Y:S05]  /*f7f0*/  BRA `(.L_x_127) ;  /* 0xffffffc800147947 */ /* 0x000fea000383ffff */
.L_x_45:
[----:B------:R-:W-:Y:S01]  /*f800*/  BSSY B0, `(.L_x_128) ;  /* 0x0000006000007945 */ /* 0x000fe20003800000 */
[----:B------:R-:W-:-:S07]  /*f810*/  IMAD.MOV.U32 R15, RZ, RZ, -0x1 ;  /* 0xffffffffff0f7424 */ /* 0x000fce00078e00ff */
[----:B------:R-:W-:Y:S05]  /*f820*/  WARPSYNC.COLLECTIVE R15, `(.L_x_129) ;  /* 0x000000000f0c7348 */ /* 0x000fea0003c00000 */
[----:B------:R-:W-:Y:S02]  /*f830*/  ELECT P6, UR62, PT ;  /* 0x00000000003e782f */ /* 0x000fe400038c0000 */
[----:B------:R-:W-:Y:S01]  /*f840*/  MOV R14, UR62 ;  /* 0x0000003e000e7c02 */ /* 0x000fe20008000f00 */
[----:B------:R-:W-:Y:S10]  /*f850*/  ENDCOLLECTIVE ;  /* 0x000000000000791b */ /* 0x000ff40003800000 */
.L_x_129:
[----:B------:R-:W-:Y:S05]  /*f860*/  BSYNC B0 ;  /* 0x0000000000007941 */ /* 0x000fea0003800000 */
.L_x_128:
[----:B------:R-:W-:Y:S05]  /*f870*/  BRA `(.L_x_130) ;  /* 0xffffffc800107947 */ /* 0x000fea000383ffff */
.L_x_47:
[----:B-1----:R-:W-:-:S04]  /*f880*/  MOV R3, UR40 ;  /* 0x0000002800037c02 */ /* 0x002fc80008000f00 */
[----:B------:R1:W2:Y:S03]  /*f890*/  SYNCS.PHASECHK.TRANS64.TRYWAIT P0, [R3+URZ+0x31c40], R0 ;  /* 0x031c4000030075a7 */ /* 0x0002a6000800017f */
[----:B--2---:R-:W-:Y:S05]  /*f8a0*/  @!P0 NANOSLEEP.SYNCS 0x989680 ;  /* 0x009896800000895d */ /* 0x004fea0003900000 */
[----:B------:R-:W2:Y:S02]  /*f8b0*/  @!P0 SYNCS.PHASECHK.TRANS64 P0, [R3+URZ+0x31c40], R0 ;  /* 0x031c4000030085a7 */ /* 0x000ea4000800007f */
[----:B--2---:R-:W-:Y:S05]  /*f8c0*/  @!P0 BRA `(.L_x_47) ;  /* 0xfffffffc00ec8947 */ /* 0x004fea000383ffff */
[----:B------:R-:W-:Y:S05]  /*f8d0*/  BRA `(.L_x_131) ;  /* 0xffffffc800607947 */ /* 0x000fea000383ffff */
.L_x_50:
[----:B------:R-:W-:Y:S01]  /*f8e0*/  IMAD R8, R12, 0xc0, R11 ;  /* 0x000000c00c087824 */ /* 0x000fe200078e020b */
[----:B------:R-:W0:Y:S01]  /*f8f0*/  LDC R5, c[0x0][0x448] ;  /* 0x00011200ff057b82 */ /* 0x000e220000000800 */
[----:B------:R-:W-:Y:S02]  /*f900*/  IMAD.MOV.U32 R13, RZ, RZ, R7 ;  /* 0x000000ffff0d7224 */ /* 0x000fe400078e0007 */
[----:B------:R-:W-:Y:S02]  /*f910*/  IMAD.MOV.U32 R12, RZ, RZ, RZ ;  /* 0x000000ffff0c7224 */ /* 0x000fe400078e00ff */
[----:B------:R-:W-:Y:S02]  /*f920*/  IMAD.MOV.U32 R11, RZ, RZ, 0x1c1f ;  /* 0x00001c1fff0b7424 */ /* 0x000fe400078e00ff */
[----:B------:R-:W-:Y:S02]  /*f930*/  IMAD.MOV.U32 R15, RZ, RZ, -0x1 ;  /* 0xffffffffff0f7424 */ /* 0x000fe400078e00ff */
[----:B------:R-:W-:-:S07]  /*f940*/  VIADD R4, R8, 0x20 ;  /* 0x0000002008047836 */ /* 0x000fce0000000000 */
[----:B0-----:R-:W-:Y:S05]  /*f950*/  WARPSYNC.COLLECTIVE R15, `(.L_x_132) ;  /* 0x000000000f087348 */ /* 0x001fea0003c00000 */
[----:B------:R1:W2:Y:S02]  /*f960*/  SHFL.IDX P6, R14, R13, R12, R11 ;  /* 0x0000000c0d0e7389 */ /* 0x0002a400000c000b */
[----:B012---:R-:W-:Y:S01]  /*f970*/  ENDCOLLECTIVE ;  /* 0x000000000000791b */ /* 0x007fe20003800000 */
.L_x_132:
[----:B------:R-:W-:Y:S01]  /*f980*/  MOV R13, R6 ;  /* 0x00000006000d7202 */ /* 0x000fe20000000f00 */
[----:B------:R-:W-:-:S07]  /*f990*/  IMAD.MOV.U32 R3, RZ, RZ, R14 ;  /* 0x000000ffff037224 */ /* 0x000fce00078e000e */
[----:B------:R-:W-:Y:S05]  /*f9a0*/  WARPSYNC.COLLECTIVE R15, `(.L_x_133) ;  /* 0x000000000f087348 */ /* 0x000fea0003c00000 */
[----:B------:R0:W1:Y:S02]  /*f9b0*/  SHFL.IDX P6, R14, R13, R12, R11 ;  /* 0x0000000c0d0e7389 */ /* 0x00006400000c000b */
[----:B01----:R-:W-:Y:S01]  /*f9c0*/  ENDCOLLECTIVE ;  /* 0x000000000000791b */ /* 0x003fe20003800000 */
.L_x_133:
[----:B------:R-:W-:Y:S02]  /*f9d0*/  ULDC UR4, c[0x0][0x288] ;  /* 0x0000a20000047ab9 */ /* 0x000fe40000000800 */
[----:B------:R-:W-:-:S05]  /*f9e0*/  IMAD R9, R5, UR4, RZ ;  /* 0x0000000405097c24 */ /* 0x000fca000f8e02ff */
[----:B------:R-:W-:Y:S01]  /*f9f0*/  ISETP.GE.AND P3, PT, R8, R9, PT ;  /* 0x000000090800720c */ /* 0x000fe20003f66270 */
[----:B------:R-:W-:Y:S02]  /*fa00*/  IMAD.MOV.U32 R13, RZ, RZ, R7 ;  /* 0x000000ffff0d7224 */ /* 0x000fe400078e0007 */
[----:B------:R-:W-:-:S10]  /*fa10*/  IMAD.MOV.U32 R12, RZ, RZ, 0x1 ;  /* 0x00000001ff0c7424 */ /* 0x000fd400078e00ff */
[----:B------:R-:W-:Y:S01]  /*fa20*/  @!P3 LEA R29, R0, UR40, 0x1 ;  /* 0x00000028001dbc11 */ /* 0x000fe2000f8e08ff */
[----:B------:R-:W-:-:S07]  /*fa30*/  IMAD.MOV.U32 R2, RZ, RZ, R14 ;  /* 0x000000ffff027224 */ /* 0x000fce00078e000e */
[----:B------:R-:W-:Y:S05]  /*fa40*/  WARPSYNC.COLLECTIVE R15, `(.L_x_134) ;  /* 0x000000000f087348 */ /* 0x000fea0003c00000 */
[----:B------:R0:W1:Y:S02]  /*fa50*/  SHFL.IDX P6, R14, R13, R12, R11 ;  /* 0x0000000c0d0e7389 */ /* 0x00006400000c000b */
[----:B01----:R-:W-:Y:S01]  /*fa60*/  ENDCOLLECTIVE ;  /* 0x000000000000791b */ /* 0x003fe20003800000 */
.L_x_134:
[----:B------:R-:W-:-:S05]  /*fa70*/  @!P3 IMAD.WIDE.U32 R2, R21, 0x2, R2 ;  /* 0x000000021502b825 */ /* 0x000fca00078e0002 */
[----:B------:R-:W-:Y:S01]  /*fa80*/  @!PT LDS RZ, [RZ] ;  /* 0x00000000fffff984 */ /* 0x000fe20000000800 */
[----:B------:R-:W-:Y:S01]  /*fa90*/  @!PT LDS RZ, [RZ] ;  /* 0x00000000fffff984 */ /* 0x000fe20000000800 */
[----:B------:R-:W-:Y:S01]  /*faa0*/  @!PT LDS RZ, [RZ] ;  /* 0x00000000fffff984 */ /* 0x000fe20000000800 */
[----:B------:R0:W-:Y:S04]  /*fab0*/  @!P3 LDGSTS.E.BYPASS.LTC128B.128 [R29+0xda00], desc[UR38][R2.64], !P2 ;  /* 0x0da00000021dbfae */ /* 0x0001e8000d101d66 */
[----:B------:R0:W-:Y:S01]  /*fac0*/  @!P3 LDGSTS.E.BYPASS.LTC128B.128 [R29+0x10a00], desc[UR38][R2.64+0x40], !P0 ;  /* 0x10a00040021dbfae */ /* 0x0001e2000c101d66 */
[----:B------:R-:W-:-:S03]  /*fad0*/  MOV R13, R6 ;  /* 0x00000006000d7202 */ /* 0x000fc60000000f00 */
[----:B------:R0:W-:Y:S01]  /*fae0*/  @!P3 LDGSTS.E.BYPASS.LTC128B.128 [R29+0x13a00], desc[UR38][R2.64+0x80], !P1 ;  /* 0x13a00080021dbfae */ /* 0x0001e2000c901d66 */
[----:B------:R-:W-:Y:S01]  /*faf0*/  ISETP.GE.AND P3, PT, R4, R9, PT ;  /* 0x000000090400720c */ /* 0x000fe20003f66270 */
[----:B------:R-:W-:-:S12]  /*fb00*/  IMAD.MOV.U32 R5, RZ, RZ, R14 ;  /* 0x000000ffff057224 */ /* 0x000fd800078e000e */
[----:B0-----:R-:W-:Y:S05]  /*fb10*/  WARPSYNC.COLLECTIVE R15, `(.L_x_135) ;  /* 0x000000000f087348 */ /* 0x001fea0003c00000 */
[----:B------:R1:W2:Y:S02]  /*fb20*/  SHFL.IDX P6, R14, R13, R12, R11 ;  /* 0x0000000c0d0e7389 */ /* 0x0002a400000c000b */
[----:B012---:R-:W-:Y:S01]  /*fb30*/  ENDCOLLECTIVE ;  /* 0x000000000000791b */ /* 0x007fe20003800000 */
.L_x_135:
[----:B------:R-:W-:Y:S01]  /*fb40*/  VIADD R2, R8, 0x40 ;  /* 0x0000004008027836 */ /* 0x000fe20000000000 */
[----:B------:R-:W-:Y:S01]  /*fb50*/  @!P3 LEA R29, R0, UR40, 0x1 ;  /* 0x00000028001dbc11 */ /* 0x000fe2000f8e08ff */
[----:B------:R-:W-:Y:S02]  /*fb60*/  IMAD.MOV.U32 R13, RZ, RZ, R7 ;  /* 0x000000ffff0d7224 */ /* 0x000fe400078e0007 */
[----:B------:R-:W-:Y:S02]  /*fb70*/  IMAD.MOV.U32 R12, RZ, RZ, 0x2 ;  /* 0x00000002ff0c7424 */ /* 0x000fe400078e00ff */
[----:B------:R-:W-:-:S07]  /*fb80*/  IMAD.MOV.U32 R4, RZ, RZ, R14 ;  /* 0x000000ffff047224 */ /* 0x000fce00078e000e */
[----:B------:R-:W-:Y:S05]  /*fb90*/  WARPSYNC.COLLECTIVE R15, `(.L_x_136) ;  /* 0x000000000f087348 */ /* 0x000fea0003c00000 */
[----:B------:R0:W1:Y:S02]  /*fba0*/  SHFL.IDX P6, R14, R13, R12, R11 ;  /* 0x0000000c0d0e7389 */ /* 0x00006400000c000b */
[----:B01----:R-:W-:Y:S01]  /*fbb0*/  ENDCOLLECTIVE ;  /* 0x000000000000791b */ /* 0x003fe20003800000 */
.L_x_136:
        /* <DEDUP_REMOVED lines=13> */
.L_x_137:
[----:B------:R-:W-:Y:S01]  /*fc90*/  IMAD.MOV.U32 R3, RZ, RZ, R2 ;  /* 0x000000ffff037224 */ /* 0x000fe200078e0002 */
[----:B------:R-:W-:Y:S01]  /*fca0*/  @!P3 LEA R5, R0, UR40, 0x1 ;  /* 0x000000280005bc11 */ /* 0x000fe2000f8e08ff */
[----:B------:R-:W-:Y:S02]  /*fcb0*/  IMAD.MOV.U32 R13, RZ, RZ, R7 ;  /* 0x000000ffff0d7224 */ /* 0x000fe400078e0007 */
[----:B------:R-:W-:Y:S02]  /*fcc0*/  IMAD.MOV.U32 R12, RZ, RZ, 0x3 ;  /* 0x00000003ff0c7424 */ /* 0x000fe400078e00ff */
[----:B------:R-:W-:-:S07]  /*fcd0*/  IMAD.MOV.U32 R2, RZ, RZ, R14 ;  /* 0x000000ffff027224 */ /* 0x000fce00078e000e */
[----:B------:R-:W-:Y:S05]  /*fce0*/  WARPSYNC.COLLECTIVE R15, `(.L_x_138) ;  /* 0x000000000f087348 */ /* 0x000fea0003c00000 */
[----:B------:R0:W1:Y:S02]  /*fcf0*/  SHFL.IDX P6, R14, R13, R12, R11 ;  /* 0x0000000c0d0e7389 */ /* 0x00006400000c000b */
[----:B01----:R-:W-:Y:S01]  /*fd00*/  ENDCOLLECTIVE ;  /* 0x000000000000791b */ /* 0x003fe20003800000 */
.L_x_138:
        /* <DEDUP_REMOVED lines=8> */
[----:B------:R-:W-:-:S07]  /*fd90*/  IMAD.MOV.U32 R7, RZ, RZ, R14 ;  /* 0x000000ffff077224 */ /* 0x000fce00078e000e */
[----:B0-----:R-:W-:Y:S05]  /*fda0*/  WARPSYNC.COLLECTIVE R15, `(.L_x_139) ;  /* 0x000000000f087348 */ /* 0x001fea0003c00000 */
[----:B------:R1:W2:Y:S02]  /*fdb0*/  SHFL.IDX P6, R14, R13, R12, R11 ;  /* 0x0000000c0d0e7389 */ /* 0x0002a400000c000b */
[----:B012---:R-:W-:Y:S01]  /*fdc0*/  ENDCOLLECTIVE ;  /* 0x000000000000791b */ /* 0x007fe20003800000 */
.L_x_139:
[----:B------:R-:W-:Y:S02]  /*fdd0*/  VIADD R2, R8, 0x60 ;  /* 0x0000006008027836 */ /* 0x000fe40000000000 */
[----:B------:R-:W-:-:S03]  /*fde0*/  IMAD.MOV.U32 R5, RZ, RZ, R7 ;  /* 0x000000ffff057224 */ /* 0x000fc600078e0007 */
[----:B------:R-:W-:Y:S01]  /*fdf0*/  ISETP.GE.AND P3, PT, R2, R9, PT ;  /* 0x000000090200720c */ /* 0x000fe20003f66270 */
[----:B------:R-:W-:Y:S02]  /*fe00*/  VIADD R2, R8, 0x80 ;  /* 0x0000008008027836 */ /* 0x000fe40000000000 */
[----:B------:R-:W-:Y:S01]  /*fe10*/  IMAD.MOV.U32 R13, RZ, RZ, R10 ;  /* 0x000000ffff0d7224 */ /* 0x000fe200078e000a */
[----:B------:R-:W-:-:S09]  /*fe20*/  MOV R12, RZ ;  /* 0x000000ff000c7202 */ /* 0x000fd20000000f00 */
[----:B------:R-:W-:Y:S01]  /*fe30*/  @!P3 LEA R7, R0, UR40, 0x1 ;  /* 0x000000280007bc11 */ /* 0x000fe2000f8e08ff */
[----:B------:R-:W-:-:S07]  /*fe40*/  IMAD.MOV.U32 R4, RZ, RZ, R14 ;  /* 0x000000ffff047224 */ /* 0x000fce00078e000e */
[----:B------:R-:W-:Y:S05]  /*fe50*/  WARPSYNC.COLLECTIVE R15, `(.L_x_140) ;  /* 0x000000000f087348 */ /* 0x000fea0003c00000 */
[----:B------:R0:W1:Y:S02]  /*fe60*/  SHFL.IDX P6, R14, R13, R12, R11 ;  /* 0x0000000c0d0e7389 */ /* 0x00006400000c000b */
[----:B01----:R-:W-:Y:S01]  /*fe70*/  ENDCOLLECTIVE ;  /* 0x000000000000791b */ /* 0x003fe20003800000 */
.L_x_140:
[----:B------:R-:W-:-:S05]  /*fe80*/  @!P3 IMAD.WIDE.U32 R4, R21, 0x2, R4 ;  /* 0x000000021504b825 */ /* 0x000fca00078e0004 */
[----:B------:R-:W-:Y:S01]  /*fe90*/  @!PT LDS RZ, [RZ] ;  /* 0x00000000fffff984 */ /* 0x000fe20000000800 */
[----:B------:R-:W-:Y:S01]  /*fea0*/  @!PT LDS RZ, [RZ] ;  /* 0x00000000fffff984 */ /* 0x000fe20000000800 */
[----:B------:R-:W-:Y:S01]  /*feb0*/  @!PT LDS RZ, [RZ] ;  /* 0x00000000fffff984 */ /* 0x000fe20000000800 */
[----:B------:R0:W-:Y:S04]  /*fec0*/  @!P3 LDGSTS.E.BYPASS.LTC128B.128 [R7+0xf200], desc[UR38][R4.64], !P2 ;  /* 0x0f2000000407bfae */ /* 0x0001e8000d101d66 */
[----:B------:R0:W-:Y:S01]  /*fed0*/  @!P3 LDGSTS.E.BYPASS.LTC128B.128 [R7+0x12200], desc[UR38][R4.64+0x40], !P0 ;  /* 0x122000400407bfae */ /* 0x0001e2000c101d66 */
[----:B------:R-:W-:-:S03]  /*fee0*/  IMAD.MOV.U32 R13, RZ, RZ, R20 ;  /* 0x000000ffff0d7224 */ /* 0x000fc600078e0014 */
[----:B------:R0:W-:Y:S01]  /*fef0*/  @!P3 LDGSTS.E.BYPASS.LTC128B.128 [R7+0x15200], desc[UR38][R4.64+0x80], !P1 ;  /* 0x152000800407bfae */ /* 0x0001e2000c901d66 */
[----:B------:R-:W-:Y:S01]  /*ff00*/  ISETP.GE.AND P3, PT, R2, R9, PT ;  /* 0x000000090200720c */ /* 0x000fe20003f66270 */
[----:B------:R-:W-:-:S12]  /*ff10*/  IMAD.MOV.U32 R29, RZ, RZ, R14 ;  /* 0x000000ffff1d7224 */ /* 0x000fd800078e000e */
[----:B0-----:R-:W-:Y:S05]  /*ff20*/  WARPSYNC.COLLECTIVE R15, `(.L_x_141) ;  /* 0x000000000f087348 */ /* 0x001fea0003c00000 */
[----:B------:R1:W2:Y:S02]  /*ff30*/  SHFL.IDX P6, R14, R13, R12, R11 ;  /* 0x0000000c0d0e7389 */ /* 0x0002a400000c000b */
[----:B012---:R-:W-:Y:S01]  /*ff40*/  ENDCOLLECTIVE ;  /* 0x000000000000791b */ /* 0x007fe20003800000 */
.L_x_141:
[----:B------:R-:W-:Y:S01]  /*ff50*/  IMAD.MOV.U32 R3, RZ, RZ, R29 ;  /* 0x000000ffff037224 */ /* 0x000fe200078e001d */
[----:B------:R-:W-:Y:S02]  /*ff60*/  @!P3 LEA R29, R0, UR40, 0x1 ;  /* 0x00000028001dbc11 */ /* 0x000fe4000f8e08ff */
[----:B------:R-:W-:Y:S01]  /*ff70*/  MOV R13, R10 ;  /* 0x0000000a000d7202 */ /* 0x000fe20000000f00 */
[----:B------:R-:W-:Y:S02]  /*ff80*/  IMAD.MOV.U32 R12, RZ, RZ, 0x1 ;  /* 0x00000001ff0c7424 */ /* 0x000fe400078e00ff */
[----:B------:R-:W-:-:S07]  /*ff90*/  IMAD.MOV.U32 R6, RZ, RZ, R14 ;  /* 0x000000ffff067224 */ /* 0x000fce00078e000e */
[----:B------:R-:W-:Y:S05]  /*ffa0*/  WARPSYNC.COLLECTIVE R15, `(.L_x_142) ;  /* 0x000000000f087348 */ /* 0x000fea0003c00000 */
[----:B------:R0:W1:Y:S02]  /*ffb0*/  SHFL.IDX P6, R14, R13, R12, R11 ;  /* 0x0000000c0d0e7389 */ /* 0x00006400000c000b */
[----:B01----:R-:W-:Y:S01]  /*ffc0*/  ENDCOLLECTIVE ;  /* 0x000000000000791b */ /* 0x003fe20003800000 */
.L_x_142:
[----:B------:R-:W-:Y:S02]  /*ffd0*/  IMAD.MOV.U32 R2, RZ, RZ, R6 ;  /* 0x000000ffff027224 */ /* 0x000fe400078e0006 */
[----:B------:R-:W-:Y:S02]  /*ffe0*/  IMAD.MOV.U32 R6, RZ, RZ, 0x1 ;  /* 0x00000001ff067424 */ /* 0x000fe400078e00ff */
[----:B------:R-:W-:-:S05]  /*fff0*/  @!P3 IMAD.WIDE.U32 R2, R21, 0x2, R2 ;  /* 0x000000021502b825 */ /* 0x000fca00078e0002 */
[----:B------:R-:W-:Y:S01]  /*10000*/  @!PT LDS RZ, [RZ] ;  /* 0x00000000fffff984 */ /* 0x000fe20000000800 */
[----:B------:R-:W-:Y:S01]  /*10010*/  @!PT LDS RZ, [RZ] ;  /* 0x00000000fffff984 */ /* 0x000fe20000000800 */
[----:B------:R-:W-:Y:S01]  /*10020*/  @!PT LDS RZ, [RZ] ;  /* 0x00000000fffff984 */ /* 0x000fe20000000800 */
[----:B------:R0:W-:Y:S01]  /*10030*/  @!P3 LDGSTS.E.BYPASS.LTC128B.128 [R29+0xfa00], desc[UR38][R2.64], !P2 ;  /* 0x0fa00000021dbfae */ /* 0x0001e2000d101d66 */
[----:B------:R-:W-:-:S03]  /*10040*/  IMAD.MOV.U32 R13, RZ, RZ, R20 ;  /* 0x000000ffff0d7224 */ /* 0x000fc600078e0014 */
[----:B------:R0:W-:Y:S04]  /*10050*/  @!P3 LDGSTS.E.BYPASS.LTC128B.128 [R29+0x12a00], desc[UR38][R2.64+0x40], !P0 ;  /* 0x12a00040021dbfae */ /* 0x0001e8000c101d66 */
[----:B------:R0:W-:Y:S01]  /*10060*/  @!P3 LDGSTS.E.BYPASS.LTC128B.128 [R29+0x15a00], desc[UR38][R2.64+0x80], !P1 ;  /* 0x15a00080021dbfae */ /* 0x0001e2000c901d66 */
[----:B------:R-:W-:-:S07]  /*10070*/  IMAD.MOV.U32 R10, RZ, RZ, R14 ;  /* 0x000000ffff0a7224 */ /* 0x000fce00078e000e */
[----:B0-----:R-:W-:Y:S05]  /*10080*/  WARPSYNC.COLLECTIVE R15, `(.L_x_143) ;  /* 0x000000000f087348 */ /* 0x001fea0003c00000 */
[----:B------:R1:W2:Y:S02]  /*10090*/  SHFL.IDX P6, R14, R13, R12, R11 ;  /* 0x0000000c0d0e7389 */ /* 0x0002a400000c000b */
[----:B012---:R-:W-:Y:S01]  /*100a0*/  ENDCOLLECTIVE ;  /* 0x000000000000791b */ /* 0x007fe20003800000 */
.L_x_143:
[----:B------:R-:W-:Y:S05]  /*100b0*/  BRA `(.L_x_144) ;  /* 0xffffffcc00887947 */ /* 0x000fea000383ffff */
.L_x_53:
[----:B0-----:R-:W-:-:S04]  /*100c0*/  IMAD.U32 R3, RZ, RZ, UR40 ;  /* 0x00000028ff037e24 */ /* 0x001fc8000f8e00ff */
[----:B------:R0:W1:Y:S03]  /*100d0*/  SYNCS.PHASECHK.TRANS64.TRYWAIT P0, [R3+URZ+0x31c20], R0 ;  /* 0x031c2000030075a7 */ /* 0x000066000800017f */
[----:B-1----:R-:W-:Y:S05]  /*100e0*/  @!P0 NANOSLEEP.SYNCS 0x989680 ;  /* 0x009896800000895d */ /* 0x002fea0003900000 */
[----:B------:R-:W1:Y:S02]  /*100f0*/  @!P0 SYNCS.PHASECHK.TRANS64 P0, [R3+URZ+0x31c20], R0 ;  /* 0x031c2000030085a7 */ /* 0x000e64000800007f */
[----:B-1----:R-:W-:Y:S05]  /*10100*/  @!P0 BRA `(.L_x_53) ;  /* 0xfffffffc00ec8947 */ /* 0x002fea000383ffff */
[----:B------:R-:W-:Y:S05]  /*10110*/  BRA `(.L_x_145) ;  /* 0xffffffcc00d87947 */ /* 0x000fea000383ffff */
.L_x_60:
[----:B-1----:R-:W-:-:S04]  /*10120*/  MOV R3, UR40 ;  /* 0x0000002800037c02 */ /* 0x002fc80008000f00 */
[----:B------:R1:W2:Y:S03]  /*10130*/  SYNCS.PHASECHK.TRANS64.TRYWAIT P0, [R3+URZ+0x31c48], R6 ;  /* 0x031c4806030075a7 */ /* 0x0002a6000800017f */
[----:B--2---:R-:W-:Y:S05]  /*10140*/  @!P0 NANOSLEEP.SYNCS 0x989680 ;  /* 0x009896800000895d */ /* 0x004fea0003900000 */
[----:B------:R-:W2:Y:S02]  /*10150*/  @!P0 SYNCS.PHASECHK.TRANS64 P0, [R3+URZ+0x31c48], R6 ;  /* 0x031c4806030085a7 */ /* 0x000ea4000800007f */
[----:B--2---:R-:W-:Y:S05]  /*10160*/  @!P0 BRA `(.L_x_60) ;  /* 0xfffffffc00ec8947 */ /* 0x004fea000383ffff */
[----:B------:R-:W-:Y:S05]  /*10170*/  BRA `(.L_x_146) ;  /* 0xffffffd000987947 */ /* 0x000fea000383ffff */
.L_x_67:
[----:B01----:R-:W-:-:S04]  /*10180*/  IMAD.U32 R3, RZ, RZ, UR40 ;  /* 0x00000028ff037e24 */ /* 0x003fc8000f8e00ff */
[----:B------:R0:W1:Y:S03]  /*10190*/  SYNCS.PHASECHK.TRANS64.TRYWAIT P0, [R3+URZ+0x31c60], R6 ;  /* 0x031c6006030075a7 */ /* 0x000066000800017f */
[----:B-1----:R-:W-:Y:S05]  /*101a0*/  @!P0 NANOSLEEP.SYNCS 0x989680 ;  /* 0x009896800000895d */ /* 0x002fea0003900000 */
[----:B------:R-:W1:Y:S02]  /*101b0*/  @!P0 SYNCS.PHASECHK.TRANS64 P0, [R3+URZ+0x31c60], R6 ;  /* 0x031c6006030085a7 */ /* 0x000e64000800007f */
[----:B-1----:R-:W-:Y:S05]  /*101c0*/  @!P0 BRA `(.L_x_67) ;  /* 0xfffffffc00ec8947 */ /* 0x002fea000383ffff */
[----:B------:R-:W-:Y:S05]  /*101d0*/  BRA `(.L_x_147) ;  /* 0xffffffd400707947 */ /* 0x000fea000383ffff */
.L_x_77:
[----:B-1----:R-:W-:-:S04]  /*101e0*/  IMAD.U32 R3, RZ, RZ, UR40 ;  /* 0x00000028ff037e24 */ /* 0x002fc8000f8e00ff */
[----:B------:R1:W2:Y:S03]  /*101f0*/  SYNCS.PHASECHK.TRANS64.TRYWAIT P0, [R3+URZ+0x31c40], R12 ;  /* 0x031c400c030075a7 */ /* 0x0002a6000800017f */
[----:B--2---:R-:W-:Y:S05]  /*10200*/  @!P0 NANOSLEEP.SYNCS 0x989680 ;  /* 0x009896800000895d */ /* 0x004fea0003900000 */
[----:B------:R-:W2:Y:S02]  /*10210*/  @!P0 SYNCS.PHASECHK.TRANS64 P0, [R3+URZ+0x31c40], R12 ;  /* 0x031c400c030085a7 */ /* 0x000ea4000800007f */
[----:B--2---:R-:W-:Y:S05]  /*10220*/  @!P0 BRA `(.L_x_77) ;  /* 0xfffffffc00ec8947 */ /* 0x004fea000383ffff */
[----:B------:R-:W-:Y:S05]  /*10230*/  BRA `(.L_x_148) ;  /* 0xffffffd800bc7947 */ /* 0x000fea000383ffff */
.L_x_84:
[----:B0-----:R-:W-:-:S04]  /*10240*/  IMAD.U32 R3, RZ, RZ, UR40 ;  /* 0x00000028ff037e24 */ /* 0x001fc8000f8e00ff */
[----:B------:R0:W1:Y:S03]  /*10250*/  SYNCS.PHASECHK.TRANS64.TRYWAIT P0, [R3+URZ+0x31c68], R2 ;  /* 0x031c6802030075a7 */ /* 0x000066000800017f */
[----:B-1----:R-:W-:Y:S05]  /*10260*/  @!P0 NANOSLEEP.SYNCS 0x989680 ;  /* 0x009896800000895d */ /* 0x002fea0003900000 */
[----:B------:R-:W1:Y:S02]  /*10270*/  @!P0 SYNCS.PHASECHK.TRANS64 P0, [R3+URZ+0x31c68], R2 ;  /* 0x031c6802030085a7 */ /* 0x000e64000800007f */
[----:B-1----:R-:W-:Y:S05]  /*10280*/  @!P0 BRA `(.L_x_84) ;  /* 0xfffffffc00ec8947 */ /* 0x002fea000383ffff */
[----:B------:R-:W-:Y:S05]  /*10290*/  BRA `(.L_x_149) ;  /* 0xffffffdc00947947 */ /* 0x000fea000383ffff */
.L_x_94:
[----:B-1----:R-:W-:-:S04]  /*102a0*/  IMAD.U32 R2, RZ, RZ, UR40 ;  /* 0x00000028ff027e24 */ /* 0x002fc8000f8e00ff */
[----:B------:R1:W2:Y:S03]  /*102b0*/  SYNCS.PHASECHK.TRANS64.TRYWAIT P0, [R2+URZ+0x31c48], R9 ;  /* 0x031c4809020075a7 */ /* 0x0002a6000800017f */
[----:B--2---:R-:W-:Y:S05]  /*102c0*/  @!P0 NANOSLEEP.SYNCS 0x989680 ;  /* 0x009896800000895d */ /* 0x004fea0003900000 */
[----:B------:R-:W2:Y:S02]  /*102d0*/  @!P0 SYNCS.PHASECHK.TRANS64 P0, [R2+URZ+0x31c48], R9 ;  /* 0x031c4809020085a7 */ /* 0x000ea4000800007f */
[----:B--2---:R-:W-:Y:S05]  /*102e0*/  @!P0 BRA `(.L_x_94) ;  /* 0xfffffffc00ec8947 */ /* 0x004fea000383ffff */
[----:B------:R-:W-:Y:S05]  /*102f0*/  BRA `(.L_x_150) ;  /* 0xffffffe000f47947 */ /* 0x000fea000383ffff */
.L_x_101:
[----:B0-----:R-:W-:-:S04]  /*10300*/  IMAD.U32 R2, RZ, RZ, UR40 ;  /* 0x00000028ff027e24 */ /* 0x001fc8000f8e00ff */
[----:B------:R0:W1:Y:S03]  /*10310*/  SYNCS.PHASECHK.TRANS64.TRYWAIT P0, [R2+URZ+0x31c60], R9 ;  /* 0x031c6009020075a7 */ /* 0x000066000800017f */
[----:B-1----:R-:W-:Y:S05]  /*10320*/  @!P0 NANOSLEEP.SYNCS 0x989680 ;  /* 0x009896800000895d */ /* 0x002fea0003900000 */
[----:B------:R-:W1:Y:S02]  /*10330*/  @!P0 SYNCS.PHASECHK.TRANS64 P0, [R2+URZ+0x31c60], R9 ;  /* 0x031c6009020085a7 */ /* 0x000e64000800007f */
[----:B-1----:R-:W-:Y:S05]  /*10340*/  @!P0 BRA `(.L_x_101) ;  /* 0xfffffffc00ec8947 */ /* 0x002fea000383ffff */
[----:B------:R-:W-:Y:S05]  /*10350*/  BRA `(.L_x_151) ;  /* 0xffffffe400c87947 */ /* 0x000fea000383ffff */
.L_x_110:
[----:B0-----:R0:W1:Y:S02]  /*10360*/  SYNCS.PHASECHK.TRANS64.TRYWAIT P0, [R3+URZ+0x31c60], R2 ;  /* 0x031c6002030075a7 */ /* 0x001064000800017f */
[----:B-1----:R-:W-:Y:S05]  /*10370*/  @!P0 NANOSLEEP.SYNCS 0x989680 ;  /* 0x009896800000895d */ /* 0x002fea0003900000 */
[----:B------:R-:W1:Y:S02]  /*10380*/  @!P0 SYNCS.PHASECHK.TRANS64 P0, [R3+URZ+0x31c60], R2 ;  /* 0x031c6002030085a7 */ /* 0x000e64000800007f */
[----:B-1----:R-:W-:Y:S05]  /*10390*/  @!P0 BRA `(.L_x_110) ;  /* 0xfffffffc00f08947 */ /* 0x002fea000383ffff */
[----:B------:R-:W-:Y:S05]  /*103a0*/  BRA `(.L_x_152) ;  /* 0xffffffe800c07947 */ /* 0x000fea000383ffff */
.L_x_116:
[----:B0-----:R0:W1:Y:S02]  /*103b0*/  SYNCS.PHASECHK.TRANS64.TRYWAIT P0, [R7+URZ+0x31c20], R2 ;  /* 0x031c2002070075a7 */ /* 0x001064000800017f */
[----:B-1----:R-:W-:Y:S05]  /*103c0*/  @!P0 NANOSLEEP.SYNCS 0x989680 ;  /* 0x009896800000895d */ /* 0x002fea0003900000 */
[----:B------:R-:W1:Y:S02]  /*103d0*/  @!P0 SYNCS.PHASECHK.TRANS64 P0, [R7+URZ+0x31c20], R2 ;  /* 0x031c2002070085a7 */ /* 0x000e64000800007f */
[----:B-1----:R-:W-:Y:S05]  /*103e0*/  @!P0 BRA `(.L_x_116) ;  /* 0xfffffffc00f08947 */ /* 0x002fea000383ffff */
[----:B------:R-:W-:Y:S05]  /*103f0*/  BRA `(.L_x_153) ;  /* 0xffffffec00c47947 */ /* 0x000fea000383ffff */
.L_x_117:
[----:B------:R-:W1:Y:S01]  /*10400*/  S2R R3, SR_TID.X ;  /* 0x0000000000037919 */ /* 0x000e620000002100 */
[----:B------:R-:W-:Y:S01]  /*10410*/  BSSY B0, `(.L_x_154) ;  /* 0x000000a000007945 */ /* 0x000fe20003800000 */
[----:B------:R-:W-:Y:S02]  /*10420*/  IMAD.MOV.U32 R12, RZ, RZ, RZ ;  /* 0x000000ffff0c7224 */ /* 0x000fe400078e00ff */
[----:B------:R-:W-:Y:S02]  /*10430*/  IMAD.MOV.U32 R11, RZ, RZ, 0x1f ;  /* 0x0000001fff0b7424 */ /* 0x000fe400078e00ff */
[----:B------:R-:W-:Y:S01]  /*10440*/  IMAD.MOV.U32 R15, RZ, RZ, -0x1 ;  /* 0xffffffffff0f7424 */ /* 0x000fe200078e00ff */
[----:B-1----:R-:W-:-:S04]  /*10450*/  SHF.R.U32.HI R3, RZ, 0x5, R3 ;  /* 0x00000005ff037819 */ /* 0x002fc80000011603 */
[----:B------:R-:W-:-:S04]  /*10460*/  LOP3.LUT R3, R3, 0x3, RZ, 0xc0, !PT ;  /* 0x0000000303037812 */ /* 0x000fc800078ec0ff */
[----:B------:R-:W-:-:S07]  /*10470*/  MOV R13, R3 ;  /* 0x00000003000d7202 */ /* 0x000fce0000000f00 */
[----:B0-----:R-:W-:Y:S05]  /*10480*/  WARPSYNC.COLLECTIVE R15, `(.L_x_155) ;  /* 0x000000000f087348 */ /* 0x001fea0003c00000 */
[----:B------:R1:W2:Y:S02]  /*10490*/  SHFL.IDX P6, R14, R13, R12, R11 ;  /* 0x0000000c0d0e7389 */ /* 0x0002a400000c000b */
[----:B012---:R-:W-:Y:S01]  /*104a0*/  ENDCOLLECTIVE ;  /* 0x000000000000791b */ /* 0x007fe20003800000 */
.L_x_155:
[----:B------:R-:W-:Y:S05]  /*104b0*/  BSYNC B0 ;  /* 0x0000000000007941 */ /* 0x000fea0003800000 */
.L_x_154:
[----:B------:R-:W-:Y:S05]  /*104c0*/  BRA `(.L_x_156) ;  /* 0xffffffec00a87947 */ /* 0x000fea000383ffff */
.L_x_118:
[----:B------:R-:W-:Y:S01]  /*104d0*/  BSSY B0, `(.L_x_157) ;  /* 0x0000006000007945 */ /* 0x000fe20003800000 */
[----:B------:R-:W-:-:S07]  /*104e0*/  IMAD.MOV.U32 R15, RZ, RZ, -0x1 ;  /* 0xffffffffff0f7424 */ /* 0x000fce00078e00ff */
[----:B0-----:R-:W-:Y:S05]  /*104f0*/  WARPSYNC.COLLECTIVE R15, `(.L_x_158) ;  /* 0x000000000f0c7348 */ /* 0x001fea0003c00000 */
[----:B------:R-:W-:Y:S02]  /*10500*/  ELECT P6, UR62, PT ;  /* 0x00000000003e782f */ /* 0x000fe400038c0000 */
[----:B------:R-:W-:Y:S01]  /*10510*/  MOV R14, UR62 ;  /* 0x0000003e000e7c02 */ /* 0x000fe20008000f00 */
[----:B0-----:R-:W-:Y:S10]  /*10520*/  ENDCOLLECTIVE ;  /* 0x000000000000791b */ /* 0x001ff40003800000 */
.L_x_158:
[----:B------:R-:W-:Y:S05]  /*10530*/  BSYNC B0 ;  /* 0x0000000000007941 */ /* 0x000fea0003800000 */
.L_x_157:
[----:B------:R-:W-:Y:S05]  /*10540*/  BRA `(.L_x_159) ;  /* 0xffffffec009c7947 */ /* 0x000fea000383ffff */
.L_x_120:
[----:B0-----:R0:W1:Y:S02]  /*10550*/  SYNCS.PHASECHK.TRANS64.TRYWAIT P0, [R5+URZ], R4 ;  /* 0x00000004050075a7 */ /* 0x001064000800017f */
[----:B-1----:R-:W-:Y:S05]  /*10560*/  @!P0 NANOSLEEP.SYNCS 0x989680 ;  /* 0x009896800000895d */ /* 0x002fea0003900000 */
[----:B------:R-:W1:Y:S02]  /*10570*/  @!P0 SYNCS.PHASECHK.TRANS64 P0, [R5+URZ], R4 ;  /* 0x00000004050085a7 */ /* 0x000e64000800007f */
[----:B-1----:R-:W-:Y:S05]  /*10580*/  @!P0 BRA `(.L_x_120) ;  /* 0xfffffffc00f08947 */ /* 0x002fea000383ffff */
[----:B------:R-:W-:Y:S05]  /*10590*/  BRA `(.L_x_160) ;  /* 0xffffffec00cc7947 */ /* 0x000fea000383ffff */
.L_x_121:
[----:B-1----:R1:W2:Y:S02]  /*105a0*/  SYNCS.PHASECHK.TRANS64.TRYWAIT P0, [R3+URZ], R2 ;  /* 0x00000002030075a7 */ /* 0x0022a4000800017f */
[----:B--2---:R-:W-:Y:S05]  /*105b0*/  @!P0 NANOSLEEP.SYNCS 0x989680 ;  /* 0x009896800000895d */ /* 0x004fea0003900000 */
[----:B------:R-:W2:Y:S02]  /*105c0*/  @!P0 SYNCS.PHASECHK.TRANS64 P0, [R3+URZ], R2 ;  /* 0x00000002030085a7 */ /* 0x000ea4000800007f */
[----:B--2---:R-:W-:Y:S05]  /*105d0*/  @!P0 BRA `(.L_x_121) ;  /* 0xfffffffc00f08947 */ /* 0x004fea000383ffff */
[----:B------:R-:W-:Y:S05]  /*105e0*/  BRA `(.L_x_161) ;  /* 0xffffffec00c07947 */ /* 0x000fea000383ffff */
.L_x_123:
[----:B0-----:R0:W1:Y:S02]  /*105f0*/  SYNCS.PHASECHK.TRANS64.TRYWAIT P0, [R5+URZ], R4 ;  /* 0x00000004050075a7 */ /* 0x001064000800017f */
[----:B-1----:R-:W-:Y:S05]  /*10600*/  @!P0 NANOSLEEP.SYNCS 0x989680 ;  /* 0x009896800000895d */ /* 0x002fea0003900000 */
[----:B------:R-:W1:Y:S02]  /*10610*/  @!P0 SYNCS.PHASECHK.TRANS64 P0, [R5+URZ], R4 ;  /* 0x00000004050085a7 */ /* 0x000e64000800007f */
[----:B-1----:R-:W-:Y:S05]  /*10620*/  @!P0 BRA `(.L_x_123) ;  /* 0xfffffffc00f08947 */ /* 0x002fea000383ffff */
[----:B------:R-:W-:Y:S05]  /*10630*/  BRA `(.L_x_162) ;  /* 0xffffffec00c47947 */ /* 0x000fea000383ffff */
.L_x_163:
[----:B------:R-:W-:-:S00]  /*10640*/  BRA `(.L_x_163) ;  /* 0xfffffffc00fc7947 */ /* 0x000fc0000383ffff */
[----:B------:R-:W-:-:S00]  /*10650*/  NOP ;  /* 0x0000000000007918 */ /* 0x000fc00000000000 */
        /* <DEDUP_REMOVED lines=10> */
.L_x_2776:


//--------------------- .text._ZN7cutlass13device_kernelIN5flash11enable_sm90INS1_16FlashAttnFwdSm90INS1_25CollectiveMainloopFwdSm90ILi2EN4cute5tupleIJNS5_1CILi1EEES8_S8_EEENS6_IJNS7_ILi192EEENS7_ILi144EEENS7_ILi96EEEEEELi96ENS_10bfloat16_tEfNS_4arch4Sm90ELb0ELb0ELb1ELb1ELb0ELb0ELb0ELb0ELb1ELb1ELb1ELb0EEENS1_21CollectiveEpilogueFwdINS6_IJSA_SC_SB_EEES9_SE_SG_Li384ELb1ELb1ELb1ELb0EEENS1_36VarlenDynamicPersistentTileSchedulerILi192ELi144ELi384ELi128ELb1ELb1ELb1ELb0ELb1ELb1EEEEEEEEEvNT_6ParamsE --------------------------
	.section	.text._ZN7cutlass13device_kernelIN5flash11enable_sm90INS1_16FlashAttnFwdSm90INS1_25CollectiveMainloopFwdSm90ILi2EN4cute5tupleIJNS5_1CILi1EEES8_S8_EEENS6_IJNS7_ILi192EEENS7_ILi144EEENS7_ILi96EEEEEELi96ENS_10bfloat16_tEfNS_4arch4Sm90ELb0ELb0ELb1ELb1ELb0ELb0ELb0ELb0ELb1ELb1ELb1ELb0EEENS1_21CollectiveEpilogueFwdINS6_IJSA_SC_SB_EEES9_SE_SG_Li384ELb1ELb1ELb1ELb0EEENS1_36VarlenDynamicPersistentTileSchedulerILi192ELi144ELi384ELi128ELb1ELb1ELb1ELb0ELb1ELb1EEEEEEEEEvNT_6ParamsE,"ax",@progbits
	.align	128
.text._ZN7cutlass13device_kernelIN5flash11enable_sm90INS1_16FlashAttnFwdSm90INS1_25CollectiveMainloopFwdSm90ILi2EN4cute5tupleIJNS5_1CILi1EEES8_S8_EEENS6_IJNS7_ILi192EEENS7_ILi144EEENS7_ILi96EEEEEELi96ENS_10bfloat16_tEfNS_4arch4Sm90ELb0ELb0ELb1ELb1ELb0ELb0ELb0ELb0ELb1ELb1ELb1ELb0EEENS1_21CollectiveEpilogueFwdINS6_IJSA_SC_SB_EEES9_SE_SG_Li384ELb1ELb1ELb1ELb0EEENS1_36VarlenDynamicPersistentTileSchedulerILi192ELi144ELi384ELi128ELb1ELb1ELb1ELb0ELb1ELb1EEEEEEEEEvNT_6ParamsE:
        .type           _ZN7cutlass13device_kernelIN5flash11enable_sm90INS1_16FlashAttnFwdSm90INS1_25CollectiveMainloopFwdSm90ILi2EN4cute5tupleIJNS5_1CILi1EEES8_S8_EEENS6_IJNS7_ILi192EEENS7_ILi144EEENS7_ILi96EEEEEELi96ENS_10bfloat16_tEfNS_4arch4Sm90ELb0ELb0ELb1ELb1ELb0ELb0ELb0ELb0ELb1ELb1ELb1ELb0EEENS1_21CollectiveEpilogueFwdINS6_IJSA_SC_SB_EEES9_SE_SG_Li384ELb1ELb1ELb1ELb0EEENS1_36VarlenDynamicPersistentTileSchedulerILi192ELi144ELi384ELi128ELb1ELb1ELb1ELb0ELb1ELb1EEEEEEEEEvNT_6ParamsE,@function
        .size           _ZN7cutlass13device_kernelIN5flash11enable_sm90INS1_16FlashAttnFwdSm90INS1_25CollectiveMainloopFwdSm90ILi2EN4cute5tupleIJNS5_1CILi1EEES8_S8_EEENS6_IJNS7_ILi192EEENS7_ILi144EEENS7_ILi96EEEEEELi96ENS_10bfloat16_tEfNS_4arch4Sm90ELb0ELb0ELb1ELb1ELb0ELb0ELb0ELb0ELb1ELb1ELb1ELb0EEENS1_21CollectiveEpilogueFwdINS6_IJSA_SC_SB_EEES9_SE_SG_Li384ELb1ELb1ELb1ELb0EEENS1_36VarlenDynamicPersistentTileSchedulerILi192ELi144ELi384ELi128ELb1ELb1ELb1ELb0ELb1ELb1EEEEEEEEEvNT_6ParamsE,(.L_x_2777 - _ZN7cutlass13device_kernelIN5flash11enable_sm90INS1_16FlashAttnFwdSm90INS1_25CollectiveMainloopFwdSm90ILi2EN4cute5tupleIJNS5_1CILi1EEES8_S8_EEENS6_IJNS7_ILi192EEENS7_ILi144EEENS7_ILi96EEEEEELi96ENS_10bfloat16_tEfNS_4arch4Sm90ELb0ELb0ELb1ELb1ELb0ELb0ELb0ELb0ELb1ELb1ELb1ELb0EEENS1_21CollectiveEpilogueFwdINS6_IJSA_SC_SB_EEES9_SE_SG_Li384ELb1ELb1ELb1ELb0EEENS1_36VarlenDynamicPersistentTileSchedulerILi192ELi144ELi384ELi128ELb1ELb1ELb1ELb0ELb1ELb1EEEEEEEEEvNT_6ParamsE)
        .other          _ZN7cutlass13device_kernelIN5flash11enable_sm90INS1_16FlashAttnFwdSm90INS1_25CollectiveMainloopFwdSm90ILi2EN4cute5tupleIJNS5_1CILi1EEES8_S8_EEENS6_IJNS7_ILi192EEENS7_ILi144EEENS7_ILi96EEEEEELi96ENS_10bfloat16_tEfNS_4arch4Sm90ELb0ELb0ELb1ELb1ELb0ELb0ELb0ELb0ELb1ELb1ELb1ELb0EEENS1_21CollectiveEpilogueFwdINS6_IJSA_SC_SB_EEES9_SE_SG_Li384ELb1ELb1ELb1ELb0EEENS1_36VarlenDynamicPersistentTileSchedulerILi192ELi144ELi384ELi128ELb1ELb1ELb1ELb0ELb1ELb1EEEEEEEEEvNT_6ParamsE,@"STO_CUDA_ENTRY STV_DEFAULT"
_ZN7cutlass13device_kernelIN5flash11enable_sm90INS1_16FlashAttnFwdSm90INS1_25CollectiveMainloopFwdSm90ILi2EN4cute5tupleIJNS5_1CILi1EEES8_S8_EEENS6_IJNS7_ILi192EEENS7_ILi144EEENS7_ILi96EEEEEELi96ENS_10bfloat16_tEfNS_4arch4Sm90ELb0ELb0ELb1ELb1ELb0ELb0ELb0ELb0ELb1ELb1ELb1ELb0EEENS1_21CollectiveEpilogueFwdINS6_IJSA_SC_SB_EEES9_SE_SG_Li384ELb1ELb1ELb1ELb0EEENS1_36VarlenDynamicPersistentTileSchedulerILi192ELi144ELi384ELi128ELb1ELb1ELb1ELb0ELb1ELb1EEEEEEEEEvNT_6ParamsE:
[----:B------:R-:W0:Y:S02]  /*0000*/  LDC R1, c[0x0][0x28] ;  /* 0x00000a00ff017b82 */ /* 0x000e240000000800 */
[----:B0-----:R-:W-:Y:S01]  /*0010*/  VIADD R1, R1, 0xffffffa8 ;  /* 0xffffffa801017836 */ /* 0x001fe20000000000 */
[----:B------:R-:W0:Y:S01]  /*0020*/  S2R R3, SR_TID.X ;  /* 0x0000000000037919 */ /* 0x000e220000002100 */
[----:B------:R-:W-:Y:S01]  /*0030*/  ELECT P0, URZ, PT ;  /* 0x00000000003f782f */ /* 0x000fe20003800000 */
[----:B------:R-:W-:Y:S01]  /*0040*/  BSSY B0, `(.L_x_164) ;  /* 0x000000e000007945 */ /* 0x000fe20003800000 */
[--C-:B0-----:R-:W-:Y:S02]  /*0050*/  SHF.R.U32.HI R0, RZ, 0x5, R3.reuse ;  /* 0x00000005ff007819 */ /* 0x101fe40000011603 */
[----:B------:R-:W-:-:S03]  /*0060*/  SHF.R.U32.HI R3, RZ, 0x7, R3 ;  /* 0x00000007ff037819 */ /* 0x000fc60000011603 */
[----:B------:R-:W0:Y:S02]  /*0070*/  SHFL.IDX PT, R2, R0, RZ, 0x1f ;  /* 0x00001fff00027589 */ /* 0x000e2400000e0000 */
[----:B0-----:R-:W-:-:S13]  /*0080*/  ISETP.EQ.AND P0, PT, R2, RZ, P0 ;  /* 0x000000ff0200720c */ /* 0x001fda0000702270 */
[----:B------:R-:W-:Y:S05]  /*0090*/  @!P0 BRA `(.L_x_165) ;  /* 0x0000000000208947 */ /* 0x000fea0003800000 */
        /* <DEDUP_REMOVED lines=8> */
.L_x_165:
[----:B------:R-:W-:Y:S05]  /*0120*/  BSYNC B0 ;  /* 0x0000000000007941 */ /* 0x000fea0003800000 */
.L_x_164:
[----:B------:R-:W-:Y:S01]  /*0130*/  VOTEU.ANY UP0, P0 ;  /* 0x00000000003f7886 */ /* 0x000fe20000000100 */
[----:B------:R-:W0:Y:S01]  /*0140*/  SHFL.IDX PT, R3, R3, RZ, 0x1f ;  /* 0x00001fff03037589 */ /* 0x000e2200000e0000 */
[----:B------:R-:W-:Y:S01]  /*0150*/  UMOV UR4, 0x80 ;  /* 0x0000008000047882 */ /* 0x000fe20000000000 */
[----:B------:R-:W-:Y:S01]  /*0160*/  UMOV UR7, 0x180 ;  /* 0x0000018000077882 */ /* 0x000fe20000000000 */
[----:B------:R-:W-:Y:S01]  /*0170*/  VOTEU.ANY UP1, P0 ;  /* 0x00000000003f7886 */ /* 0x000fe20000020100 */
[----:B------:R-:W1:Y:S01]  /*0180*/  @UP0 S2UR UR8, SR_CgaCtaId ;  /* 0x00000000000809c3 */ /* 0x000e620000008800 */
[----:B------:R-:W2:Y:S01]  /*0190*/  SHFL.IDX PT, R2, R0, RZ, 0x1f ;  /* 0x00001fff00027589 */ /* 0x000ea200000e0000 */
[----:B------:R-:W-:Y:S01]  /*01a0*/  @UP0 UMOV UR6, 0x400 ;  /* 0x0000040000060882 */ /* 0x000fe20000000000 */
[----:B------:R-:W-:-:S04]  /*01b0*/  @UP0 UIADD3 UR4, -UR4, 0x100000, URZ ;  /* 0x0010000004040890 */ /* 0x000fc8000fffe13f */
[----:B------:R-:W-:Y:S02]  /*01c0*/  @UP0 USHF.L.U32 UR5, UR4, 0xb, URZ ;  /* 0x0000000b04050899 */ /* 0x000fe4000800063f */
[----:B------:R-:W-:Y:S01]  /*01d0*/  @UP0 USHF.L.U32 UR4, UR4, 0x1, URZ ;  /* 0x0000000104040899 */ /* 0x000fe2000800063f */
[----:B------:R-:W-:Y:S01]  /*01e0*/  VOTEU.ANY UP2, P0 ;  /* 0x00000000003f7886 */ /* 0x000fe20000040100 */
[----:B0-----:R-:W-:Y:S01]  /*01f0*/  R2UR UR9, R3 ;  /* 0x00000000030972ca */ /* 0x001fe200000e0000 */
[----:B-1----:R-:W-:Y:S01]  /*0200*/  @UP0 ULEA UR8, UR8, UR6, 0x18 ;  /* 0x0000000608080291 */ /* 0x002fe2000f8ec03f */
[----:B--2---:R-:W-:Y:S01]  /*0210*/  ISETP.NE.AND P1, PT, R2, RZ, PT ;  /* 0x000000ff0200720c */ /* 0x004fe20003f25270 */
[----:B------:R-:W-:-:S04]  /*0220*/  @UP0 UIADD3 UR6, -UR7, 0x100000, URZ ;  /* 0x0010000007060890 */ /* 0x000fc8000fffe13f */
[----:B------:R-:W-:Y:S02]  /*0230*/  @UP0 USHF.L.U32 UR7, UR6, 0xb, URZ ;  /* 0x0000000b06070899 */ /* 0x000fe4000800063f */
[----:B------:R-:W-:-:S04]  /*0240*/  @UP0 USHF.L.U32 UR6, UR6, 0x1, URZ ;  /* 0x0000000106060899 */ /* 0x000fc8000800063f */
[----:B------:R-:W-:Y:S01]  /*0250*/  UISETP.NE.AND UP0, UPT, UR9, URZ, UPT ;  /* 0x0000003f0900728c */ /* 0x000fe2000bf05270 */
[----:B------:R-:W0:Y:S02]  /*0260*/  FENCE.VIEW.ASYNC.S ;  /* 0x00000000000073c6 */ /* 0x000e240000000000 */
[----:B0-----:R0:W1:Y:S05]  /*0270*/  @UP1 SYNCS.EXCH.64 URZ, [UR8+0x31c00], UR4 ;  /* 0x031c0004083f15b2 */ /* 0x00106a0008000100 */
[----:B------:R0:W2:Y:S01]  /*0280*/  @UP2 SYNCS.EXCH.64 URZ, [UR8+0x31c20], UR6 ;  /* 0x031c2006083f25b2 */ /* 0x0000a20008000100 */
        /* <DEDUP_REMOVED lines=17> */
[----:B------:R3:W0:Y:S02]  /*03a0*/  SYNCS.EXCH.64 URZ, [UR8+0x31c48], UR6 ;  /* 0x031c4806083f75b2 */ /* 0x0006240008000100 */
[----:B---3--:R-:W-:Y:S01]  /*03b0*/  NOP ;  /* 0x0000000000007918 */ /* 0x008fe20000000000 */
.L_x_166:
[----:B------:R-:W3:Y:S01]  /*03c0*/  SHFL.IDX PT, R2, R0, RZ, 0x1f ;  /* 0x00001fff00027589 */ /* 0x000ee200000e0000 */
[----:B------:R-:W-:Y:S01]  /*03d0*/  NOP ;  /* 0x0000000000007918 */ /* 0x000fe20000000000 */
[----:B---3--:R-:W-:-:S13]  /*03e0*/  ISETP.NE.AND P0, PT, R2, RZ, PT ;  /* 0x000000ff0200720c */ /* 0x008fda0003f05270 */
        /* <DEDUP_REMOVED lines=17> */
[----:B------:R3:W0:Y:S02]  /*0500*/  SYNCS.EXCH.64 URZ, [UR8+0x31c68], UR6 ;  /* 0x031c6806083f75b2 */ /* 0x0006240008000100 */
[----:B---3--:R-:W-:Y:S01]  /*0510*/  NOP ;  /* 0x0000000000007918 */ /* 0x008fe20000000000 */
.L_x_167:
[----:B------:R-:W3:Y:S01]  /*0520*/  SHFL.IDX PT, R2, R0, RZ, 0x1f ;  /* 0x00001fff00027589 */ /* 0x000ee200000e0000 */
[----:B------:R-:W-:Y:S01]  /*0530*/  NOP ;  /* 0x0000000000007918 */ /* 0x000fe20000000000 */
[----:B---3--:R-:W-:-:S13]  /*0540*/  ISETP.NE.AND P0, PT, R2, RZ, PT ;  /* 0x000000ff0200720c */ /* 0x008fda0003f05270 */
        /* <DEDUP_REMOVED lines=13> */
[----:B------:R3:W0:Y:S02]  /*0620*/  SYNCS.EXCH.64 URZ, [UR6+0x31c88], UR4 ;  /* 0x031c8804063f75b2 */ /* 0x0006240008000100 */
[----:B---3--:R-:W-:Y:S01]  /*0630*/  NOP ;  /* 0x0000000000007918 */ /* 0x008fe20000000000 */
.L_x_168:
        /* <DEDUP_REMOVED lines=22> */
.L_x_169:
        /* <DEDUP_REMOVED lines=22> */
.L_x_170:
[----:B0-----:R-:W-:Y:S01]  /*0900*/  UMOV UR4, 0x1 ;  /* 0x0000000100047882 */ /* 0x001fe20000000000 */
[----:B------:R-:W-:Y:S01]  /*0910*/  PLOP3.LUT P0, PT, PT, PT, UP0, 0x80, 0x0 ;  /* 0x000000000000781c */ /* 0x000fe20003f0f008 */
[----:B------:R-:W-:Y:S01]  /*0920*/  USEL UR4, UR4, 0x2, !UP0 ;  /* 0x0000000204047887 */ /* 0x000fe2000c000000 */
[----:B------:R-:W-:-:S05]  /*0930*/  NOP ;  /* 0x0000000000007918 */ /* 0x000fca0000000000 */
[----:B------:R-:W-:-:S05]  /*0940*/  IMAD.U32 R2, RZ, RZ, UR4 ;  /* 0x00000004ff027e24 */ /* 0x000fca000f8e00ff */
[----:B------:R0:W-:Y:S01]  /*0950*/  STL [R1+0x50], R2 ;  /* 0x0000500201007387 */ /* 0x0001e20000100800 */
[----:B-12-4-:R-:W-:Y:S06]  /*0960*/  BAR.SYNC.DEFER_BLOCKING 0x0 ;  /* 0x0000000000007b1d */ /* 0x016fec0000010000 */
[----:B------:R-:W-:Y:S05]  /*0970*/  @!P0 BRA `(.L_x_171) ;  /* 0x000000cc007c8947 */ /* 0x000fea0003800000 */
.L_x_172:
[----:B------:R-:W-:-:S08]  /*0980*/  NOP ;  /* 0x0000000000007918 */ /* 0x000fd00000000000 */
[----:B------:R-:W1:Y:S02]  /*0990*/  USETMAXREG.TRY_ALLOC.CTAPOOL UP0, 0xa0 ;  /* 0x000000a0000079c8 */ /* 0x000e640008000600 */
[----:B-1----:R-:W-:-:S13]  /*09a0*/  PLOP3.LUT P0, PT, PT, PT, UP0, 0x80, 0x0 ;  /* 0x000000000000781c */ /* 0x002fda0003f0f008 */
[----:B------:R-:W-:Y:S05]  /*09b0*/  @!P0 BRA `(.L_x_172) ;  /* 0xfffffffc00f08947 */ /* 0x000fea000383ffff */
[----:B0-----:R-:W0:Y:S01]  /*09c0*/  S2R R2, SR_TID.X ;  /* 0x0000000000027919 */ /* 0x001e220000002100 */
[----:B------:R-:W1:Y:S01]  /*09d0*/  S2UR UR4, SR_CgaCtaId ;  /* 0x00000000000479c3 */ /* 0x000e620000008800 */
[----:B------:R-:W-:-:S07]  /*09e0*/  UMOV UR37, 0x400 ;  /* 0x0000040000257882 */ /* 0x000fce0000000000 */
[----:B------:R-:W-:Y:S06]  /*09f0*/  BAR.ARV 0x8, 0x200 ;  /* 0x0208000000007b1d */ /* 0x000fec0000002000 */
[----:B-1----:R-:W-:-:S03]  /*0a00*/  ULEA UR37, UR4, UR37, 0x18 ;  /* 0x0000002504257291 */ /* 0x002fc6000f8ec03f */
[----:B------:R-:W-:Y:S01]  /*0a10*/  ULDC UR4, c[0x0][0xc3c] ;  /* 0x00030f0000047ab9 */ /* 0x000fe20000000800 */
[----:B0-----:R-:W-:-:S04]  /*0a20*/  LOP3.LUT R0, R2, 0xffffff80, RZ, 0xc0, !PT ;  /* 0xffffff8002007812 */ /* 0x001fc800078ec0ff */
[----:B------:R-:W-:-:S13]  /*0a30*/  ISETP.NE.AND P0, PT, R0, 0x80, PT ;  /* 0x000000800000780c */ /* 0x000fda0003f05270 */
[----:B------:R-:W-:Y:S08]  /*0a40*/  @!P0 BAR.ARV 0x9, 0x100 ;  /* 0x0244000000008b1d */ /* 0x000ff00000002000 */
[----:B------:R-:W-:Y:S06]  /*0a50*/  BAR.SYNC.DEFER_BLOCKING 0x5, 0x200 ;  /* 0x0148000000007b1d */ /* 0x000fec0000010000 */
[----:B------:R-:W0:Y:S02]  /*0a60*/  LDS.128 R8, [UR37+0x31cd0] ;  /* 0x031cd025ff087984 */ /* 0x000e240008000c00 */
[----:B------:R-:W-:Y:S06]  /*0a70*/  BAR.ARV 0x4, 0x200 ;  /* 0x0108000000007b1d */ /* 0x000fec0000002000 */
[----:B0-----:R-:W-:-:S13]  /*0a80*/  ISETP.GE.AND P0, PT, R11, UR4, PT ;  /* 0x000000040b007c0c */ /* 0x001fda000bf06270 */
[----:B------:R-:W-:Y:S05]  /*0a90*/  @P0 EXIT ;  /* 0x000000000000094d */ /* 0x000fea0003800000 */
[----:B------:R-:W2:Y:S01]  /*0aa0*/  LDL R3, [R1+0x50] ;  /* 0x0000500001037983 */ /* 0x000ea20000100800 */
[----:B------:R-:W-:Y:S01]  /*0ab0*/  VIADD R15, R2, 0xffffff80 ;  /* 0xffffff80020f7836 */ /* 0x000fe20000000000 */
[----:B------:R-:W-:Y:S01]  /*0ac0*/  R2UR UR6, R9 ;  /* 0x00000000090672ca */ /* 0x000fe200000e0000 */
[----:B------:R-:W-:Y:S01]  /*0ad0*/  UMOV UR39, URZ ;  /* 0x0000003f00277c82 */ /* 0x000fe20008000000 */
[----:B------:R-:W-:Y:S01]  /*0ae0*/  R2UR UR5, R10 ;  /* 0x000000000a0572ca */ /* 0x000fe200000e0000 */
[----:B------:R-:W-:Y:S01]  /*0af0*/  UMOV UR36, URZ ;  /* 0x0000003f00247c82 */ /* 0x000fe20008000000 */
[----:B------:R-:W-:Y:S02]  /*0b00*/  SHF.R.S32.HI R0, RZ, 0x1f, R15 ;  /* 0x0000001fff007819 */ /* 0x000fe4000001140f */
[----:B------:R-:W-:Y:S02]  /*0b10*/  R2UR UR7, R11 ;  /* 0x000000000b0772ca */ /* 0x000fe400000e0000 */
[----:B------:R-:W-:-:S02]  /*0b20*/  LEA.HI R2, R0, R15, RZ, 0x4 ;  /* 0x0000000f00027211 */ /* 0x000fc400078f20ff */
[----:B------:R-:W-:Y:S02]  /*0b30*/  LEA.HI R7, R0, R15, RZ, 0x5 ;  /* 0x0000000f00077211 */ /* 0x000fe400078f28ff */
[----:B------:R-:W-:Y:S02]  /*0b40*/  SHF.R.S32.HI R5, RZ, 0x4, R2 ;  /* 0x00000004ff057819 */ /* 0x000fe40000011402 */
[----:B------:R-:W-:Y:S02]  /*0b50*/  SHF.R.S32.HI R10, RZ, 0x5, R7 ;  /* 0x00000005ff0a7819 */ /* 0x000fe40000011407 */
[----:B------:R-:W-:-:S04]  /*0b60*/  LEA.HI R4, R2, R5, RZ, 0x1 ;  /* 0x0000000502047211 */ /* 0x000fc800078f08ff */
[----:B------:R-:W-:-:S05]  /*0b70*/  LOP3.LUT R6, R4, 0x1ffffffe, RZ, 0xc0, !PT ;  /* 0x1ffffffe04067812 */ /* 0x000fca00078ec0ff */
[----:B------:R-:W-:Y:S01]  /*0b80*/  IMAD.IADD R6, R5, 0x1, -R6 ;  /* 0x0000000105067824 */ /* 0x000fe200078e0a06 */
[----:B--2---:R-:W-:Y:S02]  /*0b90*/  R2UR UR4, R3 ;  /* 0x00000000030472ca */ /* 0x004fe400000e0000 */
[----:B------:R-:W-:Y:S02]  /*0ba0*/  LOP3.LUT R3, R2, 0xfffffff0, RZ, 0xc0, !PT ;  /* 0xfffffff002037812 */ /* 0x000fe400078ec0ff */
[CC--:B------:R-:W-:Y:S02]  /*0bb0*/  LEA.HI R2, R0.reuse, R15.reuse, RZ, 0x7 ;  /* 0x0000000f00027211 */ /* 0x0c0fe400078f38ff */
[----:B------:R-:W-:Y:S01]  /*0bc0*/  LEA.HI R0, R0, R15, RZ, 0x2 ;  /* 0x0000000f00007211 */ /* 0x000fe200078f10ff */
[C---:B------:R-:W-:Y:S01]  /*0bd0*/  IMAD.IADD R3, R15.reuse, 0x1, -R3 ;  /* 0x000000010f037824 */ /* 0x040fe200078e0a03 */
[----:B------:R-:W-:Y:S02]  /*0be0*/  LOP3.LUT R8, R2, 0xffffff80, RZ, 0xc0, !PT ;  /* 0xffffff8002087812 */ /* 0x000fe400078ec0ff */
[----:B------:R-:W-:Y:S01]  /*0bf0*/  SHF.R.S32.HI R16, RZ, 0x7, R2 ;  /* 0x00000007ff107819 */ /* 0x000fe20000011402 */
[--C-:B------:R-:W-:Y:S01]  /*0c00*/  IMAD R12, R10, 0x10, R3.reuse ;  /* 0x000000100a0c7824 */ /* 0x100fe200078e0203 */
[----:B------:R-:W-:Y:S01]  /*0c10*/  SHF.R.S32.HI R4, RZ, 0x1f, R3 ;  /* 0x0000001fff047819 */ /* 0x000fe20000011403 */
[----:B------:R-:W-:Y:S01]  /*0c20*/  IMAD.IADD R14, R15, 0x1, -R8 ;  /* 0x000000010f0e7824 */ /* 0x000fe200078e0a08 */
[----:B------:R-:W-:Y:S01]  /*0c30*/  ULOP3.LUT UR8, UR4, 0x1, URZ, 0xfc, !UPT ;  /* 0x0000000104087892 */ /* 0x000fe2000f8efc3f */
[----:B------:R-:W-:Y:S01]  /*0c40*/  IMAD.HI R2, R16, 0x55555556, RZ ;  /* 0x5555555610027827 */ /* 0x000fe200078e02ff */
[CC--:B------:R-:W-:Y:S01]  /*0c50*/  LEA.HI R5, R4.reuse, R3.reuse, RZ, 0x3 ;  /* 0x0000000304057211 */ /* 0x0c0fe200078f18ff */
[----:B------:R-:W-:Y:S01]  /*0c60*/  UMOV UR4, URZ ;  /* 0x0000003f00047c82 */ /* 0x000fe20008000000 */
[----:B------:R-:W-:-:S02]  /*0c70*/  LEA.HI R4, R4, R3, RZ, 0x2 ;  /* 0x0000000304047211 */ /* 0x000fc400078f10ff */
[----:B------:R-:W-:Y:S01]  /*0c80*/  SHF.R.S32.HI R9, RZ, 0x1f, R14 ;  /* 0x0000001fff097819 */ /* 0x000fe2000001140e */
[----:B------:R-:W-:Y:S01]  /*0c90*/  IMAD.SHL.U32 R5, R5, 0x10, RZ ;  /* 0x0000001005057824 */ /* 0x000fe200078e00ff */
[----:B------:R-:W-:Y:S02]  /*0ca0*/  LOP3.LUT R8, R4, 0x7fffffc, RZ, 0xc0, !PT ;  /* 0x07fffffc04087812 */ /* 0x000fe400078ec0ff */
[----:B------:R-:W-:Y:S02]  /*0cb0*/  LEA.HI R11, R9, R14, RZ, 0x2 ;  /* 0x0000000e090b7211 */ /* 0x000fe400078f10ff */
[----:B------:R-:W-:Y:S01]  /*0cc0*/  LOP3.LUT R5, R5, 0x7fffff80, RZ, 0xc0, !PT ;  /* 0x7fffff8005057812 */ /* 0x000fe200078ec0ff */
[----:B------:R-:W-:Y:S01]  /*0cd0*/  IMAD.IADD R8, R3, 0x1, -R8 ;  /* 0x0000000103087824 */ /* 0x000fe200078e0a08 */
[----:B------:R-:W-:Y:S02]  /*0ce0*/  SHF.R.S32.HI R4, RZ, 0x2, R4 ;  /* 0x00000002ff047819 */ /* 0x000fe40000011404 */
[----:B------:R-:W-:Y:S01]  /*0cf0*/  SHF.R.S32.HI R3, RZ, 0x1f, R11 ;  /* 0x0000001fff037819 */ /* 0x000fe2000001140b */
[----:B------:R-:W-:Y:S01]  /*0d00*/  IMAD R5, R10, 0x100, R5 ;  /* 0x000001000a057824 */ /* 0x000fe200078e0205 */
[----:B------:R-:W-:Y:S01]  /*0d10*/  SHF.R.S32.HI R10, RZ, 0x2, R11 ;  /* 0x00000002ff0a7819 */ /* 0x000fe2000001140b */
[----:B------:R-:W-:Y:S01]  /*0d20*/  IMAD.SHL.U32 R4, R4, 0x40, RZ ;  /* 0x0000004004047824 */ /* 0x000fe200078e00ff */
[----:B------:R-:W-:Y:S01]  /*0d30*/  LOP3.LUT R11, R11, 0x7ffffffc, RZ, 0xc0, !PT ;  /* 0x7ffffffc0b0b7812 */ /* 0x000fe200078ec0ff */
[----:B------:R-:W-:Y:S01]  /*0d40*/  IMAD R7, R8, 0x10, R5 ;  /* 0x0000001008077824 */ /* 0x000fe200078e0205 */
[----:B------:R-:W-:Y:S01]  /*0d50*/  LEA.HI R5, R3, R10, RZ, 0x3 ;  /* 0x0000000a03057211 */ /* 0x000fe200078f18ff */
[----:B------:R-:W-:Y:S01]  /*0d60*/  IMAD.SHL.U32 R3, R6, 0x8, RZ ;  /* 0x0000000806037824 */ /* 0x000fe200078e00ff */
[----:B------:R-:W-:Y:S01]  /*0d70*/  LOP3.LUT R4, R4, 0x40, RZ, 0xc0, !PT ;  /* 0x0000004004047812 */ /* 0x000fe200078ec0ff */
[----:B------:R-:W-:Y:S01]  /*0d80*/  IMAD.IADD R11, R14, 0x1, -R11 ;  /* 0x000000010e0b7824 */ /* 0x000fe200078e0a0b */
[----:B------:R-:W-:-:S02]  /*0d90*/  LEA.HI R6, R2, R2, RZ, 0x1 ;  /* 0x0000000202067211 */ /* 0x000fc400078f08ff */
[----:B------:R-:W-:Y:S01]  /*0da0*/  LOP3.LUT R13, R5, 0xfffffff8, RZ, 0xc0, !PT ;  /* 0xfffffff8050d7812 */ /* 0x000fe200078ec0ff */
[----:B------:R-:W-:Y:S01]  /*0db0*/  IMAD.SHL.U32 R157, R11, 0x2, RZ ;  /* 0x000000020b9d7824 */ /* 0x000fe200078e00ff */
[--C-:B------:R-:W-:Y:S01]  /*0dc0*/  LOP3.LUT R2, R4, 0x8, R3.reuse, 0xf8, !PT ;  /* 0x0000000804027812 */ /* 0x100fe200078ef803 */
[----:B------:R-:W-:Y:S01]  /*0dd0*/  IMAD.U32 R3, R12, 0x20, R3 ;  /* 0x000000200c037824 */ /* 0x000fe200078e0003 */
[----:B------:R-:W-:Y:S01]  /*0de0*/  SHF.R.U32.HI R5, RZ, 0x3, R4 ;  /* 0x00000003ff057819 */ /* 0x000fe20000011604 */
[----:B------:R-:W-:Y:S01]  /*0df0*/  IMAD.IADD R10, R10, 0x1, -R13 ;  /* 0x000000010a0a7824 */ /* 0x000fe200078e0a0d */
[----:B------:R-:W-:Y:S01]  /*0e00*/  LOP3.LUT R4, R0, 0xfffffffc, RZ, 0xc0, !PT ;  /* 0xfffffffc00047812 */ /* 0x000fe200078ec0ff */
[----:B------:R-:W-:Y:S01]  /*0e10*/  VIADD R155, R157, 0x8 ;  /* 0x000000089d9b7836 */ /* 0x000fe20000000000 */
[----:B------:R-:W-:Y:S01]  /*0e20*/  LEA.HI R9, R9, R14, RZ, 0x5 ;  /* 0x0000000e09097211 */ /* 0x000fe200078f28ff */
[----:B------:R0:W-:Y:S01]  /*0e30*/  STL [R1+0x48], R3 ;  /* 0x0000480301007387 */ /* 0x0001e20000100800 */
[----:B------:R-:W-:Y:S01]  /*0e40*/  LOP3.LUT R2, R2, R5, RZ, 0x3c, !PT ;  /* 0x0000000502027212 */ /* 0x000fe200078e3cff */
[----:B------:R-:W-:Y:S01]  /*0e50*/  IMAD.IADD R4, R15, 0x1, -R4 ;  /* 0x000000010f047824 */ /* 0x000fe200078e0a04 */
[----:B------:R-:W-:Y:S01]  /*0e60*/  SHF.R.S32.HI R9, RZ, 0x5, R9 ;  /* 0x00000005ff097819 */ /* 0x000fe20000011409 */
[----:B------:R-:W-:Y:S01]  /*0e70*/  IMAD R6, R6, -0x3, R16 ;  /* 0xfffffffd06067824 */ /* 0x000fe200078e0210 */
[----:B------:R-:W-:Y:S01]  /*0e80*/  SHF.R.S32.HI R0, RZ, 0x2, R0 ;  /* 0x00000002ff007819 */ /* 0x000fe20000011400 */
[----:B------:R-:W-:-:S02]  /*0e90*/  IMAD.SHL.U32 R18, R4, 0x8, RZ ;  /* 0x0000000804127824 */ /* 0x000fc400078e00ff */
[----:B------:R-:W-:Y:S01]  /*0ea0*/  IMAD R9, R9, 0x10, R10 ;  /* 0x0000001009097824 */ /* 0x000fe200078e020a */
[----:B0-----:R-:W-:Y:S01]  /*0eb0*/  LEA.HI R3, R4, R4, RZ, 0x1 ;  /* 0x0000000404037211 */ /* 0x001fe200078f08ff */
[----:B------:R-:W-:Y:S02]  /*0ec0*/  VIADD R144, R18, 0x40 ;  /* 0x0000004012907836 */ /* 0x000fe40000000000 */
[----:B------:R-:W-:Y:S01]  /*0ed0*/  VIADD R152, R157, 0x20 ;  /* 0x000000209d987836 */ /* 0x000fe20000000000 */
[----:B------:R-:W-:Y:S01]  /*0ee0*/  LOP3.LUT R3, R3, 0x1ffffffe, RZ, 0xc0, !PT ;  /* 0x1ffffffe03037812 */ /* 0x000fe200078ec0ff */
[C---:B------:R-:W-:Y:S01]  /*0ef0*/  VIADD R149, R157.reuse, 0x38 ;  /* 0x000000389d957836 */ /* 0x040fe20000000000 */
[----:B------:R-:W-:Y:S01]  /*0f00*/  SHF.R.S32.HI R0, RZ, 0x1f, R144 ;  /* 0x0000001fff007819 */ /* 0x000fe20000011490 */
[----:B------:R-:W-:Y:S01]  /*0f10*/  VIADD R146, R157, 0x50 ;  /* 0x000000509d927836 */ /* 0x000fe20000000000 */
[----:B------:R-:W-:Y:S01]  /*0f20*/  SHF.R.S32.HI R0, RZ, 0x1f, R155 ;  /* 0x0000001fff007819 */ /* 0x000fe2000001149b */
[----:B------:R-:W-:Y:S01]  /*0f30*/  IMAD R5, R6, 0x40, R9 ;  /* 0x0000004006057824 */ /* 0x000fe200078e0209 */
[----:B------:R-:W-:Y:S01]  /*0f40*/  SHF.R.S32.HI R0, RZ, 0x1f, R152 ;  /* 0x0000001fff007819 */ /* 0x000fe20000011498 */
[----:B------:R-:W-:Y:S01]  /*0f50*/  IMAD.IADD R3, R4, 0x1, -R3 ;  /* 0x0000000104037824 */ /* 0x000fe200078e0a03 */
[----:B------:R-:W-:Y:S01]  /*0f60*/  SHF.R.S32.HI R0, RZ, 0x1f, R149 ;  /* 0x0000001fff007819 */ /* 0x000fe20000011495 */
[----:B------:R-:W-:Y:S01]  /*0f70*/  IMAD.IADD R2, R2, 0x1, R7 ;  /* 0x0000000102027824 */ /* 0x000fe200078e0207 */
[----:B------:R-:W-:Y:S01]  /*0f80*/  SHF.R.S32.HI R0, RZ, 0x1f, R146 ;  /* 0x0000001fff007819 */ /* 0x000fe20000011492 */
[----:B------:R-:W-:Y:S01]  /*0f90*/  IMAD.U32 R7, RZ, RZ, UR8 ;  /* 0x00000008ff077e24 */ /* 0x000fe2000f8e00ff */
[----:B------:R-:W-:Y:S01]  /*0fa0*/  STL [R1+0x40], R5 ;  /* 0x0000400501007387 */ /* 0x000fe20000100800 */
[----:B------:R-:W-:Y:S01]  /*0fb0*/  IMAD.U32 R6, RZ, RZ, UR4 ;  /* 0x00000004ff067e24 */ /* 0x000fe2000f8e00ff */
[----:B------:R-:W-:Y:S01]  /*0fc0*/  LEA R2, R2, UR37, 0x1 ;  /* 0x0000002502027c11 */ /* 0x000fe2000f8e08ff */
[----:B------:R-:W-:Y:S01]  /*0fd0*/  IMAD R0, R3, 0x8, R5 ;  /* 0x0000000803007824 */ /* 0x000fe200078e0205 */
[----:B------:R-:W-:Y:S01]  /*0fe0*/  STL [R1+0x4c], R7 ;  /* 0x00004c0701007387 */ /* 0x000fe20000100800 */
[----:B------:R-:W-:-:S02]  /*0ff0*/  VIADD R22, R18, 0x20 ;  /* 0x0000002012167836 */ /* 0x000fc40000000000 */
[C---:B------:R-:W-:Y:S01]  /*1000*/  VIADD R154, R157.reuse, 0x10 ;  /* 0x000000109d9a7836 */ /* 0x040fe20000000000 */
[----:B------:R0:W-:Y:S01]  /*1010*/  STL [R1+0x10], R6 ;  /* 0x0000100601007387 */ /* 0x0001e20000100800 */
[C---:B------:R-:W-:Y:S01]  /*1020*/  VIADD R153, R157.reuse, 0x18 ;  /* 0x000000189d997836 */ /* 0x040fe20000000000 */
[----:B------:R-:W-:Y:S01]  /*1030*/  SHF.R.S32.HI R4, RZ, 0x1f, R22 ;  /* 0x0000001fff047819 */ /* 0x000fe20000011416 */
[C---:B------:R-:W-:Y:S01]  /*1040*/  VIADD R151, R157.reuse, 0x28 ;  /* 0x000000289d977836 */ /* 0x040fe20000000000 */
[----:B------:R1:W-:Y:S01]  /*1050*/  STL [R1+0x44], R0 ;  /* 0x0000440001007387 */ /* 0x0003e20000100800 */
[C---:B------:R-:W-:Y:S01]  /*1060*/  VIADD R150, R157.reuse, 0x30 ;  /* 0x000000309d967836 */ /* 0x040fe20000000000 */
[----:B------:R-:W-:Y:S01]  /*1070*/  SHF.R.S32.HI R4, RZ, 0x1f, R154 ;  /* 0x0000001fff047819 */ /* 0x000fe2000001149a */
[C---:B------:R-:W-:Y:S01]  /*1080*/  VIADD R148, R157.reuse, 0x40 ;  /* 0x000000409d947836 */ /* 0x040fe20000000000 */
[----:B------:R-:W-:Y:S01]  /*1090*/  SHF.R.S32.HI R4, RZ, 0x1f, R151 ;  /* 0x0000001fff047819 */ /* 0x000fe20000011497 */
[C---:B------:R-:W-:Y:S01]  /*10a0*/  VIADD R147, R157.reuse, 0x48 ;  /* 0x000000489d937836 */ /* 0x040fe20000000000 */
[----:B0-----:R-:W-:Y:S01]  /*10b0*/  SHF.R.S32.HI R6, RZ, 0x1f, R153 ;  /* 0x0000001fff067819 */ /* 0x001fe20000011499 */
[----:B------:R-:W-:Y:S01]  /*10c0*/  VIADD R145, R157, 0x58 ;  /* 0x000000589d917836 */ /* 0x000fe20000000000 */
[----:B------:R-:W-:-:S02]  /*10d0*/  SHF.R.S32.HI R6, RZ, 0x1f, R150 ;  /* 0x0000001fff067819 */ /* 0x000fc40000011496 */
[----:B------:R-:W-:Y:S02]  /*10e0*/  SHF.R.S32.HI R4, RZ, 0x1f, R148 ;  /* 0x0000001fff047819 */ /* 0x000fe40000011494 */
[----:B------:R-:W-:Y:S02]  /*10f0*/  SHF.R.S32.HI R6, RZ, 0x1f, R147 ;  /* 0x0000001fff067819 */ /* 0x000fe40000011493 */
[----:B-1----:R-:W-:-:S07]  /*1100*/  SHF.R.S32.HI R4, RZ, 0x1f, R145 ;  /* 0x0000001fff047819 */ /* 0x002fce0000011491 */
.L_x_210:
[----:B------:R-:W-:Y:S01]  /*1110*/  ULDC.64 UR8, c[0x0][0xc88] ;  /* 0x0003220000087ab9 */ /* 0x000fe20000000a00 */
[----:B------:R-:W-:Y:S01]  /*1120*/  ULDC.64 UR12, c[0x0][0x208] ;  /* 0x00008200000c7ab9 */ /* 0x000fe20000000a00 */
[----:B------:R-:W-:Y:S01]  /*1130*/  UIMAD.WIDE UR8, UR7, 0x4, UR8 ;  /* 0x00000004070878a5 */ /* 0x000fe2000f8e0208 */
[----:B------:R-:W-:Y:S02]  /*1140*/  ULDC.64 UR10, c[0x0][0xa20] ;  /* 0x00028800000a7ab9 */ /* 0x000fe40000000a00 */
[----:B------:R-:W-:-:S03]  /*1150*/  ULDC UR7, c[0x0][0x2f0] ;  /* 0x0000bc0000077ab9 */ /* 0x000fc60000000800 */
[----:B012---:R-:W-:Y:S02]  /*1160*/  IMAD.U32 R4, RZ, RZ, UR8 ;  /* 0x00000008ff047e24 */ /* 0x007fe4000f8e00ff */
[----:B----4-:R-:W-:Y:S01]  /*1170*/  IMAD.U32 R5, RZ, RZ, UR9 ;  /* 0x00000009ff057e24 */ /* 0x010fe2000f8e00ff */
[----:B------:R-:W-:-:S04]  /*1180*/  ULDC.64 UR8, c[0x0][0xa28] ;  /* 0x00028a0000087ab9 */ /* 0x000fc80000000a00 */
[----:B------:R-:W2:Y:S01]  /*1190*/  LDG.E R4, desc[UR12][R4.64] ;  /* 0x0000000c04047981 */ /* 0x000ea2000c1e1900 */
[----:B------:R-:W-:Y:S02]  /*11a0*/  UISETP.NE.U32.AND UP0, UPT, UR8, URZ, UPT ;  /* 0x0000003f0800728c */ /* 0x000fe4000bf05070 */
[----:B------:R-:W-:Y:S02]  /*11b0*/  UISETP.NE.U32.AND UP1, UPT, UR10, URZ, UPT ;  /* 0x0000003f0a00728c */ /* 0x000fe4000bf25070 */
[----:B------:R-:W-:Y:S02]  /*11c0*/  UISETP.NE.AND.EX UP0, UPT, UR9, URZ, UPT, UP0 ;  /* 0x0000003f0900728c */ /* 0x000fe4000bf05300 */
[----:B------:R-:W-:-:S04]  /*11d0*/  UISETP.NE.AND.EX UP1, UPT, UR11, URZ, UPT, UP1 ;  /* 0x0000003f0b00728c */ /* 0x000fc8000bf25310 */
[----:B------:R-:W-:Y:S02]  /*11e0*/  PLOP3.LUT P0, PT, PT, PT, UP0, 0x80, 0x0 ;  /* 0x000000000000781c */ /* 0x000fe40003f0f008 */
[----:B------:R-:W-:Y:S02]  /*11f0*/  PLOP3.LUT P1, PT, PT, PT, UP1, 0x80, 0x0 ;  /* 0x000000000000781c */ /* 0x000fe40003f2f018 */
[----:B--2---:R-:W-:-:S13]  /*1200*/  R2UR UR4, R4 ;  /* 0x00000000040472ca */ /* 0x004fda00000e0000 */
[----:B------:R-:W-:Y:S02]  /*1210*/  USHF.R.S32.HI UR14, URZ, 0x1f, UR4 ;  /* 0x0000001f3f0e7899 */ /* 0x000fe40008011404 */
[----:B-----5:R-:W-:Y:S01]  /*1220*/  IMAD.U32 R0, RZ, RZ, UR4 ;  /* 0x00000004ff007e24 */ /* 0x020fe2000f8e00ff */
[----:B------:R-:W-:-:S04]  /*1230*/  @UP0 ULEA UR8, UP2, UR4, UR8, 0x2 ;  /* 0x0000000804080291 */ /* 0x000fc8000f84103f */
[----:B------:R-:W-:Y:S02]  /*1240*/  @UP0 ULEA.HI.X UR9, UR4, UR9, UR14, 0x2, UP2 ;  /* 0x0000000904090291 */ /* 0x000fe400090f140e */
[----:B------:R-:W-:Y:S01]  /*1250*/  IMAD.U32 R3, RZ, RZ, UR14 ;  /* 0x0000000eff037e24 */ /* 0x000fe2000f8e00ff */
[----:B------:R-:W-:Y:S01]  /*1260*/  @UP1 ULEA UR10, UP0, UR4, UR10, 0x2 ;  /* 0x0000000a040a1291 */ /* 0x000fe2000f80103f */
[----:B------:R-:W-:Y:S01]  /*1270*/  IMAD.U32 R4, RZ, RZ, UR8 ;  /* 0x00000008ff047e24 */ /* 0x000fe2000f8e00ff */
[----:B------:R-:W-:Y:S02]  /*1280*/  STL [R1+0xc], R0 ;  /* 0x00000c0001007387 */ /* 0x000fe40000100800 */
[----:B------:R-:W-:Y:S01]  /*1290*/  @UP1 ULEA.HI.X UR11, UR4, UR11, UR14, 0x2, UP0 ;  /* 0x0000000b040b1291 */ /* 0x000fe200080f140e */
[----:B------:R-:W-:Y:S01]  /*12a0*/  IMAD.U32 R5, RZ, RZ, UR9 ;  /* 0x00000009ff057e24 */ /* 0x000fe2000f8e00ff */
[----:B------:R0:W-:Y:S01]  /*12b0*/  STL [R1+0x14], R3 ;  /* 0x0000140301007387 */ /* 0x0001e20000100800 */
[----:B------:R-:W-:Y:S01]  /*12c0*/  IMAD.U32 R6, RZ, RZ, UR10 ;  /* 0x0000000aff067e24 */ /* 0x000fe2000f8e00ff */
[----:B------:R-:W-:Y:S01]  /*12d0*/  ULDC.64 UR8, c[0x0][0x418] ;  /* 0x0001060000087ab9 */ /* 0x000fe20000000a00 */
[----:B------:R-:W-:Y:S01]  /*12e0*/  ULDC UR4, c[0x0][0x424] ;  /* 0x0001090000047ab9 */ /* 0x000fe20000000800 */
[----:B---3--:R-:W-:Y:S01]  /*12f0*/  IMAD.U32 R7, RZ, RZ, UR11 ;  /* 0x0000000bff077e24 */ /* 0x008fe2000f8e00ff */
[----:B------:R-:W2:Y:S04]  /*1300*/  @P0 LDG.E R4, desc[UR12][R4.64] ;  /* 0x0000000c04040981 */ /* 0x000ea8000c1e1900 */
[----:B------:R-:W3:Y:S01]  /*1310*/  @P1 LDG.E R6, desc[UR12][R6.64] ;  /* 0x0000000c06061981 */ /* 0x000ee2000c1e1900 */
[----:B0-----:R-:W-:Y:S01]  /*1320*/  IMAD.U32 R3, RZ, RZ, UR6 ;  /* 0x00000006ff037e24 */ /* 0x001fe2000f8e00ff */
[----:B------:R-:W-:-:S02]  /*1330*/  UISETP.NE.U32.AND UP0, UPT, UR8, URZ, UPT ;  /* 0x0000003f0800728c */ /* 0x000fc4000bf05070 */
[----:B------:R-:W-:Y:S02]  /*1340*/  ULOP3.LUT UR6, UR5, 0xffff, URZ, 0xc0, !UPT ;  /* 0x0000ffff05067892 */ /* 0x000fe4000f8ec03f */
[----:B------:R0:W-:Y:S01]  /*1350*/  STL [R1+0x4], R3 ;  /* 0x0000040301007387 */ /* 0x0001e20000100800 */
[----:B------:R-:W-:Y:S01]  /*1360*/  UISETP.NE.AND.EX UP0, UPT, UR9, URZ, UPT, UP0 ;  /* 0x0000003f0900728c */ /* 0x000fe2000bf05300 */
[----:B------:R-:W-:Y:S02]  /*1370*/  UMOV UR38, URZ ;  /* 0x0000003f00267c82 */ /* 0x000fe40008000000 */
[----:B------:R-:W-:Y:S01]  /*1380*/  IMAD.U32 R156, RZ, RZ, UR6 ;  /* 0x00000006ff9c7e24 */ /* 0x000fe2000f8e00ff */
[----:B------:R-:W-:Y:S02]  /*1390*/  USEL UR4, UR4, 0x1, UP0 ;  /* 0x0000000104047887 */ /* 0x000fe40008000000 */
[----:B------:R-:W-:Y:S02]  /*13a0*/  ULOP3.LUT UR6, UR5, 0xff0000, URZ, 0xc0, !UPT ;  /* 0x00ff000005067892 */ /* 0x000fe4000f8ec03f */
[----:B------:R-:W-:-:S02]  /*13b0*/  UIMAD UR4, UR4, UR7, URZ ;  /* 0x00000007040472a4 */ /* 0x000fc4000f8e023f */
[----:B------:R-:W-:Y:S01]  /*13c0*/  ULOP3.LUT UR7, UR5, 0xff000000, URZ, 0xc0, !UPT ;  /* 0xff00000005077892 */ /* 0x000fe2000f8ec03f */
[----:B--2---:R-:W-:-:S04]  /*13d0*/  @P0 R2UR UR38, R4 ;  /* 0x00000000042602ca */ /* 0x004fc800000e0000 */
[----:B---3--:R-:W-:Y:S01]  /*13e0*/  @P1 R2UR UR4, R6 ;  /* 0x00000000060412ca */ /* 0x008fe200000e0000 */
[----:B0-----:R-:W-:-:S14]  /*13f0*/  @P1 BRA `(.L_x_173) ;  /* 0x00000000003c1947 */ /* 0x001fdc0003800000 */
[----:B------:R-:W-:Y:S02]  /*1400*/  ULDC.64 UR8, c[0x0][0xa08] ;  /* 0x0002820000087ab9 */ /* 0x000fe40000000a00 */
[----:B------:R-:W-:-:S04]  /*1410*/  ISETP.NE.U32.AND P0, PT, RZ, UR8, PT ;  /* 0x00000008ff007c0c */ /* 0x000fc8000bf05070 */
[----:B------:R-:W-:-:S13]  /*1420*/  ISETP.NE.AND.EX P0, PT, RZ, UR9, PT, P0 ;  /* 0x00000009ff007c0c */ /* 0x000fda000bf05300 */
[----:B------:R-:W-:Y:S05]  /*1430*/  @!P0 BRA `(.L_x_173) ;  /* 0x00000000002c8947 */ /* 0x000fea0003800000 */
[----:B------:R-:W-:Y:S01]  /*1440*/  R2UR UR10, R0 ;  /* 0x00000000000a72ca */ /* 0x000fe200000e0000 */
[----:B------:R-:W-:Y:S01]  /*1450*/  ULDC.64 UR4, c[0x0][0xa08] ;  /* 0x0002820000047ab9 */ /* 0x000fe20000000a00 */
[----:B------:R-:W-:-:S11]  /*1460*/  ULDC.64 UR8, c[0x0][0x208] ;  /* 0x0000820000087ab9 */ /* 0x000fd60000000a00 */
[----:B------:R-:W-:-:S06]  /*1470*/  UIMAD.WIDE UR4, UR10, 0x4, UR4 ;  /* 0x000000040a0478a5 */ /* 0x000fcc000f8e0204 */
[----:B------:R-:W-:Y:S02]  /*1480*/  IMAD.U32 R4, RZ, RZ, UR4 ;  /* 0x00000004ff047e24 */ /* 0x000fe4000f8e00ff */
[----:B------:R-:W-:-:S05]  /*1490*/  IMAD.U32 R5, RZ, RZ, UR5 ;  /* 0x00000005ff057e24 */ /* 0x000fca000f8e00ff */
[----:B------:R-:W2:Y:S04]  /*14a0*/  LDG.E R3, desc[UR8][R4.64] ;  /* 0x0000000804037981 */ /* 0x000ea8000c1e1900 */
[----:B------:R-:W3:Y:S01]  /*14b0*/  LDG.E R0, desc[UR8][R4.64+0x4] ;  /* 0x0000040804007981 */ /* 0x000ee2000c1e1900 */
[----:B--2---:R-:W-:Y:S02]  /*14c0*/  R2UR UR4, R3 ;  /* 0x00000000030472ca */ /* 0x004fe400000e0000 */
[----:B---3--:R-:W-:-:S13]  /*14d0*/  R2UR UR5, R0 ;  /* 0x00000000000572ca */ /* 0x008fda00000e0000 */
[----:B------:R-:W-:-:S12]  /*14e0*/  UIADD3 UR4, -UR4, UR5, URZ ;  /* 0x0000000504047290 */ /* 0x000fd8000fffe13f */
.L_x_173:
[----:B------:R-:W-:Y:S02]  /*14f0*/  UIADD3 UR38, -UR38, UR4, URZ ;  /* 0x0000000426267290 */ /* 0x000fe4000fffe13f */
[----:B------:R-:W-:Y:S02]  /*1500*/  USHF.R.U32.HI UR7, URZ, 0x8, UR7 ;  /* 0x000000083f077899 */ /* 0x000fe40008011607 */
[----:B------:R-:W-:Y:S02]  /*1510*/  UISETP.GE.AND UP0, UPT, UR38, 0x1, UPT ;  /* 0x000000012600788c */ /* 0x000fe4000bf06270 */
[----:B------:R-:W-:Y:S02]  /*1520*/  UIADD3 UR4, UR38, 0x8f, URZ ;  /* 0x0000008f26047890 */ /* 0x000fe4000fffe03f */
[----:B------:R-:W-:Y:S02]  /*1530*/  ULEA.HI UR7, UR6, UR7, URZ, 0x10 ;  /* 0x0000000706077291 */ /* 0x000fe4000f8f803f */
[----:B------:R-:W-:Y:S01]  /*1540*/  PLOP3.LUT P0, PT, PT, PT, UP0, 0x80, 0x0 ;  /* 0x000000000000781c */ /* 0x000fe20003f0f008 */
[----:B------:R-:W-:-:S02]  /*1550*/  UIMAD.WIDE UR4, UR4, 0x38e38e39, URZ ;  /* 0x38e38e39040478a5 */ /* 0x000fc4000f8e023f */
[----:B------:R-:W-:Y:S02]  /*1560*/  ULOP3.LUT UR8, UR7, 0xff, URZ, 0xc0, !UPT ;  /* 0x000000ff07087892 */ /* 0x000fe4000f8ec03f */
[----:B------:R-:W-:Y:S02]  /*1570*/  USHF.R.U32.HI UR7, URZ, 0x10, UR7 ;  /* 0x000000103f077899 */ /* 0x000fe40008011607 */
[----:B------:R-:W-:Y:S02]  /*1580*/  USHF.R.U32.HI UR6, URZ, 0x1f, UR5 ;  /* 0x0000001f3f067899 */ /* 0x000fe40008011605 */
[----:B------:R-:W-:Y:S01]  /*1590*/  IMAD.U32 R23, RZ, RZ, UR8 ;  /* 0x00000008ff177e24 */ /* 0x000fe2000f8e00ff */
[----:B------:R-:W-:Y:S01]  /*15a0*/  UMOV UR4, URZ ;  /* 0x0000003f00047c82 */ /* 0x000fe20008000000 */
[----:B------:R-:W-:Y:S01]  /*15b0*/  ULEA.HI.SX32 UR9, UR5, UR6, 0x1b ;  /* 0x0000000605097291 */ /* 0x000fe2000f8fda3f */
[----:B------:R-:W-:Y:S01]  /*15c0*/  IMAD.U32 R19, RZ, RZ, UR7 ;  /* 0x00000007ff137e24 */ /* 0x000fe2000f8e00ff */
[----:B------:R-:W-:Y:S10]  /*15d0*/  @!P0 BRA `(.L_x_174) ;  /* 0x0000000000948947 */ /* 0x000ff40003800000 */
[----:B------:R-:W-:Y:S01]  /*15e0*/  R2UR UR5, R19 ;  /* 0x00000000130572ca */ /* 0x000fe200000e0000 */
[----:B------:R-:W-:-:S12]  /*15f0*/  ULDC UR4, c[0x0][0x9f0] ;  /* 0x00027c0000047ab9 */ /* 0x000fd80000000800 */
[----:B------:R-:W-:-:S04]  /*1600*/  UISETP.NE.AND UP0, UPT, UR5, URZ, UPT ;  /* 0x0000003f0500728c */ /* 0x000fc8000bf05270 */
[----:B------:R-:W-:-:S03]  /*1610*/  USEL UR10, UR5, UR4, UP0 ;  /* 0x00000004050a7287 */ /* 0x000fc60008000000 */
[----:B------:R-:W-:Y:S01]  /*1620*/  UMOV UR4, URZ ;  /* 0x0000003f00047c82 */ /* 0x000fe20008000000 */
[----:B------:R-:W-:Y:S02]  /*1630*/  UIADD3 UR6, UR9, -0x1, UR10 ;  /* 0xffffffff09067890 */ /* 0x000fe4000fffe00a */
[----:B------:R-:W-:-:S04]  /*1640*/  IMAD.U32 R4, RZ, RZ, UR10 ;  /* 0x0000000aff047e24 */ /* 0x000fc8000f8e00ff */
[----:B------:R-:W-:Y:S01]  /*1650*/  IMAD.U32 R5, RZ, RZ, UR6 ;  /* 0x00000006ff057e24 */ /* 0x000fe2000f8e00ff */
[-C--:B------:R-:W-:Y:S01]  /*1660*/  IABS R0, R4.reuse ;  /* 0x0000000400007213 */ /* 0x080fe20000000000 */
[----:B------:R-:W-:Y:S01]  /*1670*/  ULOP3.LUT UR6, UR6, UR10, URZ, 0x3c, !UPT ;  /* 0x0000000a06067292 */ /* 0x000fe2000f8e3c3f */
[----:B------:R-:W-:Y:S02]  /*1680*/  IABS R6, R4 ;  /* 0x0000000400067213 */ /* 0x000fe40000000000 */
[----:B------:R-:W-:Y:S02]  /*1690*/  R2UR UR11, R0 ;  /* 0x00000000000b72ca */ /* 0x000fe400000e0000 */
[----:B------:R-:W-:-:S05]  /*16a0*/  IABS R5, R5 ;  /* 0x0000000500057213 */ /* 0x000fca0000000000 */
[----:B------:R-:W-:-:S05]  /*16b0*/  IMAD.MOV.U32 R4, RZ, RZ, R5 ;  /* 0x000000ffff047224 */ /* 0x000fca00078e0005 */
[----:B------:R-:W-:Y:S01]  /*16c0*/  R2UR UR8, R4 ;  /* 0x00000000040872ca */ /* 0x000fe200000e0000 */
[----:B------:R-:W0:Y:S08]  /*16d0*/  I2F.RP R0, UR11 ;  /* 0x0000000b00007d06 */ /* 0x000e300008209400 */
[----:B0-----:R-:W0:Y:S02]  /*16e0*/  MUFU.RCP R0, R0 ;  /* 0x0000000000007308 */ /* 0x001e240000001000 */
[----:B0-----:R-:W-:-:S02]  /*16f0*/  VIADD R3, R0, 0xffffffe ;  /* 0x0ffffffe00037836 */ /* 0x001fc40000000000 */
[----:B------:R-:W-:-:S04]  /*1700*/  IMAD.MOV R0, RZ, RZ, -R6 ;  /* 0x000000ffff007224 */ /* 0x000fc800078e0a06 */
[----:B------:R-:W0:Y:S02]  /*1710*/  F2I.FTZ.U32.TRUNC.NTZ R3, R3 ;  /* 0x0000000300037305 */ /* 0x000e24000021f000 */
[----:B0-----:R-:W-:-:S13]  /*1720*/  R2UR UR5, R3 ;  /* 0x00000000030572ca */ /* 0x001fda00000e0000 */
[----:B------:R-:W-:-:S04]  /*1730*/  UIADD3 UR7, URZ, -UR5, URZ ;  /* 0x800000053f077290 */ /* 0x000fc8000fffe03f */
[----:B------:R-:W-:-:S04]  /*1740*/  UIMAD UR7, UR7, UR11, URZ ;  /* 0x0000000b070772a4 */ /* 0x000fc8000f8e023f */
[----:B------:R-:W-:-:S03]  /*1750*/  UIMAD.WIDE.U32 UR4, UR5, UR7, UR4 ;  /* 0x00000007050472a5 */ /* 0x000fc6000f8e0004 */
[----:B------:R-:W-:Y:S01]  /*1760*/  R2UR UR7, R0 ;  /* 0x00000000000772ca */ /* 0x000fe200000e0000 */
[----:B------:R-:W-:-:S12]  /*1770*/  UIMAD.WIDE.U32 UR4, UR5, UR8, URZ ;  /* 0x00000008050472a5 */ /* 0x000fd8000f8e003f */
[----:B------:R-:W-:-:S04]  /*1780*/  UIMAD UR4, UR5, UR7, UR8 ;  /* 0x00000007050472a4 */ /* 0x000fc8000f8e0208 */
[----:B------:R-:W-:-:S11]  /*1790*/  UISETP.GT.U32.AND UP1, UPT, UR11, UR4, UPT ;  /* 0x000000040b00728c */ /* 0x000fd6000bf24070 */
[----:B------:R-:W-:Y:S02]  /*17a0*/  @!UP1 UIADD3 UR4, UR4, -UR11, URZ ;  /* 0x8000000b04049290 */ /* 0x000fe4000fffe03f */
[----:B------:R-:W-:Y:S02]  /*17b0*/  @!UP1 UIADD3 UR5, UR5, 0x1, URZ ;  /* 0x0000000105059890 */ /* 0x000fe4000fffe03f */
[----:B------:R-:W-:Y:S02]  /*17c0*/  UISETP.GE.U32.AND UP0, UPT, UR4, UR11, UPT ;  /* 0x0000000b0400728c */ /* 0x000fe4000bf06070 */
[----:B------:R-:W-:-:S09]  /*17d0*/  UISETP.GE.AND UP1, UPT, UR6, URZ, UPT ;  /* 0x0000003f0600728c */ /* 0x000fd2000bf26270 */
[----:B------:R-:W-:Y:S02]  /*17e0*/  @UP0 UIADD3 UR5, UR5, 0x1, URZ ;  /* 0x0000000105050890 */ /* 0x000fe4000fffe03f */
[----:B------:R-:W-:-:S05]  /*17f0*/  UISETP.NE.AND UP0, UPT, UR10, URZ, UPT ;  /* 0x0000003f0a00728c */ /* 0x000fca000bf05270 */
[----:B------:R-:W-:Y:S02]  /*1800*/  UMOV UR4, UR5 ;  /* 0x0000000500047c82 */ /* 0x000fe40008000000 */
[----:B------:R-:W-:-:S04]  /*1810*/  @!UP1 UIADD3 UR4, -UR4, URZ, URZ ;  /* 0x0000003f04049290 */ /* 0x000fc8000fffe13f */
[----:B------:R-:W-:-:S12]  /*1820*/  @!UP0 ULOP3.LUT UR4, URZ, UR10, URZ, 0x33, !UPT ;  /* 0x0000000a3f048292 */ /* 0x000fd8000f8e333f */
.L_x_174:
[----:B------:R-:W-:Y:S01]  /*1830*/  R2UR UR5, R23 ;  /* 0x00000000170572ca */ /* 0x000fe200000e0000 */
[----:B------:R-:W-:Y:S01]  /*1840*/  IMAD.U32 R0, RZ, RZ, UR9 ;  /* 0x00000009ff007e24 */ /* 0x000fe2000f8e00ff */
[----:B------:R-:W-:Y:S01]  /*1850*/  PLOP3.LUT P0, PT, PT, PT, PT, 0x80, 0x0 ;  /* 0x000000000000781c */ /* 0x000fe20003f0f070 */
[----:B------:R-:W-:Y:S01]  /*1860*/  IMAD.U32 R3, RZ, RZ, UR4 ;  /* 0x00000004ff037e24 */ /* 0x000fe2000f8e00ff */
        /* <DEDUP_REMOVED lines=8> */
[----:B------:R-:W-:Y:S01]  /*18f0*/  CS2R R54, SRZ ;  /* 0x0000000000367805 */ /* 0x000fe2000001ff00 */
[----:B------:R-:W-:Y:S01]  /*1900*/  UIMAD UR5, UR5, UR4, URZ ;  /* 0x00000004050572a4 */ /* 0x000fe2000f8e023f */
[----:B------:R-:W-:-:S02]  /*1910*/  CS2R R52, SRZ ;  /* 0x0000000000347805 */ /* 0x000fc4000001ff00 */
[----:B------:R-:W-:Y:S02]  /*1920*/  CS2R R50, SRZ ;  /* 0x0000000000327805 */ /* 0x000fe4000001ff00 */
[----:B------:R-:W-:Y:S02]  /*1930*/  CS2R R48, SRZ ;  /* 0x0000000000307805 */ /* 0x000fe4000001ff00 */
[----:B------:R-:W-:Y:S02]  /*1940*/  CS2R R46, SRZ ;  /* 0x00000000002e7805 */ /* 0x000fe4000001ff00 */
[----:B------:R-:W-:Y:S02]  /*1950*/  CS2R R44, SRZ ;  /* 0x00000000002c7805 */ /* 0x000fe4000001ff00 */
[----:B------:R-:W-:Y:S01]  /*1960*/  VIADDMNMX R0, R3, UR5, R0, PT ;  /* 0x0000000503007c46 */ /* 0x000fe2000b800100 */
[----:B------:R-:W-:Y:S01]  /*1970*/  IMAD.U32 R16, RZ, RZ, UR5 ;  /* 0x00000005ff107e24 */ /* 0x000fe2000f8e00ff */
[----:B------:R-:W-:Y:S01]  /*1980*/  CS2R R42, SRZ ;  /* 0x00000000002a7805 */ /* 0x000fe2000001ff00 */
[----:B------:R-:W-:Y:S01]  /*1990*/  IMAD.MOV.U32 R3, RZ, RZ, RZ ;  /* 0x000000ffff037224 */ /* 0x000fe200078e00ff */
[----:B------:R-:W-:Y:S01]  /*19a0*/  R2UR UR40, R0 ;  /* 0x00000000002872ca */ /* 0x000fe200000e0000 */
[----:B------:R-:W-:Y:S01]  /*19b0*/  IMAD.MOV.U32 R0, RZ, RZ, RZ ;  /* 0x000000ffff007224 */ /* 0x000fe200078e00ff */
        /* <DEDUP_REMOVED lines=8> */
[----:B------:R-:W-:Y:S01]  /*1a40*/  CS2R R20, SRZ ;  /* 0x0000000000147805 */ /* 0x000fe2000001ff00 */
[----:B------:R-:W-:-:S06]  /*1a50*/  UISETP.GT.AND UP0, UPT, UR40, UR5, UPT ;  /* 0x000000052800728c */ /* 0x000fcc000bf04270 */
[----:B------:R-:W-:-:S13]  /*1a60*/  PLOP3.LUT P1, PT, PT, PT, UP0, 0x80, 0x0 ;  /* 0x000000000000781c */ /* 0x000fda0003f2f008 */
[----:B------:R-:W-:Y:S05]  /*1a70*/  @!P1 BRA `(.L_x_175) ;  /* 0x0000008c00e89947 */ /* 0x000fea0003800000 */
[----:B------:R-:W0:Y:S02]  /*1a80*/  S2R R4, SR_TID.X ;  /* 0x0000000000047919 */ /* 0x000e240000002100 */
[----:B0-----:R-:W-:-:S05]  /*1a90*/  VIADD R5, R4, 0xffffff80 ;  /* 0xffffff8004057836 */ /* 0x001fca0000000000 */
[----:B------:R-:W-:-:S04]  /*1aa0*/  SHF.R.S32.HI R4, RZ, 0x1f, R5 ;  /* 0x0000001fff047819 */ /* 0x000fc80000011405 */
[----:B------:R-:W-:-:S04]  /*1ab0*/  LEA.HI R4, R4, R5, RZ, 0x7 ;  /* 0x0000000504047211 */ /* 0x000fc800078f38ff */
[----:B------:R-:W-:-:S05]  /*1ac0*/  SHF.R.S32.HI R4, RZ, 0x7, R4 ;  /* 0x00000007ff047819 */ /* 0x000fca0000011404 */
[----:B------:R-:W0:Y:S02]  /*1ad0*/  SHFL.IDX PT, R0, R4, RZ, 0x1f ;  /* 0x00001fff04007589 */ /* 0x000e2400000e0000 */
[----:B0-----:R-:W-:-:S13]  /*1ae0*/  R2UR UR6, R0 ;  /* 0x00000000000672ca */ /* 0x001fda00000e0000 */
[----:B------:R-:W-:Y:S02]  /*1af0*/  UIMAD.WIDE UR4, UR6, 0x55555556, URZ ;  /* 0x55555556060478a5 */ /* 0x000fe4000f8e023f */
[----:B------:R-:W-:Y:S02]  /*1b00*/  IMAD.U32 R17, RZ, RZ, UR6 ;  /* 0x00000006ff117e24 */ /* 0x000fe4000f8e00ff */
[----:B------:R-:W-:Y:S02]  /*1b10*/  ULEA.HI UR41, UR5, UR5, URZ, 0x1 ;  /* 0x0000000505297291 */ /* 0x000fe4000f8f083f */
[----:B------:R-:W-:Y:S02]  /*1b20*/  UIADD3 UR5, UR37, 0x24300, URZ ;  /* 0x0002430025057890 */ /* 0x000fe4000fffe03f */
[----:B------:R-:W-:Y:S02]  /*1b30*/  UIMAD UR41, UR41, -0x3, UR6 ;  /* 0xfffffffd292978a4 */ /* 0x000fe4000f8e0206 */
[----:B------:R-:W-:-:S02]  /*1b40*/  ULOP3.LUT UP0, URZ, UR5, 0x9f, URZ, 0xc0, !UPT ;  /* 0x0000009f053f7892 */ /* 0x000fc4000f80c03f */
[----:B------:R-:W-:-:S04]  /*1b50*/  ULEA UR4, UR41, UR5, 0xb ;  /* 0x0000000529047291 */ /* 0x000fc8000f8e583f */
[----:B------:R-:W-:Y:S01]  /*1b60*/  PLOP3.LUT P0, PT, PT, PT, UP0, 0x80, 0x0 ;  /* 0x000000000000781c */ /* 0x000fe20003f0f008 */
[----:B------:R-:W-:-:S04]  /*1b70*/  USHF.R.U32.HI UR4, URZ, 0x4, UR4 ;  /* 0x000000043f047899 */ /* 0x000fc80008011604 */
[----:B------:R-:W-:-:S08]  /*1b80*/  ULOP3.LUT UR61, UR4, 0x3fff, URZ, 0xc0, !UPT ;  /* 0x00003fff043d7892 */ /* 0x000fd0000f8ec03f */
        /* <DEDUP_REMOVED lines=8> */
[----:B------:R-:W-:Y:S02]  /*1c10*/  IMAD.U32 R10, RZ, RZ, UR6 ;  /* 0x00000006ff0a7e24 */ /* 0x000fe4000f8e00ff */
[----:B------:R-:W-:Y:S02]  /*1c20*/  IMAD.U32 R6, RZ, RZ, UR4 ;  /* 0x00000004ff067e24 */ /* 0x000fe4000f8e00ff */
[----:B------:R-:W-:-:S02]  /*1c30*/  IMAD.U32 R7, RZ, RZ, UR5 ;  /* 0x00000005ff077e24 */ /* 0x000fc4000f8e00ff */
[----:B------:R-:W-:Y:S02]  /*1c40*/  IMAD.U32 R11, RZ, RZ, UR7 ;  /* 0x00000007ff0b7e24 */ /* 0x000fe4000f8e00ff */
[----:B------:R-:W-:Y:S02]  /*1c50*/  IMAD.MOV.U32 R8, RZ, RZ, 0x70 ;  /* 0x00000070ff087424 */ /* 0x000fe400078e00ff */
[----:B------:R-:W-:Y:S02]  /*1c60*/  IMAD.MOV.U32 R12, RZ, RZ, 0x1 ;  /* 0x00000001ff0c7424 */ /* 0x000fe400078e00ff */
[----:B0-----:R-:W-:-:S07]  /*1c70*/  IMAD.MOV.U32 R13, RZ, RZ, RZ ;  /* 0x000000ffff0d7224 */ /* 0x001fce00078e00ff */
[----:B------:R-:W-:-:S07]  /*1c80*/  LEPC R20, `(.L_x_176) ;  /* 0x000000001014794e */ /* 0x000fce0000000000 */
[----:B-1----:R-:W-:Y:S05]  /*1c90*/  CALL.ABS.NOINC R14 ;  /* 0x000000000e007343 */ /* 0x002fea0003c00000 */
.L_x_176:
[----:B------:R-:W2:Y:S04]  /*1ca0*/  LDL R21, [R1+0x10] ;  /* 0x0000100001157983 */ /* 0x000ea80000100800 */
[----:B------:R-:W3:Y:S01]  /*1cb0*/  LDL R20, [R1+0x4c] ;  /* 0x00004c0001147983 */ /* 0x000ee20000100800 */
[----:B--2---:R-:W-:Y:S02]  /*1cc0*/  R2UR UR6, R21 ;  /* 0x00000000150672ca */ /* 0x004fe400000e0000 */
[----:B---3--:R-:W-:-:S11]  /*1cd0*/  R2UR UR5, R20 ;  /* 0x00000000140572ca */ /* 0x008fd600000e0000 */
[----:B------:R-:W-:-:S04]  /*1ce0*/  ULEA.HI UR4, UR6, UR6, URZ, 0x1 ;  /* 0x0000000606047291 */ /* 0x000fc8000f8f083f */
[----:B------:R-:W-:Y:S01]  /*1cf0*/  ULOP3.LUT UR4, UR4, 0xfffffffe, URZ, 0xc0, !UPT ;  /* 0xfffffffe04047892 */ /* 0x000fe2000f8ec03f */
[----:B------:R-:W-:-:S03]  /*1d00*/  IMAD.U32 R3, RZ, RZ, UR5 ;  /* 0x00000005ff037e24 */ /* 0x000fc6000f8e00ff */
[----:B------:R-:W-:Y:S02]  /*1d10*/  UIADD3 UR4, UR6, -UR4, URZ ;  /* 0x8000000406047290 */ /* 0x000fe4000fffe03f */
[----:B------:R-:W-:-:S04]  /*1d20*/  ISETP.NE.AND P0, PT, R3, 0x3, PT ;  /* 0x000000030300780c */ /* 0x000fc80003f05270 */
[----:B------:R-:W-:-:S05]  /*1d30*/  IMAD.U32 R0, RZ, RZ, UR4 ;  /* 0x00000004ff007e24 */ /* 0x000fca000f8e00ff */
[----:B------:R-:W-:-:S04]  /*1d40*/  SHF.L.U32 R0, R0, 0x1f, RZ ;  /* 0x0000001f00007819 */ /* 0x000fc800000006ff */
[----:B------:R-:W0:Y:S02]  /*1d50*/  SYNCS.PHASECHK.TRANS64.TRYWAIT P1, [UR37+0x31c00], R0 ;  /* 0x031c0000ff0075a7 */ /* 0x000e240008020165 */
[----:B0-----:R-:W-:Y:S05]  /*1d60*/  @!P1 BRA `(.L_x_177) ;  /* 0x0000012000549947 */ /* 0x001fea0003800000 */
.L_x_335:
[----:B------:R-:W-:Y:S05]  /*1d70*/  @!P0 BRA `(.L_x_178) ;  /* 0x0000000000048947 */ /* 0x000fea0003800000 */
[----:B------:R-:W-:Y:S01]  /*1d80*/  BPT.TRAP 0x1 ;  /* 0x000000040000795c */ /* 0x000fe20000300000 */
.L_x_178:
[----:B0-----:R-:W-:Y:S02]  /*1d90*/  IMAD.U32 R0, RZ, RZ, UR36 ;  /* 0x00000024ff007e24 */ /* 0x001fe4000f8e00ff */
[----:B------:R-:W-:-:S03]  /*1da0*/  IMAD.U32 R3, RZ, RZ, UR39 ;  /* 0x00000027ff037e24 */ /* 0x000fc6000f8e00ff */
[----:B------:R-:W-:Y:S02]  /*1db0*/  LEA R0, R0, UR37, 0x3 ;  /* 0x0000002500007c11 */ /* 0x000fe4000f8e18ff */
[----:B------:R-:W-:-:S04]  /*1dc0*/  SHF.L.U32 R3, R3, 0x1f, RZ ;  /* 0x0000001f03037819 */ /* 0x000fc800000006ff */
[----:B------:R0:W1:Y:S01]  /*1dd0*/  SYNCS.PHASECHK.TRANS64.TRYWAIT P2, [R0+URZ+0x31c30], R3 ;  /* 0x031c3003000075a7 */ /* 0x000062000804017f */
[----:B------:R-:W-:Y:S05]  /*1de0*/  @!P0 BRA `(.L_x_179) ;  /* 0x0000000000048947 */ /* 0x000fea0003800000 */
[----:B------:R-:W-:Y:S01]  /*1df0*/  BPT.TRAP 0x1 ;  /* 0x000000040000795c */ /* 0x000fe20000300000 */
.L_x_179:
[----:B------:R-:W2:Y:S01]  /*1e00*/  S2R R4, SR_TID.X ;  /* 0x0000000000047919 */ /* 0x000ea20000002100 */
[----:B------:R-:W-:Y:S01]  /*1e10*/  IMAD.MOV.U32 R71, RZ, RZ, RZ ;  /* 0x000000ffff477224 */ /* 0x000fe200078e00ff */
[----:B--2---:R-:W-:Y:S01]  /*1e20*/  LOP3.LUT P1, RZ, R4, 0x7f, RZ, 0xc0, !PT ;  /* 0x0000007f04ff7812 */ /* 0x004fe2000782c0ff */
[----:B-1----:R-:W-:-:S12]  /*1e30*/  @P2 BRA `(.L_x_180) ;  /* 0x0000000000082947 */ /* 0x002fd80003800000 */
[----:B------:R-:W1:Y:S02]  /*1e40*/  SYNCS.PHASECHK.TRANS64.TRYWAIT P2, [R0+URZ+0x31c30], R3 ;  /* 0x031c3003000075a7 */ /* 0x000e64000804017f */
[----:B-1----:R-:W-:Y:S05]  /*1e50*/  @!P2 BRA `(.L_x_181) ;  /* 0x000001200030a947 */ /* 0x002fea0003800000 */
.L_x_180:
[----:B------:R-:W-:Y:S05]  /*1e60*/  WARPSYNC.ALL ;  /* 0x0000000000007948 */ /* 0x000fea0003800000 */
[----:B------:R-:W-:Y:S01]  /*1e70*/  UIADD3 UR4, UR37, 0x16a00, URZ ;  /* 0x00016a0025047890 */ /* 0x000fe2000fffe03f */
[----:B------:R-:W-:Y:S01]  /*1e80*/  WARPGROUP.ARRIVE ;  /* 0x00000000000079c5 */ /* 0x000fe20000000000 */
[----:B------:R-:W-:Y:S01]  /*1e90*/  ULEA UR41, UR41, UR37, 0xc ;  /* 0x0000002529297291 */ /* 0x000fe2000f8e603f */
[----:B------:R-:W-:Y:S01]  /*1ea0*/  P2R R104, PR, RZ, 0x1 ;  /* 0x00000001ff687803 */ /* 0x000fe20000000000 */
[----:B------:R-:W-:Y:S01]  /*1eb0*/  USHF.R.U32.HI UR4, URZ, 0x4, UR4 ;  /* 0x000000043f047899 */ /* 0x000fe20008011604 */
[----:B01----:R-:W-:Y:S01]  /*1ec0*/  @!P1 VIADD R0, R0, 0x31c40 ;  /* 0x00031c4000009836 */ /* 0x003fe20000000000 */
[----:B------:R-:W-:Y:S01]  /*1ed0*/  UIADD3 UR41, UR41, 0xda00, URZ ;  /* 0x0000da0029297890 */ /* 0x000fe2000fffe03f */
[----:B------:R-:W-:Y:S01]  /*1ee0*/  R2UR UR32, R16 ;  /* 0x00000000102072ca */ /* 0x000fe200000e0000 */
[----:B------:R-:W-:-:S02]  /*1ef0*/  ULOP3.LUT UR4, UR4, 0x3fff, URZ, 0xc0, !UPT ;  /* 0x00003fff04047892 */ /* 0x000fc4000f8ec03f */
[----:B------:R-:W-:Y:S02]  /*1f00*/  USHF.R.U32.HI UR41, URZ, 0x4, UR41 ;  /* 0x000000043f297899 */ /* 0x000fe40008011629 */
[----:B------:R-:W-:Y:S02]  /*1f10*/  ULOP3.LUT UR6, UR4, 0x10000, URZ, 0xfc, !UPT ;  /* 0x0001000004067892 */ /* 0x000fe4000f8efc3f */
[----:B------:R-:W-:Y:S02]  /*1f20*/  ULOP3.LUT UR5, UR41, 0x3fff, URZ, 0xc0, !UPT ;  /* 0x00003fff29057892 */ /* 0x000fe4000f8ec03f */
[----:B------:R-:W-:Y:S02]  /*1f30*/  UIMAD UR4, UR36, 0x6c0, UR6 ;  /* 0x000006c0240478a4 */ /* 0x000fe4000f8e0206 */
[----:B------:R-:W-:Y:S01]  /*1f40*/  ULOP3.LUT UR5, UR5, 0x10000, URZ, 0xfc, !UPT ;  /* 0x0001000005057892 */ /* 0x000fe2000f8efc3f */
[----:B------:R-:W-:Y:S01]  /*1f50*/  UMOV UR31, 0x80000020 ;  /* 0x80000020001f7882 */ /* 0x000fe20000000000 */
[----:B------:R-:W-:Y:S01]  /*1f60*/  UMOV UR29, 0x80000020 ;  /* 0x80000020001d7882 */ /* 0x000fe20000000000 */
[----:B------:R-:W-:-:S02]  /*1f70*/  UIADD3 UR10, UR4, 0x40, URZ ;  /* 0x00000040040a7890 */ /* 0x000fc4000fffe03f */
[----:B------:R-:W-:Y:S02]  /*1f80*/  UMOV UR30, UR4 ;  /* 0x00000004001e7c82 */ /* 0x000fe40008000000 */
[----:B------:R-:W-:Y:S01]  /*1f90*/  UMOV UR28, UR5 ;  /* 0x00000005001c7c82 */ /* 0x000fe20008000000 */
[----:B------:R-:W-:Y:S01]  /*1fa0*/  UMOV UR9, UR29 ;  /* 0x0000001d00097c82 */ /* 0x000fe20008000000 */
[----:B------:R-:W-:Y:S01]  /*1fb0*/  HGMMA.64x16x16.F32.BF16 R96, gdesc[UR28], RZ, !UPT, gsb0 ;  /* 0x002000001c6079f0 */ /* 0x000fe2000c0018ff */
[----:B------:R-:W-:Y:S01]  /*1fc0*/  UMOV UR8, UR28 ;  /* 0x0000001c00087c82 */ /* 0x000fe20008000000 */
[----:B------:R-:W-:Y:S01]  /*1fd0*/  UMOV UR11, 0x80000020 ;  /* 0x80000020000b7882 */ /* 0x000fe20000000000 */
[----:B------:R-:W-:Y:S02]  /*1fe0*/  UIADD3 UR7, UR4, 0x80, URZ ;  /* 0x0000008004077890 */ /* 0x000fe4000fffe03f */
[----:B------:R-:W-:Y:S02]  /*1ff0*/  UIADD3 UR12, UR4, 0xc0, URZ ;  /* 0x000000c0040c7890 */ /* 0x000fe4000fffe03f */
[----:B------:R-:W-:-:S02]  /*2000*/  UIADD3 UR13, UR4, 0x100, URZ ;  /* 0x00000100040d7890 */ /* 0x000fc4000fffe03f */
[----:B------:R-:W-:Y:S01]  /*2010*/  UIADD3 UR14, UR4, 0x140, URZ ;  /* 0x00000140040e7890 */ /* 0x000fe2000fffe03f */
[----:B------:R-:W-:Y:S01]  /*2020*/  UMOV UR15, 0x80000020 ;  /* 0x80000020000f7882 */ /* 0x000fe20000000000 */
[----:B------:R-:W-:Y:S02]  /*2030*/  UIADD3 UR16, UR4, 0x380, URZ ;  /* 0x0000038004107890 */ /* 0x000fe4000fffe03f */
[----:B------:R-:W-:Y:S01]  /*2040*/  UIADD3 UR18, UR4, 0x242, URZ ;  /* 0x0000024204127890 */ /* 0x000fe2000fffe03f */
[----:B------:R-:W-:Y:S01]  /*2050*/  UMOV UR17, 0x80000020 ;  /* 0x8000002000117882 */ /* 0x000fe20000000000 */
[----:B------:R-:W-:Y:S01]  /*2060*/  UMOV UR19, 0x80000020 ;  /* 0x8000002000137882 */ /* 0x000fe20000000000 */
[----:B------:R-:W-:Y:S02]  /*2070*/  UIADD3 UR20, UR5, 0x600, URZ ;  /* 0x0000060005147890 */ /* 0x000fe4000fffe03f */
[----:B------:R-:W-:Y:S01]  /*2080*/  UIADD3 UR22, UR4, 0x480, URZ ;  /* 0x0000048004167890 */ /* 0x000fe2000fffe03f */
[----:B------:R-:W-:Y:S01]  /*2090*/  UMOV UR21, 0x80000020 ;  /* 0x8000002000157882 */ /* 0x000fe20000000000 */
[----:B------:R-:W-:Y:S01]  /*20a0*/  UMOV UR23, 0x80000020 ;  /* 0x8000002000177882 */ /* 0x000fe20000000000 */
[----:B------:R-:W-:-:S02]  /*20b0*/  UIADD3 UR24, UR5, 0x602, URZ ;  /* 0x0000060205187890 */ /* 0x000fc4000fffe03f */
[----:B------:R-:W-:Y:S01]  /*20c0*/  UIADD3 UR26, UR4, 0x482, URZ ;  /* 0x00000482041a7890 */ /* 0x000fe2000fffe03f */
[----:B------:R-:W-:Y:S01]  /*20d0*/  UMOV UR25, 0x80000020 ;  /* 0x8000002000197882 */ /* 0x000fe20000000000 */
[----:B------:R-:W-:Y:S01]  /*20e0*/  UMOV UR27, 0x80000020 ;  /* 0x80000020001b7882 */ /* 0x000fe20000000000 */
[----:B------:R-:W-:-:S04]  /*20f0*/  UIADD3 UR60, UR40, -0x2, URZ ;  /* 0xfffffffe283c7890 */ /* 0x000fc8000fffe03f */
[----:B------:R-:W-:Y:S01]  /*2100*/  UISETP.GE.AND UP0, UPT, UR60, UR32, UPT ;  /* 0x000000203c00728c */ /* 0x000fe2000bf06270 */
[----:B------:R-:W-:Y:S02]  /*2110*/  WARPGROUP.DEPBAR.LE gsb0, 0x0 ;  /* 0x00008000000079c5 */ /* 0x000fe40000010000 */
[----:B------:R-:W-:-:S06]  /*2120*/  WARPGROUP.ARRIVE ;  /* 0x00000000000079c5 */ /* 0x000fcc0000000000 */
[----:B------:R-:W-:Y:S01]  /*2130*/  HGMMA.64x16x16.F32.BF16 R88, gdesc[UR8], RZ, !UPT, gsb0 ;  /* 0x00200000085879f0 */ /* 0x000fe2000c0018ff */
[----:B------:R-:W-:Y:S01]  /*2140*/  UMOV UR8, UR28 ;  /* 0x0000001c00087c82 */ /* 0x000fe20008000000 */
[----:B------:R-:W-:Y:S01]  /*2150*/  UMOV UR9, UR29 ;  /* 0x0000001d00097c82 */ /* 0x000fe20008000000 */
[----:B------:R-:W-:Y:S01]  /*2160*/  UMOV UR10, UR7 ;  /* 0x00000007000a7c82 */ /* 0x000fe20008000000 */
[----:B------:R-:W-:Y:S01]  /*2170*/  UMOV UR11, 0x80000020 ;  /* 0x80000020000b7882 */ /* 0x000fe20000000000 */
[----:B------:R-:W-:Y:S01]  /*2180*/  UIADD3 UR7, UR4, 0x180, URZ ;  /* 0x0000018004077890 */ /* 0x000fe2000fffe03f */
        /* <DEDUP_REMOVED lines=52> */
[----:B------:R-:W-:Y:S01]  /*24d0*/  UMOV UR9, 0x80000020 ;  /* 0x8000002000097882 */ /* 0x000fe20000000000 */
[----:B------:R-:W-:Y:S01]  /*24e0*/  UMOV UR10, UR7 ;  /* 0x00000007000a7c82 */ /* 0x000fe20008000000 */
[----:B------:R-:W-:Y:S01]  /*24f0*/  UMOV UR11, 0x80000020 ;  /* 0x80000020000b7882 */ /* 0x000fe20000000000 */
[----:B------:R-:W-:Y:S02]  /*2500*/  UIADD3 UR7, UR4, 0x82, URZ ;  /* 0x0000008204077890 */ /* 0x000fe4000fffe03f */
        /* <DEDUP_REMOVED lines=43> */
[----:B------:R-:W-:Y:S01]  /*27c0*/  UIADD3 UR7, UR4, 0x2c0, URZ ;  /* 0x000002c004077890 */ /* 0x000fe2000fffe03f */
[----:B------:R-:W-:Y:S02]  /*27d0*/  WARPGROUP.DEPBAR.LE gsb0, 0x0 ;  /* 0x00008000000079c5 */ /* 0x000fe40000010000 */
[----:B------:R-:W-:-:S06]  /*27e0*/  WARPGROUP.ARRIVE ;  /* 0x00000000000079c5 */ /* 0x000fcc0000000000 */
[----:B------:R-:W-:Y:S01]  /*27f0*/  HGMMA.64x16x16.F32.BF16 R32, gdesc[UR8], R32, gsb0 ;  /* 0x00200000082079f0 */ /* 0x000fe20008001820 */
[----:B------:R-:W-:Y:S01]  /*2800*/  UMOV UR10, UR13 ;  /* 0x0000000d000a7c82 */ /* 0x000fe20008000000 */
[----:B------:R-:W-:Y:S01]  /*2810*/  UMOV UR11, 0x80000020 ;  /* 0x80000020000b7882 */ /* 0x000fe20000000000 */
[----:B------:R-:W-:Y:S01]  /*2820*/  UMOV UR13, 0x80000020 ;  /* 0x80000020000d7882 */ /* 0x000fe20000000000 */
[----:B------:R-:W-:Y:S02]  /*2830*/  WARPGROUP.DEPBAR.LE gsb0, 0x0 ;  /* 0x00008000000079c5 */ /* 0x000fe40000010000 */
[----:B------:R-:W-:-:S06]  /*2840*/  WARPGROUP.ARRIVE ;  /* 0x00000000000079c5 */ /* 0x000fcc0000000000 */
[----:B------:R-:W-:Y:S01]  /*2850*/  HGMMA.64x16x16.F32.BF16 R24, gdesc[UR8], R24, gsb0 ;  /* 0x00200000081879f0 */ /* 0x000fe20008001818 */
        /* <DEDUP_REMOVED lines=165> */
[----:B------:R-:W0:Y:S01]  /*32b0*/  MUFU.TANH R3, R3 ;  /* 0x0000000300037308 */ /* 0x000e220000002400 */
[----:B------:R-:W-:Y:S01]  /*32c0*/  UMOV UR27, 0x80000020 ;  /* 0x80000020001b7882 */ /* 0x000fe20000000000 */
[----:B------:R-:W-:Y:S01]  /*32d0*/  FMUL.FTZ R5, R98, UR5 ;  /* 0x0000000562057c20 */ /* 0x000fe20008410000 */
[----:B------:R-:W-:Y:S01]  /*32e0*/  FMUL.FTZ R6, R99, UR5 ;  /* 0x0000000563067c20 */ /* 0x000fe20008410000 */
[----:B------:R-:W-:-:S04]  /*32f0*/  FMUL.FTZ R10, R103, UR5 ;  /* 0x00000005670a7c20 */ /* 0x000fc80008410000 */
[----:B------:R-:W1:Y:S08]  /*3300*/  MUFU.TANH R4, R4 ;  /* 0x0000000400047308 */ /* 0x000e700000002400 */
[----:B------:R-:W2:Y:S08]  /*3310*/  MUFU.TANH R7, R7 ;  /* 0x0000000700077308 */ /* 0x000eb00000002400 */
[----:B------:R-:W3:Y:S08]  /*3320*/  MUFU.TANH R8, R8 ;  /* 0x0000000800087308 */ /* 0x000ef00000002400 */
[----:B------:R-:W4:Y:S08]  /*3330*/  MUFU.TANH R9, R9 ;  /* 0x0000000900097308 */ /* 0x000f300000002400 */
        /* <DEDUP_REMOVED lines=16> */
[----:B------:R-:W-:Y:S08]  /*3440*/  MUFU.TANH R20, R20 ;  /* 0x0000001400147308 */ /* 0x000ff00000002400 */
        /* <DEDUP_REMOVED lines=8> */
[----:B------:R-:W-:Y:S02]  /*34d0*/  IMAD.U32 R82, RZ, RZ, UR38 ;  /* 0x00000026ff527e24 */ /* 0x000fe4000f8e00ff */
[----:B------:R-:W-:Y:S01]  /*34e0*/  FMUL.FTZ R68, R83, UR5 ;  /* 0x0000000553447c20 */ /* 0x000fe20008410000 */
[----:B------:R-:W-:Y:S01]  /*34f0*/  FMUL.FTZ R69, R84, UR5 ;  /* 0x0000000554457c20 */ /* 0x000fe20008410000 */
[----:B------:R-:W-:Y:S01]  /*3500*/  IMAD.U32 R84, RZ, RZ, UR40 ;  /* 0x00000028ff547e24 */ /* 0x000fe2000f8e00ff */
[----:B------:R-:W-:Y:S01]  /*3510*/  HGMMA.64x16x16.F32.BF16 R72, gdesc[UR24], R72, gsb0 ;  /* 0x00200000184879f0 */ /* 0x000fe20008001848 */
[----:B------:R-:W-:Y:S01]  /*3520*/  UIADD3 UR26, UR4, 0x582, URZ ;  /* 0x00000582041a7890 */ /* 0x000fe2000fffe03f */
[----:B------:R-:W-:Y:S01]  /*3530*/  IADD3 R83, R82, 0x90, -R157 ;  /* 0x0000009052537810 */ /* 0x000fe20007ffe89d */
[----:B------:R-:W-:Y:S01]  /*3540*/  UMOV UR27, 0x80000020 ;  /* 0x80000020001b7882 */ /* 0x000fe20000000000 */
[----:B------:R-:W-:Y:S01]  /*3550*/  FMUL.FTZ R65, R80, UR5 ;  /* 0x0000000550417c20 */ /* 0x000fe20008410000 */
[----:B------:R-:W-:Y:S01]  /*3560*/  FMUL.FTZ R80, R86, UR5 ;  /* 0x0000000556507c20 */ /* 0x000fe20008410000 */
[----:B------:R-:W-:Y:S01]  /*3570*/  FMUL.FTZ R66, R81, UR5 ;  /* 0x0000000551427c20 */ /* 0x000fe20008410000 */
[----:B------:R-:W-:Y:S01]  /*3580*/  FMUL.FTZ R81, R87, UR5 ;  /* 0x0000000557517c20 */ /* 0x000fe20008410000 */
[----:B------:R-:W-:Y:S01]  /*3590*/  MUFU.TANH R14, R14 ;  /* 0x0000000e000e7308 */ /* 0x000fe20000002400 */
[----:B------:R-:W-:-:S07]  /*35a0*/  FMUL.FTZ R70, R85, UR5 ;  /* 0x0000000555467c20 */ /* 0x000fce0008410000 */
[----:B------:R-:W5:Y:S08]  /*35b0*/  MUFU.TANH R65, R65 ;  /* 0x0000004100417308 */ /* 0x000f700000002400 */
[----:B------:R-:W5:Y:S08]  /*35c0*/  MUFU.TANH R66, R66 ;  /* 0x0000004200427308 */ /* 0x000f700000002400 */
[----:B------:R-:W5:Y:S08]  /*35d0*/  MUFU.TANH R21, R21 ;  /* 0x0000001500157308 */ /* 0x000f700000002400 */
[----:B------:R-:W-:Y:S08]  /*35e0*/  MUFU.TANH R69, R69 ;  /* 0x0000004500457308 */ /* 0x000ff00000002400 */
[----:B------:R-:W-:Y:S01]  /*35f0*/  MUFU.TANH R70, R70 ;  /* 0x0000004600467308 */ /* 0x000fe20000002400 */
[----:B------:R-:W-:-:S02]  /*3600*/  WARPGROUP.DEPBAR.LE gsb0, 0x0 ;  /* 0x00008000000079c5 */ /* 0x000fc40000010000 */
[----:B------:R-:W-:Y:S01]  /*3610*/  WARPGROUP.ARRIVE ;  /* 0x00000000000079c5 */ /* 0x000fe20000000000 */
[----:B------:R-:W-:Y:S01]  /*3620*/  FMUL.FTZ R74, R74, UR5 ;  /* 0x000000054a4a7c20 */ /* 0x000fe20008410000 */
[----:B------:R-:W-:Y:S01]  /*3630*/  FMUL.FTZ R72, R72, UR5 ;  /* 0x0000000548487c20 */ /* 0x000fe20008410000 */
[----:B------:R-:W-:Y:S02]  /*3640*/  FMUL.FTZ R73, R73, UR5 ;  /* 0x0000000549497c20 */ /* 0x000fe40008410000 */
[----:B------:R-:W-:Y:S01]  /*3650*/  MUFU.TANH R67, R67 ;  /* 0x0000004300437308 */ /* 0x000fe20000002400 */
[----:B------:R-:W-:Y:S01]  /*3660*/  FMUL.FTZ R76, R76, UR5 ;  /* 0x000000054c4c7c20 */ /* 0x000fe20008410000 */
[----:B------:R-:W-:Y:S01]  /*3670*/  HGMMA.64x16x16.F32.BF16 R56, gdesc[UR24], R56, gsb0 ;  /* 0x00200000183879f0 */ /* 0x000fe20008001838 */
[----:B------:R-:W-:Y:S01]  /*3680*/  UIADD3 UR26, UR4, 0x5c2, URZ ;  /* 0x000005c2041a7890 */ /* 0x000fe2000fffe03f */
[----:B------:R-:W-:Y:S01]  /*3690*/  FMUL.FTZ R77, R77, UR5 ;  /* 0x000000054d4d7c20 */ /* 0x000fe20008410000 */
[----:B------:R-:W-:Y:S01]  /*36a0*/  UMOV UR27, 0x80000020 ;  /* 0x80000020001b7882 */ /* 0x000fe20000000000 */
[----:B------:R-:W-:Y:S01]  /*36b0*/  FMUL.FTZ R75, R75, UR5 ;  /* 0x000000054b4b7c20 */ /* 0x000fe20008410000 */
[----:B------:R-:W-:Y:S01]  /*36c0*/  FMUL.FTZ R78, R78, UR5 ;  /* 0x000000054e4e7c20 */ /* 0x000fe20008410000 */
[----:B------:R-:W5:Y:S01]  /*36d0*/  MUFU.TANH R74, R74 ;  /* 0x0000004a004a7308 */ /* 0x000f620000002400 */
[----:B------:R-:W-:-:S07]  /*36e0*/  FMUL.FTZ R79, R79, UR5 ;  /* 0x000000054f4f7c20 */ /* 0x000fce0008410000 */
[----:B------:R-:W5:Y:S08]  /*36f0*/  MUFU.TANH R72, R72 ;  /* 0x0000004800487308 */ /* 0x000f700000002400 */
[----:B------:R-:W5:Y:S08]  /*3700*/  MUFU.TANH R68, R68 ;  /* 0x0000004400447308 */ /* 0x000f700000002400 */
[----:B------:R-:W5:Y:S08]  /*3710*/  MUFU.TANH R73, R73 ;  /* 0x0000004900497308 */ /* 0x000f700000002400 */
[----:B------:R-:W5:Y:S08]  /*3720*/  MUFU.TANH R80, R80 ;  /* 0x0000005000507308 */ /* 0x000f700000002400 */
[----:B------:R-:W5:Y:S01]  /*3730*/  MUFU.TANH R76, R76 ;  /* 0x0000004c004c7308 */ /* 0x000f620000002400 */
[----:B------:R-:W-:-:S02]  /*3740*/  WARPGROUP.DEPBAR.LE gsb0, 0x0 ;  /* 0x00008000000079c5 */ /* 0x000fc40000010000 */
[----:B------:R-:W-:Y:S01]  /*3750*/  WARPGROUP.ARRIVE ;  /* 0x00000000000079c5 */ /* 0x000fe20000000000 */
[----:B------:R-:W-:-:S04]  /*3760*/  FMUL.FTZ R56, R56, UR5 ;  /* 0x0000000538387c20 */ /* 0x000fc80008410000 */
[----:B------:R-:W5:Y:S01]  /*3770*/  MUFU.TANH R81, R81 ;  /* 0x0000005100517308 */ /* 0x000f620000002400 */
        /* <DEDUP_REMOVED lines=9> */
[----:B------:R-:W-:Y:S01]  /*3810*/  FMUL.FTZ R62, R62, UR5 ;  /* 0x000000053e3e7c20 */ /* 0x000fe20008410000 */
[----:B------:R-:W-:-:S05]  /*3820*/  FMUL.FTZ R63, R63, UR5 ;  /* 0x000000053f3f7c20 */ /* 0x000fca0008410000 */
        /* <DEDUP_REMOVED lines=8> */
[----:B------:R-:W-:Y:S02]  /*38b0*/  IMAD R52, R84, -0x90, R83 ;  /* 0xffffff7054347824 */ /* 0x000fe400078e0253 */
[----:B------:R-:W-:Y:S01]  /*38c0*/  FMUL.FTZ R84, R54, UR5 ;  /* 0x0000000536547c20 */ /* 0x000fe20008410000 */
[----:B------:R-:W-:Y:S01]  /*38d0*/  FMUL.FTZ R55, R55, UR5 ;  /* 0x0000000537377c20 */ /* 0x000fe20008410000 */
[----:B------:R-:W-:Y:S01]  /*38e0*/  FMUL.FTZ R83, R53, UR5 ;  /* 0x0000000535537c20 */ /* 0x000fe20008410000 */
[----:B------:R-:W-:Y:S01]  /*38f0*/  HGMMA.64x16x16.F32.BF16 R40, gdesc[UR24], R40, gsb0 ;  /* 0x00200000182879f0 */ /* 0x000fe20008001828 */
[----:B------:R-:W-:Y:S01]  /*3900*/  UIADD3 UR26, UR4, 0x642, URZ ;  /* 0x00000642041a7890 */ /* 0x000fe2000fffe03f */
[C---:B------:R-:W-:Y:S01]  /*3910*/  ISETP.GT.AND P2, PT, R52.reuse, RZ, PT ;  /* 0x000000ff3400720c */ /* 0x040fe20003f44270 */
[----:B------:R-:W-:Y:S01]  /*3920*/  UMOV UR27, 0x80000020 ;  /* 0x80000020001b7882 */ /* 0x000fe20000000000 */
[----:B------:R-:W-:Y:S01]  /*3930*/  ISETP.GT.AND P6, PT, R52, 0x1, PT ;  /* 0x000000013400780c */ /* 0x000fe20003fc4270 */
[----:B------:R-:W-:Y:S01]  /*3940*/  FMUL.FTZ R48, R48, UR5 ;  /* 0x0000000530307c20 */ /* 0x000fe20008410000 */
[----:B------:R-:W-:Y:S01]  /*3950*/  ISETP.GT.AND P5, PT, R52, 0x8, PT ;  /* 0x000000083400780c */ /* 0x000fe20003fa4270 */
[----:B------:R-:W5:Y:S01]  /*3960*/  MUFU.TANH R79, R79 ;  /* 0x0000004f004f7308 */ /* 0x000f620000002400 */
[----:B0-----:R-:W-:Y:S01]  /*3970*/  FSEL R3, R3, -INF , P2 ;  /* 0xff80000003037808 */ /* 0x001fe20001000000 */
[----:B------:R-:W-:Y:S01]  /*3980*/  FMUL.FTZ R49, R49, UR5 ;  /* 0x0000000531317c20 */ /* 0x000fe20008410000 */
[----:B-1----:R-:W-:Y:S01]  /*3990*/  FSEL R4, R4, -INF , P6 ;  /* 0xff80000004047808 */ /* 0x002fe20003000000 */
[----:B------:R-:W-:Y:S01]  /*39a0*/  FMUL.FTZ R50, R50, UR5 ;  /* 0x0000000532327c20 */ /* 0x000fe20008410000 */
[C---:B------:R-:W-:Y:S01]  /*39b0*/  ISETP.GT.AND P4, PT, R52.reuse, 0x9, PT ;  /* 0x000000093400780c */ /* 0x040fe20003f84270 */
[----:B------:R-:W-:Y:S01]  /*39c0*/  FMUL.FTZ R51, R51, UR5 ;  /* 0x0000000533337c20 */ /* 0x000fe20008410000 */
[----:B--2---:R-:W-:Y:S01]  /*39d0*/  FSEL R7, R7, -INF , P5 ;  /* 0xff80000007077808 */ /* 0x004fe20002800000 */
[----:B------:R-:W0:Y:S01]  /*39e0*/  MUFU.TANH R61, R61 ;  /* 0x0000003d003d7308 */ /* 0x000e220000002400 */
[----:B------:R-:W-:-:S02]  /*39f0*/  ISETP.GT.AND P3, PT, R52, 0x10, PT ;  /* 0x000000103400780c */ /* 0x000fc40003f64270 */
[----:B---3--:R-:W-:Y:S02]  /*3a00*/  FSEL R8, R8, -INF , P4 ;  /* 0xff80000008087808 */ /* 0x008fe40002000000 */
[----:B----4-:R-:W-:Y:S02]  /*3a10*/  FSEL R9, R9, -INF , P5 ;  /* 0xff80000009097808 */ /* 0x010fe40002800000 */
[C---:B------:R-:W-:Y:S01]  /*3a20*/  ISETP.GT.AND P5, PT, R52.reuse, 0x19, PT ;  /* 0x000000193400780c */ /* 0x040fe20003fa4270 */
[----:B------:R-:W1:Y:S01]  /*3a30*/  MUFU.TANH R58, R58 ;  /* 0x0000003a003a7308 */ /* 0x000e620000002400 */
[----:B-----5:R-:W-:Y:S02]  /*3a40*/  FSEL R5, R5, -INF , P2 ;  /* 0xff80000005057808 */ /* 0x020fe40001000000 */
[----:B------:R-:W-:Y:S02]  /*3a50*/  ISETP.GT.AND P2, PT, R52, 0x11, PT ;  /* 0x000000113400780c */ /* 0x000fe40003f44270 */
[----:B------:R-:W-:-:S02]  /*3a60*/  FSEL R11, R11, -INF , P3 ;  /* 0xff8000000b0b7808 */ /* 0x000fc40001800000 */
[----:B------:R-:W-:Y:S01]  /*3a70*/  FSEL R64, R64, -INF , P5 ;  /* 0xff80000040407808 */ /* 0x000fe20002800000 */
[----:B------:R-:W2:Y:S01]  /*3a80*/  MUFU.TANH R48, R48 ;  /* 0x0000003000307308 */ /* 0x000ea20000002400 */
[----:B------:R-:W-:Y:S02]  /*3a90*/  FSEL R20, R20, -INF , P5 ;  /* 0xff80000014147808 */ /* 0x000fe40002800000 */
[----:B------:R-:W-:Y:S02]  /*3aa0*/  FSEL R6, R6, -INF , P6 ;  /* 0xff80000006067808 */ /* 0x000fe40003000000 */
[C---:B------:R-:W-:Y:S02]  /*3ab0*/  ISETP.GT.AND P5, PT, R52.reuse, 0x30, PT ;  /* 0x000000303400780c */ /* 0x040fe40003fa4270 */
[----:B------:R-:W-:Y:S01]  /*3ac0*/  ISETP.GT.AND P6, PT, R52, 0x18, PT ;  /* 0x000000183400780c */ /* 0x000fe20003fc4270 */
[----:B------:R-:W3:Y:S01]  /*3ad0*/  MUFU.TANH R59, R59 ;  /* 0x0000003b003b7308 */ /* 0x000ee20000002400 */
[----:B------:R-:W-:-:S02]  /*3ae0*/  FSEL R12, R12, -INF , P2 ;  /* 0xff8000000c0c7808 */ /* 0x000fc40001000000 */
[----:B------:R-:W-:Y:S02]  /*3af0*/  FSEL R15, R15, -INF , P6 ;  /* 0xff8000000f0f7808 */ /* 0x000fe40003000000 */
[----:B------:R-:W-:Y:S02]  /*3b00*/  FSEL R10, R10, -INF , P4 ;  /* 0xff8000000a0a7808 */ /* 0x000fe40002000000 */
[C---:B------:R-:W-:Y:S01]  /*3b10*/  ISETP.GT.AND P4, PT, R52.reuse, 0x20, PT ;  /* 0x000000203400780c */ /* 0x040fe20003f84270 */
[----:B------:R-:W4:Y:S01]  /*3b20*/  MUFU.TANH R49, R49 ;  /* 0x0000003100317308 */ /* 0x000f220000002400 */
[----:B------:R-:W-:Y:S02]  /*3b30*/  FSEL R13, R13, -INF , P3 ;  /* 0xff8000000d0d7808 */ /* 0x000fe40001800000 */
[----:B------:R-:W-:Y:S01]  /*3b40*/  ISETP.GT.AND P3, PT, R52, 0x21, PT ;  /* 0x000000213400780c */ /* 0x000fe20003f64270 */
[----:B------:R-:W-:Y:S02]  /*3b50*/  WARPGROUP.DEPBAR.LE gsb0, 0x0 ;  /* 0x00008000000079c5 */ /* 0x000fe40000010000 */
[----:B------:R-:W-:Y:S01]  /*3b60*/  WARPGROUP.ARRIVE ;  /* 0x00000000000079c5 */ /* 0x000fe20000000000 */
[----:B------:R-:W-:Y:S01]  /*3b70*/  FMUL.FTZ R86, R41, UR5 ;  /* 0x0000000529567c20 */ /* 0x000fe20008410000 */
[----:B------:R-:W-:Y:S01]  /*3b80*/  FMUL.FTZ R90, R45, UR5 ;  /* 0x000000052d5a7c20 */ /* 0x000fe20008410000 */
[----:B------:R5:W-:Y:S01]  /*3b90*/  MUFU.TANH R41, R84 ;  /* 0x0000005400297308 */ /* 0x000be20000002400 */
[----:B------:R-:W-:Y:S01]  /*3ba0*/  FMUL.FTZ R87, R42, UR5 ;  /* 0x000000052a577c20 */ /* 0x000fe20008410000 */
[----:B------:R-:W-:Y:S01]  /*3bb0*/  FSEL R65, R65, -INF , P4 ;  /* 0xff80000041417808 */ /* 0x000fe20002000000 */
[----:B------:R-:W-:Y:S01]  /*3bc0*/  HGMMA.64x16x16.F32.BF16 R32, gdesc[UR24], R32, gsb0 ;  /* 0x00200000182079f0 */ /* 0x000fe20008001820 */
[----:B------:R-:W-:Y:S01]  /*3bd0*/  FMUL.FTZ R88, R43, UR5 ;  /* 0x000000052b587c20 */ /* 0x000fe20008410000 */
[----:B------:R-:W-:Y:S01]  /*3be0*/  FSEL R14, R14, -INF , P2 ;  /* 0xff8000000e0e7808 */ /* 0x000fe20001000000 */
[----:B------:R-:W-:Y:S01]  /*3bf0*/  FMUL.FTZ R53, R47, UR5 ;  /* 0x000000052f357c20 */ /* 0x000fe20008410000 */
[----:B------:R-:W-:Y:S01]  /*3c00*/  ISETP.GT.AND P2, PT, R52, 0x28, PT ;  /* 0x000000283400780c */ /* 0x000fe20003f44270 */
[----:B------:R0:W-:Y:S01]  /*3c10*/  MUFU.TANH R42, R55 ;  /* 0x00000037002a7308 */ /* 0x0001e20000002400 */
[----:B-----5:R-:W-:Y:S01]  /*3c20*/  FMNMX.FTZ R84, R3, R4, !PT ;  /* 0x0000000403547209 */ /* 0x020fe20007810000 */
[----:B------:R-:W-:Y:S01]  /*3c30*/  UIADD3 UR26, UR4, 0x682, URZ ;  /* 0x00000682041a7890 */ /* 0x000fe2000fffe03f */
[----:B------:R-:W-:Y:S01]  /*3c40*/  FSEL R66, R66, -INF , P3 ;  /* 0xff80000042427808 */ /* 0x000fe20001800000 */
[----:B------:R-:W-:Y:S01]  /*3c50*/  UMOV UR27, 0x80000020 ;  /* 0x80000020001b7882 */ /* 0x000fe20000000000 */
[----:B------:R-:W-:Y:S01]  /*3c60*/  FMNMX.FTZ R45, R7, R84, !PT ;  /* 0x00000054072d7209 */ /* 0x000fe20007810000 */
[----:B------:R-:W-:Y:S01]  /*3c70*/  FMUL.FTZ R85, R40, UR5 ;  /* 0x0000000528557c20 */ /* 0x000fe20008410000 */
[----:B------:R-:W-:Y:S01]  /*3c80*/  FSEL R21, R21, -INF , P6 ;  /* 0xff80000015157808 */ /* 0x000fe20003000000 */
[----:B------:R5:W-:Y:S01]  /*3c90*/  MUFU.TANH R47, R88 ;  /* 0x00000058002f7308 */ /* 0x000be20000002400 */
[----:B------:R-:W-:Y:S01]  /*3ca0*/  FMNMX.FTZ R84, R8, R45, !PT ;  /* 0x0000002d08547209 */ /* 0x000fe20007810000 */
[----:B------:R-:W-:Y:S01]  /*3cb0*/  FMUL.FTZ R94, R44, UR5 ;  /* 0x000000052c5e7c20 */ /* 0x000fe20008410000 */
[----:B------:R-:W-:Y:S01]  /*3cc0*/  FSEL R45, R74, -INF , P5 ;  /* 0xff8000004a2d7808 */ /* 0x000fe20002800000 */
[----:B------:R-:W-:Y:S01]  /*3cd0*/  FMUL.FTZ R54, R46, UR5 ;  /* 0x000000052e367c20 */ /* 0x000fe20008410000 */
[----:B0-----:R-:W-:-:S02]  /*3ce0*/  FMNMX.FTZ R55, R11, R84, !PT ;  /* 0x000000540b377209 */ /* 0x001fc40007810000 */
[----:B------:R-:W-:Y:S01]  /*3cf0*/  ISETP.GT.AND P6, PT, R52, 0x29, PT ;  /* 0x000000293400780c */ /* 0x000fe20003fc4270 */
[----:B------:R-:W0:Y:S01]  /*3d00*/  MUFU.TANH R62, R62 ;  /* 0x0000003e003e7308 */ /* 0x000e220000002400 */
[----:B------:R-:W-:Y:S02]  /*3d10*/  FMNMX.FTZ R74, R12, R55, !PT ;  /* 0x000000370c4a7209 */ /* 0x000fe40007810000 */
[----:B------:R-:W-:Y:S02]  /*3d20*/  FSEL R69, R69, -INF , P2 ;  /* 0xff80000045457808 */ /* 0x000fe40001000000 */
[----:B------:R-:W-:Y:S02]  /*3d30*/  FMNMX.FTZ R55, R15, R74, !PT ;  /* 0x0000004a0f377209 */ /* 0x000fe40007810000 */
[----:B------:R-:W-:Y:S01]  /*3d40*/  FSEL R70, R70, -INF , P6 ;  /* 0xff80000046467808 */ /* 0x000fe20003000000 */
[----:B------:R-:W0:Y:S01]  /*3d50*/  MUFU.TANH R82, R82 ;  /* 0x0000005200527308 */ /* 0x000e220000002400 */
[----:B------:R-:W-:-:S02]  /*3d60*/  FMNMX.FTZ R74, R20, R55, !PT ;  /* 0x00000037144a7209 */ /* 0x000fc40007810000 */
[----:B------:R-:W-:Y:S02]  /*3d70*/  FSEL R67, R67, -INF , P4 ;  /* 0xff80000043437808 */ /* 0x000fe40002000000 */
[----:B------:R-:W-:Y:S02]  /*3d80*/  FMNMX.FTZ R55, R65, R74, !PT ;  /* 0x0000004a41377209 */ /* 0x000fe40007810000 */
[----:B------:R-:W-:Y:S01]  /*3d90*/  ISETP.GT.AND P4, PT, R52, 0x31, PT ;  /* 0x000000313400780c */ /* 0x000fe20003f84270 */
[----:B------:R-:W0:Y:S01]  /*3da0*/  MUFU.TANH R63, R63 ;  /* 0x0000003f003f7308 */ /* 0x000e220000002400 */
[----:B------:R-:W-:Y:S02]  /*3db0*/  FSEL R72, R72, -INF , P5 ;  /* 0xff80000048487808 */ /* 0x000fe40002800000 */
[----:B------:R-:W-:Y:S02]  /*3dc0*/  FSEL R68, R68, -INF , P3 ;  /* 0xff80000044447808 */ /* 0x000fe40001800000 */
[----:B------:R-:W-:-:S02]  /*3dd0*/  ISETP.GT.AND P3, PT, R52, 0x38, PT ;  /* 0x000000383400780c */ /* 0x000fc40003f64270 */
[----:B------:R-:W-:Y:S01]  /*3de0*/  FSEL R73, R73, -INF , P4 ;  /* 0xff80000049497808 */ /* 0x000fe20002000000 */
[----:B------:R-:W0:Y:S01]  /*3df0*/  MUFU.TANH R40, R83 ;  /* 0x0000005300287308 */ /* 0x000e220000002400 */
[----:B------:R-:W-:Y:S02]  /*3e00*/  FSEL R80, R80, -INF , P2 ;  /* 0xff80000050507808 */ /* 0x000fe40001000000 */
[----:B------:R-:W-:Y:S02]  /*3e10*/  ISETP.GT.AND P2, PT, R52, 0x39, PT ;  /* 0x000000393400780c */ /* 0x000fe40003f44270 */
[----:B------:R-:W-:Y:S01]  /*3e20*/  FSEL R76, R76, -INF , P3 ;  /* 0xff8000004c4c7808 */ /* 0x000fe20001800000 */
[----:B------:R-:W-:Y:S02]  /*3e30*/  WARPGROUP.DEPBAR.LE gsb0, 0x0 ;  /* 0x00008000000079c5 */ /* 0x000fe40000010000 */
[----:B-----5:R-:W-:Y:S01]  /*3e40*/  FMUL.FTZ R88, R32, UR5 ;  /* 0x0000000520587c20 */ /* 0x020fe20008410000 */
[----:B------:R-:W-:Y:S01]  /*3e50*/  FMNMX.FTZ R32, R66, R55, !PT ;  /* 0x0000003742207209 */ /* 0x000fe20007810000 */
[----:B------:R-:W-:Y:S01]  /*3e60*/  WARPGROUP.ARRIVE ;  /* 0x00000000000079c5 */ /* 0x000fe20000000000 */
[----:B------:R-:W-:Y:S01]  /*3e70*/  FSEL R81, R81, -INF , P6 ;  /* 0xff80000051517808 */ /* 0x000fe20003000000 */
[----:B------:R-:W-:Y:S01]  /*3e80*/  FMUL.FTZ R74, R33, UR5 ;  /* 0x00000005214a7c20 */ /* 0x000fe20008410000 */
[----:B------:R-:W-:Y:S01]  /*3e90*/  FMNMX.FTZ R55, R69, R32, !PT ;  /* 0x0000002045377209 */ /* 0x000fe20007810000 */
[----:B------:R-:W-:Y:S01]  /*3ea0*/  FMUL.FTZ R33, R34, UR5 ;  /* 0x0000000522217c20 */ /* 0x000fe20008410000 */
[----:B------:R-:W-:Y:S01]  /*3eb0*/  ISETP.GT.AND P6, PT, R52, 0x40, PT ;  /* 0x000000403400780c */ /* 0x000fe20003fc4270 */
[----:B------:R-:W-:Y:S01]  /*3ec0*/  HGMMA.64x16x16.F32.BF16 R24, gdesc[UR24], R24, gsb0 ;  /* 0x00200000181879f0 */ /* 0x000fe20008001818 */
[----:B------:R-:W-:Y:S01]  /*3ed0*/  FMNMX.FTZ R55, R70, R55, !PT ;  /* 0x0000003746377209 */ /* 0x000fe20007810000 */
[----:B------:R-:W-:Y:S01]  /*3ee0*/  FMUL.FTZ R34, R35, UR5 ;  /* 0x0000000523227c20 */ /* 0x000fe20008410000 */
[----:B------:R-:W-:Y:S01]  /*3ef0*/  FSEL R77, R77, -INF , P2 ;  /* 0xff8000004d4d7808 */ /* 0x000fe20001000000 */
[----:B------:R-:W5:Y:S01]  /*3f00*/  MUFU.TANH R50, R50 ;  /* 0x0000003200327308 */ /* 0x000f620000002400 */
[----:B------:R-:W-:Y:S01]  /*3f10*/  FMNMX.FTZ R32, R72, R55, !PT ;  /* 0x0000003748207209 */ /* 0x000fe20007810000 */
[----:B------:R-:W-:Y:S01]  /*3f20*/  FMUL.FTZ R84, R36, UR5 ;  /* 0x0000000524547c20 */ /* 0x000fe20008410000 */
[----:B------:R-:W-:Y:S01]  /*3f30*/  ISETP.GT.AND P5, PT, R52, 0x41, PT ;  /* 0x000000413400780c */ /* 0x000fe20003fa4270 */
[----:B------:R-:W-:Y:S01]  /*3f40*/  FMUL.FTZ R36, R38, UR5 ;  /* 0x0000000526247c20 */ /* 0x000fe20008410000 */
[----:B------:R-:W-:Y:S01]  /*3f50*/  FMNMX.FTZ R55, R73, R32, !PT ;  /* 0x0000002049377209 */ /* 0x000fe20007810000 */
[----:B------:R-:W-:Y:S01]  /*3f60*/  FMUL.FTZ R39, R39, UR5 ;  /* 0x0000000527277c20 */ /* 0x000fe20008410000 */
[----:B------:R-:W-:Y:S01]  /*3f70*/  FSEL R56, R56, -INF , P6 ;  /* 0xff80000038387808 */ /* 0x000fe20003000000 */
[----:B------:R-:W5:Y:S01]  /*3f80*/  MUFU.TANH R43, R85 ;  /* 0x00000055002b7308 */ /* 0x000f620000002400 */
[----:B------:R-:W-:-:S02]  /*3f90*/  FMNMX.FTZ R32, R76, R55, !PT ;  /* 0x000000374c207209 */ /* 0x000fc40007810000 */
[----:B------:R-:W-:Y:S02]  /*3fa0*/  FSEL R75, R75, -INF , P4 ;  /* 0xff8000004b4b7808 */ /* 0x000fe40002000000 */
[----:B------:R-:W-:Y:S02]  /*3fb0*/  FMNMX.FTZ R35, R77, R32, !PT ;  /* 0x000000204d237209 */ /* 0x000fe40007810000 */
[----:B------:R-:W-:Y:S01]  /*3fc0*/  ISETP.GT.AND P4, PT, R52, 0x48, PT ;  /* 0x000000483400780c */ /* 0x000fe20003f84270 */
[----:B------:R-:W5:Y:S01]  /*3fd0*/  MUFU.TANH R51, R51 ;  /* 0x0000003300337308 */ /* 0x000f620000002400 */
[----:B------:R-:W-:Y:S02]  /*3fe0*/  FSEL R57, R57, -INF , P5 ;  /* 0xff80000039397808 */ /* 0x000fe40002800000 */
[----:B------:R-:W-:Y:S01]  /*3ff0*/  FMNMX.FTZ R32, R56, R35, !PT ;  /* 0x0000002338207209 */ /* 0x000fe20007810000 */
[----:B------:R-:W-:Y:S01]  /*4000*/  FMUL.FTZ R35, R37, UR5 ;  /* 0x0000000525237c20 */ /* 0x000fe20008410000 */
[----:B------:R-:W-:-:S02]  /*4010*/  FSEL R78, R78, -INF , P3 ;  /* 0xff8000004e4e7808 */ /* 0x000fc40001800000 */
[----:B------:R-:W-:Y:S01]  /*4020*/  ISETP.GT.AND P3, PT, R52, 0x49, PT ;  /* 0x000000493400780c */ /* 0x000fe20003f64270 */
[----:B------:R-:W5:Y:S01]  /*4030*/  MUFU.TANH R44, R86 ;  /* 0x00000056002c7308 */ /* 0x000f620000002400 */
[----:B------:R-:W-:Y:S02]  /*4040*/  FSEL R60, R60, -INF , P4 ;  /* 0xff8000003c3c7808 */ /* 0x000fe40002000000 */
[----:B------:R-:W-:Y:S02]  /*4050*/  FMNMX.FTZ R55, R57, R32, !PT ;  /* 0x0000002039377209 */ /* 0x000fe40007810000 */
[----:B------:R-:W-:Y:S02]  /*4060*/  FSEL R79, R79, -INF , P2 ;  /* 0xff8000004f4f7808 */ /* 0x000fe40001000000 */
[----:B------:R-:W-:Y:S01]  /*4070*/  ISETP.GT.AND P2, PT, R52, 0x50, PT ;  /* 0x000000503400780c */ /* 0x000fe20003f44270 */
[----:B------:R-:W5:Y:S01]  /*4080*/  MUFU.TANH R94, R94 ;  /* 0x0000005e005e7308 */ /* 0x000f620000002400 */
[----:B------:R-:W-:-:S02]  /*4090*/  FSEL R61, R61, -INF , P3 ;  /* 0xff8000003d3d7808 */ /* 0x000fc40001800000 */
[----:B------:R-:W-:Y:S02]  /*40a0*/  FMNMX.FTZ R32, R60, R55, !PT ;  /* 0x000000373c207209 */ /* 0x000fe40007810000 */
[----:B-1----:R-:W-:Y:S02]  /*40b0*/  FSEL R58, R58, -INF , P6 ;  /* 0xff8000003a3a7808 */ /* 0x002fe40003000000 */
[----:B------:R-:W-:Y:S01]  /*40c0*/  ISETP.GT.AND P6, PT, R52, 0x51, PT ;  /* 0x000000513400780c */ /* 0x000fe20003fc4270 */
[----:B------:R-:W1:Y:S01]  /*40d0*/  MUFU.TANH R90, R90 ;  /* 0x0000005a005a7308 */ /* 0x000e620000002400 */
[----:B--2---:R-:W-:Y:S02]  /*40e0*/  FSEL R48, R48, -INF , P2 ;  /* 0xff80000030307808 */ /* 0x004fe40001000000 */
[----:B------:R-:W-:Y:S02]  /*40f0*/  FMNMX.FTZ R37, R61, R32, !PT ;  /* 0x000000203d257209 */ /* 0x000fe40007810000 */
[----:B---3--:R-:W-:-:S02]  /*4100*/  FSEL R59, R59, -INF , P5 ;  /* 0xff8000003b3b7808 */ /* 0x008fc40002800000 */
[----:B------:R-:W-:Y:S01]  /*4110*/  ISETP.GT.AND P5, PT, R52, 0x58, PT ;  /* 0x000000583400780c */ /* 0x000fe20003fa4270 */
[----:B------:R2:W3:Y:S01]  /*4120*/  MUFU.TANH R46, R87 ;  /* 0x00000057002e7308 */ /* 0x0004e20000002400 */
[----:B----4-:R-:W-:Y:S01]  /*4130*/  FSEL R49, R49, -INF , P6 ;  /* 0xff80000031317808 */ /* 0x010fe20003000000 */
[----:B------:R-:W-:Y:S02]  /*4140*/  WARPGROUP.DEPBAR.LE gsb0, 0x0 ;  /* 0x00008000000079c5 */ /* 0x000fe40000010000 */
[----:B------:R-:W-:Y:S01]  /*4150*/  FMNMX.FTZ R32, R48, R37, !PT ;  /* 0x0000002530207209 */ /* 0x000fe20007810000 */
[----:B------:R-:W-:Y:S01]  /*4160*/  FMUL.FTZ R38, R28, UR5 ;  /* 0x000000051c267c20 */ /* 0x000fe20008410000 */
[----:B0-----:R-:W-:Y:S01]  /*4170*/  FSEL R62, R62, -INF , P4 ;  /* 0xff8000003e3e7808 */ /* 0x001fe20002000000 */
[----:B------:R-:W-:Y:S01]  /*4180*/  FMUL.FTZ R29, R29, UR5 ;  /* 0x000000051d1d7c20 */ /* 0x000fe20008410000 */
[----:B------:R-:W-:Y:S01]  /*4190*/  ISETP.GT.AND P4, PT, R52, 0x59, PT ;  /* 0x000000593400780c */ /* 0x000fe20003f84270 */
[----:B------:R-:W0:Y:S01]  /*41a0*/  MUFU.TANH R88, R88 ;  /* 0x0000005800587308 */ /* 0x000e220000002400 */
[----:B------:R-:W-:Y:S01]  /*41b0*/  FSEL R82, R82, -INF , P5 ;  /* 0xff80000052527808 */ /* 0x000fe20002800000 */
[----:B--2---:R-:W-:Y:S01]  /*41c0*/  FMUL.FTZ R87, R31, UR5 ;  /* 0x000000051f577c20 */ /* 0x004fe20008410000 */
[----:B------:R-:W-:Y:S01]  /*41d0*/  FMNMX.FTZ R37, R49, R32, !PT ;  /* 0x0000002031257209 */ /* 0x000fe20007810000 */
[----:B------:R-:W-:Y:S01]  /*41e0*/  FMUL.FTZ R32, R24, UR5 ;  /* 0x0000000518207c20 */ /* 0x000fe20008410000 */
[----:B------:R-:W-:Y:S01]  /*41f0*/  FSEL R63, R63, -INF , P3 ;  /* 0xff8000003f3f7808 */ /* 0x000fe20001800000 */
[----:B------:R-:W-:Y:S01]  /*4200*/  FMUL.FTZ R85, R30, UR5 ;  /* 0x000000051e557c20 */ /* 0x000fe20008410000 */
[----:B------:R-:W-:Y:S01]  /*4210*/  ISETP.GT.AND P3, PT, R52, 0x60, PT ;  /* 0x000000603400780c */ /* 0x000fe20003f64270 */
[----:B------:R-:W2:Y:S01]  /*4220*/  MUFU.TANH R74, R74 ;  /* 0x0000004a004a7308 */ /* 0x000ea20000002400 */
[----:B------:R-:W-:-:S02]  /*4230*/  FSEL R40, R40, -INF , P4 ;  /* 0xff80000028287808 */ /* 0x000fc40002000000 */
[----:B------:R-:W-:Y:S02]  /*4240*/  FMNMX.FTZ R37, R82, R37, !PT ;  /* 0x0000002552257209 */ /* 0x000fe40007810000 */
[----:B-----5:R-:W-:Y:S02]  /*4250*/  FSEL R50, R50, -INF , P2 ;  /* 0xff80000032327808 */ /* 0x020fe40001000000 */
[----:B------:R-:W-:Y:S01]  /*4260*/  ISETP.GT.AND P2, PT, R52, 0x61, PT ;  /* 0x000000613400780c */ /* 0x000fe20003f44270 */
[----:B------:R-:W4:Y:S01]  /*4270*/  MUFU.TANH R54, R54 ;  /* 0x0000003600367308 */ /* 0x000f220000002400 */
[----:B------:R-:W-:Y:S02]  /*4280*/  FSEL R86, R43, -INF , P3 ;  /* 0xff8000002b567808 */ /* 0x000fe40001800000 */
[----:B------:R-:W-:Y:S02]  /*4290*/  FMNMX.FTZ R37, R40, R37, !PT ;  /* 0x0000002528257209 */ /* 0x000fe40007810000 */
[----:B------:R-:W-:-:S02]  /*42a0*/  FSEL R51, R51, -INF , P6 ;  /* 0xff80000033337808 */ /* 0x000fc40003000000 */
[----:B------:R-:W-:Y:S01]  /*42b0*/  ISETP.GT.AND P6, PT, R52, 0x68, PT ;  /* 0x000000683400780c */ /* 0x000fe20003fc4270 */
[----:B------:R-:W5:Y:S01]  /*42c0*/  MUFU.TANH R84, R84 ;  /* 0x0000005400547308 */ /* 0x000f620000002400 */
[----:B------:R-:W-:Y:S02]  /*42d0*/  FSEL R92, R44, -INF , P2 ;  /* 0xff8000002c5c7808 */ /* 0x000fe40001000000 */
[----:B------:R-:W-:Y:S01]  /*42e0*/  FMNMX.FTZ R43, R86, R37, !PT ;  /* 0x00000025562b7209 */ /* 0x000fe20007810000 */
[----:B------:R-:W-:Y:S01]  /*42f0*/  FMUL.FTZ R37, R25, UR5 ;  /* 0x0000000519257c20 */ /* 0x000fe20008410000 */
[----:B------:R-:W-:Y:S02]  /*4300*/  FSEL R41, R41, -INF , P5 ;  /* 0xff80000029297808 */ /* 0x000fe40002800000 */
[----:B------:R-:W-:Y:S01]  /*4310*/  ISETP.GT.AND P5, PT, R52, 0x69, PT ;  /* 0x000000693400780c */ /* 0x000fe20003fa4270 */
[----:B------:R-:W5:Y:S01]  /*4320*/  MUFU.TANH R53, R53 ;  /* 0x0000003500357308 */ /* 0x000f620000002400 */
[----:B------:R-:W-:-:S02]  /*4330*/  FSEL R94, R94, -INF , P6 ;  /* 0xff8000005e5e7808 */ /* 0x000fc40003000000 */
[----:B------:R-:W-:Y:S02]  /*4340*/  FMNMX.FTZ R43, R92, R43, !PT ;  /* 0x0000002b5c2b7209 */ /* 0x000fe40007810000 */
[----:B------:R-:W-:Y:S02]  /*4350*/  FSEL R42, R42, -INF , P4 ;  /* 0xff8000002a2a7808 */ /* 0x000fe40002000000 */
[----:B------:R-:W-:Y:S01]  /*4360*/  ISETP.GT.AND P4, PT, R52, 0x70, PT ;  /* 0x000000703400780c */ /* 0x000fe20003f84270 */
[----:B------:R-:W5:Y:S01]  /*4370*/  MUFU.TANH R35, R35 ;  /* 0x0000002300237308 */ /* 0x000f620000002400 */
[----:B-1----:R-:W-:Y:S02]  /*4380*/  FSEL R90, R90, -INF , P5 ;  /* 0xff8000005a5a7808 */ /* 0x002fe40002800000 */
[----:B------:R-:W-:Y:S02]  /*4390*/  FMNMX.FTZ R43, R94, R43, !PT ;  /* 0x0000002b5e2b7209 */ /* 0x000fe40007810000 */
[----:B---3--:R-:W-:-:S02]  /*43a0*/  FSEL R24, R46, -INF , P3 ;  /* 0xff8000002e187808 */ /* 0x008fc40001800000 */
[----:B------:R-:W-:Y:S01]  /*43b0*/  ISETP.GT.AND P3, PT, R52, 0x71, PT ;  /* 0x000000713400780c */ /* 0x000fe20003f64270 */
[----:B------:R-:W1:Y:S01]  /*43c0*/  MUFU.TANH R33, R33 ;  /* 0x0000002100217308 */ /* 0x000e620000002400 */
[----:B0-----:R-:W-:Y:S02]  /*43d0*/  FSEL R88, R88, -INF , P4 ;  /* 0xff80000058587808 */ /* 0x001fe40002000000 */
[----:B------:R-:W-:Y:S02]  /*43e0*/  FMNMX.FTZ R43, R90, R43, !PT ;  /* 0x0000002b5a2b7209 */ /* 0x000fe40007810000 */
[----:B------:R-:W-:Y:S02]  /*43f0*/  FSEL R25, R47, -INF , P2 ;  /* 0xff8000002f197808 */ /* 0x000fe40001000000 */
[----:B------:R-:W-:Y:S01]  /*4400*/  ISETP.GT.AND P2, PT, R52, 0x78, PT ;  /* 0x000000783400780c */ /* 0x000fe20003f44270 */
[----:B------:R0:W3:Y:S01]  /*4410*/  MUFU.TANH R46, R32 ;  /* 0x00000020002e7308 */ /* 0x0000e20000002400 */
[----:B--2---:R-:W-:-:S02]  /*4420*/  FSEL R74, R74, -INF , P3 ;  /* 0xff8000004a4a7808 */ /* 0x004fc40001800000 */
[----:B------:R-:W-:Y:S02]  /*4430*/  FMNMX.FTZ R43, R88, R43, !PT ;  /* 0x0000002b582b7209 */ /* 0x000fe40007810000 */
[----:B----4-:R-:W-:Y:S02]  /*4440*/  FSEL R28, R54, -INF , P6 ;  /* 0xff800000361c7808 */ /* 0x010fe40003000000 */
[----:B------:R-:W-:Y:S01]  /*4450*/  ISETP.GT.AND P6, PT, R52, 0x79, PT ;  /* 0x000000793400780c */ /* 0x000fe20003fc4270 */
[----:B------:R-:W2:Y:S01]  /*4460*/  MUFU.TANH R34, R34 ;  /* 0x0000002200227308 */ /* 0x000ea20000002400 */
[----:B-----5:R-:W-:Y:S02]  /*4470*/  FSEL R84, R84, -INF , P2 ;  /* 0xff80000054547808 */ /* 0x020fe40001000000 */
[----:B------:R-:W-:Y:S02]  /*4480*/  FMNMX.FTZ R47, R74, R43, !PT ;  /* 0x0000002b4a2f7209 */ /* 0x000fe40007810000 */
[----:B0-----:R-:W-:-:S02]  /*4490*/  FSEL R32, R53, -INF , P5 ;  /* 0xff80000035207808 */ /* 0x001fc40002800000 */
[----:B------:R-:W-:Y:S01]  /*44a0*/  ISETP.GT.AND P5, PT, R52, 0x80, PT ;  /* 0x000000803400780c */ /* 0x000fe20003fa4270 */
[----:B------:R-:W0:Y:S01]  /*44b0*/  MUFU.TANH R37, R37 ;  /* 0x0000002500257308 */ /* 0x000e220000002400 */
[----:B------:R-:W-:Y:S02]  /*44c0*/  FSEL R54, R35, -INF , P6 ;  /* 0xff80000023367808 */ /* 0x000fe40003000000 */
[----:B------:R-:W-:Y:S02]  /*44d0*/  FMNMX.FTZ R47, R84, R47, !PT ;  /* 0x0000002f542f7209 */ /* 0x000fe40007810000 */
[----:B-1----:R-:W-:Y:S02]  /*44e0*/  FSEL R33, R33, -INF , P4 ;  /* 0xff80000021217808 */ /* 0x002fe40002000000 */
[----:B------:R-:W-:Y:S01]  /*44f0*/  ISETP.GT.AND P4, PT, R52, 0x81, PT ;  /* 0x000000813400780c */ /* 0x000fe20003f84270 */
[----:B------:R-:W1:Y:S01]  /*4500*/  MUFU.TANH R36, R36 ;  /* 0x0000002400247308 */ /* 0x000e620000002400 */
[----:B---3--:R-:W-:-:S02]  /*4510*/  FSEL R46, R46, -INF , P5 ;  /* 0xff8000002e2e7808 */ /* 0x008fc40002800000 */
[----:B------:R-:W-:Y:S02]  /*4520*/  FMNMX.FTZ R47, R54, R47, !PT ;  /* 0x0000002f362f7209 */ /* 0x000fe40007810000 */
[----:B--2---:R-:W-:Y:S02]  /*4530*/  FSEL R34, R34, -INF , P3 ;  /* 0xff80000022227808 */ /* 0x004fe40001800000 */
[----:B------:R-:W-:Y:S01]  /*4540*/  ISETP.GT.AND P3, PT, R52, 0x88, PT ;  /* 0x000000883400780c */ /* 0x000fe20003f64270 */
[----:B------:R-:W2:Y:S01]  /*4550*/  MUFU.TANH R38, R38 ;  /* 0x0000002600267308 */ /* 0x000ea20000002400 */
[----:B0-----:R-:W-:Y:S01]  /*4560*/  FSEL R44, R37, -INF , P4 ;  /* 0xff800000252c7808 */ /* 0x001fe20002000000 */
[----:B------:R-:W-:Y:S01]  /*4570*/  FMUL.FTZ R37, R26, UR5 ;  /* 0x000000051a257c20 */ /* 0x000fe20008410000 */
[----:B------:R-:W-:-:S04]  /*4580*/  FMNMX.FTZ R47, R46, R47, !PT ;  /* 0x0000002f2e2f7209 */ /* 0x000fc80007810000 */
[----:B------:R-:W-:Y:S01]  /*4590*/  FMNMX.FTZ R47, R44, R47, !PT ;  /* 0x0000002f2c2f7209 */ /* 0x000fe20007810000 */
[----:B------:R1:W0:Y:S08]  /*45a0*/  MUFU.TANH R43, R29 ;  /* 0x0000001d002b7308 */ /* 0x0002300000002400 */
[----:B------:R-:W-:Y:S01]  /*45b0*/  MUFU.TANH R39, R39 ;  /* 0x0000002700277308 */ /* 0x000fe20000002400 */
[----:B-1----:R-:W-:-:S02]  /*45c0*/  FSEL R29, R36, -INF , P2 ;  /* 0xff800000241d7808 */ /* 0x002fc40001000000 */
[----:B------:R-:W-:Y:S02]  /*45d0*/  ISETP.GT.AND P2, PT, R52, 0x89, PT ;  /* 0x000000893400780c */ /* 0x000fe40003f44270 */
[----:B--2---:R-:W-:-:S03]  /*45e0*/  FSEL R38, R38, -INF , P3 ;  /* 0xff80000026267808 */ /* 0x004fc60001800000 */
[----:B------:R-:W-:Y:S01]  /*45f0*/  MUFU.TANH R37, R37 ;  /* 0x0000002500257308 */ /* 0x000fe20000002400 */
[----:B0-----:R-:W-:Y:S01]  /*4600*/  FSEL R36, R43, -INF , P2 ;  /* 0xff8000002b247808 */ /* 0x001fe20001000000 */
[----:B------:R-:W-:Y:S01]  /*4610*/  FMUL.FTZ R43, R27, UR5 ;  /* 0x000000051b2b7c20 */ /* 0x000fe20008410000 */
[----:B------:R-:W-:-:S04]  /*4620*/  FMNMX.FTZ R47, R38, R47, !PT ;  /* 0x0000002f262f7209 */ /* 0x000fc80007810000 */
[----:B------:R-:W-:Y:S01]  /*4630*/  FMNMX.FTZ R47, R36, R47, !PT ;  /* 0x0000002f242f7209 */ /* 0x000fe20007810000 */
[----:B------:R-:W-:Y:S04]  /*4640*/  MUFU.TANH R43, R43 ;  /* 0x0000002b002b7308 */ /* 0x000fe80000002400 */
[----:B------:R-:W0:Y:S04]  /*4650*/  SHFL.BFLY PT, R52, R47, 0x2, 0x1f ;  /* 0x0c401f002f347f89 */ /* 0x000e2800000e0000 */
[----:B------:R-:W1:Y:S08]  /*4660*/  MUFU.TANH R85, R85 ;  /* 0x0000005500557308 */ /* 0x000e700000002400 */
[----:B------:R-:W2:Y:S01]  /*4670*/  MUFU.TANH R87, R87 ;  /* 0x0000005700577308 */ /* 0x000ea20000002400 */
[----:B-1----:R-:W-:-:S02]  /*4680*/  FSEL R85, R85, -INF , P3 ;  /* 0xff80000055557808 */ /* 0x002fc40001800000 */
[----:B0-----:R-:W-:-:S05]  /*4690*/  FMNMX.FTZ R52, R47, R52, !PT ;  /* 0x000000342f347209 */ /* 0x001fca0007810000 */
[----:B------:R-:W0:Y:S01]  /*46a0*/  SHFL.BFLY PT, R35, R52, 0x1, 0x1f ;  /* 0x0c201f0034237f89 */ /* 0x000e2200000e0000 */
[----:B--2---:R-:W-:Y:S02]  /*46b0*/  FSEL R87, R87, -INF , P2 ;  /* 0xff80000057577808 */ /* 0x004fe40001000000 */
[----:B0-----:R-:W-:-:S04]  /*46c0*/  FMNMX.FTZ R114, R52, R35, !PT ;  /* 0x0000002334727209 */ /* 0x001fc80007810000 */
[C---:B------:R-:W-:Y:S01]  /*46d0*/  FSETP.NEU.FTZ.AND P0, PT, R114.reuse, -INF , PT ;  /* 0xff8000007200780b */ /* 0x040fe20003f1d000 */
[----:B------:R-:W-:-:S05]  /*46e0*/  FMUL.FTZ R35, R114, UR11 ;  /* 0x0000000b72237c20 */ /* 0x000fca0008410000 */
[----:B------:R-:W-:Y:S02]  /*46f0*/  FSEL R35, R35, RZ, P0 ;  /* 0x000000ff23237208 */ /* 0x000fe40000000000 */
[----:B------:R-:W-:-:S03]  /*4700*/  ISETP.NE.AND P0, PT, R104, RZ, PT ;  /* 0x000000ff6800720c */ /* 0x000fc60003f05270 */
[--C-:B------:R-:W-:Y:S01]  /*4710*/  FFMA.FTZ R98, R8, UR11, -R35.reuse ;  /* 0x0000000b08627c23 */ /* 0x100fe20008010823 */
[----:B------:R-:W-:Y:S01]  /*4720*/  FMNMX.FTZ R8, R5, R6, !PT ;  /* 0x0000000605087209 */ /* 0x000fe20007810000 */
[--C-:B------:R-:W-:Y:S01]  /*4730*/  FFMA.FTZ R31, R3, UR11, -R35.reuse ;  /* 0x0000000b031f7c23 */ /* 0x100fe20008010823 */
[--C-:B------:R-:W-:Y:S01]  /*4740*/  FFMA.FTZ R83, R12, UR11, -R35.reuse ;  /* 0x0000000b0c537c23 */ /* 0x100fe20008010823 */
[--C-:B------:R-:W-:Y:S01]  /*4750*/  FFMA.FTZ R96, R20, UR11, -R35.reuse ;  /* 0x0000000b14607c23 */ /* 0x100fe20008010823 */
[----:B------:R-:W-:Y:S01]  /*4760*/  FMNMX.FTZ R3, R9, R8, !PT ;  /* 0x0000000809037209 */ /* 0x000fe20007810000 */
[--C-:B------:R-:W-:Y:S01]  /*4770*/  FFMA.FTZ R53, R73, UR11, -R35.reuse ;  /* 0x0000000b49357c23 */ /* 0x100fe20008010823 */
[----:B------:R-:W-:Y:S01]  /*4780*/  FSEL R73, R39, -INF , P6 ;  /* 0xff80000027497808 */ /* 0x000fe20003000000 */
        /* <DEDUP_REMOVED lines=11> */
[--C-:B------:R-:W-:Y:S01]  /*4840*/  FFMA.FTZ R4, R4, UR11, -R35.reuse ;  /* 0x0000000b04047c23 */ /* 0x100fe20008010823 */
[--C-:B------:R-:W-:Y:S01]  /*4850*/  FFMA.FTZ R7, R7, UR11, -R35.reuse ;  /* 0x0000000b07077c23 */ /* 0x100fe20008010823 */
[----:B------:R-:W-:Y:S01]  /*4860*/  FMNMX.FTZ R3, R21, R8, !PT ;  /* 0x0000000815037209 */ /* 0x000fe20007810000 */
[----:B------:R-:W-:Y:S01]  /*4870*/  MUFU.EX2 R31, R31 ;  /* 0x0000001f001f7308 */ /* 0x000fe20000000800 */
[--C-:B------:R-:W-:Y:S01]  /*4880*/  FFMA.FTZ R55, R61, UR11, -R35.reuse ;  /* 0x0000000b3d377c23 */ /* 0x100fe20008010823 */
[--C-:B------:R-:W-:Y:S01]  /*4890*/  FFMA.FTZ R30, R11, UR11, -R35.reuse ;  /* 0x0000000b0b1e7c23 */ /* 0x100fe20008010823 */
[----:B------:R-:W-:Y:S01]  /*48a0*/  FMNMX.FTZ R12, R64, R3, !PT ;  /* 0x00000003400c7209 */ /* 0x000fe20007810000 */
[--C-:B------:R-:W-:Y:S01]  /*48b0*/  FFMA.FTZ R61, R54, UR11, -R35.reuse ;  /* 0x0000000b363d7c23 */ /* 0x100fe20008010823 */
[--C-:B------:R-:W-:Y:S01]  /*48c0*/  FFMA.FTZ R8, R65, UR11, -R35.reuse ;  /* 0x0000000b41087c23 */ /* 0x100fe20008010823 */
[--C-:B------:R-:W-:Y:S01]  /*48d0*/  FFMA.FTZ R65, R66, UR11, -R35.reuse ;  /* 0x0000000b42417c23 */ /* 0x100fe20008010823 */
[----:B------:R-:W-:Y:S01]  /*48e0*/  FMNMX.FTZ R3, R67, R12, !PT ;  /* 0x0000000c43037209 */ /* 0x000fe20007810000 */
[----:B------:R-:W0:Y:S01]  /*48f0*/  MUFU.EX2 R4, R4 ;  /* 0x0000000400047308 */ /* 0x000e220000000800 */
[--C-:B------:R-:W-:Y:S01]  /*4900*/  FFMA.FTZ R11, R69, UR11, -R35.reuse ;  /* 0x0000000b450b7c23 */ /* 0x100fe20008010823 */
[--C-:B------:R-:W-:Y:S01]  /*4910*/  FFMA.FTZ R66, R70, UR11, -R35.reuse ;  /* 0x0000000b46427c23 */ /* 0x100fe20008010823 */
[----:B------:R-:W-:Y:S01]  /*4920*/  FMNMX.FTZ R3, R68, R3, !PT ;  /* 0x0000000344037209 */ /* 0x000fe20007810000 */
[--C-:B------:R-:W-:Y:S01]  /*4930*/  FFMA.FTZ R57, R57, UR11, -R35.reuse ;  /* 0x0000000b39397c23 */ /* 0x100fe20008010823 */
[--C-:B------:R-:W-:Y:S01]  /*4940*/  FFMA.FTZ R43, R94, UR11, -R35.reuse ;  /* 0x0000000b5e2b7c23 */ /* 0x100fe20008010823 */
[--C-:B------:R-:W-:Y:S01]  /*4950*/  FFMA.FTZ R70, R90, UR11, -R35.reuse ;  /* 0x0000000b5a467c23 */ /* 0x100fe20008010823 */
[----:B------:R-:W-:Y:S01]  /*4960*/  FMNMX.FTZ R12, R80, R3, !PT ;  /* 0x00000003500c7209 */ /* 0x000fe20007810000 */
[----:B------:R-:W1:Y:S01]  /*4970*/  MUFU.EX2 R7, R7 ;  /* 0x0000000700077308 */ /* 0x000e620000000800 */
[--C-:B------:R-:W-:Y:S01]  /*4980*/  FFMA.FTZ R47, R88, UR11, -R35.reuse ;  /* 0x0000000b582f7c23 */ /* 0x100fe20008010823 */
[--C-:B------:R-:W-:Y:S01]  /*4990*/  FFMA.FTZ R46, R46, UR11, -R35.reuse ;  /* 0x0000000b2e2e7c23 */ /* 0x100fe20008010823 */
[----:B------:R-:W-:Y:S01]  /*49a0*/  FMNMX.FTZ R12, R81, R12, !PT ;  /* 0x0000000c510c7209 */ /* 0x000fe20007810000 */
[--C-:B------:R-:W-:Y:S01]  /*49b0*/  FFMA.FTZ R69, R44, UR11, -R35.reuse ;  /* 0x0000000b2c457c23 */ /* 0x100fe20008010823 */
[----:B------:R-:W-:-:S02]  /*49c0*/  FFMA.FTZ R36, R36, UR11, -R35 ;  /* 0x0000000b24247c23 */ /* 0x000fc40008010823 */
[----:B------:R-:W-:Y:S01]  /*49d0*/  FMNMX.FTZ R12, R45, R12, !PT ;  /* 0x0000000c2d0c7209 */ /* 0x000fe20007810000 */
[----:B------:R-:W2:Y:S03]  /*49e0*/  MUFU.EX2 R98, R98 ;  /* 0x0000006200627308 */ /* 0x000ea60000000800 */
        /* <DEDUP_REMOVED lines=9> */
[----:B---3--:R-:W-:Y:S02]  /*4a80*/  FFMA.FTZ R72, R74, UR11, -R35 ;  /* 0x0000000b4a487c23 */ /* 0x008fe40008010823 */
[----:B------:R-:W-:-:S04]  /*4a90*/  FMNMX.FTZ R3, R63, R20, !PT ;  /* 0x000000143f037209 */ /* 0x000fc80007810000 */
[----:B------:R-:W-:Y:S01]  /*4aa0*/  FMNMX.FTZ R20, R50, R3, !PT ;  /* 0x0000000332147209 */ /* 0x000fe20007810000 */
[----:B------:R-:W-:Y:S03]  /*4ab0*/  MUFU.EX2 R27, R27 ;  /* 0x0000001b001b7308 */ /* 0x000fe60000000800 */
[----:B------:R-:W-:-:S04]  /*4ac0*/  FMNMX.FTZ R20, R51, R20, !PT ;  /* 0x0000001433147209 */ /* 0x000fc80007810000 */
[----:B------:R-:W-:Y:S01]  /*4ad0*/  FMNMX.FTZ R3, R41, R20, !PT ;  /* 0x0000001429037209 */ /* 0x000fe20007810000 */
[----:B------:R-:W-:Y:S01]  /*4ae0*/  FFMA.FTZ R20, R56, UR11, -R35 ;  /* 0x0000000b38147c23 */ /* 0x000fe20008010823 */
[----:B------:R-:W-:Y:S02]  /*4af0*/  MUFU.EX2 R96, R96 ;  /* 0x0000006000607308 */ /* 0x000fe40000000800 */
[----:B------:R-:W-:-:S04]  /*4b00*/  FMNMX.FTZ R3, R42, R3, !PT ;  /* 0x000000032a037209 */ /* 0x000fc80007810000 */
[----:B------:R-:W-:Y:S02]  /*4b10*/  FMNMX.FTZ R26, R24, R3, !PT ;  /* 0x00000003181a7209 */ /* 0x000fe40007810000 */
[----:B------:R-:W-:Y:S02]  /*4b20*/  MUFU.EX2 R8, R8 ;  /* 0x0000000800087308 */ /* 0x000fe40000000800 */
[----:B------:R-:W-:Y:S01]  /*4b30*/  FMNMX.FTZ R3, R25, R26, !PT ;  /* 0x0000001a19037209 */ /* 0x000fe20007810000 */
[--C-:B------:R-:W-:Y:S01]  /*4b40*/  FFMA.FTZ R26, R60, UR11, -R35.reuse ;  /* 0x0000000b3c1a7c23 */ /* 0x100fe20008010823 */
[--C-:B------:R-:W-:Y:S01]  /*4b50*/  FFMA.FTZ R60, R40, UR11, -R35.reuse ;  /* 0x0000000b283c7c23 */ /* 0x100fe20008010823 */
[----:B------:R-:W-:Y:S01]  /*4b60*/  FFMA.FTZ R40, R86, UR11, -R35 ;  /* 0x0000000b56287c23 */ /* 0x000fe20008010823 */
[----:B------:R-:W-:Y:S02]  /*4b70*/  FMNMX.FTZ R3, R28, R3, !PT ;  /* 0x000000031c037209 */ /* 0x000fe40007810000 */
[----:B------:R-:W-:Y:S02]  /*4b80*/  MUFU.EX2 R65, R65 ;  /* 0x0000004100417308 */ /* 0x000fe40000000800 */
[----:B------:R-:W-:-:S04]  /*4b90*/  FMNMX.FTZ R56, R32, R3, !PT ;  /* 0x0000000320387209 */ /* 0x000fc80007810000 */
[----:B------:R-:W-:Y:S02]  /*4ba0*/  FMNMX.FTZ R3, R33, R56, !PT ;  /* 0x0000003821037209 */ /* 0x000fe40007810000 */
[----:B------:R-:W-:Y:S02]  /*4bb0*/  MUFU.EX2 R11, R11 ;  /* 0x0000000b000b7308 */ /* 0x000fe40000000800 */
[----:B------:R-:W-:-:S04]  /*4bc0*/  FMNMX.FTZ R56, R34, R3, !PT ;  /* 0x0000000322387209 */ /* 0x000fc80007810000 */
[----:B------:R-:W-:Y:S02]  /*4bd0*/  FMNMX.FTZ R56, R29, R56, !PT ;  /* 0x000000381d387209 */ /* 0x000fe40007810000 */
[----:B------:R-:W-:Y:S02]  /*4be0*/  MUFU.EX2 R66, R66 ;  /* 0x0000004200427308 */ /* 0x000fe40000000800 */
[----:B------:R-:W-:Y:S01]  /*4bf0*/  FMNMX.FTZ R3, R73, R56, !PT ;  /* 0x0000003849037209 */ /* 0x000fe20007810000 */
[--C-:B------:R-:W-:Y:S01]  /*4c00*/  FFMA.FTZ R56, R49, UR11, -R35.reuse ;  /* 0x0000000b31387c23 */ /* 0x100fe20008010823 */
[----:B------:R-:W-:Y:S02]  /*4c10*/  FFMA.FTZ R49, R92, UR11, -R35 ;  /* 0x0000000b5c317c23 */ /* 0x000fe40008010823 */
[----:B------:R-:W-:Y:S02]  /*4c20*/  FMNMX.FTZ R48, R76, R3, !PT ;  /* 0x000000034c307209 */ /* 0x000fe40007810000 */
[----:B------:R-:W-:Y:S02]  /*4c30*/  MUFU.EX2 R53, R53 ;  /* 0x0000003500357308 */ /* 0x000fe40000000800 */
[----:B------:R-:W-:-:S04]  /*4c40*/  FMNMX.FTZ R48, R77, R48, !PT ;  /* 0x000000304d307209 */ /* 0x000fc80007810000 */
[----:B------:R-:W-:Y:S02]  /*4c50*/  FMNMX.FTZ R48, R85, R48, !PT ;  /* 0x0000003055307209 */ /* 0x000fe40007810000 */
[----:B------:R-:W-:Y:S02]  /*4c60*/  MUFU.EX2 R15, R15 ;  /* 0x0000000f000f7308 */ /* 0x000fe40000000800 */
[----:B------:R-:W-:-:S05]  /*4c70*/  FMNMX.FTZ R48, R87, R48, !PT ;  /* 0x0000003057307209 */ /* 0x000fca0007810000 */
[----:B------:R-:W3:Y:S01]  /*4c80*/  SHFL.BFLY PT, R3, R48, 0x2, 0x1f ;  /* 0x0c401f0030037f89 */ /* 0x000ee200000e0000 */
[----:B------:R-:W-:Y:S08]  /*4c90*/  MUFU.EX2 R52, R52 ;  /* 0x0000003400347308 */ /* 0x000ff00000000800 */
[----:B------:R-:W-:Y:S08]  /*4ca0*/  MUFU.EX2 R20, R20 ;  /* 0x0000001400147308 */ /* 0x000ff00000000800 */
[----:B------:R-:W-:Y:S01]  /*4cb0*/  MUFU.EX2 R57, R57 ;  /* 0x0000003900397308 */ /* 0x000fe20000000800 */
[----:B---3--:R-:W-:Y:S01]  /*4cc0*/  FMNMX.FTZ R3, R48, R3, !PT ;  /* 0x0000000330037209 */ /* 0x008fe20007810000 */
[----:B------:R-:W-:-:S06]  /*4cd0*/  FFMA.FTZ R48, R84, UR11, -R35 ;  /* 0x0000000b54307c23 */ /* 0x000fcc0008010823 */
[----:B------:R-:W-:Y:S01]  /*4ce0*/  MUFU.EX2 R26, R26 ;  /* 0x0000001a001a7308 */ /* 0x000fe20000000800 */
[----:B------:R-:W3:Y:S07]  /*4cf0*/  SHFL.BFLY PT, R82, R3, 0x1, 0x1f ;  /* 0x0c201f0003527f89 */ /* 0x000eee00000e0000 */
[----:B------:R-:W-:Y:S08]  /*4d00*/  MUFU.EX2 R55, R55 ;  /* 0x0000003700377308 */ /* 0x000ff00000000800 */
[----:B------:R-:W-:Y:S08]  /*4d10*/  MUFU.EX2 R37, R37 ;  /* 0x0000002500257308 */ /* 0x000ff00000000800 */
[----:B------:R-:W-:Y:S01]  /*4d20*/  MUFU.EX2 R56, R56 ;  /* 0x0000003800387308 */ /* 0x000fe20000000800 */
[----:B---3--:R-:W-:Y:S01]  /*4d30*/  FMNMX.FTZ R74, R3, R82, !PT ;  /* 0x00000052034a7209 */ /* 0x008fe20007810000 */
[----:B------:R-:W-:-:S03]  /*4d40*/  FFMA.FTZ R3, R38, UR11, -R35 ;  /* 0x0000000b26037c23 */ /* 0x000fc60008010823 */
[C---:B------:R-:W-:Y:S01]  /*4d50*/  FSETP.NEU.FTZ.AND P2, PT, R74.reuse, -INF , PT ;  /* 0xff8000004a00780b */ /* 0x040fe20003f5d000 */
[----:B------:R-:W-:Y:S02]  /*4d60*/  FMUL.FTZ R38, R74, UR11 ;  /* 0x0000000b4a267c20 */ /* 0x000fe40008410000 */
[----:B------:R-:W-:Y:S03]  /*4d70*/  MUFU.EX2 R39, R39 ;  /* 0x0000002700277308 */ /* 0x000fe60000000800 */
[----:B------:R-:W-:Y:S02]  /*4d80*/  FSEL R38, R38, RZ, P2 ;  /* 0x000000ff26267208 */ /* 0x000fe40001000000 */
[----:B------:R-:W-:-:S03]  /*4d90*/  PLOP3.LUT P2, PT, PT, PT, UP0, 0x80, 0x0 ;  /* 0x000000000000781c */ /* 0x000fc60003f4f008 */
[----:B------:R-:W-:Y:S01]  /*4da0*/  MUFU.EX2 R60, R60 ;  /* 0x0000003c003c7308 */ /* 0x000fe20000000800 */
[--C-:B------:R-:W-:Y:S01]  /*4db0*/  FFMA.FTZ R5, R5, UR11, -R38.reuse ;  /* 0x0000000b05057c23 */ /* 0x100fe20008010826 */
[--C-:B------:R-:W-:Y:S01]  /*4dc0*/  FFMA.FTZ R82, R6, UR11, -R38.reuse ;  /* 0x0000000b06527c23 */ /* 0x100fe20008010826 */
[--C-:B------:R-:W-:Y:S01]  /*4dd0*/  FFMA.FTZ R84, R9, UR11, -R38.reuse ;  /* 0x0000000b09547c23 */ /* 0x100fe20008010826 */
[--C-:B------:R-:W-:Y:S01]  /*4de0*/  FFMA.FTZ R93, R10, UR11, -R38.reuse ;  /* 0x0000000b0a5d7c23 */ /* 0x100fe20008010826 */
[--C-:B------:R-:W-:Y:S01]  /*4df0*/  FFMA.FTZ R54, R13, UR11, -R38.reuse ;  /* 0x0000000b0d367c23 */ /* 0x100fe20008010826 */
[--C-:B------:R-:W-:Y:S01]  /*4e00*/  FFMA.FTZ R91, R14, UR11, -R38.reuse ;  /* 0x0000000b0e5b7c23 */ /* 0x100fe20008010826 */
[--C-:B------:R-:W-:Y:S01]  /*4e10*/  FFMA.FTZ R10, R21, UR11, -R38.reuse ;  /* 0x0000000b150a7c23 */ /* 0x100fe20008010826 */
[----:B------:R-:W-:Y:S01]  /*4e20*/  MUFU.EX2 R5, R5 ;  /* 0x0000000500057308 */ /* 0x000fe20000000800 */
[--C-:B------:R-:W-:Y:S01]  /*4e30*/  FFMA.FTZ R89, R64, UR11, -R38.reuse ;  /* 0x0000000b40597c23 */ /* 0x100fe20008010826 */
[--C-:B------:R-:W-:Y:S01]  /*4e40*/  FFMA.FTZ R64, R68, UR11, -R38.reuse ;  /* 0x0000000b44407c23 */ /* 0x100fe20008010826 */
[--C-:B------:R-:W-:Y:S01]  /*4e50*/  FFMA.FTZ R21, R62, UR11, -R38.reuse ;  /* 0x0000000b3e157c23 */ /* 0x100fe20008010826 */
[----:B------:R-:W-:Y:S01]  /*4e60*/  FFMA.FTZ R68, R59, UR11, -R38 ;  /* 0x0000000b3b447c23 */ /* 0x000fe20008010826 */
[----:B0-----:R-:W-:Y:S01]  /*4e70*/  FADD.FTZ R62, R31, R4 ;  /* 0x000000041f3e7221 */ /* 0x001fe20000010000 */
[--C-:B------:R-:W-:Y:S01]  /*4e80*/  FFMA.FTZ R35, R58, UR11, -R38.reuse ;  /* 0x0000000b3a237c23 */ /* 0x100fe20008010826 */
[----:B------:R-:W-:Y:S01]  /*4e90*/  FFMA.FTZ R58, R63, UR11, -R38 ;  /* 0x0000000b3f3a7c23 */ /* 0x000fe20008010826 */
[----:B------:R-:W0:Y:S01]  /*4ea0*/  MUFU.EX2 R82, R82 ;  /* 0x0000005200527308 */ /* 0x000e220000000800 */
[----:B-1----:R-:W-:Y:S01]  /*4eb0*/  FADD.FTZ R63, R7, R62 ;  /* 0x0000003e073f7221 */ /* 0x002fe20000010000 */
[--C-:B------:R-:W-:Y:S01]  /*4ec0*/  FFMA.FTZ R9, R67, UR11, -R38.reuse ;  /* 0x0000000b43097c23 */ /* 0x100fe20008010826 */
[--C-:B------:R-:W-:Y:S01]  /*4ed0*/  FFMA.FTZ R50, R50, UR11, -R38.reuse ;  /* 0x0000000b32327c23 */ /* 0x100fe20008010826 */
[--C-:B------:R-:W-:Y:S01]  /*4ee0*/  FFMA.FTZ R44, R78, UR11, -R38.reuse ;  /* 0x0000000b4e2c7c23 */ /* 0x100fe20008010826 */
[----:B--2---:R-:W-:Y:S01]  /*4ef0*/  FADD.FTZ R63, R98, R63 ;  /* 0x0000003f623f7221 */ /* 0x004fe20000010000 */
[----:B------:R-:W-:Y:S01]  /*4f00*/  FFMA.FTZ R14, R80, UR11, -R38 ;  /* 0x0000000b500e7c23 */ /* 0x000fe20008010826 */
[----:B------:R-:W-:Y:S01]  /*4f10*/  @!P1 PRMT R6, RZ, 0x654, R0 ;  /* 0x00000654ff069816 */ /* 0x000fe20000000000 */
[----:B------:R-:W1:Y:S01]  /*4f20*/  MUFU.EX2 R84, R84 ;  /* 0x0000005400547308 */ /* 0x000e620000000800 */
[--C-:B------:R-:W-:Y:S01]  /*4f30*/  FFMA.FTZ R51, R51, UR11, -R38.reuse ;  /* 0x0000000b33337c23 */ /* 0x100fe20008010826 */
[--C-:B------:R-:W-:Y:S01]  /*4f40*/  FFMA.FTZ R67, R81, UR11, -R38.reuse ;  /* 0x0000000b51437c23 */ /* 0x100fe20008010826 */
[----:B------:R-:W-:Y:S01]  /*4f50*/  F2FP.BF16.F32.PACK_AB R4, R4, R31 ;  /* 0x0000001f0404723e */ /* 0x000fe200000010ff */
[--C-:B------:R-:W-:Y:S01]  /*4f60*/  FFMA.FTZ R13, R45, UR11, -R38.reuse ;  /* 0x0000000b2d0d7c23 */ /* 0x100fe20008010826 */
[--C-:B------:R-:W-:Y:S01]  /*4f70*/  FFMA.FTZ R80, R75, UR11, -R38.reuse ;  /* 0x0000000b4b507c23 */ /* 0x100fe20008010826 */
[--C-:B------:R-:W-:Y:S01]  /*4f80*/  FFMA.FTZ R24, R24, UR11, -R38.reuse ;  /* 0x0000000b18187c23 */ /* 0x100fe20008010826 */
[----:B------:R-:W-:Y:S01]  /*4f90*/  FFMA.FTZ R45, R79, UR11, -R38 ;  /* 0x0000000b4f2d7c23 */ /* 0x000fe20008010826 */
[----:B------:R-:W2:Y:S01]  /*4fa0*/  MUFU.EX2 R93, R93 ;  /* 0x0000005d005d7308 */ /* 0x000ea20000000800 */
[----:B0-----:R-:W-:Y:S01]  /*4fb0*/  FADD.FTZ R59, R5, R82 ;  /* 0x00000052053b7221 */ /* 0x001fe20000010000 */
[----:B------:R0:W-:Y:S01]  /*4fc0*/  @!P1 SYNCS.ARRIVE.TRANS64.RED.A1T0 RZ, [R6+URZ], RZ ;  /* 0x000000ff06ff99a7 */ /* 0x0001e2000810043f */
[----:B------:R-:W-:Y:S01]  /*4fd0*/  F2FP.BF16.F32.PACK_AB R5, R82, R5 ;  /* 0x000000055205723e */ /* 0x000fe200000010ff */
[--C-:B------:R-:W-:Y:S01]  /*4fe0*/  FFMA.FTZ R42, R42, UR11, -R38.reuse ;  /* 0x0000000b2a2a7c23 */ /* 0x100fe20008010826 */
[--C-:B------:R-:W-:Y:S01]  /*4ff0*/  FFMA.FTZ R41, R41, UR11, -R38.reuse ;  /* 0x0000000b29297c23 */ /* 0x100fe20008010826 */
[--C-:B------:R-:W-:Y:S01]  /*5000*/  FFMA.FTZ R33, R33, UR11, -R38.reuse ;  /* 0x0000000b21217c23 */ /* 0x100fe20008010826 */
[--C-:B------:R-:W-:Y:S01]  /*5010*/  FFMA.FTZ R34, R34, UR11, -R38.reuse ;  /* 0x0000000b22227c23 */ /* 0x100fe20008010826 */
[----:B------:R-:W3:Y:S01]  /*5020*/  MUFU.EX2 R54, R54 ;  /* 0x0000003600367308 */ /* 0x000ee20000000800 */
[----:B-1----:R-:W-:Y:S01]  /*5030*/  FADD.FTZ R62, R84, R59 ;  /* 0x0000003b543e7221 */ /* 0x002fe20000010000 */
[----:B0-----:R-:W-:Y:S01]  /*5040*/  F2FP.BF16.F32.PACK_AB R6, R98, R7 ;  /* 0x000000076206723e */ /* 0x001fe200000010ff */
[--C-:B------:R-:W-:Y:S01]  /*5050*/  FFMA.FTZ R73, R73, UR11, -R38.reuse ;  /* 0x0000000b49497c23 */ /* 0x100fe20008010826 */
[--C-:B------:R-:W-:Y:S01]  /*5060*/  FFMA.FTZ R76, R76, UR11, -R38.reuse ;  /* 0x0000000b4c4c7c23 */ /* 0x100fe20008010826 */
[--C-:B------:R-:W-:Y:S01]  /*5070*/  FFMA.FTZ R77, R77, UR11, -R38.reuse ;  /* 0x0000000b4d4d7c23 */ /* 0x100fe20008010826 */
[----:B------:R-:W-:-:S02]  /*5080*/  FFMA.FTZ R85, R85, UR11, -R38 ;  /* 0x0000000b55557c23 */ /* 0x000fc40008010826 */
[----:B------:R-:W0:Y:S01]  /*5090*/  MUFU.EX2 R91, R91 ;  /* 0x0000005b005b7308 */ /* 0x000e220000000800 */
[C---:B--2---:R-:W-:Y:S01]  /*50a0*/  FADD.FTZ R59, R93.reuse, R62 ;  /* 0x0000003e5d3b7221 */ /* 0x044fe20000010000 */
[----:B------:R-:W-:Y:S01]  /*50b0*/  FADD.FTZ R62, R30, R63 ;  /* 0x0000003f1e3e7221 */ /* 0x000fe20000010000 */
[----:B------:R-:W-:-:S03]  /*50c0*/  F2FP.BF16.F32.PACK_AB R7, R93, R84 ;  /* 0x000000545d07723e */ /* 0x000fc600000010ff */
[----:B------:R-:W-:Y:S02]  /*50d0*/  FADD.FTZ R62, R83, R62 ;  /* 0x0000003e533e7221 */ /* 0x000fe40000010000 */
[----:B------:R-:W-:Y:S01]  /*50e0*/  MUFU.EX2 R10, R10 ;  /* 0x0000000a000a7308 */ /* 0x000fe20000000800 */
[----:B---3--:R-:W-:Y:S01]  /*50f0*/  FADD.FTZ R78, R54, R59 ;  /* 0x0000003b364e7221 */ /* 0x008fe20000010000 */
[----:B------:R-:W-:Y:S01]  /*5100*/  FADD.FTZ R63, R27, R62 ;  /* 0x0000003e1b3f7221 */ /* 0x000fe20000010000 */
[----:B------:R1:W-:Y:S01]  /*5110*/  STSM.16.M88.4 [R2+0x24300], R4 ;  /* 0x0243000402007844 */ /* 0x0003e20000000200 */
[----:B------:R-:W-:Y:S02]  /*5120*/  FFMA.FTZ R59, R28, UR11, -R38 ;  /* 0x0000000b1c3b7c23 */ /* 0x000fe40008010826 */
[----:B------:R-:W-:Y:S02]  /*5130*/  FADD.FTZ R63, R96, R63 ;  /* 0x0000003f603f7221 */ /* 0x000fe40000010000 */
[----:B------:R-:W2:Y:S02]  /*5140*/  MUFU.EX2 R89, R89 ;  /* 0x0000005900597308 */ /* 0x000ea40000000800 */
[----:B------:R-:W-:Y:S01]  /*5150*/  FADD.FTZ R62, R8, R63 ;  /* 0x0000003f083e7221 */ /* 0x000fe20000010000 */
[----:B------:R-:W-:-:S03]  /*5160*/  F2FP.BF16.F32.PACK_AB R8, R65, R8 ;  /* 0x000000084108723e */ /* 0x000fc600000010ff */
[----:B------:R-:W-:Y:S01]  /*5170*/  FADD.FTZ R62, R65, R62 ;  /* 0x0000003e413e7221 */ /* 0x000fe20000010000 */
[----:B------:R-:W-:Y:S01]  /*5180*/  IMAD.MOV.U32 R65, RZ, RZ, R71 ;  /* 0x000000ffff417224 */ /* 0x000fe200078e0047 */
[----:B------:R-:W3:Y:S02]  /*5190*/  MUFU.EX2 R9, R9 ;  /* 0x0000000900097308 */ /* 0x000ee40000000800 */
[----:B------:R-:W-:Y:S01]  /*51a0*/  FADD.FTZ R75, R11, R62 ;  /* 0x0000003e0b4b7221 */ /* 0x000fe20000010000 */
[----:B-1----:R-:W-:Y:S02]  /*51b0*/  F2FP.BF16.F32.PACK_AB R6, R96, R27 ;  /* 0x0000001b6006723e */ /* 0x002fe400000010ff */
[----:B------:R-:W-:Y:S01]  /*51c0*/  F2FP.BF16.F32.PACK_AB R4, R83, R30 ;  /* 0x0000001e5304723e */ /* 0x000fe200000010ff */
[----:B------:R-:W-:Y:S01]  /*51d0*/  FADD.FTZ R75, R66, R75 ;  /* 0x0000004b424b7221 */ /* 0x000fe20000010000 */
[----:B0-----:R-:W-:Y:S01]  /*51e0*/  F2FP.BF16.F32.PACK_AB R5, R91, R54 ;  /* 0x000000365b05723e */ /* 0x001fe200000010ff */
[----:B------:R0:W-:Y:S01]  /*51f0*/  MUFU.EX2 R0, R50 ;  /* 0x0000003200007308 */ /* 0x0001e20000000800 */
[----:B--2---:R-:W-:Y:S01]  /*5200*/  F2FP.BF16.F32.PACK_AB R7, R89, R10 ;  /* 0x0000000a5907723e */ /* 0x004fe200000010ff */
[----:B------:R-:W-:Y:S01]  /*5210*/  FADD.FTZ R62, R12, R75 ;  /* 0x0000004b0c3e7221 */ /* 0x000fe20000010000 */
[----:B------:R-:W-:Y:S01]  /*5220*/  F2FP.BF16.F32.PACK_AB R12, R53, R12 ;  /* 0x0000000c350c723e */ /* 0x000fe200000010ff */
[----:B------:R-:W-:-:S02]  /*5230*/  IMAD.MOV.U32 R54, RZ, RZ, R71 ;  /* 0x000000ffff367224 */ /* 0x000fc400078e0047 */
[----:B------:R-:W-:Y:S01]  /*5240*/  FADD.FTZ R62, R53, R62 ;  /* 0x0000003e353e7221 */ /* 0x000fe20000010000 */
[----:B------:R-:W-:Y:S01]  /*5250*/  STSM.16.M88.4 [R2+0x25b00], R4 ;  /* 0x025b000402007844 */ /* 0x000fe20000000200 */
[----:B------:R-:W1:Y:S01]  /*5260*/  MUFU.EX2 R64, R64 ;  /* 0x0000004000407308 */ /* 0x000e620000000800 */
[----:B0-----:R-:W-:Y:S01]  /*5270*/  FFMA.FTZ R50, R25, UR11, -R38 ;  /* 0x0000000b19327c23 */ /* 0x001fe20008010826 */
[----:B------:R-:W-:Y:S01]  /*5280*/  FADD.FTZ R25, R91, R78 ;  /* 0x0000004e5b197221 */ /* 0x000fe20000010000 */
[----:B------:R-:W-:Y:S01]  /*5290*/  FADD.FTZ R27, R15, R62 ;  /* 0x0000003e0f1b7221 */ /* 0x000fe20000010000 */
[--C-:B------:R-:W-:Y:S02]  /*52a0*/  IMAD.MOV.U32 R62, RZ, RZ, R71.reuse ;  /* 0x000000ffff3e7224 */ /* 0x100fe400078e0047 */
[----:B------:R-:W-:Y:S02]  /*52b0*/  IMAD.MOV.U32 R53, RZ, RZ, R71 ;  /* 0x000000ffff357224 */ /* 0x000fe400078e0047 */
[----:B------:R-:W-:Y:S01]  /*52c0*/  FADD.FTZ R27, R52, R27 ;  /* 0x0000001b341b7221 */ /* 0x000fe20000010000 */
[----:B------:R0:W-:Y:S03]  /*52d0*/  MUFU.EX2 R31, R51 ;  /* 0x00000033001f7308 */ /* 0x0001e60000000800 */
[----:B------:R-:W-:-:S05]  /*52e0*/  FADD.FTZ R30, R20, R27 ;  /* 0x0000001b141e7221 */ /* 0x000fca0000010000 */
[----:B------:R-:W2:Y:S01]  /*52f0*/  MUFU.EX2 R14, R14 ;  /* 0x0000000e000e7308 */ /* 0x000ea20000000800 */
[--C-:B0-----:R-:W-:Y:S01]  /*5300*/  FFMA.FTZ R51, R32, UR11, -R38.reuse ;  /* 0x0000000b20337c23 */ /* 0x101fe20008010826 */
[----:B------:R-:W-:Y:S01]  /*5310*/  FADD.FTZ R32, R10, R25 ;  /* 0x000000190a207221 */ /* 0x000fe20000010000 */
[--C-:B------:R-:W-:Y:S01]  /*5320*/  FFMA.FTZ R25, R29, UR11, -R38.reuse ;  /* 0x0000000b1d197c23 */ /* 0x100fe20008010826 */
[----:B------:R-:W-:Y:S02]  /*5330*/  FFMA.FTZ R38, R87, UR11, -R38 ;  /* 0x0000000b57267c23 */ /* 0x000fe40008010826 */
[----:B------:R-:W-:Y:S02]  /*5340*/  FADD.FTZ R32, R89, R32 ;  /* 0x0000002059207221 */ /* 0x000fe40000010000 */
[----:B------:R-:W0:Y:S02]  /*5350*/  MUFU.EX2 R67, R67 ;  /* 0x0000004300437308 */ /* 0x000e240000000800 */
[----:B---3--:R-:W-:Y:S01]  /*5360*/  FADD.FTZ R63, R9, R32 ;  /* 0x00000020093f7221 */ /* 0x008fe20000010000 */
[----:B-1----:R-:W-:-:S03]  /*5370*/  F2FP.BF16.F32.PACK_AB R9, R64, R9 ;  /* 0x000000094009723e */ /* 0x002fc600000010ff */
[----:B------:R-:W-:Y:S01]  /*5380*/  FADD.FTZ R63, R64, R63 ;  /* 0x0000003f403f7221 */ /* 0x000fe20000010000 */
[----:B------:R-:W-:Y:S01]  /*5390*/  IMAD.MOV.U32 R64, RZ, RZ, R71 ;  /* 0x000000ffff407224 */ /* 0x000fe200078e0047 */
[----:B------:R-:W1:Y:S08]  /*53a0*/  MUFU.EX2 R13, R13 ;  /* 0x0000000d000d7308 */ /* 0x000e700000000800 */
[----:B------:R-:W3:Y:S08]  /*53b0*/  MUFU.EX2 R80, R80 ;  /* 0x0000005000507308 */ /* 0x000ef00000000800 */
[----:B------:R-:W4:Y:S08]  /*53c0*/  MUFU.EX2 R44, R44 ;  /* 0x0000002c002c7308 */ /* 0x000f300000000800 */
[----:B------:R2:W-:Y:S08]  /*53d0*/  MUFU.EX2 R29, R24 ;  /* 0x00000018001d7308 */ /* 0x0005f00000000800 */
[----:B------:R-:W5:Y:S01]  /*53e0*/  MUFU.EX2 R45, R45 ;  /* 0x0000002d002d7308 */ /* 0x000f620000000800 */
[----:B--2---:R-:W-:-:S04]  /*53f0*/  FADD.FTZ R24, R14, R63 ;  /* 0x0000003f0e187221 */ /* 0x004fc80000010000 */
[----:B0-----:R-:W-:-:S03]  /*5400*/  FADD.FTZ R24, R67, R24 ;  /* 0x0000001843187221 */ /* 0x001fc60000010000 */
[----:B------:R-:W0:Y:S01]  /*5410*/  MUFU.EX2 R35, R35 ;  /* 0x0000002300237308 */ /* 0x000e220000000800 */
[----:B-1----:R-:W-:Y:S01]  /*5420*/  FADD.FTZ R63, R13, R24 ;  /* 0x000000180d3f7221 */ /* 0x002fe20000010000 */
[----:B---3--:R-:W-:-:S03]  /*5430*/  F2FP.BF16.F32.PACK_AB R13, R80, R13 ;  /* 0x0000000d500d723e */ /* 0x008fc600000010ff */
[----:B------:R-:W-:-:S03]  /*5440*/  FADD.FTZ R63, R80, R63 ;  /* 0x0000003f503f7221 */ /* 0x000fc60000010000 */
[----:B------:R-:W1:Y:S01]  /*5450*/  MUFU.EX2 R68, R68 ;  /* 0x0000004400447308 */ /* 0x000e620000000800 */
[----:B----4-:R-:W-:Y:S01]  /*5460*/  FADD.FTZ R10, R44, R63 ;  /* 0x0000003f2c0a7221 */ /* 0x010fe20000010000 */
[----:B------:R-:W-:-:S03]  /*5470*/  IMAD.MOV.U32 R63, RZ, RZ, R71 ;  /* 0x000000ffff3f7224 */ /* 0x000fc600078e0047 */
[----:B-----5:R-:W-:Y:S01]  /*5480*/  FADD.FTZ R24, R45, R10 ;  /* 0x0000000a2d187221 */ /* 0x020fe20000010000 */
[----:B------:R-:W-:Y:S01]  /*5490*/  F2FP.BF16.F32.PACK_AB R10, R66, R11 ;  /* 0x0000000b420a723e */ /* 0x000fe200000010ff */
[--C-:B------:R-:W-:Y:S01]  /*54a0*/  IMAD.MOV.U32 R66, RZ, RZ, R71.reuse ;  /* 0x000000ffff427224 */ /* 0x100fe200078e0047 */
[----:B------:R-:W2:Y:S01]  /*54b0*/  MUFU.EX2 R21, R21 ;  /* 0x0000001500157308 */ /* 0x000ea20000000800 */
[----:B0-----:R-:W-:Y:S01]  /*54c0*/  FADD.FTZ R27, R35, R24 ;  /* 0x00000018231b7221 */ /* 0x001fe20000010000 */
[----:B------:R-:W-:Y:S01]  /*54d0*/  F2FP.BF16.F32.PACK_AB R11, R67, R14 ;  /* 0x0000000e430b723e */ /* 0x000fe200000010ff */
[----:B------:R-:W-:-:S04]  /*54e0*/  IMAD.MOV.U32 R67, RZ, RZ, R71 ;  /* 0x000000ffff437224 */ /* 0x000fc800078e0047 */
[----:B------:R0:W-:Y:S01]  /*54f0*/  STSM.16.M88.4 [R2+0x27300], R8 ;  /* 0x0273000802007844 */ /* 0x0001e20000000200 */
[----:B------:R-:W3:Y:S01]  /*5500*/  MUFU.EX2 R58, R58 ;  /* 0x0000003a003a7308 */ /* 0x000ee20000000800 */
[----:B-1----:R-:W-:-:S07]  /*5510*/  FADD.FTZ R14, R68, R27 ;  /* 0x0000001b440e7221 */ /* 0x002fce0000010000 */
[----:B------:R-:W-:Y:S01]  /*5520*/  MUFU.EX2 R28, R42 ;  /* 0x0000002a001c7308 */ /* 0x000fe20000000800 */
[----:B--2---:R-:W-:Y:S01]  /*5530*/  FADD.FTZ R27, R21, R14 ;  /* 0x0000000e151b7221 */ /* 0x004fe20000010000 */
[----:B------:R-:W-:Y:S01]  /*5540*/  F2FP.BF16.F32.PACK_AB R14, R52, R15 ;  /* 0x0000000f340e723e */ /* 0x000fe200000010ff */
[----:B------:R-:W-:Y:S01]  /*5550*/  IMAD.MOV.U32 R52, RZ, RZ, R71 ;  /* 0x000000ffff347224 */ /* 0x000fe200078e0047 */
[----:B------:R-:W-:Y:S02]  /*5560*/  F2FP.BF16.F32.PACK_AB R15, R45, R44 ;  /* 0x0000002c2d0f723e */ /* 0x000fe400000010ff */
[----:B0-----:R-:W-:Y:S02]  /*5570*/  F2FP.BF16.F32.PACK_AB R9, R31, R0 ;  /* 0x000000001f09723e */ /* 0x001fe400000010ff */
[----:B------:R0:W-:Y:S01]  /*5580*/  MUFU.EX2 R42, R59 ;  /* 0x0000003b002a7308 */ /* 0x0001e20000000800 */
[----:B---3--:R-:W-:Y:S01]  /*5590*/  FADD.FTZ R27, R58, R27 ;  /* 0x0000001b3a1b7221 */ /* 0x008fe20000010000 */
[----:B------:R1:W-:Y:S01]  /*55a0*/  STSM.16.M88.4 [R2+0x28b00], R12 ;  /* 0x028b000c02007844 */ /* 0x0003e20000000200 */
[----:B------:R-:W-:-:S02]  /*55b0*/  F2FP.BF16.F32.PACK_AB R8, R56, R37 ;  /* 0x000000253808723e */ /* 0x000fc400000010ff */
[----:B------:R-:W-:-:S03]  /*55c0*/  F2FP.BF16.F32.PACK_AB R10, R60, R39 ;  /* 0x000000273c0a723e */ /* 0x000fc600000010ff */
[----:B------:R-:W2:Y:S01]  /*55d0*/  MUFU.EX2 R41, R41 ;  /* 0x0000002900297308 */ /* 0x000ea20000000800 */
[----:B0-----:R-:W-:-:S04]  /*55e0*/  FADD.FTZ R59, R57, R30 ;  /* 0x0000001e393b7221 */ /* 0x001fc80000010000 */
[----:B------:R-:W-:Y:S01]  /*55f0*/  FADD.FTZ R24, R26, R59 ;  /* 0x0000003b1a187221 */ /* 0x000fe20000010000 */
[C---:B------:R-:W-:Y:S01]  /*5600*/  F2FP.BF16.F32.PACK_AB R26, R55.reuse, R26 ;  /* 0x0000001a371a723e */ /* 0x040fe200000010ff */
[--C-:B------:R-:W-:Y:S01]  /*5610*/  IMAD.MOV.U32 R59, RZ, RZ, R71.reuse ;  /* 0x000000ffff3b7224 */ /* 0x100fe200078e0047 */
[----:B------:R-:W0:Y:S01]  /*5620*/  MUFU.EX2 R40, R40 ;  /* 0x0000002800287308 */ /* 0x000e220000000800 */
[----:B------:R-:W-:Y:S01]  /*5630*/  FADD.FTZ R24, R55, R24 ;  /* 0x0000001837187221 */ /* 0x000fe20000010000 */
[----:B------:R-:W-:-:S03]  /*5640*/  IMAD.MOV.U32 R55, RZ, RZ, R71 ;  /* 0x000000ffff377224 */ /* 0x000fc600078e0047 */
[----:B------:R-:W-:Y:S01]  /*5650*/  FADD.FTZ R45, R37, R24 ;  /* 0x00000018252d7221 */ /* 0x000fe20000010000 */
[----:B------:R-:W-:Y:S01]  /*5660*/  FADD.FTZ R24, R0, R27 ;  /* 0x0000001b00187221 */ /* 0x000fe20000010000 */
[----:B------:R-:W-:Y:S01]  /*5670*/  IMAD.MOV.U32 R37, RZ, RZ, R71 ;  /* 0x000000ffff257224 */ /* 0x000fe200078e0047 */
[----:B------:R3:W4:Y:S01]  /*5680*/  MUFU.EX2 R32, R50 ;  /* 0x0000003200207308 */ /* 0x0007220000000800 */
[----:B------:R-:W-:Y:S01]  /*5690*/  FADD.FTZ R44, R56, R45 ;  /* 0x0000002d382c7221 */ /* 0x000fe20000010000 */
[----:B--2---:R-:W-:Y:S01]  /*56a0*/  F2FP.BF16.F32.PACK_AB R11, R28, R41 ;  /* 0x000000291c0b723e */ /* 0x004fe200000010ff */
[--C-:B------:R-:W-:Y:S02]  /*56b0*/  IMAD.MOV.U32 R56, RZ, RZ, R71.reuse ;  /* 0x000000ffff387224 */ /* 0x100fe400078e0047 */
[----:B------:R-:W-:Y:S01]  /*56c0*/  FADD.FTZ R27, R39, R44 ;  /* 0x0000002c271b7221 */ /* 0x000fe20000010000 */
[----:B------:R-:W-:Y:S02]  /*56d0*/  IMAD.MOV.U32 R44, RZ, RZ, R71 ;  /* 0x000000ffff2c7224 */ /* 0x000fe400078e0047 */
[----:B------:R-:W2:Y:S01]  /*56e0*/  MUFU.EX2 R49, R49 ;  /* 0x0000003100317308 */ /* 0x000ea20000000800 */
[----:B---3--:R-:W-:Y:S01]  /*56f0*/  FADD.FTZ R50, R31, R24 ;  /* 0x000000181f327221 */ /* 0x008fe20000010000 */
[----:B------:R-:W-:Y:S01]  /*5700*/  FADD.FTZ R27, R60, R27 ;  /* 0x0000001b3c1b7221 */ /* 0x000fe20000010000 */
[----:B------:R-:W-:Y:S01]  /*5710*/  F2FP.BF16.F32.PACK_AB R24, R57, R20 ;  /* 0x000000143918723e */ /* 0x000fe200000010ff */
[----:B------:R-:W-:-:S02]  /*5720*/  IMAD.MOV.U32 R60, RZ, RZ, R71 ;  /* 0x000000ffff3c7224 */ /* 0x000fc400078e0047 */
[----:B------:R-:W-:Y:S01]  /*5730*/  FADD.FTZ R45, R41, R50 ;  /* 0x00000032292d7221 */ /* 0x000fe20000010000 */
[----:B0-----:R-:W-:Y:S01]  /*5740*/  FADD.FTZ R6, R40, R27 ;  /* 0x0000001b28067221 */ /* 0x001fe20000010000 */
[----:B------:R-:W-:Y:S01]  /*5750*/  F2FP.BF16.F32.PACK_AB R27, R58, R21 ;  /* 0x000000153a1b723e */ /* 0x000fe200000010ff */
[----:B------:R-:W0:Y:S01]  /*5760*/  MUFU.EX2 R43, R43 ;  /* 0x0000002b002b7308 */ /* 0x000e220000000800 */
[----:B------:R-:W-:Y:S01]  /*5770*/  FADD.FTZ R4, R28, R45 ;  /* 0x0000002d1c047221 */ /* 0x000fe20000010000 */
[--C-:B------:R-:W-:Y:S02]  /*5780*/  IMAD.MOV.U32 R58, RZ, RZ, R71.reuse ;  /* 0x000000ffff3a7224 */ /* 0x100fe400078e0047 */
[--C-:B------:R-:W-:Y:S02]  /*5790*/  IMAD.MOV.U32 R57, RZ, RZ, R71.reuse ;  /* 0x000000ffff397224 */ /* 0x100fe400078e0047 */
[----:B------:R-:W-:Y:S01]  /*57a0*/  FADD.FTZ R5, R29, R4 ;  /* 0x000000041d057221 */ /* 0x000fe20000010000 */
[----:B------:R-:W-:Y:S01]  /*57b0*/  IMAD.MOV.U32 R50, RZ, RZ, R71 ;  /* 0x000000ffff327224 */ /* 0x000fe200078e0047 */
[----:B------:R-:W3:Y:S02]  /*57c0*/  MUFU.EX2 R51, R51 ;  /* 0x0000003300337308 */ /* 0x000ee40000000800 */
[----:B----4-:R-:W-:Y:S01]  /*57d0*/  FADD.FTZ R5, R32, R5 ;  /* 0x0000000520057221 */ /* 0x010fe20000010000 */
[----:B--2---:R-:W-:Y:S01]  /*57e0*/  FADD.FTZ R6, R49, R6 ;  /* 0x0000000631067221 */ /* 0x004fe20000010000 */
[----:B------:R-:W-:-:S02]  /*57f0*/  IMAD.MOV.U32 R45, RZ, RZ, R71 ;  /* 0x000000ffff2d7224 */ /* 0x000fc400078e0047 */
[----:B------:R-:W-:Y:S01]  /*5800*/  FADD.FTZ R0, R42, R5 ;  /* 0x000000052a007221 */ /* 0x000fe20000010000 */
[--C-:B------:R-:W-:Y:S01]  /*5810*/  IMAD.MOV.U32 R41, RZ, RZ, R71.reuse ;  /* 0x000000ffff297224 */ /* 0x100fe200078e0047 */
[----:B------:R-:W2:Y:S01]  /*5820*/  MUFU.EX2 R70, R70 ;  /* 0x0000004600467308 */ /* 0x000ea20000000800 */
[----:B0-----:R-:W-:Y:S01]  /*5830*/  FADD.FTZ R7, R43, R6 ;  /* 0x000000062b077221 */ /* 0x001fe20000010000 */
[--C-:B------:R-:W-:Y:S02]  /*5840*/  IMAD.MOV.U32 R39, RZ, RZ, R71.reuse ;  /* 0x000000ffff277224 */ /* 0x100fe400078e0047 */
[--C-:B------:R-:W-:Y:S02]  /*5850*/  IMAD.MOV.U32 R31, RZ, RZ, R71.reuse ;  /* 0x000000ffff1f7224 */ /* 0x100fe400078e0047 */
[----:B------:R-:W-:Y:S02]  /*5860*/  IMAD.MOV.U32 R28, RZ, RZ, R71 ;  /* 0x000000ffff1c7224 */ /* 0x000fe400078e0047 */
[----:B------:R-:W0:Y:S01]  /*5870*/  MUFU.EX2 R33, R33 ;  /* 0x0000002100217308 */ /* 0x000e220000000800 */
[----:B---3--:R-:W-:-:S07]  /*5880*/  FADD.FTZ R0, R51, R0 ;  /* 0x0000000033007221 */ /* 0x008fce0000010000 */
[----:B------:R-:W3:Y:S01]  /*5890*/  MUFU.EX2 R47, R47 ;  /* 0x0000002f002f7308 */ /* 0x000ee20000000800 */
[C---:B--2---:R-:W-:Y:S01]  /*58a0*/  FADD.FTZ R4, R70.reuse, R7 ;  /* 0x0000000746047221 */ /* 0x044fe20000010000 */
[----:B------:R-:W-:Y:S01]  /*58b0*/  F2FP.BF16.F32.PACK_AB R6, R70, R43 ;  /* 0x0000002b4606723e */ /* 0x000fe200000010ff */
[--C-:B------:R-:W-:Y:S02]  /*58c0*/  IMAD.MOV.U32 R70, RZ, RZ, R71.reuse ;  /* 0x000000ffff467224 */ /* 0x100fe400078e0047 */
[----:B------:R-:W-:-:S03]  /*58d0*/  IMAD.MOV.U32 R43, RZ, RZ, R71 ;  /* 0x000000ffff2b7224 */ /* 0x000fc600078e0047 */
[----:B------:R-:W2:Y:S01]  /*58e0*/  MUFU.EX2 R34, R34 ;  /* 0x0000002200227308 */ /* 0x000ea20000000800 */
[----:B0-----:R-:W-:-:S07]  /*58f0*/  FADD.FTZ R7, R33, R0 ;  /* 0x0000000021077221 */ /* 0x001fce0000010000 */
[----:B------:R-:W1:Y:S01]  /*5900*/  MUFU.EX2 R72, R72 ;  /* 0x0000004800487308 */ /* 0x000e620000000800 */
[----:B---3--:R-:W-:Y:S01]  /*5910*/  FADD.FTZ R5, R47, R4 ;  /* 0x000000042f057221 */ /* 0x008fe20000010000 */
[----:B------:R-:W-:Y:S01]  /*5920*/  F2FP.BF16.F32.PACK_AB R4, R49, R40 ;  /* 0x000000283104723e */ /* 0x000fe200000010ff */
[--C-:B------:R-:W-:Y:S02]  /*5930*/  IMAD.MOV.U32 R49, RZ, RZ, R71.reuse ;  /* 0x000000ffff317224 */ /* 0x100fe400078e0047 */
[----:B------:R-:W-:-:S03]  /*5940*/  IMAD.MOV.U32 R40, RZ, RZ, R71 ;  /* 0x000000ffff287224 */ /* 0x000fc600078e0047 */
[----:B------:R0:W3:Y:S01]  /*5950*/  MUFU.EX2 R30, R25 ;  /* 0x00000019001e7308 */ /* 0x0000e20000000800 */
[----:B--2---:R-:W-:-:S07]  /*5960*/  FADD.FTZ R7, R34, R7 ;  /* 0x0000000722077221 */ /* 0x004fce0000010000 */
[----:B------:R-:W2:Y:S01]  /*5970*/  MUFU.EX2 R48, R48 ;  /* 0x0000003000307308 */ /* 0x000ea20000000800 */
[----:B-1----:R-:W-:Y:S01]  /*5980*/  FADD.FTZ R15, R72, R5 ;  /* 0x00000005480f7221 */ /* 0x002fe20000010000 */
[----:B0-----:R-:W-:Y:S01]  /*5990*/  F2FP.BF16.F32.PACK_AB R25, R68, R35 ;  /* 0x000000234419723e */ /* 0x001fe200000010ff */
[--C-:B------:R-:W-:Y:S01]  /*59a0*/  IMAD.MOV.U32 R68, RZ, RZ, R71.reuse ;  /* 0x000000ffff447224 */ /* 0x100fe200078e0047 */
[----:B------:R-:W-:Y:S01]  /*59b0*/  F2FP.BF16.F32.PACK_AB R5, R32, R29 ;  /* 0x0000001d2005723e */ /* 0x000fe200000010ff */
[----:B------:R-:W-:Y:S02]  /*59c0*/  IMAD.MOV.U32 R35, RZ, RZ, R71 ;  /* 0x000000ffff237224 */ /* 0x000fe400078e0047 */
[----:B------:R0:W-:Y:S01]  /*59d0*/  STSM.16.M88.4 [R2+0x2a300], R24 ;  /* 0x02a3001802007844 */ /* 0x0001e20000000200 */
[----:B------:R-:W1:Y:S01]  /*59e0*/  MUFU.EX2 R73, R73 ;  /* 0x0000004900497308 */ /* 0x000e620000000800 */
[----:B---3--:R-:W-:Y:S01]  /*59f0*/  FADD.FTZ R12, R30, R7 ;  /* 0x000000071e0c7221 */ /* 0x008fe20000010000 */
[----:B------:R-:W-:Y:S01]  /*5a00*/  F2FP.BF16.F32.PACK_AB R7, R51, R42 ;  /* 0x0000002a3307723e */ /* 0x000fe200000010ff */
[----:B------:R3:W-:Y:S01]  /*5a10*/  STSM.16.M88.4 [R2+0x2bb00], R8 ;  /* 0x02bb000802007844 */ /* 0x0007e20000000200 */
[----:B------:R-:W-:-:S02]  /*5a20*/  IMAD.MOV.U32 R51, RZ, RZ, R71 ;  /* 0x000000ffff337224 */ /* 0x000fc400078e0047 */
[----:B------:R-:W-:Y:S01]  /*5a30*/  IMAD.MOV.U32 R42, RZ, RZ, R71 ;  /* 0x000000ffff2a7224 */ /* 0x000fe200078e0047 */
[----:B------:R4:W-:Y:S01]  /*5a40*/  STSM.16.M88.4 [R2+0x2d300], R4 ;  /* 0x02d3000402007844 */ /* 0x0009e20000000200 */
[----:B------:R-:W5:Y:S01]  /*5a50*/  MUFU.EX2 R61, R61 ;  /* 0x0000003d003d7308 */ /* 0x000f620000000800 */
[----:B--2---:R-:W-:Y:S01]  /*5a60*/  FADD.FTZ R0, R48, R15 ;  /* 0x0000000f30007221 */ /* 0x004fe20000010000 */
[--C-:B------:R-:W-:Y:S02]  /*5a70*/  IMAD.MOV.U32 R32, RZ, RZ, R71.reuse ;  /* 0x000000ffff207224 */ /* 0x100fe400078e0047 */
[--C-:B------:R-:W-:Y:S02]  /*5a80*/  IMAD.MOV.U32 R29, RZ, RZ, R71.reuse ;  /* 0x000000ffff1d7224 */ /* 0x100fe400078e0047 */
[--C-:B0-----:R-:W-:Y:S02]  /*5a90*/  IMAD.MOV.U32 R27, RZ, RZ, R71.reuse ;  /* 0x000000ffff1b7224 */ /* 0x101fe400078e0047 */
[----:B------:R-:W0:Y:S01]  /*5aa0*/  MUFU.EX2 R76, R76 ;  /* 0x0000004c004c7308 */ /* 0x000e220000000800 */
[----:B-1----:R-:W-:Y:S01]  /*5ab0*/  FADD.FTZ R15, R73, R12 ;  /* 0x0000000c490f7221 */ /* 0x002fe20000010000 */
[--C-:B------:R-:W-:Y:S01]  /*5ac0*/  IMAD.MOV.U32 R26, RZ, RZ, R71.reuse ;  /* 0x000000ffff1a7224 */ /* 0x100fe200078e0047 */
[----:B---3--:R-:W-:Y:S01]  /*5ad0*/  F2FP.BF16.F32.PACK_AB R8, R72, R47 ;  /* 0x0000002f4808723e */ /* 0x008fe200000010ff */
[--C-:B------:R-:W-:Y:S01]  /*5ae0*/  IMAD.MOV.U32 R47, RZ, RZ, R71.reuse ;  /* 0x000000ffff2f7224 */ /* 0x100fe200078e0047 */
[----:B------:R-:W-:Y:S01]  /*5af0*/  F2FP.BF16.F32.PACK_AB R9, R34, R33 ;  /* 0x000000212209723e */ /* 0x000fe200000010ff */
[----:B------:R-:W-:-:S02]  /*5b00*/  IMAD.MOV.U32 R34, RZ, RZ, R71 ;  /* 0x000000ffff227224 */ /* 0x000fc400078e0047 */
[----:B------:R-:W1:Y:S01]  /*5b10*/  MUFU.EX2 R46, R46 ;  /* 0x0000002e002e7308 */ /* 0x000e620000000800 */
[C---:B-----5:R-:W-:Y:S01]  /*5b20*/  FADD.FTZ R11, R61.reuse, R0 ;  /* 0x000000003d0b7221 */ /* 0x060fe20000010000 */
[----:B------:R-:W-:Y:S01]  /*5b30*/  F2FP.BF16.F32.PACK_AB R10, R61, R48 ;  /* 0x000000303d0a723e */ /* 0x000fe200000010ff */
[--C-:B------:R-:W-:Y:S02]  /*5b40*/  IMAD.MOV.U32 R61, RZ, RZ, R71.reuse ;  /* 0x000000ffff3d7224 */ /* 0x100fe400078e0047 */
[--C-:B------:R-:W-:Y:S02]  /*5b50*/  IMAD.MOV.U32 R48, RZ, RZ, R71.reuse ;  /* 0x000000ffff307224 */ /* 0x100fe400078e0047 */
[----:B------:R-:W-:Y:S01]  /*5b60*/  IMAD.MOV.U32 R33, RZ, RZ, R71 ;  /* 0x000000ffff217224 */ /* 0x000fe200078e0047 */
[----:B------:R-:W2:Y:S01]  /*5b70*/  MUFU.EX2 R13, R77 ;  /* 0x0000004d000d7308 */ /* 0x000ea20000000800 */
[----:B0-----:R-:W-:Y:S01]  /*5b80*/  FADD.FTZ R14, R76, R15 ;  /* 0x0000000f4c0e7221 */ /* 0x001fe20000010000 */
[----:B------:R-:W-:-:S02]  /*5b90*/  IMAD.MOV.U32 R25, RZ, RZ, R71 ;  /* 0x000000ffff197224 */ /* 0x000fc400078e0047 */
[----:B------:R-:W-:-:S04]  /*5ba0*/  IMAD.MOV.U32 R24, RZ, RZ, R71 ;  /* 0x000000ffff187224 */ /* 0x000fc800078e0047 */
[----:B------:R-:W0:Y:S01]  /*5bb0*/  MUFU.EX2 R69, R69 ;  /* 0x0000004500457308 */ /* 0x000e220000000800 */
[----:B-1----:R-:W-:Y:S01]  /*5bc0*/  FADD.FTZ R0, R46, R11 ;  /* 0x0000000b2e007221 */ /* 0x002fe20000010000 */
[----:B------:R-:W-:Y:S01]  /*5bd0*/  F2FP.BF16.F32.PACK_AB R11, R73, R30 ;  /* 0x0000001e490b723e */ /* 0x000fe200000010ff */
[----:B------:R-:W-:-:S04]  /*5be0*/  IMAD.MOV.U32 R30, RZ, RZ, R71 ;  /* 0x000000ffff1e7224 */ /* 0x000fc800078e0047 */
[----:B------:R1:W-:Y:S01]  /*5bf0*/  STSM.16.M88.4 [R2+0x2eb00], R8 ;  /* 0x02eb000802007844 */ /* 0x0003e20000000200 */
[----:B------:R-:W-:Y:S01]  /*5c00*/  MUFU.EX2 R3, R3 ;  /* 0x0000000300037308 */ /* 0x000fe20000000800 */
[C---:B--2---:R-:W-:Y:S01]  /*5c10*/  FADD.FTZ R20, R13.reuse, R14 ;  /* 0x0000000e0d147221 */ /* 0x044fe20000010000 */
[----:B------:R-:W-:-:S06]  /*5c20*/  F2FP.BF16.F32.PACK_AB R13, R13, R76 ;  /* 0x0000004c0d0d723e */ /* 0x000fcc00000010ff */
[----:B------:R-:W2:Y:S01]  /*5c30*/  MUFU.EX2 R36, R36 ;  /* 0x0000002400247308 */ /* 0x000ea20000000800 */
[C---:B0-----:R-:W-:Y:S01]  /*5c40*/  F2FP.BF16.F32.PACK_AB R12, R69.reuse, R46 ;  /* 0x0000002e450c723e */ /* 0x041fe200000010ff */
[----:B------:R-:W-:Y:S01]  /*5c50*/  FADD.FTZ R0, R69, R0 ;  /* 0x0000000045007221 */ /* 0x000fe20000010000 */
[--C-:B------:R-:W-:Y:S02]  /*5c60*/  IMAD.MOV.U32 R69, RZ, RZ, R71.reuse ;  /* 0x000000ffff457224 */ /* 0x100fe400078e0047 */
[----:B------:R-:W-:-:S03]  /*5c70*/  IMAD.MOV.U32 R46, RZ, RZ, R71 ;  /* 0x000000ffff2e7224 */ /* 0x000fc600078e0047 */
[----:B------:R-:W-:Y:S08]  /*5c80*/  MUFU.EX2 R85, R85 ;  /* 0x0000005500557308 */ /* 0x000ff00000000800 */
[----:B------:R-:W0:Y:S01]  /*5c90*/  MUFU.EX2 R38, R38 ;  /* 0x0000002600267308 */ /* 0x000e220000000800 */
[----:B--2---:R-:W-:Y:S01]  /*5ca0*/  F2FP.BF16.F32.PACK_AB R14, R36, R3 ;  /* 0x00000003240e723e */ /* 0x004fe200000010ff */
[----:B------:R-:W-:-:S04]  /*5cb0*/  FADD.FTZ R3, R3, R0 ;  /* 0x0000000003037221 */ /* 0x000fc80000010000 */
[----:B----4-:R-:W-:Y:S01]  /*5cc0*/  FADD.FTZ R5, R36, R3 ;  /* 0x0000000324057221 */ /* 0x010fe20000010000 */
[----:B------:R-:W-:Y:S01]  /*5cd0*/  IMAD.MOV.U32 R36, RZ, RZ, R71 ;  /* 0x000000ffff247224 */ /* 0x000fe200078e0047 */
[----:B0-----:R-:W-:Y:S01]  /*5ce0*/  F2FP.BF16.F32.PACK_AB R15, R38, R85 ;  /* 0x00000055260f723e */ /* 0x001fe200000010ff */
[----:B------:R-:W-:-:S04]  /*5cf0*/  FADD.FTZ R85, R85, R20 ;  /* 0x0000001455557221 */ /* 0x000fc80000010000 */
[----:B------:R1:W-:Y:S01]  /*5d00*/  STSM.16.M88.4 [R2+0x30300], R12 ;  /* 0x0303000c02007844 */ /* 0x0003e20000000200 */
[----:B------:R-:W-:Y:S01]  /*5d10*/  FADD.FTZ R4, R38, R85 ;  /* 0x0000005526047221 */ /* 0x000fe20000010000 */
[----:B------:R-:W-:Y:S01]  /*5d20*/  IMAD.MOV.U32 R38, RZ, RZ, R71 ;  /* 0x000000ffff267224 */ /* 0x000fe200078e0047 */
[----:B------:R0:W-:Y:S06]  /*5d30*/  MEMBAR.ALL.CTA ;  /* 0x0000000000007992 */ /* 0x0001ec0000008000 */
[----:B0-----:R-:W0:Y:S02]  /*5d40*/  FENCE.VIEW.ASYNC.S ;  /* 0x00000000000073c6 */ /* 0x001e240000000000 */
[----:B0-----:R-:W-:Y:S01]  /*5d50*/  NOP ;  /* 0x0000000000007918 */ /* 0x001fe20000000000 */
[----:B------:R-:W-:Y:S05]  /*5d60*/  @!P2 BRA `(.L_x_182) ;  /* 0x000000400088a947 */ /* 0x000fea0003800000 */
[----:B------:R-:W-:Y:S01]  /*5d70*/  IMAD.MOV.U32 R0, RZ, RZ, R74 ;  /* 0x000000ffff007224 */ /* 0x000fe200078e004a */
[----:B------:R-:W-:Y:S01]  /*5d80*/  CS2R R70, SRZ ;  /* 0x0000000000467805 */ /* 0x000fe2000001ff00 */
[----:B------:R-:W-:Y:S01]  /*5d90*/  IMAD.MOV.U32 R3, RZ, RZ, R114 ;  /* 0x000000ffff037224 */ /* 0x000fe200078e0072 */
        /* <DEDUP_REMOVED lines=22> */
[----:B------:R-:W-:Y:S01]  /*5f00*/  CS2R R24, SRZ ;  /* 0x0000000000187805 */ /* 0x000fe2000001ff00 */
[----:B------:R-:W-:Y:S01]  /*5f10*/  UMOV UR38, UR39 ;  /* 0x0000002700267c82 */ /* 0x000fe20008000000 */
[----:B------:R-:W-:Y:S01]  /*5f20*/  UMOV UR7, UR36 ;  /* 0x0000002400077c82 */ /* 0x000fe20008000000 */
[----:B------:R-:W-:-:S05]  /*5f30*/  ULDC UR5, c[0x0][0x9d8] ;  /* 0x0002760000057ab9 */ /* 0x000fca0000000800 */
.L_x_191:
[----:B------:R-:W-:Y:S01]  /*5f40*/  R2UR UR4, R17 ;  /* 0x00000000110472ca */ /* 0x000fe200000e0000 */
[----:B------:R-:W-:-:S04]  /*5f50*/  UIADD3 UR36, UR7, 0x1, URZ ;  /* 0x0000000107247890 */ /* 0x000fc8000fffe03f */
[----:B------:R-:W-:-:S04]  /*5f60*/  UISETP.NE.AND UP0, UPT, UR36, 0x2, UPT ;  /* 0x000000022400788c */ /* 0x000fc8000bf05270 */
[----:B------:R-:W-:Y:S02]  /*5f70*/  USEL UR39, URZ, 0x1, UP0 ;  /* 0x000000013f277887 */ /* 0x000fe40008000000 */
[----:B------:R-:W-:Y:S02]  /*5f80*/  USEL UR36, UR36, URZ, UP0 ;  /* 0x0000003f24247287 */ /* 0x000fe40008000000 */
[----:B------:R-:W-:Y:S01]  /*5f90*/  ISETP.NE.AND P3, PT, RZ, UR4, PT ;  /* 0x00000004ff007c0c */ /* 0x000fe2000bf65270 */
[----:B------:R-:W-:-:S12]  /*5fa0*/  ULOP3.LUT UR39, UR38, UR39, URZ, 0x3c, !UPT ;  /* 0x0000002726277292 */ /* 0x000fd8000f8e3c3f */
[----:B0-----:R-:W-:Y:S05]  /*5fb0*/  @P3 BRA `(.L_x_183) ;  /* 0x00000000002c3947 */ /* 0x001fea0003800000 */
[----:B------:R-:W-:Y:S05]  /*5fc0*/  @!P0 BRA `(.L_x_184) ;  /* 0x0000000000048947 */ /* 0x000fea0003800000 */
[----:B------:R-:W-:Y:S01]  /*5fd0*/  BPT.TRAP 0x1 ;  /* 0x000000040000795c */ /* 0x000fe20000300000 */
.L_x_184:
[----:B------:R-:W-:Y:S01]  /*5fe0*/  ULEA UR4, UR36, UR37, 0x3 ;  /* 0x0000002524047291 */ /* 0x000fe2000f8e183f */
[----:B------:R-:W-:-:S05]  /*5ff0*/  IMAD.U32 R6, RZ, RZ, UR39 ;  /* 0x00000027ff067e24 */ /* 0x000fca000f8e00ff */
[----:B------:R-:W-:-:S04]  /*6000*/  SHF.L.U32 R6, R6, 0x1f, RZ ;  /* 0x0000001f06067819 */ /* 0x000fc800000006ff */
[----:B------:R0:W2:Y:S01]  /*6010*/  SYNCS.PHASECHK.TRANS64.TRYWAIT P2, [UR4+0x31c30], R6 ;  /* 0x031c3006ff0075a7 */ /* 0x0000a20008040144 */
[----:B------:R-:W-:Y:S05]  /*6020*/  @!P0 BRA `(.L_x_185) ;  /* 0x0000000000048947 */ /* 0x000fea0003800000 */
[----:B------:R-:W-:Y:S01]  /*6030*/  BPT.TRAP 0x1 ;  /* 0x000000040000795c */ /* 0x000fe20000300000 */
.L_x_185:
[----:B--2---:R-:W-:Y:S05]  /*6040*/  @P2 BRA `(.L_x_183) ;  /* 0x0000000000082947 */ /* 0x004fea0003800000 */
[----:B------:R-:W2:Y:S02]  /*6050*/  SYNCS.PHASECHK.TRANS64.TRYWAIT P2, [UR4+0x31c30], R6 ;  /* 0x031c3006ff0075a7 */ /* 0x000ea40008040144 */
[----:B--2---:R-:W-:Y:S05]  /*6060*/  @!P2 BRA `(.L_x_186) ;  /* 0x000000dc00c0a947 */ /* 0x004fea0003800000 */
.L_x_183:
[----:B--2---:R-:W2:Y:S01]  /*6070*/  S2R R7, SR_TID.X ;  /* 0x0000000000077919 */ /* 0x004ea20000002100 */
[----:B------:R-:W-:Y:S01]  /*6080*/  UIMAD UR4, UR36, 0x6c0, UR6 ;  /* 0x000006c0240478a4 */ /* 0x000fe2000f8e0206 */
[----:B------:R-:W-:Y:S01]  /*6090*/  UMOV UR31, 0x80000020 ;  /* 0x80000020001f7882 */ /* 0x000fe20000000000 */
[----:B------:R-:W-:Y:S02]  /*60a0*/  UMOV UR32, UR28 ;  /* 0x0000001c00207c82 */ /* 0x000fe40008000000 */
[----:B------:R-:W-:Y:S01]  /*60b0*/  UIADD3 UR34, UR4, 0x40, URZ ;  /* 0x0000004004227890 */ /* 0x000fe2000fffe03f */
[----:B------:R-:W-:Y:S02]  /*60c0*/  UMOV UR33, UR29 ;  /* 0x0000001d00217c82 */ /* 0x000fe40008000000 */
[----:B------:R-:W-:Y:S01]  /*60d0*/  UMOV UR30, UR4 ;  /* 0x00000004001e7c82 */ /* 0x000fe20008000000 */
[----:B------:R-:W-:Y:S01]  /*60e0*/  UMOV UR35, 0x80000020 ;  /* 0x8000002000237882 */ /* 0x000fe20000000000 */
[----:B------:R-:W-:Y:S01]  /*60f0*/  UIADD3 UR42, UR4, 0x80, URZ ;  /* 0x00000080042a7890 */ /* 0x000fe2000fffe03f */
[----:B------:R-:W-:Y:S01]  /*6100*/  UMOV UR40, UR28 ;  /* 0x0000001c00287c82 */ /* 0x000fe20008000000 */
        /* <DEDUP_REMOVED lines=15> */
[----:B--2---:R-:W-:Y:S01]  /*6200*/  SHF.R.U32.HI R7, RZ, 0x7, R7 ;  /* 0x00000007ff077819 */ /* 0x004fe20000011607 */
[----:B------:R-:W-:Y:S01]  /*6210*/  UMOV UR56, UR28 ;  /* 0x0000001c00387c82 */ /* 0x000fe20008000000 */
[----:B------:R-:W-:Y:S01]  /*6220*/  UMOV UR57, UR29 ;  /* 0x0000001d00397c82 */ /* 0x000fe20008000000 */
[----:B------:R-:W-:Y:S01]  /*6230*/  UMOV UR59, 0x80000020 ;  /* 0x80000020003b7882 */ /* 0x000fe20000000000 */
[----:B------:R-:W-:Y:S01]  /*6240*/  UIADD3 UR10, UR4, 0x2, URZ ;  /* 0x00000002040a7890 */ /* 0x000fe2000fffe03f */
[----:B0-----:R-:W-:Y:S01]  /*6250*/  VIADD R6, R7, 0x8 ;  /* 0x0000000807067836 */ /* 0x001fe20000000000 */
[----:B------:R-:W-:Y:S01]  /*6260*/  UMOV UR11, 0x80000020 ;  /* 0x80000020000b7882 */ /* 0x000fe20000000000 */
[----:B------:R-:W-:Y:S01]  /*6270*/  UIADD3 UR14, UR4, 0x202, URZ ;  /* 0x00000202040e7890 */ /* 0x000fe2000fffe03f */
[----:B------:R-:W-:-:S02]  /*6280*/  UMOV UR15, 0x80000020 ;  /* 0x80000020000f7882 */ /* 0x000fc40000000000 */
[----:B------:R0:W-:Y:S01]  /*6290*/  BAR.SYNC.DEFER_BLOCKING R6, 0x100 ;  /* 0x000400060000751d */ /* 0x0001e20000010000 */
[----:B------:R-:W-:Y:S02]  /*62a0*/  UIADD3 UR18, UR4, 0x242, URZ ;  /* 0x0000024204127890 */ /* 0x000fe4000fffe03f */
[----:B------:R-:W-:Y:S02]  /*62b0*/  UIADD3 UR22, UR4, 0x480, URZ ;  /* 0x0000048004167890 */ /* 0x000fe4000fffe03f */
[----:B------:R-:W-:Y:S01]  /*62c0*/  UIADD3 UR26, UR4, 0x482, URZ ;  /* 0x00000482041a7890 */ /* 0x000fe2000fffe03f */
[----:B------:R-:W-:Y:S01]  /*62d0*/  UMOV UR19, 0x80000020 ;  /* 0x8000002000137882 */ /* 0x000fe20000000000 */
[----:B------:R-:W-:Y:S01]  /*62e0*/  UMOV UR23, 0x80000020 ;  /* 0x8000002000177882 */ /* 0x000fe20000000000 */
[----:B------:R-:W-:Y:S01]  /*62f0*/  UMOV UR27, 0x80000020 ;  /* 0x80000020001b7882 */ /* 0x000fe20000000000 */
[----:B------:R-:W-:-:S06]  /*6300*/  WARPGROUP.ARRIVE ;  /* 0x00000000000079c5 */ /* 0x000fcc0000000000 */
[----:B------:R-:W-:Y:S01]  /*6310*/  HGMMA.64x16x16.F32.BF16 R136, gdesc[UR28], RZ, !UPT, gsb0 ;  /* 0x002000001c8879f0 */ /* 0x000fe2000c0018ff */
[----:B------:R-:W-:Y:S01]  /*6320*/  UIADD3 UR30, UR4, 0x1c0, URZ ;  /* 0x000001c0041e7890 */ /* 0x000fe2000fffe03f */
        /* <DEDUP_REMOVED lines=45> */
[----:B------:R-:W-:Y:S03]  /*6600*/  HGMMA.64x16x16.F32.BF16 R80, gdesc[UR28], RZ, !UPT, gsb0 ;  /* 0x002000001c5079f0 */ /* 0x000fe6000c0018ff */
        /* <DEDUP_REMOVED lines=267> */
.L_x_188:
[----:B------:R-:W-:Y:S01]  /*76c0*/  ULEA UR4, UR7, UR37, 0x3 ;  /* 0x0000002507047291 */ /* 0x000fe2000f8e183f */
[----:B------:R-:W-:-:S05]  /*76d0*/  IMAD.U32 R6, RZ, RZ, UR38 ;  /* 0x00000026ff067e24 */ /* 0x000fca000f8e00ff */
[----:B------:R-:W-:-:S04]  /*76e0*/  SHF.L.U32 R6, R6, 0x1f, RZ ;  /* 0x0000001f06067819 */ /* 0x000fc800000006ff */
[----:B------:R0:W2:Y:S01]  /*76f0*/  SYNCS.PHASECHK.TRANS64.TRYWAIT P2, [UR4+0x31c50], R6 ;  /* 0x031c5006ff0075a7 */ /* 0x0000a20008040144 */
[----:B------:R-:W-:Y:S05]  /*7700*/  @!P0 BRA `(.L_x_189) ;  /* 0x0000000000048947 */ /* 0x000fea0003800000 */
[----:B------:R-:W-:Y:S01]  /*7710*/  BPT.TRAP 0x1 ;  /* 0x000000040000795c */ /* 0x000fe20000300000 */
.L_x_189:
[----:B--2---:R-:W-:Y:S05]  /*7720*/  @P2 BRA `(.L_x_187) ;  /* 0x0000000000082947 */ /* 0x004fea0003800000 */
[----:B------:R-:W2:Y:S02]  /*7730*/  SYNCS.PHASECHK.TRANS64.TRYWAIT P2, [UR4+0x31c50], R6 ;  /* 0x031c5006ff0075a7 */ /* 0x000ea40008040144 */
[----:B--2---:R-:W-:Y:S05]  /*7740*/  @!P2 BRA `(.L_x_190) ;  /* 0x000000c80020a947 */ /* 0x004fea0003800000 */
.L_x_187:
[----:B------:R-:W-:Y:S01]  /*7750*/  UIADD3 UR4, UR37, 0x200, URZ ;  /* 0x0000020025047890 */ /* 0x000fe2000fffe03f */
[----:B------:R-:W-:Y:S01]  /*7760*/  WARPGROUP.ARRIVE ;  /* 0x00000000000079c5 */ /* 0x000fe20000000000 */
[----:B------:R-:W-:Y:S01]  /*7770*/  UMOV UR33, 0xc0000010 ;  /* 0xc000001000217882 */ /* 0x000fe20000000000 */
[----:B------:R-:W-:Y:S01]  /*7780*/  UMOV UR35, 0x80000020 ;  /* 0x8000002000237882 */ /* 0x000fe20000000000 */
[----:B------:R-:W-:Y:S01]  /*7790*/  USHF.R.U32.HI UR4, URZ, 0x4, UR4 ;  /* 0x000000043f047899 */ /* 0x000fe20008011604 */
[----:B0-2---:R-:W-:Y:S01]  /*77a0*/  FMUL.FTZ R6, R136, UR5 ;  /* 0x0000000588067c20 */ /* 0x005fe20008410000 */
[----:B------:R-:W-:Y:S01]  /*77b0*/  FMUL.FTZ R7, R137, UR5 ;  /* 0x0000000589077c20 */ /* 0x000fe20008410000 */
[----:B-1----:R-:W-:Y:S01]  /*77c0*/  FMUL.FTZ R10, R140, UR5 ;  /* 0x000000058c0a7c20 */ /* 0x002fe20008410000 */
[----:B------:R-:W-:Y:S01]  /*77d0*/  ULOP3.LUT UR4, UR4, 0x3fff, URZ, 0xc0, !UPT ;  /* 0x00003fff04047892 */ /* 0x000fe2000f8ec03f */
[----:B------:R-:W-:Y:S01]  /*77e0*/  FMUL.FTZ R11, R141, UR5 ;  /* 0x000000058d0b7c20 */ /* 0x000fe20008410000 */
[----:B------:R-:W-:Y:S01]  /*77f0*/  FMUL.FTZ R12, R128, UR5 ;  /* 0x00000005800c7c20 */ /* 0x000fe20008410000 */
[----:B------:R-:W0:Y:S01]  /*7800*/  MUFU.TANH R6, R6 ;  /* 0x0000000600067308 */ /* 0x000e220000002400 */
[----:B------:R-:W-:Y:S01]  /*7810*/  ULOP3.LUT UR10, UR4, 0x2400000, URZ, 0xfc, !UPT ;  /* 0x02400000040a7892 */ /* 0x000fe2000f8efc3f */
[----:B------:R-:W-:Y:S01]  /*7820*/  FMUL.FTZ R13, R129, UR5 ;  /* 0x00000005810d7c20 */ /* 0x000fe20008410000 */
[----:B------:R-:W-:Y:S01]  /*7830*/  ULOP3.LUT UR4, UR61, 0x10000, URZ, 0xfc, !UPT ;  /* 0x000100003d047892 */ /* 0x000fe2000f8efc3f */
[----:B------:R-:W-:Y:S01]  /*7840*/  FMUL.FTZ R20, R120, UR5 ;  /* 0x0000000578147c20 */ /* 0x000fe20008410000 */
[----:B------:R-:W-:Y:S01]  /*7850*/  UIMAD UR10, UR7, 0x6c0, UR10 ;  /* 0x000006c0070a78a4 */ /* 0x000fe2000f8e020a */
[----:B------:R-:W-:Y:S01]  /*7860*/  FMUL.FTZ R120, R124, UR5 ;  /* 0x000000057c787c20 */ /* 0x000fe20008410000 */
[----:B------:R-:W-:Y:S01]  /*7870*/  FMUL.FTZ R14, R132, UR5 ;  /* 0x00000005840e7c20 */ /* 0x000fe20008410000 */
[----:B------:R-:W1:Y:S01]  /*7880*/  MUFU.TANH R7, R7 ;  /* 0x0000000700077308 */ /* 0x000e620000002400 */
[----:B------:R-:W-:Y:S01]  /*7890*/  FMUL.FTZ R15, R133, UR5 ;  /* 0x00000005850f7c20 */ /* 0x000fe20008410000 */
[----:B------:R-:W-:Y:S01]  /*78a0*/  UMOV UR32, UR4 ;  /* 0x0000000400207c82 */ /* 0x000fe20008000000 */
        /* <DEDUP_REMOVED lines=41> */
[----:B------:R-:W-:Y:S01]  /*7b40*/  ULDC UR11, c[0x0][0x988] ;  /* 0x00026200000b7ab9 */ /* 0x000fe20000000800 */
        /* <DEDUP_REMOVED lines=37> */
[----:B------:R-:W0:Y:S01]  /*7da0*/  S2R R139, SR_TID.X ;  /* 0x00000000008b7919 */ /* 0x000e220000002100 */
[----:B------:R-:W-:Y:S01]  /*7db0*/  R2UR UR14, R16 ;  /* 0x00000000100e72ca */ /* 0x000fe200000e0000 */
[----:B------:R-:W-:-:S04]  /*7dc0*/  UMOV UR38, UR39 ;  /* 0x0000002700267c82 */ /* 0x000fc80008000000 */
[----:B------:R-:W3:Y:S01]  /*7dd0*/  MUFU.TANH R112, R112 ;  /* 0x0000007000707308 */ /* 0x000ee20000002400 */
[----:B-1----:R-:W-:-:S07]  /*7de0*/  FMNMX.FTZ R124, R120, R124, !PT ;  /* 0x0000007c787c7209 */ /* 0x002fce0007810000 */
[----:B------:R-:W1:Y:S01]  /*7df0*/  MUFU.TANH R113, R113 ;  /* 0x0000007100717308 */ /* 0x000e620000002400 */
[----:B--2---:R-:W-:Y:S01]  /*7e00*/  FMNMX.FTZ R124, R121, R124, !PT ;  /* 0x0000007c797c7209 */ /* 0x004fe20007810000 */
[----:B------:R-:W-:-:S06]  /*7e10*/  UISETP.GT.AND UP0, UPT, UR60, UR14, UPT ;  /* 0x0000000e3c00728c */ /* 0x000fcc000bf04270 */
[----:B------:R-:W2:Y:S01]  /*7e20*/  MUFU.TANH R116, R116 ;  /* 0x0000007400747308 */ /* 0x000ea20000002400 */
[----:B---3--:R-:W-:Y:S01]  /*7e30*/  FMNMX.FTZ R124, R112, R124, !PT ;  /* 0x0000007c707c7209 */ /* 0x008fe20007810000 */
[----:B------:R-:W-:Y:S02]  /*7e40*/  WARPGROUP.DEPBAR.LE gsb0, 0x0 ;  /* 0x00008000000079c5 */ /* 0x000fe40000010000 */
[----:B------:R-:W-:-:S04]  /*7e50*/  WARPGROUP.ARRIVE ;  /* 0x00000000000079c5 */ /* 0x000fc80000000000 */
[----:B------:R-:W3:Y:S01]  /*7e60*/  MUFU.TANH R117, R117 ;  /* 0x0000007500757308 */ /* 0x000ee20000002400 */
[----:B-1----:R-:W-:Y:S02]  /*7e70*/  FMNMX.FTZ R124, R113, R124, !PT ;  /* 0x0000007c717c7209 */ /* 0x002fe40007810000 */
[----:B0-----:R-:W-:Y:S01]  /*7e80*/  SHF.R.U32.HI R138, RZ, 0x7, R139 ;  /* 0x00000007ff8a7819 */ /* 0x001fe2000001168b */
[----:B------:R-:W-:Y:S01]  /*7e90*/  HGMMA.64x96x16.F32.BF16 R24, gdesc[UR32].tnspB, R24, gsb0 ;  /* 0x41600000201879f0 */ /* 0x000fe20008001818 */
[----:B------:R-:W-:Y:S01]  /*7ea0*/  UIADD3 UR32, UR4, 0x300, URZ ;  /* 0x0000030004207890 */ /* 0x000fe2000fffe03f */
[----:B------:R-:W-:Y:S01]  /*7eb0*/  ISETP.GE.U32.AND P2, PT, R139, 0x180, PT ;  /* 0x000001808b00780c */ /* 0x000fe20003f46070 */
[----:B------:R-:W-:Y:S01]  /*7ec0*/  UIADD3 UR34, UR10, 0x80, URZ ;  /* 0x000000800a227890 */ /* 0x000fe2000fffe03f */
[----:B------:R-:W0:Y:S01]  /*7ed0*/  MUFU.TANH R104, R104 ;  /* 0x0000006800687308 */ /* 0x000e220000002400 */
[----:B------:R-:W-:Y:S01]  /*7ee0*/  UMOV UR33, 0xc0000010 ;  /* 0xc000001000217882 */ /* 0x000fe20000000000 */
[----:B------:R-:W-:Y:S01]  /*7ef0*/  UMOV UR35, 0x80000020 ;  /* 0x8000002000237882 */ /* 0x000fe20000000000 */
[----:B--2---:R-:W-:-:S05]  /*7f00*/  FMNMX.FTZ R124, R116, R124, !PT ;  /* 0x0000007c747c7209 */ /* 0x004fca0007810000 */
[----:B------:R-:W1:Y:S01]  /*7f10*/  MUFU.TANH R105, R105 ;  /* 0x0000006900697308 */ /* 0x000e620000002400 */
[----:B---3--:R-:W-:-:S07]  /*7f20*/  FMNMX.FTZ R124, R117, R124, !PT ;  /* 0x0000007c757c7209 */ /* 0x008fce0007810000 */
[----:B------:R-:W2:Y:S01]  /*7f30*/  MUFU.TANH R108, R108 ;  /* 0x0000006c006c7308 */ /* 0x000ea20000002400 */
[----:B0-----:R-:W-:-:S07]  /*7f40*/  FMNMX.FTZ R124, R104, R124, !PT ;  /* 0x0000007c687c7209 */ /* 0x001fce0007810000 */
[----:B------:R-:W0:Y:S01]  /*7f50*/  MUFU.TANH R109, R109 ;  /* 0x0000006d006d7308 */ /* 0x000e220000002400 */
[----:B-1----:R-:W-:-:S07]  /*7f60*/  FMNMX.FTZ R124, R105, R124, !PT ;  /* 0x0000007c697c7209 */ /* 0x002fce0007810000 */
[----:B------:R-:W1:Y:S01]  /*7f70*/  MUFU.TANH R96, R96 ;  /* 0x0000006000607308 */ /* 0x000e620000002400 */
[----:B--2---:R-:W-:-:S07]  /*7f80*/  FMNMX.FTZ R124, R108, R124, !PT ;  /* 0x0000007c6c7c7209 */ /* 0x004fce0007810000 */
        /* <DEDUP_REMOVED lines=15> */
[----:B-1----:R-:W-:Y:S01]  /*8080*/  FMNMX.FTZ R125, R92, R124, !PT ;  /* 0x0000007c5c7d7209 */ /* 0x002fe20007810000 */
[----:B------:R-:W-:Y:S02]  /*8090*/  WARPGROUP.DEPBAR.LE gsb0, 0x0 ;  /* 0x00008000000079c5 */ /* 0x000fe40000010000 */
[----:B------:R-:W-:Y:S01]  /*80a0*/  WARPGROUP.ARRIVE ;  /* 0x00000000000079c5 */ /* 0x000fe20000000000 */
[----:B------:R-:W-:-:S03]  /*80b0*/  FMUL.FTZ R124, R76, UR5 ;  /* 0x000000054c7c7c20 */ /* 0x000fc60008410000 */
[----:B------:R-:W1:Y:S01]  /*80c0*/  MUFU.TANH R81, R81 ;  /* 0x0000005100517308 */ /* 0x000e620000002400 */
[----:B--2---:R-:W-:Y:S01]  /*80d0*/  FMNMX.FTZ R76, R93, R125, !PT ;  /* 0x0000007d5d4c7209 */ /* 0x004fe20007810000 */
[----:B------:R-:W-:Y:S01]  /*80e0*/  HGMMA.64x96x16.F32.BF16 R24, gdesc[UR32].tnspB, R24, gsb0 ;  /* 0x41600000201879f0 */ /* 0x000fe20008001818 */
[----:B------:R-:W-:Y:S01]  /*80f0*/  UIADD3 UR32, UR4, 0x480, URZ ;  /* 0x0000048004207890 */ /* 0x000fe2000fffe03f */
[----:B------:R-:W-:Y:S01]  /*8100*/  FMUL.FTZ R125, R77, UR5 ;  /* 0x000000054d7d7c20 */ /* 0x000fe20008410000 */
[----:B------:R-:W-:Y:S01]  /*8110*/  UIADD3 UR34, UR10, 0xc0, URZ ;  /* 0x000000c00a227890 */ /* 0x000fe2000fffe03f */
[----:B------:R-:W-:Y:S01]  /*8120*/  UMOV UR33, 0xc0000010 ;  /* 0xc000001000217882 */ /* 0x000fe20000000000 */
[----:B------:R-:W-:Y:S01]  /*8130*/  UMOV UR35, 0x80000020 ;  /* 0x8000002000237882 */ /* 0x000fe20000000000 */
        /* <DEDUP_REMOVED lines=12> */
[----:B------:R-:W-:Y:S01]  /*8200*/  MUFU.TANH R8, R8 ;  /* 0x0000000800087308 */ /* 0x000fe20000002400 */
[----:B0-----:R-:W-:-:S07]  /*8210*/  FMNMX.FTZ R128, R124, R128, !PT ;  /* 0x000000807c807209 */ /* 0x001fce0007810000 */
[----:B------:R-:W-:Y:S01]  /*8220*/  MUFU.TANH R9, R9 ;  /* 0x0000000900097308 */ /* 0x000fe20000002400 */
[----:B-1----:R-:W-:-:S05]  /*8230*/  FMNMX.FTZ R132, R125, R128, !PT ;  /* 0x000000807d847209 */ /* 0x002fca0007810000 */
[----:B------:R-:W0:Y:S02]  /*8240*/  SHFL.BFLY PT, R133, R132, 0x2, 0x1f ;  /* 0x0c401f0084857f89 */ /* 0x000e2400000e0000 */
[----:B------:R1:W-:Y:S08]  /*8250*/  MUFU.TANH R128, R130 ;  /* 0x0000008200807308 */ /* 0x0003f00000002400 */
[----:B------:R-:W-:Y:S01]  /*8260*/  MUFU.TANH R76, R142 ;  /* 0x0000008e004c7308 */ /* 0x000fe20000002400 */
[----:B-1----:R-:W-:-:S07]  /*8270*/  FMUL.FTZ R130, R134, UR5 ;  /* 0x0000000586827c20 */ /* 0x002fce0008410000 */
[----:B------:R-:W-:Y:S01]  /*8280*/  MUFU.TANH R77, R143 ;  /* 0x0000008f004d7308 */ /* 0x000fe20000002400 */
[----:B0-----:R-:W-:Y:S01]  /*8290*/  FMNMX.FTZ R133, R132, R133, !PT ;  /* 0x0000008584857209 */ /* 0x001fe20007810000 */
[----:B------:R-:W-:-:S06]  /*82a0*/  FMUL.FTZ R132, R114, UR5 ;  /* 0x0000000572847c20 */ /* 0x000fcc0008410000 */
[----:B------:R-:W-:Y:S01]  /*82b0*/  MUFU.TANH R129, R129 ;  /* 0x0000008100817308 */ /* 0x000fe20000002400 */
[----:B------:R-:W0:Y:S01]  /*82c0*/  SHFL.BFLY PT, R134, R133, 0x1, 0x1f ;  /* 0x0c201f0085867f89 */ /* 0x000e2200000e0000 */
[----:B------:R-:W-:Y:S02]  /*82d0*/  WARPGROUP.DEPBAR.LE gsb0, 0x0 ;  /* 0x00008000000079c5 */ /* 0x000fe40000010000 */
[----:B------:R-:W-:-:S04]  /*82e0*/  WARPGROUP.ARRIVE ;  /* 0x00000000000079c5 */ /* 0x000fc80000000000 */
[----:B------:R-:W-:Y:S02]  /*82f0*/  MUFU.TANH R130, R130 ;  /* 0x0000008200827308 */ /* 0x000fe40000002400 */
[----:B------:R-:W-:Y:S01]  /*8300*/  HGMMA.64x96x16.F32.BF16 R24, gdesc[UR32].tnspB, R24, gsb0 ;  /* 0x41600000201879f0 */ /* 0x000fe20008001818 */
[----:B------:R-:W-:Y:S02]  /*8310*/  UIADD3 UR32, UR4, 0x600, URZ ;  /* 0x0000060004207890 */ /* 0x000fe4000fffe03f */
[----:B------:R-:W-:-:S03]  /*8320*/  UIADD3 UR34, UR10, 0x100, URZ ;  /* 0x000001000a227890 */ /* 0x000fc6000fffe03f */
[----:B------:R-:W-:Y:S01]  /*8330*/  MUFU.TANH R131, R131 ;  /* 0x0000008300837308 */ /* 0x000fe20000002400 */
[----:B------:R-:W-:Y:S01]  /*8340*/  UMOV UR33, 0xc0000010 ;  /* 0xc000001000217882 */ /* 0x000fe20000000000 */
[----:B------:R-:W-:Y:S01]  /*8350*/  UMOV UR35, 0x80000020 ;  /* 0x8000002000237882 */ /* 0x000fe20000000000 */
[----:B0-----:R-:W-:-:S05]  /*8360*/  FMNMX.FTZ R114, R133, R134, !PT ;  /* 0x0000008685727209 */ /* 0x001fca0007810000 */
[----:B------:R-:W-:Y:S01]  /*8370*/  MUFU.TANH R122, R122 ;  /* 0x0000007a007a7308 */ /* 0x000fe20000002400 */
[C---:B------:R-:W-:Y:S01]  /*8380*/  FADD.FTZ R3, -R114.reuse, R3 ;  /* 0x0000000372037221 */ /* 0x040fe20000010100 */
[----:B------:R-:W-:-:S03]  /*8390*/  FMUL.FTZ R133, R114, UR11 ;  /* 0x0000000b72857c20 */ /* 0x000fc60008410000 */
[----:B------:R-:W-:Y:S01]  /*83a0*/  FMUL.FTZ R3, R3, UR11 ;  /* 0x0000000b03037c20 */ /* 0x000fe20008410000 */
[--C-:B------:R-:W-:Y:S01]  /*83b0*/  FFMA.FTZ R134, R6, UR11, -R133.reuse ;  /* 0x0000000b06867c23 */ /* 0x100fe20008010885 */
[--C-:B------:R-:W-:Y:S01]  /*83c0*/  FFMA.FTZ R6, R12, UR11, -R133.reuse ;  /* 0x0000000b0c067c23 */ /* 0x100fe20008010885 */
[--C-:B------:R-:W-:Y:S01]  /*83d0*/  FFMA.FTZ R136, R11, UR11, -R133.reuse ;  /* 0x0000000b0b887c23 */ /* 0x100fe20008010885 */
[--C-:B------:R-:W-:Y:S01]  /*83e0*/  FFMA.FTZ R11, R14, UR11, -R133.reuse ;  /* 0x0000000b0e0b7c23 */ /* 0x100fe20008010885 */
[----:B------:R-:W-:Y:S01]  /*83f0*/  MUFU.EX2 R12, R134 ;  /* 0x00000086000c7308 */ /* 0x000fe20000000800 */
[--C-:B------:R-:W-:Y:S01]  /*8400*/  FFMA.FTZ R135, R7, UR11, -R133.reuse ;  /* 0x0000000b07877c23 */ /* 0x100fe20008010885 */
[--C-:B------:R-:W-:Y:S01]  /*8410*/  FFMA.FTZ R7, R13, UR11, -R133.reuse ;  /* 0x0000000b0d077c23 */ /* 0x100fe20008010885 */
[----:B------:R-:W-:Y:S01]  /*8420*/  FMUL.FTZ R13, R118, UR5 ;  /* 0x00000005760d7c20 */ /* 0x000fe20008410000 */
[--C-:B------:R-:W-:Y:S01]  /*8430*/  FFMA.FTZ R137, R15, UR11, -R133.reuse ;  /* 0x0000000b0f897c23 */ /* 0x100fe20008010885 */
[----:B------:R-:W-:Y:S01]  /*8440*/  FMUL.FTZ R15, R119, UR5 ;  /* 0x00000005770f7c20 */ /* 0x000fe20008410000 */
[--C-:B------:R-:W-:Y:S01]  /*8450*/  FFMA.FTZ R10, R10, UR11, -R133.reuse ;  /* 0x0000000b0a0a7c23 */ /* 0x100fe20008010885 */
[--C-:B------:R-:W-:Y:S01]  /*8460*/  FFMA.FTZ R20, R20, UR11, -R133.reuse ;  /* 0x0000000b14147c23 */ /* 0x100fe20008010885 */
[----:B------:R-:W0:Y:S01]  /*8470*/  MUFU.EX2 R3, R3 ;  /* 0x0000000300037308 */ /* 0x000e220000000800 */
[--C-:B------:R-:W-:Y:S01]  /*8480*/  FFMA.FTZ R21, R21, UR11, -R133.reuse ;  /* 0x0000000b15157c23 */ /* 0x100fe20008010885 */
[--C-:B------:R-:W-:Y:S01]  /*8490*/  FFMA.FTZ R120, R120, UR11, -R133.reuse ;  /* 0x0000000b78787c23 */ /* 0x100fe20008010885 */
[--C-:B------:R-:W-:Y:S01]  /*84a0*/  FFMA.FTZ R121, R121, UR11, -R133.reuse ;  /* 0x0000000b79797c23 */ /* 0x100fe20008010885 */
[--C-:B------:R-:W-:Y:S01]  /*84b0*/  FFMA.FTZ R112, R112, UR11, -R133.reuse ;  /* 0x0000000b70707c23 */ /* 0x100fe20008010885 */
[--C-:B------:R-:W-:Y:S01]  /*84c0*/  FFMA.FTZ R113, R113, UR11, -R133.reuse ;  /* 0x0000000b71717c23 */ /* 0x100fe20008010885 */
[--C-:B------:R-:W-:Y:S01]  /*84d0*/  FFMA.FTZ R116, R116, UR11, -R133.reuse ;  /* 0x0000000b74747c23 */ /* 0x100fe20008010885 */
[--C-:B------:R-:W-:Y:S01]  /*84e0*/  FFMA.FTZ R117, R117, UR11, -R133.reuse ;  /* 0x0000000b75757c23 */ /* 0x100fe20008010885 */
[----:B------:R-:W1:Y:S01]  /*84f0*/  MUFU.TANH R123, R123 ;  /* 0x0000007b007b7308 */ /* 0x000e620000002400 */
[--C-:B------:R-:W-:Y:S01]  /*8500*/  FFMA.FTZ R104, R104, UR11, -R133.reuse ;  /* 0x0000000b68687c23 */ /* 0x100fe20008010885 */
[--C-:B------:R-:W-:Y:S01]  /*8510*/  FFMA.FTZ R105, R105, UR11, -R133.reuse ;  /* 0x0000000b69697c23 */ /* 0x100fe20008010885 */
[--C-:B------:R-:W-:Y:S01]  /*8520*/  FFMA.FTZ R108, R108, UR11, -R133.reuse ;  /* 0x0000000b6c6c7c23 */ /* 0x100fe20008010885 */
[--C-:B------:R-:W-:Y:S01]  /*8530*/  FFMA.FTZ R109, R109, UR11, -R133.reuse ;  /* 0x0000000b6d6d7c23 */ /* 0x100fe20008010885 */
[--C-:B------:R-:W-:Y:S01]  /*8540*/  FFMA.FTZ R96, R96, UR11, -R133.reuse ;  /* 0x0000000b60607c23 */ /* 0x100fe20008010885 */
[--C-:B------:R-:W-:Y:S01]  /*8550*/  FFMA.FTZ R97, R97, UR11, -R133.reuse ;  /* 0x0000000b61617c23 */ /* 0x100fe20008010885 */
[--C-:B------:R-:W-:Y:S01]  /*8560*/  FFMA.FTZ R100, R100, UR11, -R133.reuse ;  /* 0x0000000b64647c23 */ /* 0x100fe20008010885 */
[----:B------:R-:W2:Y:S01]  /*8570*/  MUFU.TANH R126, R126 ;  /* 0x0000007e007e7308 */ /* 0x000ea20000002400 */
[----:B0-----:R-:W-:Y:S01]  /*8580*/  FFMA.FTZ R14, R3, R5, R12 ;  /* 0x00000005030e7223 */ /* 0x001fe2000001000c */
[----:B------:R-:W-:Y:S01]  /*8590*/  FMUL.FTZ R5, R106, UR5 ;  /* 0x000000056a057c20 */ /* 0x000fe20008410000 */
[----:B------:R-:W-:Y:S01]  /*85a0*/  FMUL.FTZ R106, R107, UR5 ;  /* 0x000000056b6a7c20 */ /* 0x000fe20008410000 */
[----:B------:R-:W-:Y:S01]  /*85b0*/  FMUL.FTZ R107, R110, UR5 ;  /* 0x000000056e6b7c20 */ /* 0x000fe20008410000 */
[----:B------:R-:W-:Y:S01]  /*85c0*/  FMUL.FTZ R110, R111, UR5 ;  /* 0x000000056f6e7c20 */ /* 0x000fe20008410000 */
[----:B------:R-:W-:Y:S01]  /*85d0*/  FMNMX.FTZ R111, R8, R0, !PT ;  /* 0x00000000086f7209 */ /* 0x000fe20007810000 */
[--C-:B------:R-:W-:Y:S01]  /*85e0*/  FFMA.FTZ R101, R101, UR11, -R133.reuse ;  /* 0x0000000b65657c23 */ /* 0x100fe20008010885 */
[----:B------:R-:W0:Y:S01]  /*85f0*/  MUFU.TANH R127, R127 ;  /* 0x0000007f007f7308 */ /* 0x000e220000002400 */
[--C-:B------:R-:W-:Y:S01]  /*8600*/  FFMA.FTZ R88, R88, UR11, -R133.reuse ;  /* 0x0000000b58587c23 */ /* 0x100fe20008010885 */
[----:B------:R-:W-:Y:S01]  /*8610*/  FMNMX.FTZ R111, R9, R111, !PT ;  /* 0x0000006f096f7209 */ /* 0x000fe20007810000 */
[--C-:B------:R-:W-:Y:S01]  /*8620*/  FFMA.FTZ R89, R89, UR11, -R133.reuse ;  /* 0x0000000b59597c23 */ /* 0x100fe20008010885 */
[--C-:B------:R-:W-:Y:S01]  /*8630*/  FFMA.FTZ R92, R92, UR11, -R133.reuse ;  /* 0x0000000b5c5c7c23 */ /* 0x100fe20008010885 */
[--C-:B------:R-:W-:Y:S01]  /*8640*/  FFMA.FTZ R93, R93, UR11, -R133.reuse ;  /* 0x0000000b5d5d7c23 */ /* 0x100fe20008010885 */
[----:B------:R-:W-:Y:S01]  /*8650*/  FMNMX.FTZ R111, R76, R111, !PT ;  /* 0x0000006f4c6f7209 */ /* 0x000fe20007810000 */
[--C-:B------:R-:W-:Y:S01]  /*8660*/  FFMA.FTZ R80, R80, UR11, -R133.reuse ;  /* 0x0000000b50507c23 */ /* 0x100fe20008010885 */
[----:B------:R-:W3:Y:S01]  /*8670*/  MUFU.TANH R132, R132 ;  /* 0x0000008400847308 */ /* 0x000ee20000002400 */
[--C-:B------:R-:W-:Y:S01]  /*8680*/  FFMA.FTZ R81, R81, UR11, -R133.reuse ;  /* 0x0000000b51517c23 */ /* 0x100fe20008010885 */
[----:B------:R-:W-:Y:S01]  /*8690*/  FMNMX.FTZ R111, R77, R111, !PT ;  /* 0x0000006f4d6f7209 */ /* 0x000fe20007810000 */
[--C-:B------:R-:W-:Y:S01]  /*86a0*/  FFMA.FTZ R84, R84, UR11, -R133.reuse ;  /* 0x0000000b54547c23 */ /* 0x100fe20008010885 */
[--C-:B------:R-:W-:Y:S01]  /*86b0*/  FFMA.FTZ R85, R85, UR11, -R133.reuse ;  /* 0x0000000b55557c23 */ /* 0x100fe20008010885 */
[--C-:B------:R-:W-:Y:S01]  /*86c0*/  FFMA.FTZ R72, R72, UR11, -R133.reuse ;  /* 0x0000000b48487c23 */ /* 0x100fe20008010885 */
[----:B------:R-:W-:Y:S01]  /*86d0*/  FMNMX.FTZ R111, R128, R111, !PT ;  /* 0x0000006f806f7209 */ /* 0x000fe20007810000 */
[--C-:B------:R-:W-:Y:S01]  /*86e0*/  FFMA.FTZ R73, R73, UR11, -R133.reuse ;  /* 0x0000000b49497c23 */ /* 0x100fe20008010885 */
[----:B------:R-:W4:Y:S01]  /*86f0*/  MUFU.TANH R115, R115 ;  /* 0x0000007300737308 */ /* 0x000f220000002400 */
[--C-:B------:R-:W-:Y:S01]  /*8700*/  FFMA.FTZ R124, R124, UR11, -R133.reuse ;  /* 0x0000000b7c7c7c23 */ /* 0x100fe20008010885 */
[----:B------:R-:W-:Y:S01]  /*8710*/  FMNMX.FTZ R111, R129, R111, !PT ;  /* 0x0000006f816f7209 */ /* 0x000fe20007810000 */
[----:B------:R-:W-:-:S03]  /*8720*/  FFMA.FTZ R125, R125, UR11, -R133 ;  /* 0x0000000b7d7d7c23 */ /* 0x000fc60008010885 */
[----:B------:R-:W-:Y:S02]  /*8730*/  FMNMX.FTZ R111, R130, R111, !PT ;  /* 0x0000006f826f7209 */ /* 0x000fe40007810000 */
[----:B------:R-:W5:Y:S02]  /*8740*/  MUFU.TANH R13, R13 ;  /* 0x0000000d000d7308 */ /* 0x000f640000002400 */
[----:B------:R-:W-:-:S04]  /*8750*/  FMNMX.FTZ R111, R131, R111, !PT ;  /* 0x0000006f836f7209 */ /* 0x000fc80007810000 */
[----:B------:R-:W-:Y:S02]  /*8760*/  FMNMX.FTZ R111, R122, R111, !PT ;  /* 0x0000006f7a6f7209 */ /* 0x000fe40007810000 */
[----:B------:R-:W5:Y:S02]  /*8770*/  MUFU.TANH R15, R15 ;  /* 0x0000000f000f7308 */ /* 0x000f640000002400 */
[----:B-1----:R-:W-:-:S04]  /*8780*/  FMNMX.FTZ R111, R123, R111, !PT ;  /* 0x0000006f7b6f7209 */ /* 0x002fc80007810000 */
[----:B--2---:R-:W-:Y:S02]  /*8790*/  FMNMX.FTZ R111, R126, R111, !PT ;  /* 0x0000006f7e6f7209 */ /* 0x004fe40007810000 */
[----:B------:R-:W1:Y:S02]  /*87a0*/  MUFU.TANH R5, R5 ;  /* 0x0000000500057308 */ /* 0x000e640000002400 */
[----:B0-----:R-:W-:Y:S01]  /*87b0*/  FMNMX.FTZ R111, R127, R111, !PT ;  /* 0x0000006f7f6f7209 */ /* 0x001fe20007810000 */
[----:B------:R-:W-:Y:S02]  /*87c0*/  WARPGROUP.DEPBAR.LE gsb0, 0x0 ;  /* 0x00008000000079c5 */ /* 0x000fe40000010000 */
[----:B------:R-:W-:Y:S01]  /*87d0*/  WARPGROUP.ARRIVE ;  /* 0x00000000000079c5 */ /* 0x000fe20000000000 */
[----:B---3--:R-:W-:Y:S02]  /*87e0*/  FMNMX.FTZ R111, R132, R111, !PT ;  /* 0x0000006f846f7209 */ /* 0x008fe40007810000 */
[----:B------:R-:W0:Y:S02]  /*87f0*/  MUFU.TANH R106, R106 ;  /* 0x0000006a006a7308 */ /* 0x000e240000002400 */
[----:B----4-:R-:W-:Y:S01]  /*8800*/  FMNMX.FTZ R111, R115, R111, !PT ;  /* 0x0000006f736f7209 */ /* 0x010fe20007810000 */
[----:B------:R-:W-:Y:S01]  /*8810*/  HGMMA.64x96x16.F32.BF16 R24, gdesc[UR32].tnspB, R24, gsb0 ;  /* 0x41600000201879f0 */ /* 0x000fe20008001818 */
[----:B------:R-:W-:-:S02]  /*8820*/  UIADD3 UR32, UR4, 0x780, URZ ;  /* 0x0000078004207890 */ /* 0x000fc4000fffe03f */
[----:B------:R-:W-:Y:S02]  /*8830*/  UIADD3 UR34, UR10, 0x140, URZ ;  /* 0x000001400a227890 */ /* 0x000fe4000fffe03f */
[----:B------:R-:W2:Y:S01]  /*8840*/  MUFU.TANH R107, R107 ;  /* 0x0000006b006b7308 */ /* 0x000ea20000002400 */
[----:B------:R-:W-:Y:S01]  /*8850*/  UMOV UR33, 0xc0000010 ;  /* 0xc000001000217882 */ /* 0x000fe20000000000 */
[----:B------:R-:W-:Y:S01]  /*8860*/  UMOV UR35, 0x80000020 ;  /* 0x8000002000237882 */ /* 0x000fe20000000000 */
[----:B-----5:R-:W-:-:S04]  /*8870*/  FMNMX.FTZ R111, R13, R111, !PT ;  /* 0x0000006f0d6f7209 */ /* 0x020fc80007810000 */
[----:B------:R-:W-:Y:S01]  /*8880*/  FMNMX.FTZ R111, R15, R111, !PT ;  /* 0x0000006f0f6f7209 */ /* 0x000fe20007810000 */
[----:B------:R-:W3:Y:S03]  /*8890*/  MUFU.TANH R110, R110 ;  /* 0x0000006e006e7308 */ /* 0x000ee60000002400 */
[----:B-1----:R-:W-:-:S04]  /*88a0*/  FMNMX.FTZ R111, R5, R111, !PT ;  /* 0x0000006f056f7209 */ /* 0x002fc80007810000 */
[----:B0-----:R-:W-:Y:S01]  /*88b0*/  FMNMX.FTZ R111, R106, R111, !PT ;  /* 0x0000006f6a6f7209 */ /* 0x001fe20007810000 */
[----:B------:R-:W0:Y:S03]  /*88c0*/  MUFU.TANH R98, R98 ;  /* 0x0000006200627308 */ /* 0x000e260000002400 */
[----:B--2---:R-:W-:-:S05]  /*88d0*/  FMNMX.FTZ R111, R107, R111, !PT ;  /* 0x0000006f6b6f7209 */ /* 0x004fca0007810000 */
[----:B------:R-:W1:Y:S01]  /*88e0*/  MUFU.TANH R99, R99 ;  /* 0x0000006300637308 */ /* 0x000e620000002400 */
[----:B---3--:R-:W-:-:S07]  /*88f0*/  FMNMX.FTZ R111, R110, R111, !PT ;  /* 0x0000006f6e6f7209 */ /* 0x008fce0007810000 */
[----:B------:R-:W2:Y:S01]  /*8900*/  MUFU.TANH R102, R102 ;  /* 0x0000006600667308 */ /* 0x000ea20000002400 */
[----:B0-----:R-:W-:-:S07]  /*8910*/  FMNMX.FTZ R111, R98, R111, !PT ;  /* 0x0000006f626f7209 */ /* 0x001fce0007810000 */
[----:B------:R-:W0:Y:S01]  /*8920*/  MUFU.EX2 R135, R135 ;  /* 0x0000008700877308 */ /* 0x000e220000000800 */
[----:B-1----:R-:W-:-:S07]  /*8930*/  FMNMX.FTZ R111, R99, R111, !PT ;  /* 0x0000006f636f7209 */ /* 0x002fce0007810000 */
[----:B------:R-:W1:Y:S01]  /*8940*/  MUFU.TANH R103, R103 ;  /* 0x0000006700677308 */ /* 0x000e620000002400 */
[----:B--2---:R-:W-:-:S07]  /*8950*/  FMNMX.FTZ R111, R102, R111, !PT ;  /* 0x0000006f666f7209 */ /* 0x004fce0007810000 */
[----:B------:R-:W2:Y:S01]  /*8960*/  MUFU.EX2 R118, R10 ;  /* 0x0000000a00767308 */ /* 0x000ea20000000800 */
[C---:B0-----:R-:W-:Y:S01]  /*8970*/  FADD.FTZ R14, R135.reuse, R14 ;  /* 0x0000000e870e7221 */ /* 0x041fe20000010000 */
[----:B------:R-:W-:-:S06]  /*8980*/  F2FP.BF16.F32.PACK_AB R12, R135, R12 ;  /* 0x0000000c870c723e */ /* 0x000fcc00000010ff */
[----:B------:R-:W0:Y:S01]  /*8990*/  MUFU.EX2 R136, R136 ;  /* 0x0000008800887308 */ /* 0x000e220000000800 */
[----:B-1----:R-:W-:-:S07]  /*89a0*/  FMNMX.FTZ R111, R103, R111, !PT ;  /* 0x0000006f676f7209 */ /* 0x002fce0007810000 */
[----:B------:R-:W1:Y:S01]  /*89b0*/  MUFU.TANH R90, R90 ;  /* 0x0000005a005a7308 */ /* 0x000e620000002400 */
[----:B--2---:R-:W-:-:S07]  /*89c0*/  FADD.FTZ R10, R118, R14 ;  /* 0x0000000e760a7221 */ /* 0x004fce0000010000 */
[----:B------:R-:W2:Y:S01]  /*89d0*/  MUFU.TANH R91, R91 ;  /* 0x0000005b005b7308 */ /* 0x000ea20000002400 */
[C---:B0-----:R-:W-:Y:S01]  /*89e0*/  F2FP.BF16.F32.PACK_AB R14, R136.reuse, R118 ;  /* 0x00000076880e723e */ /* 0x041fe200000010ff */
[----:B------:R-:W-:-:S06]  /*89f0*/  FADD.FTZ R10, R136, R10 ;  /* 0x0000000a880a7221 */ /* 0x000fcc0000010000 */
[----:B------:R-:W0:Y:S01]  /*8a00*/  MUFU.TANH R94, R94 ;  /* 0x0000005e005e7308 */ /* 0x000e220000002400 */
[----:B-1----:R-:W-:-:S07]  /*8a10*/  FMNMX.FTZ R118, R90, R111, !PT ;  /* 0x0000006f5a767209 */ /* 0x002fce0007810000 */
[----:B------:R-:W1:Y:S01]  /*8a20*/  MUFU.TANH R95, R95 ;  /* 0x0000005f005f7308 */ /* 0x000e620000002400 */
[----:B--2---:R-:W-:Y:S01]  /*8a30*/  FMNMX.FTZ R118, R91, R118, !PT ;  /* 0x000000765b767209 */ /* 0x004fe20007810000 */
[----:B------:R-:W-:Y:S02]  /*8a40*/  WARPGROUP.DEPBAR.LE gsb0, 0x0 ;  /* 0x00008000000079c5 */ /* 0x000fe40000010000 */
[----:B------:R-:W-:-:S04]  /*8a50*/  WARPGROUP.ARRIVE ;  /* 0x00000000000079c5 */ /* 0x000fc80000000000 */
[----:B------:R-:W2:Y:S01]  /*8a60*/  MUFU.TANH R82, R82 ;  /* 0x0000005200527308 */ /* 0x000ea20000002400 */
[----:B0-----:R-:W-:Y:S01]  /*8a70*/  FMNMX.FTZ R118, R94, R118, !PT ;  /* 0x000000765e767209 */ /* 0x001fe20007810000 */
[----:B------:R-:W-:Y:S01]  /*8a80*/  HGMMA.64x96x16.F32.BF16 R24, gdesc[UR32].tnspB, R24, gsb0 ;  /* 0x41600000201879f0 */ /* 0x000fe20008001818 */
[----:B------:R-:W-:Y:S02]  /*8a90*/  UIADD3 UR32, UR4, 0x900, URZ ;  /* 0x0000090004207890 */ /* 0x000fe4000fffe03f */
[----:B------:R-:W-:Y:S01]  /*8aa0*/  UIADD3 UR34, UR10, 0x180, URZ ;  /* 0x000001800a227890 */ /* 0x000fe2000fffe03f */
[----:B------:R-:W-:Y:S01]  /*8ab0*/  UMOV UR33, 0xc0000010 ;  /* 0xc000001000217882 */ /* 0x000fe20000000000 */
[----:B------:R-:W-:Y:S01]  /*8ac0*/  UMOV UR35, 0x80000020 ;  /* 0x8000002000237882 */ /* 0x000fe20000000000 */
        /* <DEDUP_REMOVED lines=14> */
[----:B------:R-:W-:Y:S01]  /*8bb0*/  MUFU.EX2 R7, R7 ;  /* 0x0000000700077308 */ /* 0x000fe20000000800 */
[----:B--2---:R-:W-:-:S07]  /*8bc0*/  FMNMX.FTZ R74, R78, R118, !PT ;  /* 0x000000764e4a7209 */ /* 0x004fce0007810000 */
[----:B------:R-:W-:Y:S01]  /*8bd0*/  MUFU.EX2 R137, R137 ;  /* 0x0000008900897308 */ /* 0x000fe20000000800 */
[----:B0-----:R-:W-:-:S05]  /*8be0*/  FMNMX.FTZ R74, R79, R74, !PT ;  /* 0x0000004a4f4a7209 */ /* 0x001fca0007810000 */
[----:B------:R-:W0:Y:S02]  /*8bf0*/  SHFL.BFLY PT, R118, R74, 0x2, 0x1f ;  /* 0x0c401f004a767f89 */ /* 0x000e2400000e0000 */
[----:B------:R-:W-:Y:S08]  /*8c00*/  MUFU.EX2 R21, R21 ;  /* 0x0000001500157308 */ /* 0x000ff00000000800 */
[----:B------:R-:W-:Y:S08]  /*8c10*/  MUFU.EX2 R120, R120 ;  /* 0x0000007800787308 */ /* 0x000ff00000000800 */
[----:B------:R-:W-:Y:S01]  /*8c20*/  MUFU.EX2 R121, R121 ;  /* 0x0000007900797308 */ /* 0x000fe20000000800 */
[----:B0-----:R-:W-:Y:S01]  /*8c30*/  FMNMX.FTZ R74, R74, R118, !PT ;  /* 0x000000764a4a7209 */ /* 0x001fe20007810000 */
[----:B------:R-:W-:-:S02]  /*8c40*/  WARPGROUP.DEPBAR.LE gsb0, 0x0 ;  /* 0x00008000000079c5 */ /* 0x000fc40000010000 */
[----:B------:R-:W-:-:S04]  /*8c50*/  WARPGROUP.ARRIVE ;  /* 0x00000000000079c5 */ /* 0x000fc80000000000 */
[----:B------:R-:W-:Y:S01]  /*8c60*/  MUFU.EX2 R112, R112 ;  /* 0x0000007000707308 */ /* 0x000fe20000000800 */
[----:B------:R-:W0:Y:S01]  /*8c70*/  SHFL.BFLY PT, R118, R74, 0x1, 0x1f ;  /* 0x0c201f004a767f89 */ /* 0x000e2200000e0000 */
[----:B------:R-:W-:Y:S01]  /*8c80*/  HGMMA.64x96x16.F32.BF16 R24, gdesc[UR32].tnspB, R24, gsb0 ;  /* 0x41600000201879f0 */ /* 0x000fe20008001818 */
[----:B------:R-:W-:Y:S02]  /*8c90*/  UIADD3 UR32, UR4, 0xa80, URZ ;  /* 0x00000a8004207890 */ /* 0x000fe4000fffe03f */
[----:B------:R-:W-:-:S03]  /*8ca0*/  UIADD3 UR34, UR10, 0x1c0, URZ ;  /* 0x000001c00a227890 */ /* 0x000fc6000fffe03f */
[----:B------:R-:W-:Y:S01]  /*8cb0*/  MUFU.EX2 R116, R116 ;  /* 0x0000007400747308 */ /* 0x000fe20000000800 */
[----:B------:R-:W-:Y:S01]  /*8cc0*/  UMOV UR33, 0xc0000010 ;  /* 0xc000001000217882 */ /* 0x000fe20000000000 */
[----:B------:R-:W-:-:S06]  /*8cd0*/  UMOV UR35, 0x80000020 ;  /* 0x8000002000237882 */ /* 0x000fcc0000000000 */
[----:B------:R-:W-:Y:S01]  /*8ce0*/  MUFU.EX2 R104, R104 ;  /* 0x0000006800687308 */ /* 0x000fe20000000800 */
[----:B0-----:R-:W-:-:S07]  /*8cf0*/  FMNMX.FTZ R74, R74, R118, !PT ;  /* 0x000000764a4a7209 */ /* 0x001fce0007810000 */
[----:B------:R-:W-:Y:S01]  /*8d00*/  MUFU.EX2 R105, R105 ;  /* 0x0000006900697308 */ /* 0x000fe20000000800 */
[C---:B------:R-:W-:Y:S01]  /*8d10*/  FADD.FTZ R0, -R74.reuse, R0 ;  /* 0x000000004a007221 */ /* 0x040fe20000010100 */
[----:B------:R-:W-:-:S03]  /*8d20*/  FMUL.FTZ R118, R74, UR11 ;  /* 0x0000000b4a767c20 */ /* 0x000fc60008410000 */
[----:B------:R-:W-:Y:S01]  /*8d30*/  FMUL.FTZ R0, R0, UR11 ;  /* 0x0000000b00007c20 */ /* 0x000fe20008410000 */
        /* <DEDUP_REMOVED lines=21> */
[----:B------:R-:W1:Y:S01]  /*8e90*/  MUFU.EX2 R9, R9 ;  /* 0x0000000900097308 */ /* 0x000e620000000800 */
[--C-:B------:R-:W-:Y:S01]  /*8ea0*/  FFMA.FTZ R110, R110, UR11, -R118.reuse ;  /* 0x0000000b6e6e7c23 */ /* 0x100fe20008010876 */
[--C-:B------:R-:W-:Y:S01]  /*8eb0*/  FFMA.FTZ R98, R98, UR11, -R118.reuse ;  /* 0x0000000b62627c23 */ /* 0x100fe20008010876 */
[--C-:B------:R-:W-:Y:S01]  /*8ec0*/  FFMA.FTZ R99, R99, UR11, -R118.reuse ;  /* 0x0000000b63637c23 */ /* 0x100fe20008010876 */
[--C-:B------:R-:W-:Y:S01]  /*8ed0*/  FFMA.FTZ R102, R102, UR11, -R118.reuse ;  /* 0x0000000b66667c23 */ /* 0x100fe20008010876 */
[--C-:B------:R-:W-:Y:S01]  /*8ee0*/  FFMA.FTZ R103, R103, UR11, -R118.reuse ;  /* 0x0000000b67677c23 */ /* 0x100fe20008010876 */
[--C-:B------:R-:W-:Y:S01]  /*8ef0*/  FFMA.FTZ R90, R90, UR11, -R118.reuse ;  /* 0x0000000b5a5a7c23 */ /* 0x100fe20008010876 */
[----:B------:R-:W-:Y:S01]  /*8f00*/  FFMA.FTZ R91, R91, UR11, -R118 ;  /* 0x0000000b5b5b7c23 */ /* 0x000fe20008010876 */
[----:B------:R-:W2:Y:S01]  /*8f10*/  MUFU.EX2 R15, R76 ;  /* 0x0000004c000f7308 */ /* 0x000ea20000000800 */
[----:B0-----:R-:W-:Y:S01]  /*8f20*/  FFMA.FTZ R4, R0, R4, R8 ;  /* 0x0000000400047223 */ /* 0x001fe20000010008 */
[--C-:B------:R-:W-:Y:S01]  /*8f30*/  FFMA.FTZ R94, R94, UR11, -R118.reuse ;  /* 0x0000000b5e5e7c23 */ /* 0x100fe20008010876 */
[--C-:B------:R-:W-:Y:S01]  /*8f40*/  FFMA.FTZ R95, R95, UR11, -R118.reuse ;  /* 0x0000000b5f5f7c23 */ /* 0x100fe20008010876 */
[--C-:B------:R-:W-:Y:S01]  /*8f50*/  FFMA.FTZ R82, R82, UR11, -R118.reuse ;  /* 0x0000000b52527c23 */ /* 0x100fe20008010876 */
[--C-:B------:R-:W-:Y:S01]  /*8f60*/  FFMA.FTZ R83, R83, UR11, -R118.reuse ;  /* 0x0000000b53537c23 */ /* 0x100fe20008010876 */
[--C-:B------:R-:W-:Y:S01]  /*8f70*/  FFMA.FTZ R86, R86, UR11, -R118.reuse ;  /* 0x0000000b56567c23 */ /* 0x100fe20008010876 */
[----:B------:R-:W-:Y:S01]  /*8f80*/  FFMA.FTZ R87, R87, UR11, -R118 ;  /* 0x0000000b57577c23 */ /* 0x000fe20008010876 */
[----:B------:R-:W0:Y:S01]  /*8f90*/  MUFU.EX2 R77, R77 ;  /* 0x0000004d004d7308 */ /* 0x000e220000000800 */
[----:B-1----:R-:W-:Y:S01]  /*8fa0*/  F2FP.BF16.F32.PACK_AB R13, R9, R8 ;  /* 0x00000008090d723e */ /* 0x002fe200000010ff */
[----:B------:R-:W-:-:S02]  /*8fb0*/  VIADD R8, R138, 0x9 ;  /* 0x000000098a087836 */ /* 0x000fc40000000000 */
[----:B------:R-:W-:Y:S01]  /*8fc0*/  FADD.FTZ R4, R9, R4 ;  /* 0x0000000409047221 */ /* 0x000fe20000010000 */
[--C-:B------:R-:W-:Y:S01]  /*8fd0*/  FFMA.FTZ R111, R111, UR11, -R118.reuse ;  /* 0x0000000b6f6f7c23 */ /* 0x100fe20008010876 */
[--C-:B------:R-:W-:Y:S01]  /*8fe0*/  FFMA.FTZ R75, R75, UR11, -R118.reuse ;  /* 0x0000000b4b4b7c23 */ /* 0x100fe20008010876 */
[----:B------:R-:W-:Y:S01]  /*8ff0*/  FFMA.FTZ R79, R79, UR11, -R118 ;  /* 0x0000000b4f4f7c23 */ /* 0x000fe20008010876 */
[----:B------:R-:W-:Y:S01]  /*9000*/  SEL R8, R8, 0x9, !P2 ;  /* 0x0000000908087807 */ /* 0x000fe20005000000 */
[----:B------:R-:W1:Y:S01]  /*9010*/  MUFU.EX2 R9, R6 ;  /* 0x0000000600097308 */ /* 0x000e620000000800 */
[----:B--2---:R-:W-:Y:S01]  /*9020*/  FADD.FTZ R4, R15, R4 ;  /* 0x000000040f047221 */ /* 0x004fe20000010000 */
[----:B------:R-:W-:Y:S01]  /*9030*/  FFMA.FTZ R78, R78, UR11, -R118 ;  /* 0x0000000b4e4e7c23 */ /* 0x000fe20008010876 */
[----:B------:R-:W-:-:S05]  /*9040*/  PLOP3.LUT P2, PT, PT, PT, UP0, 0x80, 0x0 ;  /* 0x000000000000781c */ /* 0x000fca0003f4f008 */
[----:B------:R-:W2:Y:S01]  /*9050*/  MUFU.EX2 R128, R128 ;  /* 0x0000008000807308 */ /* 0x000ea20000000800 */
[C---:B0-----:R-:W-:Y:S01]  /*9060*/  F2FP.BF16.F32.PACK_AB R15, R77.reuse, R15 ;  /* 0x0000000f4d0f723e */ /* 0x041fe200000010ff */
[----:B------:R-:W-:-:S06]  /*9070*/  FADD.FTZ R77, R77, R4 ;  /* 0x000000044d4d7221 */ /* 0x000fcc0000010000 */
[----:B------:R-:W0:Y:S01]  /*9080*/  MUFU.EX2 R6, R11 ;  /* 0x0000000b00067308 */ /* 0x000e220000000800 */
[----:B-1----:R-:W-:Y:S01]  /*9090*/  FADD.FTZ R10, R9, R10 ;  /* 0x0000000a090a7221 */ /* 0x002fe20000010000 */
[----:B------:R-:W-:-:S03]  /*90a0*/  F2FP.BF16.F32.PACK_AB R4, R7, R9 ;  /* 0x000000090704723e */ /* 0x000fc600000010ff */
[----:B------:R-:W-:-:S03]  /*90b0*/  FADD.FTZ R10, R7, R10 ;  /* 0x0000000a070a7221 */ /* 0x000fc60000010000 */
[----:B------:R-:W1:Y:S01]  /*90c0*/  MUFU.EX2 R129, R129 ;  /* 0x0000008100817308 */ /* 0x000e620000000800 */
[----:B--2---:R-:W-:Y:S01]  /*90d0*/  FADD.FTZ R7, R128, R77 ;  /* 0x0000004d80077221 */ /* 0x004fe20000010000 */
[----:B------:R-:W-:Y:S02]  /*90e0*/  WARPGROUP.DEPBAR.LE gsb0, 0x0 ;  /* 0x00008000000079c5 */ /* 0x000fe40000010000 */
[----:B------:R-:W-:-:S04]  /*90f0*/  WARPGROUP.ARRIVE ;  /* 0x00000000000079c5 */ /* 0x000fc80000000000 */
[----:B------:R-:W2:Y:S01]  /*9100*/  MUFU.EX2 R130, R130 ;  /* 0x0000008200827308 */ /* 0x000ea20000000800 */
[----:B0-----:R-:W-:Y:S01]  /*9110*/  FADD.FTZ R10, R6, R10 ;  /* 0x0000000a060a7221 */ /* 0x001fe20000010000 */
[C---:B------:R-:W-:Y:S01]  /*9120*/  F2FP.BF16.F32.PACK_AB R6, R137.reuse, R6 ;  /* 0x000000068906723e */ /* 0x040fe200000010ff */
[----:B------:R-:W-:Y:S01]  /*9130*/  HGMMA.64x96x16.F32.BF16 R24, gdesc[UR32].tnspB, R24, gsb0 ;  /* 0x41600000201879f0 */ /* 0x000fe20008001818 */
[----:B------:R-:W-:Y:S01]  /*9140*/  UIADD3 UR32, UR4, 0xc00, URZ ;  /* 0x00000c0004207890 */ /* 0x000fe2000fffe03f */
[----:B------:R-:W-:Y:S01]  /*9150*/  FADD.FTZ R10, R137, R10 ;  /* 0x0000000a890a7221 */ /* 0x000fe20000010000 */
[----:B------:R-:W-:Y:S01]  /*9160*/  UIADD3 UR34, UR10, 0x200, URZ ;  /* 0x000002000a227890 */ /* 0x000fe2000fffe03f */
[----:B------:R-:W-:Y:S01]  /*9170*/  UMOV UR33, 0xc0000010 ;  /* 0xc000001000217882 */ /* 0x000fe20000000000 */
[----:B------:R-:W-:Y:S01]  /*9180*/  UMOV UR35, 0x80000020 ;  /* 0x8000002000237882 */ /* 0x000fe20000000000 */
[----:B------:R-:W0:Y:S01]  /*9190*/  MUFU.EX2 R131, R131 ;  /* 0x0000008300837308 */ /* 0x000e220000000800 */
[----:B-1----:R-:W-:Y:S01]  /*91a0*/  FADD.FTZ R7, R129, R7 ;  /* 0x0000000781077221 */ /* 0x002fe20000010000 */
[----:B------:R-:W-:-:S03]  /*91b0*/  UIADD3 UR4, UR60, -0x1, URZ ;  /* 0xffffffff3c047890 */ /* 0x000fc6000fffe03f */
[----:B--2---:R-:W-:-:S03]  /*91c0*/  FADD.FTZ R7, R130, R7 ;  /* 0x0000000782077221 */ /* 0x004fc60000010000 */
[----:B------:R-:W1:Y:S01]  /*91d0*/  MUFU.EX2 R122, R122 ;  /* 0x0000007a007a7308 */ /* 0x000e620000000800 */
[----:B------:R-:W-:-:S07]  /*91e0*/  UMOV UR60, UR4 ;  /* 0x00000004003c7c82 */ /* 0x000fce0008000000 */
[----:B------:R-:W-:Y:S01]  /*91f0*/  MUFU.EX2 R123, R123 ;  /* 0x0000007b007b7308 */ /* 0x000fe20000000800 */
[C---:B0-----:R-:W-:Y:S01]  /*9200*/  FADD.FTZ R9, R131.reuse, R7 ;  /* 0x0000000783097221 */ /* 0x041fe20000010000 */
[----:B------:R-:W-:-:S06]  /*9210*/  F2FP.BF16.F32.PACK_AB R7, R131, R130 ;  /* 0x000000828307723e */ /* 0x000fcc00000010ff */
[----:B------:R-:W-:Y:S01]  /*9220*/  MUFU.EX2 R11, R126 ;  /* 0x0000007e000b7308 */ /* 0x000fe20000000800 */
[----:B-1----:R-:W-:-:S07]  /*9230*/  FADD.FTZ R9, R122, R9 ;  /* 0x000000097a097221 */ /* 0x002fce0000010000 */
[----:B------:R-:W-:Y:S08]  /*9240*/  MUFU.EX2 R127, R127 ;  /* 0x0000007f007f7308 */ /* 0x000ff00000000800 */
[----:B------:R-:W-:Y:S08]  /*9250*/  MUFU.EX2 R115, R115 ;  /* 0x0000007300737308 */ /* 0x000ff00000000800 */
[----:B------:R-:W-:Y:S08]  /*9260*/  MUFU.EX2 R133, R133 ;  /* 0x0000008500857308 */ /* 0x000ff00000000800 */
[----:B------:R-:W-:Y:S08]  /*9270*/  MUFU.EX2 R108, R108 ;  /* 0x0000006c006c7308 */ /* 0x000ff00000000800 */
[----:B------:R-:W-:Y:S08]  /*9280*/  MUFU.EX2 R106, R106 ;  /* 0x0000006a006a7308 */ /* 0x000ff00000000800 */
[----:B------:R-:W-:Y:S08]  /*9290*/  MUFU.EX2 R109, R109 ;  /* 0x0000006d006d7308 */ /* 0x000ff00000000800 */
[----:B------:R-:W-:Y:S08]  /*92a0*/  MUFU.EX2 R107, R107 ;  /* 0x0000006b006b7308 */ /* 0x000ff00000000800 */
[----:B------:R-:W-:Y:S01]  /*92b0*/  MUFU.EX2 R96, R96 ;  /* 0x0000006000607308 */ /* 0x000fe20000000800 */
[----:B------:R-:W-:-:S02]  /*92c0*/  WARPGROUP.DEPBAR.LE gsb0, 0x0 ;  /* 0x00008000000079c5 */ /* 0x000fc40000010000 */
[----:B------:R-:W-:-:S05]  /*92d0*/  WARPGROUP.ARRIVE ;  /* 0x00000000000079c5 */ /* 0x000fca0000000000 */
[----:B------:R-:W-:Y:S01]  /*92e0*/  MUFU.EX2 R110, R110 ;  /* 0x0000006e006e7308 */ /* 0x000fe20000000800 */
[----:B------:R-:W-:Y:S07]  /*92f0*/  HGMMA.64x96x16.F32.BF16 R24, gdesc[UR32].tnspB, R24, gsb0 ;  /* 0x41600000201879f0 */ /* 0x000fee0008001818 */
[----:B------:R-:W-:Y:S08]  /*9300*/  MUFU.EX2 R97, R97 ;  /* 0x0000006100617308 */ /* 0x000ff00000000800 */
        /* <DEDUP_REMOVED lines=13> */
[----:B------:R0:W-:Y:S06]  /*93e0*/  BAR.ARV R8, 0x100 ;  /* 0x000400080000751d */ /* 0x0001ec0000002000 */
[----:B------:R-:W-:Y:S01]  /*93f0*/  MUFU.EX2 R95, R95 ;  /* 0x0000005f005f7308 */ /* 0x000fe20000000800 */
[-C--:B------:R-:W-:Y:S01]  /*9400*/  FMUL.FTZ R24, R24, R3.reuse ;  /* 0x0000000318187220 */ /* 0x080fe20000410000 */
[----:B0-----:R-:W-:Y:S02]  /*9410*/  IMAD.U32 R8, RZ, RZ, UR36 ;  /* 0x00000024ff087e24 */ /* 0x001fe4000f8e00ff */
[-C--:B------:R-:W-:Y:S01]  /*9420*/  FMUL.FTZ R25, R25, R3.reuse ;  /* 0x0000000319197220 */ /* 0x080fe20000410000 */
[-C--:B------:R-:W-:Y:S01]  /*9430*/  FMUL.FTZ R28, R28, R3.reuse ;  /* 0x000000031c1c7220 */ /* 0x080fe20000410000 */
[-C--:B------:R-:W-:Y:S01]  /*9440*/  FMUL.FTZ R29, R29, R3.reuse ;  /* 0x000000031d1d7220 */ /* 0x080fe20000410000 */
[-C--:B------:R-:W-:Y:S01]  /*9450*/  FMUL.FTZ R32, R32, R3.reuse ;  /* 0x0000000320207220 */ /* 0x080fe20000410000 */
[----:B------:R-:W-:Y:S01]  /*9460*/  @!P1 LEA R8, R8, UR37, 0x3 ;  /* 0x0000002508089c11 */ /* 0x000fe2000f8e18ff */
[----:B------:R-:W-:Y:S01]  /*9470*/  MUFU.EX2 R81, R81 ;  /* 0x0000005100517308 */ /* 0x000fe20000000800 */
[-C--:B------:R-:W-:Y:S01]  /*9480*/  FMUL.FTZ R33, R33, R3.reuse ;  /* 0x0000000321217220 */ /* 0x080fe20000410000 */
[-C--:B------:R-:W-:Y:S01]  /*9490*/  FMUL.FTZ R36, R36, R3.reuse ;  /* 0x0000000324247220 */ /* 0x080fe20000410000 */
[----:B------:R-:W-:Y:S01]  /*94a0*/  FMUL.FTZ R37, R37, R3 ;  /* 0x0000000325257220 */ /* 0x000fe20000410000 */
[----:B------:R-:W-:-:S02]  /*94b0*/  @!P1 VIADD R8, R8, 0x31c40 ;  /* 0x00031c4008089836 */ /* 0x000fc40000000000 */
[-C--:B------:R-:W-:Y:S01]  /*94c0*/  FMUL.FTZ R40, R40, R3.reuse ;  /* 0x0000000328287220 */ /* 0x080fe20000410000 */
[-C--:B------:R-:W-:Y:S01]  /*94d0*/  FMUL.FTZ R41, R41, R3.reuse ;  /* 0x0000000329297220 */ /* 0x080fe20000410000 */
[-C--:B------:R-:W-:Y:S01]  /*94e0*/  FMUL.FTZ R44, R44, R3.reuse ;  /* 0x000000032c2c7220 */ /* 0x080fe20000410000 */
[----:B------:R-:W-:Y:S01]  /*94f0*/  MUFU.EX2 R82, R82 ;  /* 0x0000005200527308 */ /* 0x000fe20000000800 */
[----:B------:R-:W-:Y:S01]  /*9500*/  @!P1 PRMT R8, RZ, 0x654, R8 ;  /* 0x00000654ff089816 */ /* 0x000fe20000000008 */
[-C--:B------:R-:W-:Y:S01]  /*9510*/  FMUL.FTZ R45, R45, R3.reuse ;  /* 0x000000032d2d7220 */ /* 0x080fe20000410000 */
[-C--:B------:R-:W-:Y:S01]  /*9520*/  FMUL.FTZ R48, R48, R3.reuse ;  /* 0x0000000330307220 */ /* 0x080fe20000410000 */
[-C--:B------:R-:W-:Y:S01]  /*9530*/  FMUL.FTZ R49, R49, R3.reuse ;  /* 0x0000000331317220 */ /* 0x080fe20000410000 */
[----:B------:R0:W-:Y:S01]  /*9540*/  @!P1 SYNCS.ARRIVE.TRANS64.RED.A1T0 RZ, [R8+URZ], RZ ;  /* 0x000000ff08ff99a7 */ /* 0x0001e2000810043f */
[-C--:B------:R-:W-:Y:S01]  /*9550*/  FMUL.FTZ R52, R52, R3.reuse ;  /* 0x0000000334347220 */ /* 0x080fe20000410000 */
[-C--:B------:R-:W-:Y:S01]  /*9560*/  FMUL.FTZ R53, R53, R3.reuse ;  /* 0x0000000335357220 */ /* 0x080fe20000410000 */
[----:B------:R-:W-:Y:S01]  /*9570*/  MUFU.EX2 R84, R84 ;  /* 0x0000005400547308 */ /* 0x000fe20000000800 */
[-C--:B------:R-:W-:Y:S01]  /*9580*/  FMUL.FTZ R56, R56, R3.reuse ;  /* 0x0000000338387220 */ /* 0x080fe20000410000 */
[-C--:B------:R-:W-:Y:S01]  /*9590*/  FMUL.FTZ R57, R57, R3.reuse ;  /* 0x0000000339397220 */ /* 0x080fe20000410000 */
[-C--:B------:R-:W-:Y:S01]  /*95a0*/  FMUL.FTZ R60, R60, R3.reuse ;  /* 0x000000033c3c7220 */ /* 0x080fe20000410000 */
[-C--:B------:R-:W-:Y:S01]  /*95b0*/  FMUL.FTZ R61, R61, R3.reuse ;  /* 0x000000033d3d7220 */ /* 0x080fe20000410000 */
[----:B0-----:R-:W-:Y:S01]  /*95c0*/  IMAD.U32 R8, RZ, RZ, UR7 ;  /* 0x00000007ff087e24 */ /* 0x001fe2000f8e00ff */
[----:B------:R-:W-:Y:S01]  /*95d0*/  UMOV UR7, UR36 ;  /* 0x0000002400077c82 */ /* 0x000fe20008000000 */
[-C--:B------:R-:W-:Y:S01]  /*95e0*/  FMUL.FTZ R64, R64, R3.reuse ;  /* 0x0000000340407220 */ /* 0x080fe20000410000 */
[----:B------:R-:W-:Y:S01]  /*95f0*/  MUFU.EX2 R83, R83 ;  /* 0x0000005300537308 */ /* 0x000fe20000000800 */
[-C--:B------:R-:W-:Y:S01]  /*9600*/  FMUL.FTZ R65, R65, R3.reuse ;  /* 0x0000000341417220 */ /* 0x080fe20000410000 */
[----:B------:R-:W-:Y:S01]  /*9610*/  @!P1 LEA R8, R8, UR37, 0x3 ;  /* 0x0000002508089c11 */ /* 0x000fe2000f8e18ff */
[-C--:B------:R-:W-:Y:S01]  /*9620*/  FMUL.FTZ R68, R68, R3.reuse ;  /* 0x0000000344447220 */ /* 0x080fe20000410000 */
[----:B------:R-:W-:Y:S01]  /*9630*/  FMUL.FTZ R69, R69, R3 ;  /* 0x0000000345457220 */ /* 0x000fe20000410000 */
[-C--:B------:R-:W-:Y:S01]  /*9640*/  FMUL.FTZ R26, R26, R0.reuse ;  /* 0x000000001a1a7220 */ /* 0x080fe20000410000 */
[-C--:B------:R-:W-:Y:S01]  /*9650*/  FMUL.FTZ R27, R27, R0.reuse ;  /* 0x000000001b1b7220 */ /* 0x080fe20000410000 */
[----:B------:R-:W-:Y:S01]  /*9660*/  @!P1 VIADD R8, R8, 0x31c60 ;  /* 0x00031c6008089836 */ /* 0x000fe20000000000 */
[----:B------:R-:W-:Y:S01]  /*9670*/  MUFU.EX2 R85, R85 ;  /* 0x0000005500557308 */ /* 0x000fe20000000800 */
[-C--:B------:R-:W-:Y:S01]  /*9680*/  FMUL.FTZ R30, R30, R0.reuse ;  /* 0x000000001e1e7220 */ /* 0x080fe20000410000 */
[-C--:B------:R-:W-:Y:S01]  /*9690*/  FMUL.FTZ R31, R31, R0.reuse ;  /* 0x000000001f1f7220 */ /* 0x080fe20000410000 */
[-C--:B------:R-:W-:Y:S01]  /*96a0*/  FMUL.FTZ R34, R34, R0.reuse ;  /* 0x0000000022227220 */ /* 0x080fe20000410000 */
[----:B------:R-:W-:Y:S01]  /*96b0*/  @!P1 PRMT R8, RZ, 0x654, R8 ;  /* 0x00000654ff089816 */ /* 0x000fe20000000008 */
[-C--:B------:R-:W-:Y:S01]  /*96c0*/  FMUL.FTZ R35, R35, R0.reuse ;  /* 0x0000000023237220 */ /* 0x080fe20000410000 */
[-C--:B------:R-:W-:Y:S01]  /*96d0*/  FMUL.FTZ R38, R38, R0.reuse ;  /* 0x0000000026267220 */ /* 0x080fe20000410000 */
[-C--:B------:R-:W-:Y:S01]  /*96e0*/  FMUL.FTZ R39, R39, R0.reuse ;  /* 0x0000000027277220 */ /* 0x080fe20000410000 */
[----:B------:R0:W-:Y:S01]  /*96f0*/  @!P1 SYNCS.ARRIVE.TRANS64.RED.A1T0 RZ, [R8+URZ], RZ ;  /* 0x000000ff08ff99a7 */ /* 0x0001e2000810043f */
[----:B------:R1:W-:Y:S01]  /*9700*/  STSM.16.M88.4 [R2+0x24300], R12 ;  /* 0x0243000c02007844 */ /* 0x0003e20000000200 */
[----:B------:R-:W-:Y:S01]  /*9710*/  MUFU.EX2 R86, R86 ;  /* 0x0000005600567308 */ /* 0x000fe20000000800 */
[-C--:B------:R-:W-:Y:S01]  /*9720*/  FMUL.FTZ R42, R42, R0.reuse ;  /* 0x000000002a2a7220 */ /* 0x080fe20000410000 */
[-C--:B------:R-:W-:Y:S01]  /*9730*/  FMUL.FTZ R43, R43, R0.reuse ;  /* 0x000000002b2b7220 */ /* 0x080fe20000410000 */
[-C--:B------:R-:W-:Y:S01]  /*9740*/  FMUL.FTZ R46, R46, R0.reuse ;  /* 0x000000002e2e7220 */ /* 0x080fe20000410000 */
[-C--:B------:R-:W-:Y:S01]  /*9750*/  FMUL.FTZ R47, R47, R0.reuse ;  /* 0x000000002f2f7220 */ /* 0x080fe20000410000 */
[-C--:B------:R-:W-:Y:S01]  /*9760*/  FMUL.FTZ R50, R50, R0.reuse ;  /* 0x0000000032327220 */ /* 0x080fe20000410000 */
[-C--:B------:R-:W-:Y:S01]  /*9770*/  FMUL.FTZ R51, R51, R0.reuse ;  /* 0x0000000033337220 */ /* 0x080fe20000410000 */
[-C--:B------:R-:W-:Y:S01]  /*9780*/  FMUL.FTZ R54, R54, R0.reuse ;  /* 0x0000000036367220 */ /* 0x080fe20000410000 */
[----:B0-----:R-:W0:Y:S01]  /*9790*/  MUFU.EX2 R8, R20 ;  /* 0x0000001400087308 */ /* 0x001e220000000800 */
[-C--:B------:R-:W-:Y:S01]  /*97a0*/  FMUL.FTZ R55, R55, R0.reuse ;  /* 0x0000000037377220 */ /* 0x080fe20000410000 */
[-C--:B------:R-:W-:Y:S01]  /*97b0*/  FMUL.FTZ R58, R58, R0.reuse ;  /* 0x000000003a3a7220 */ /* 0x080fe20000410000 */
[-C--:B------:R-:W-:Y:S01]  /*97c0*/  FMUL.FTZ R59, R59, R0.reuse ;  /* 0x000000003b3b7220 */ /* 0x080fe20000410000 */
[-C--:B------:R-:W-:Y:S01]  /*97d0*/  FMUL.FTZ R62, R62, R0.reuse ;  /* 0x000000003e3e7220 */ /* 0x080fe20000410000 */
[-C--:B------:R-:W-:Y:S01]  /*97e0*/  FMUL.FTZ R63, R63, R0.reuse ;  /* 0x000000003f3f7220 */ /* 0x080fe20000410000 */
[-C--:B------:R-:W-:Y:S01]  /*97f0*/  FMUL.FTZ R66, R66, R0.reuse ;  /* 0x0000000042427220 */ /* 0x080fe20000410000 */
[-C--:B------:R-:W-:Y:S01]  /*9800*/  FMUL.FTZ R67, R67, R0.reuse ;  /* 0x0000000043437220 */ /* 0x080fe20000410000 */
[----:B-1----:R-:W1:Y:S01]  /*9810*/  MUFU.EX2 R12, R113 ;  /* 0x00000071000c7308 */ /* 0x002e620000000800 */
[-C--:B------:R-:W-:Y:S01]  /*9820*/  FMUL.FTZ R70, R70, R0.reuse ;  /* 0x0000000046467220 */ /* 0x080fe20000410000 */
[----:B------:R-:W-:Y:S01]  /*9830*/  FMUL.FTZ R71, R71, R0 ;  /* 0x0000000047477220 */ /* 0x000fe20000410000 */
[----:B------:R-:W-:-:S02]  /*9840*/  IMAD.MOV.U32 R0, RZ, RZ, R74 ;  /* 0x000000ffff007224 */ /* 0x000fc400078e004a */
[----:B------:R-:W-:-:S03]  /*9850*/  IMAD.MOV.U32 R3, RZ, RZ, R114 ;  /* 0x000000ffff037224 */ /* 0x000fc600078e0072 */
[----:B------:R-:W2:Y:S01]  /*9860*/  MUFU.EX2 R13, R132 ;  /* 0x00000084000d7308 */ /* 0x000ea20000000800 */
[----:B0-----:R-:W-:Y:S01]  /*9870*/  FADD.FTZ R10, R8, R10 ;  /* 0x0000000a080a7221 */ /* 0x001fe20000010000 */
[----:B------:R-:W-:-:S03]  /*9880*/  F2FP.BF16.F32.PACK_AB R8, R21, R8 ;  /* 0x000000081508723e */ /* 0x000fc600000010ff */
[----:B------:R-:W-:-:S03]  /*9890*/  FADD.FTZ R10, R21, R10 ;  /* 0x0000000a150a7221 */ /* 0x000fc60000010000 */
[----:B------:R-:W0:Y:S01]  /*98a0*/  MUFU.EX2 R14, R117 ;  /* 0x00000075000e7308 */ /* 0x000e220000000800 */
[----:B------:R-:W-:Y:S01]  /*98b0*/  FADD.FTZ R21, R120, R10 ;  /* 0x0000000a78157221 */ /* 0x000fe20000010000 */
[C---:B------:R-:W-:Y:S01]  /*98c0*/  FADD.FTZ R10, R123.reuse, R9 ;  /* 0x000000097b0a7221 */ /* 0x040fe20000010000 */
[----:B------:R-:W-:Y:S02]  /*98d0*/  F2FP.BF16.F32.PACK_AB R9, R123, R122 ;  /* 0x0000007a7b09723e */ /* 0x000fe400000010ff */
[----:B------:R-:W-:Y:S01]  /*98e0*/  FADD.FTZ R76, R121, R21 ;  /* 0x00000015794c7221 */ /* 0x000fe20000010000 */
[----:B------:R-:W-:Y:S01]  /*98f0*/  FADD.FTZ R10, R11, R10 ;  /* 0x0000000a0b0a7221 */ /* 0x000fe20000010000 */
[C---:B------:R-:W-:Y:S01]  /*9900*/  F2FP.BF16.F32.PACK_AB R11, R127.reuse, R11 ;  /* 0x0000000b7f0b723e */ /* 0x040fe200000010ff */
[----:B------:R-:W3:Y:S01]  /*9910*/  MUFU.EX2 R15, R119 ;  /* 0x00000077000f7308 */ /* 0x000ee20000000800 */
[----:B------:R-:W-:Y:S01]  /*9920*/  FADD.FTZ R76, R112, R76 ;  /* 0x0000004c704c7221 */ /* 0x000fe20000010000 */
[----:B------:R-:W-:-:S03]  /*9930*/  FADD.FTZ R10, R127, R10 ;  /* 0x0000000a7f0a7221 */ /* 0x000fc60000010000 */
[C---:B-1----:R-:W-:Y:S01]  /*9940*/  FADD.FTZ R76, R12.reuse, R76 ;  /* 0x0000004c0c4c7221 */ /* 0x042fe20000010000 */
[----:B--2---:R-:W-:Y:S01]  /*9950*/  FADD.FTZ R10, R13, R10 ;  /* 0x0000000a0d0a7221 */ /* 0x004fe20000010000 */
[----:B------:R-:W-:Y:S01]  /*9960*/  F2FP.BF16.F32.PACK_AB R12, R12, R112 ;  /* 0x000000700c0c723e */ /* 0x000fe200000010ff */
[----:B------:R1:W2:Y:S01]  /*9970*/  MUFU.EX2 R20, R5 ;  /* 0x0000000500147308 */ /* 0x0002a20000000800 */
[----:B------:R-:W-:Y:S01]  /*9980*/  FADD.FTZ R76, R116, R76 ;  /* 0x0000004c744c7221 */ /* 0x000fe20000010000 */
[C---:B------:R-:W-:Y:S01]  /*9990*/  FADD.FTZ R10, R115.reuse, R10 ;  /* 0x0000000a730a7221 */ /* 0x040fe20000010000 */
[----:B------:R-:W-:Y:S02]  /*99a0*/  F2FP.BF16.F32.PACK_AB R13, R115, R13 ;  /* 0x0000000d730d723e */ /* 0x000fe400000010ff */
[C---:B0-----:R-:W-:Y:S01]  /*99b0*/  FADD.FTZ R76, R14.reuse, R76 ;  /* 0x0000004c0e4c7221 */ /* 0x041fe20000010000 */
[----:B------:R-:W-:Y:S02]  /*99c0*/  F2FP.BF16.F32.PACK_AB R14, R14, R116 ;  /* 0x000000740e0e723e */ /* 0x000fe400000010ff */
[----:B------:R-:W0:Y:S01]  /*99d0*/  MUFU.EX2 R21, R91 ;  /* 0x0000005b00157308 */ /* 0x000e220000000800 */
[----:B---3--:R-:W-:Y:S01]  /*99e0*/  FADD.FTZ R10, R15, R10 ;  /* 0x0000000a0f0a7221 */ /* 0x008fe20000010000 */
[----:B------:R-:W-:Y:S01]  /*99f0*/  FADD.FTZ R76, R104, R76 ;  /* 0x0000004c684c7221 */ /* 0x000fe20000010000 */
[----:B-1----:R-:W-:-:S02]  /*9a00*/  F2FP.BF16.F32.PACK_AB R5, R129, R128 ;  /* 0x000000808105723e */ /* 0x002fc400000010ff */
[----:B------:R-:W-:Y:S01]  /*9a10*/  FADD.FTZ R77, R133, R10 ;  /* 0x0000000a854d7221 */ /* 0x000fe20000010000 */
[----:B------:R-:W-:Y:S01]  /*9a20*/  FADD.FTZ R76, R105, R76 ;  /* 0x0000004c694c7221 */ /* 0x000fe20000010000 */
[----:B------:R-:W-:Y:S01]  /*9a30*/  F2FP.BF16.F32.PACK_AB R10, R121, R120 ;  /* 0x00000078790a723e */ /* 0x000fe200000010ff */
[----:B------:R1:W-:Y:S01]  /*9a40*/  STSM.16.M88.4 [R2+0x25b00], R4 ;  /* 0x025b000402007844 */ /* 0x0003e20000000200 */
[----:B--2---:R-:W-:Y:S01]  /*9a50*/  FADD.FTZ R77, R20, R77 ;  /* 0x0000004d144d7221 */ /* 0x004fe20000010000 */
[----:B------:R-:W-:Y:S01]  /*9a60*/  FADD.FTZ R76, R108, R76 ;  /* 0x0000004c6c4c7221 */ /* 0x000fe20000010000 */
[----:B------:R-:W2:Y:S01]  /*9a70*/  MUFU.EX2 R91, R94 ;  /* 0x0000005e005b7308 */ /* 0x000ea20000000800 */
[----:B------:R3:W-:Y:S01]  /*9a80*/  STSM.16.M88.4 [R2+0x27300], R8 ;  /* 0x0273000802007844 */ /* 0x0007e20000000200 */
[----:B------:R-:W-:Y:S01]  /*9a90*/  FADD.FTZ R77, R106, R77 ;  /* 0x0000004d6a4d7221 */ /* 0x000fe20000010000 */
[----:B------:R-:W-:Y:S01]  /*9aa0*/  FADD.FTZ R113, R109, R76 ;  /* 0x0000004c6d717221 */ /* 0x000fe20000010000 */
[----:B------:R-:W-:-:S02]  /*9ab0*/  F2FP.BF16.F32.PACK_AB R15, R133, R15 ;  /* 0x0000000f850f723e */ /* 0x000fc400000010ff */
[----:B------:R-:W-:Y:S01]  /*9ac0*/  FADD.FTZ R77, R107, R77 ;  /* 0x0000004d6b4d7221 */ /* 0x000fe20000010000 */
[----:B------:R-:W-:Y:S01]  /*9ad0*/  FADD.FTZ R76, R96, R113 ;  /* 0x00000071604c7221 */ /* 0x000fe20000010000 */
[----:B------:R-:W4:Y:S01]  /*9ae0*/  MUFU.EX2 R72, R72 ;  /* 0x0000004800487308 */ /* 0x000f220000000800 */
[----:B------:R5:W-:Y:S01]  /*9af0*/  STSM.16.M88.4 [R2+0x28b00], R12 ;  /* 0x028b000c02007844 */ /* 0x000be20000000200 */
[----:B------:R-:W-:Y:S01]  /*9b00*/  FADD.FTZ R77, R110, R77 ;  /* 0x0000004d6e4d7221 */ /* 0x000fe20000010000 */
[----:B------:R-:W-:Y:S01]  /*9b10*/  FADD.FTZ R113, R97, R76 ;  /* 0x0000004c61717221 */ /* 0x000fe20000010000 */
[----:B------:R-:W-:Y:S02]  /*9b20*/  F2FP.BF16.F32.PACK_AB R104, R105, R104 ;  /* 0x000000686968723e */ /* 0x000fe400000010ff */
[----:B-1----:R-:W-:Y:S01]  /*9b30*/  FADD.FTZ R4, R98, R77 ;  /* 0x0000004d62047221 */ /* 0x002fe20000010000 */
[----:B------:R-:W-:Y:S01]  /*9b40*/  FADD.FTZ R6, R100, R113 ;  /* 0x0000007164067221 */ /* 0x000fe20000010000 */
[----:B------:R-:W1:Y:S01]  /*9b50*/  MUFU.EX2 R87, R87 ;  /* 0x0000005700577308 */ /* 0x000e620000000800 */
[----:B------:R-:W-:Y:S01]  /*9b60*/  F2FP.BF16.F32.PACK_AB R105, R106, R20 ;  /* 0x000000146a69723e */ /* 0x000fe200000010ff */
[----:B------:R-:W-:Y:S01]  /*9b70*/  FADD.FTZ R5, R99, R4 ;  /* 0x0000000463057221 */ /* 0x000fe20000010000 */
[----:B------:R-:W-:Y:S01]  /*9b80*/  FADD.FTZ R7, R101, R6 ;  /* 0x0000000665077221 */ /* 0x000fe20000010000 */
[----:B------:R-:W-:-:S02]  /*9b90*/  F2FP.BF16.F32.PACK_AB R96, R97, R96 ;  /* 0x000000606160723e */ /* 0x000fc400000010ff */
[----:B------:R-:W-:Y:S01]  /*9ba0*/  FADD.FTZ R4, R102, R5 ;  /* 0x0000000566047221 */ /* 0x000fe20000010000 */
[----:B------:R-:W-:Y:S01]  /*9bb0*/  FADD.FTZ R6, R88, R7 ;  /* 0x0000000758067221 */ /* 0x000fe20000010000 */
[----:B------:R-:W5:Y:S01]  /*9bc0*/  MUFU.EX2 R73, R73 ;  /* 0x0000004900497308 */ /* 0x000f620000000800 */
[----:B------:R-:W-:Y:S01]  /*9bd0*/  F2FP.BF16.F32.PACK_AB R106, R109, R108 ;  /* 0x0000006c6d6a723e */ /* 0x000fe200000010ff */
[----:B------:R-:W-:Y:S01]  /*9be0*/  FADD.FTZ R5, R103, R4 ;  /* 0x0000000467057221 */ /* 0x000fe20000010000 */
[----:B------:R-:W-:Y:S01]  /*9bf0*/  FADD.FTZ R7, R89, R6 ;  /* 0x0000000659077221 */ /* 0x000fe20000010000 */
[----:B------:R-:W-:Y:S02]  /*9c00*/  F2FP.BF16.F32.PACK_AB R107, R110, R107 ;  /* 0x0000006b6e6b723e */ /* 0x000fe400000010ff */
[----:B------:R-:W-:Y:S01]  /*9c10*/  FADD.FTZ R4, R90, R5 ;  /* 0x000000055a047221 */ /* 0x000fe20000010000 */
[----:B---3--:R-:W-:Y:S01]  /*9c20*/  FADD.FTZ R8, R92, R7 ;  /* 0x000000075c087221 */ /* 0x008fe20000010000 */
[----:B------:R-:W3:Y:S01]  /*9c30*/  MUFU.EX2 R9, R111 ;  /* 0x0000006f00097308 */ /* 0x000ee20000000800 */
[----:B------:R-:W-:Y:S01]  /*9c40*/  F2FP.BF16.F32.PACK_AB R97, R99, R98 ;  /* 0x000000626361723e */ /* 0x000fe200000010ff */
[----:B0-----:R-:W-:Y:S01]  /*9c50*/  FADD.FTZ R6, R21, R4 ;  /* 0x0000000415067221 */ /* 0x001fe20000010000 */
[----:B------:R-:W-:Y:S01]  /*9c60*/  FADD.FTZ R5, R93, R8 ;  /* 0x000000085d057221 */ /* 0x000fe20000010000 */
[----:B------:R-:W-:Y:S01]  /*9c70*/  F2FP.BF16.F32.PACK_AB R88, R89, R88 ;  /* 0x000000585958723e */ /* 0x000fe200000010ff */
[----:B------:R0:W-:Y:S01]  /*9c80*/  STSM.16.M88.4 [R2+0x2a300], R104 ;  /* 0x02a3006802007844 */ /* 0x0001e20000000200 */
[----:B--2---:R-:W-:Y:S01]  /*9c90*/  FADD.FTZ R6, R91, R6 ;  /* 0x000000065b067221 */ /* 0x004fe20000010000 */
[----:B------:R-:W-:Y:S01]  /*9ca0*/  FADD.FTZ R8, R80, R5 ;  /* 0x0000000550087221 */ /* 0x000fe20000010000 */
[----:B------:R-:W2:Y:S01]  /*9cb0*/  MUFU.EX2 R124, R124 ;  /* 0x0000007c007c7308 */ /* 0x000ea20000000800 */
[----:B------:R-:W-:Y:S01]  /*9cc0*/  F2FP.BF16.F32.PACK_AB R98, R101, R100 ;  /* 0x000000646562723e */ /* 0x000fe200000010ff */
[----:B------:R-:W-:Y:S01]  /*9cd0*/  FADD.FTZ R5, R95, R6 ;  /* 0x000000065f057221 */ /* 0x000fe20000010000 */
[----:B------:R-:W-:Y:S01]  /*9ce0*/  FADD.FTZ R7, R81, R8 ;  /* 0x0000000851077221 */ /* 0x000fe20000010000 */
[----:B------:R-:W-:-:S02]  /*9cf0*/  F2FP.BF16.F32.PACK_AB R99, R103, R102 ;  /* 0x000000666763723e */ /* 0x000fc400000010ff */
[----:B------:R-:W-:Y:S01]  /*9d00*/  FADD.FTZ R6, R82, R5 ;  /* 0x0000000552067221 */ /* 0x000fe20000010000 */
[----:B------:R-:W-:Y:S01]  /*9d10*/  FADD.FTZ R8, R84, R7 ;  /* 0x0000000754087221 */ /* 0x000fe20000010000 */
[----:B------:R-:W0:Y:S01]  /*9d20*/  MUFU.EX2 R4, R75 ;  /* 0x0000004b00047308 */ /* 0x000e220000000800 */
[----:B------:R-:W-:Y:S01]  /*9d30*/  F2FP.BF16.F32.PACK_AB R89, R21, R90 ;  /* 0x0000005a1559723e */ /* 0x000fe200000010ff */
[----:B------:R-:W-:Y:S01]  /*9d40*/  FADD.FTZ R5, R83, R6 ;  /* 0x0000000653057221 */ /* 0x000fe20000010000 */
[----:B------:R-:W-:Y:S01]  /*9d50*/  FADD.FTZ R7, R85, R8 ;  /* 0x0000000855077221 */ /* 0x000fe20000010000 */
[----:B------:R-:W-:Y:S01]  /*9d60*/  F2FP.BF16.F32.PACK_AB R80, R81, R80 ;  /* 0x000000505150723e */ /* 0x000fe200000010ff */
[----:B------:R0:W-:Y:S01]  /*9d70*/  STSM.16.M88.4 [R2+0x2bb00], R96 ;  /* 0x02bb006002007844 */ /* 0x0001e20000000200 */
[----:B------:R-:W-:Y:S01]  /*9d80*/  FADD.FTZ R6, R86, R5 ;  /* 0x0000000556067221 */ /* 0x000fe20000010000 */
[----:B----4-:R-:W-:Y:S01]  /*9d90*/  FADD.FTZ R8, R72, R7 ;  /* 0x0000000748087221 */ /* 0x010fe20000010000 */
[----:B------:R-:W4:Y:S01]  /*9da0*/  MUFU.EX2 R125, R125 ;  /* 0x0000007d007d7308 */ /* 0x000f220000000800 */
[----:B------:R-:W-:Y:S01]  /*9db0*/  F2FP.BF16.F32.PACK_AB R90, R93, R92 ;  /* 0x0000005c5d5a723e */ /* 0x000fe200000010ff */
[----:B-1----:R-:W-:Y:S01]  /*9dc0*/  FADD.FTZ R6, R87, R6 ;  /* 0x0000000657067221 */ /* 0x002fe20000010000 */
[----:B-----5:R-:W-:Y:S01]  /*9dd0*/  FADD.FTZ R7, R73, R8 ;  /* 0x0000000849077221 */ /* 0x020fe20000010000 */
[----:B------:R-:W-:-:S02]  /*9de0*/  F2FP.BF16.F32.PACK_AB R91, R95, R91 ;  /* 0x0000005b5f5b723e */ /* 0x000fc400000010ff */
[----:B---3--:R-:W-:Y:S01]  /*9df0*/  FADD.FTZ R5, R9, R6 ;  /* 0x0000000609057221 */ /* 0x008fe20000010000 */
[----:B--2---:R-:W-:Y:S01]  /*9e00*/  FADD.FTZ R10, R124, R7 ;  /* 0x000000077c0a7221 */ /* 0x004fe20000010000 */
[----:B------:R-:W1:Y:S01]  /*9e10*/  MUFU.EX2 R13, R78 ;  /* 0x0000004e000d7308 */ /* 0x000e620000000800 */
[----:B------:R-:W-:Y:S01]  /*9e20*/  F2FP.BF16.F32.PACK_AB R81, R83, R82 ;  /* 0x000000525351723e */ /* 0x000fe200000010ff */
[C---:B0-----:R-:W-:Y:S01]  /*9e30*/  FADD.FTZ R6, R4.reuse, R5 ;  /* 0x0000000504067221 */ /* 0x041fe20000010000 */
[----:B------:R-:W-:Y:S01]  /*9e40*/  F2FP.BF16.F32.PACK_AB R82, R85, R84 ;  /* 0x000000545552723e */ /* 0x000fe200000010ff */
[----:B------:R0:W-:Y:S01]  /*9e50*/  STSM.16.M88.4 [R2+0x2d300], R88 ;  /* 0x02d3005802007844 */ /* 0x0001e20000000200 */
[----:B------:R-:W-:Y:S02]  /*9e60*/  F2FP.BF16.F32.PACK_AB R83, R87, R86 ;  /* 0x000000565753723e */ /* 0x000fe400000010ff */
[----:B------:R-:W-:Y:S01]  /*9e70*/  F2FP.BF16.F32.PACK_AB R8, R73, R72 ;  /* 0x000000484908723e */ /* 0x000fe200000010ff */
[----:B------:R-:W2:Y:S01]  /*9e80*/  MUFU.EX2 R79, R79 ;  /* 0x0000004f004f7308 */ /* 0x000ea20000000800 */
[C---:B----4-:R-:W-:Y:S01]  /*9e90*/  FADD.FTZ R5, R125.reuse, R10 ;  /* 0x0000000a7d057221 */ /* 0x050fe20000010000 */
[----:B------:R-:W-:Y:S01]  /*9ea0*/  F2FP.BF16.F32.PACK_AB R9, R4, R9 ;  /* 0x000000090409723e */ /* 0x000fe200000010ff */
[----:B------:R0:W-:Y:S01]  /*9eb0*/  STSM.16.M88.4 [R2+0x2eb00], R80 ;  /* 0x02eb005002007844 */ /* 0x0001e20000000200 */
[----:B------:R-:W-:Y:S01]  /*9ec0*/  F2FP.BF16.F32.PACK_AB R10, R125, R124 ;  /* 0x0000007c7d0a723e */ /* 0x000fe200000010ff */
[----:B-1----:R-:W-:Y:S01]  /*9ed0*/  FADD.FTZ R6, R13, R6 ;  /* 0x000000060d067221 */ /* 0x002fe20000010000 */
[----:B--2---:R-:W-:-:S03]  /*9ee0*/  F2FP.BF16.F32.PACK_AB R11, R79, R13 ;  /* 0x0000000d4f0b723e */ /* 0x004fc600000010ff */
[----:B------:R-:W-:Y:S02]  /*9ef0*/  FADD.FTZ R4, R79, R6 ;  /* 0x000000064f047221 */ /* 0x000fe40000010000 */
[----:B------:R0:W-:Y:S01]  /*9f00*/  STSM.16.M88.4 [R2+0x30300], R8 ;  /* 0x0303000802007844 */ /* 0x0001e20000000200 */
[----:B------:R-:W-:Y:S01]  /*9f10*/  @!PT LDS RZ, [RZ] ;  /* 0x00000000fffff984 */ /* 0x000fe20000000800 */
[----:B------:R-:W-:Y:S01]  /*9f20*/  @!PT LDS RZ, [RZ] ;  /* 0x00000000fffff984 */ /* 0x000fe20000000800 */
[----:B------:R-:W-:Y:S01]  /*9f30*/  @!PT LDS RZ, [RZ] ;  /* 0x00000000fffff984 */ /* 0x000fe20000000800 */
[----:B------:R-:W-:Y:S01]  /*9f40*/  @!PT LDS RZ, [RZ] ;  /* 0x00000000fffff984 */ /* 0x000fe20000000800 */
[----:B------:R1:W-:Y:S06]  /*9f50*/  MEMBAR.ALL.CTA ;  /* 0x0000000000007992 */ /* 0x0003ec0000008000 */
[----:B-1----:R-:W1:Y:S02]  /*9f60*/  FENCE.VIEW.ASYNC.S ;  /* 0x00000000000073c6 */ /* 0x002e640000000000 */
[----:B-1----:R-:W-:Y:S01]  /*9f70*/  NOP ;  /* 0x0000000000007918 */ /* 0x002fe20000000000 */
[----:B------:R-:W-:Y:S05]  /*9f80*/  @P2 BRA `(.L_x_191) ;  /* 0xffffffbc00ec2947 */ /* 0x000fea000383ffff */
.L_x_182:
[----:B------:R-:W-:Y:S06]  /*9f90*/  BAR.ARV 0x8, 0x200 ;  /* 0x0208000000007b1d */ /* 0x000fec0000002000 */
[----:B------:R-:W-:Y:S05]  /*9fa0*/  @!P0 BRA `(.L_x_192) ;  /* 0x0000000000048947 */ /* 0x000fea0003800000 */
[----:B------:R-:W-:Y:S01]  /*9fb0*/  BPT.TRAP 0x1 ;  /* 0x000000040000795c */ /* 0x000fe20000300000 */
.L_x_192:
[----:B------:R-:W-:Y:S01]  /*9fc0*/  ULEA UR9, UR36, UR37, 0x3 ;  /* 0x0000002524097291 */ /* 0x000fe2000f8e183f */
[----:B------:R-:W-:-:S05]  /*9fd0*/  IMAD.U32 R0, RZ, RZ, UR39 ;  /* 0x00000027ff007e24 */ /* 0x000fca000f8e00ff */
[----:B------:R-:W-:-:S04]  /*9fe0*/  SHF.L.U32 R0, R0, 0x1f, RZ ;  /* 0x0000001f00007819 */ /* 0x000fc800000006ff */
[----:B------:R2:W3:Y:S01]  /*9ff0*/  SYNCS.PHASECHK.TRANS64.TRYWAIT P2, [UR9+0x31c50], R0 ;  /* 0x031c5000ff0075a7 */ /* 0x0004e20008040149 */
[----:B------:R-:W-:Y:S05]  /*a000*/  @!P0 BRA `(.L_x_193) ;  /* 0x0000000000048947 */ /* 0x000fea0003800000 */
[----:B------:R-:W-:Y:S01]  /*a010*/  BPT.TRAP 0x1 ;  /* 0x000000040000795c */ /* 0x000fe20000300000 */
.L_x_193:
[----:B---3--:R-:W-:Y:S05]  /*a020*/  @P2 BRA `(.L_x_194) ;  /* 0x0000000000082947 */ /* 0x008fea0003800000 */
[----:B------:R-:W3:Y:S02]  /*a030*/  SYNCS.PHASECHK.TRANS64.TRYWAIT P0, [UR9+0x31c50], R0 ;  /* 0x031c5000ff0075a7 */ /* 0x000ee40008000149 */
[----:B---3--:R-:W-:Y:S05]  /*a040*/  @!P0 BRA `(.L_x_195) ;  /* 0x0000009c00f88947 */ /* 0x008fea0003800000 */
.L_x_194:
[----:B------:R-:W-:Y:S01]  /*a050*/  UIADD3 UR37, UR37, 0x200, URZ ;  /* 0x0000020025257890 */ /* 0x000fe2000fffe03f */
[----:B---3--:R-:W3:Y:S01]  /*a060*/  LDL.LU R3, [R1+0x10] ;  /* 0x0000100001037983 */ /* 0x008ee20000300800 */
[----:B------:R-:W-:Y:S01]  /*a070*/  ULOP3.LUT UR61, UR61, 0x10000, URZ, 0xfc, !UPT ;  /* 0x000100003d3d7892 */ /* 0x000fe2000f8efc3f */
[----:B------:R-:W-:Y:S01]  /*a080*/  WARPGROUP.ARRIVE ;  /* 0x00000000000079c5 */ /* 0x000fe20000000000 */
[----:B------:R-:W-:Y:S01]  /*a090*/  USHF.R.U32.HI UR37, URZ, 0x4, UR37 ;  /* 0x000000043f257899 */ /* 0x000fe20008011625 */
[----:B--2---:R-:W2:Y:S01]  /*a0a0*/  SHFL.BFLY PT, R0, R5, 0x2, 0x1f ;  /* 0x0c401f0005007f89 */ /* 0x004ea200000e0000 */
[----:B------:R-:W-:Y:S01]  /*a0b0*/  UMOV UR5, 0xc0000010 ;  /* 0xc000001000057882 */ /* 0x000fe20000000000 */
[----:B------:R-:W-:Y:S01]  /*a0c0*/  UMOV UR7, 0x80000020 ;  /* 0x8000002000077882 */ /* 0x000fe20000000000 */
[----:B------:R-:W-:Y:S01]  /*a0d0*/  ULOP3.LUT UR37, UR37, 0x3fff, URZ, 0xc0, !UPT ;  /* 0x00003fff25257892 */ /* 0x000fe2000f8ec03f */
[----:B-1----:R-:W-:Y:S01]  /*a0e0*/  IMAD.U32 R12, RZ, RZ, UR11 ;  /* 0x0000000bff0c7e24 */ /* 0x002fe2000f8e00ff */
[----:B------:R-:W-:-:S02]  /*a0f0*/  UMOV UR4, UR61 ;  /* 0x0000003d00047c82 */ /* 0x000fc40008000000 */
[----:B------:R-:W-:-:S04]  /*a100*/  ULOP3.LUT UR8, UR37, 0x2400000, URZ, 0xfc, !UPT ;  /* 0x0240000025087892 */ /* 0x000fc8000f8efc3f */
[----:B------:R-:W-:Y:S02]  /*a110*/  UIMAD UR8, UR36, 0x6c0, UR8 ;  /* 0x000006c0240878a4 */ /* 0x000fe4000f8e0208 */
[----:B------:R-:W-:-:S04]  /*a120*/  UIADD3 UR36, UR36, 0x1, URZ ;  /* 0x0000000124247890 */ /* 0x000fc8000fffe03f */
[----:B------:R-:W-:Y:S01]  /*a130*/  UISETP.NE.AND UP0, UPT, UR36, 0x2, UPT ;  /* 0x000000022400788c */ /* 0x000fe2000bf05270 */
[----:B------:R-:W-:Y:S02]  /*a140*/  UMOV UR6, UR8 ;  /* 0x0000000800067c82 */ /* 0x000fe40008000000 */
[----:B------:R-:W-:Y:S01]  /*a150*/  HGMMA.64x96x16.F32.BF16 R24, gdesc[UR4].tnspB, R24, gsb0 ;  /* 0x41600000041879f0 */ /* 0x000fe20008001818 */
[----:B------:R-:W-:Y:S02]  /*a160*/  UIADD3 UR4, UR61, 0x180, URZ ;  /* 0x000001803d047890 */ /* 0x000fe4000fffe03f */
[----:B------:R-:W-:Y:S01]  /*a170*/  UIADD3 UR6, UR8, 0x40, URZ ;  /* 0x0000004008067890 */ /* 0x000fe2000fffe03f */
[----:B--2---:R-:W-:Y:S01]  /*a180*/  FADD.FTZ R0, R0, R5 ;  /* 0x0000000500007221 */ /* 0x004fe20000010000 */
[----:B------:R-:W-:Y:S01]  /*a190*/  UMOV UR5, 0xc0000010 ;  /* 0xc000001000057882 */ /* 0x000fe20000000000 */
[----:B------:R-:W-:Y:S01]  /*a1a0*/  UMOV UR7, 0x80000020 ;  /* 0x8000002000077882 */ /* 0x000fe20000000000 */
[----:B------:R-:W-:Y:S01]  /*a1b0*/  USEL UR36, UR36, URZ, UP0 ;  /* 0x0000003f24247287 */ /* 0x000fe20008000000 */
[----:B------:R-:W-:-:S02]  /*a1c0*/  WARPGROUP.DEPBAR.LE gsb0, 0x0 ;  /* 0x00008000000079c5 */ /* 0x000fc40000010000 */
        /* <DEDUP_REMOVED lines=13> */
[----:B---3--:R-:W-:Y:S02]  /*a2a0*/  R2UR UR10, R3 ;  /* 0x00000000030a72ca */ /* 0x008fe400000e0000 */
[----:B------:R-:W1:Y:S11]  /*a2b0*/  SHFL.BFLY PT, R3, R4, 0x2, 0x1f ;  /* 0x0c401f0004037f89 */ /* 0x000e7600000e0000 */
[----:B------:R-:W-:Y:S01]  /*a2c0*/  UIADD3 UR10, UR10, 0x1, URZ ;  /* 0x000000010a0a7890 */ /* 0x000fe2000fffe03f */
[----:B-1----:R-:W-:Y:S01]  /*a2d0*/  FADD.FTZ R6, R3, R4 ;  /* 0x0000000403067221 */ /* 0x002fe20000010000 */
[----:B------:R-:W-:Y:S01]  /*a2e0*/  CS2R R4, SRZ ;  /* 0x0000000000047805 */ /* 0x000fe2000001ff00 */
[----:B------:R-:W0:Y:S04]  /*a2f0*/  SHFL.BFLY PT, R3, R0, 0x1, 0x1f ;  /* 0x0c201f0000037f89 */ /* 0x000e2800000e0000 */
[----:B------:R-:W1:Y:S01]  /*a300*/  SHFL.BFLY PT, R7, R6, 0x1, 0x1f ;  /* 0x0c201f0006077f89 */ /* 0x000e6200000e0000 */
[----:B------:R-:W-:-:S02]  /*a310*/  WARPGROUP.DEPBAR.LE gsb0, 0x0 ;  /* 0x00008000000079c5 */ /* 0x000fc40000010000 */
[----:B------:R-:W-:Y:S01]  /*a320*/  WARPGROUP.ARRIVE ;  /* 0x00000000000079c5 */ /* 0x000fe20000000000 */
[----:B0-----:R-:W-:Y:S01]  /*a330*/  FADD.FTZ R10, R0, R3 ;  /* 0x00000003000a7221 */ /* 0x001fe20000010000 */
[----:B------:R-:W-:-:S04]  /*a340*/  IMAD.MOV.U32 R0, RZ, RZ, -0x800000 ;  /* 0xff800000ff007424 */ /* 0x000fc800078e00ff */
[----:B------:R-:W-:Y:S01]  /*a350*/  HGMMA.64x96x16.F32.BF16 R24, gdesc[UR4].tnspB, R24, gsb0 ;  /* 0x41600000041879f0 */ /* 0x000fe20008001818 */
[----:B------:R-:W-:Y:S01]  /*a360*/  UIADD3 UR4, UR61, 0x600, URZ ;  /* 0x000006003d047890 */ /* 0x000fe2000fffe03f */
[----:B-1----:R-:W-:Y:S01]  /*a370*/  FADD.FTZ R11, R6, R7 ;  /* 0x00000007060b7221 */ /* 0x002fe20000010000 */
[----:B------:R-:W-:Y:S01]  /*a380*/  UIADD3 UR6, UR8, 0x100, URZ ;  /* 0x0000010008067890 */ /* 0x000fe2000fffe03f */
[----:B------:R-:W-:Y:S01]  /*a390*/  IMAD.U32 R6, RZ, RZ, UR9 ;  /* 0x00000009ff067e24 */ /* 0x000fe2000f8e00ff */
[----:B------:R-:W-:Y:S01]  /*a3a0*/  UMOV UR5, 0xc0000010 ;  /* 0xc000001000057882 */ /* 0x000fe20000000000 */
[----:B------:R-:W-:Y:S01]  /*a3b0*/  UMOV UR7, 0x80000020 ;  /* 0x8000002000077882 */ /* 0x000fe20000000000 */
[----:B------:R-:W-:Y:S01]  /*a3c0*/  FSETP.NE.FTZ.AND P0, PT, R10, RZ, PT ;  /* 0x000000ff0a00720b */ /* 0x000fe20003f15000 */
[----:B------:R-:W-:Y:S01]  /*a3d0*/  @!P1 VIADD R6, R6, 0x31c60 ;  /* 0x00031c6006069836 */ /* 0x000fe20000000000 */
[----:B------:R-:W-:Y:S01]  /*a3e0*/  FSETP.NE.FTZ.AND P2, PT, R11, RZ, PT ;  /* 0x000000ff0b00720b */ /* 0x000fe20003f55000 */
[----:B------:R-:W-:-:S02]  /*a3f0*/  IMAD.U32 R7, RZ, RZ, UR11 ;  /* 0x0000000bff077e24 */ /* 0x000fc4000f8e00ff */
[----:B------:R-:W-:Y:S01]  /*a400*/  IMAD.MOV.U32 R3, RZ, RZ, -0x800000 ;  /* 0xff800000ff037424 */ /* 0x000fe200078e00ff */
[----:B------:R-:W-:-:S07]  /*a410*/  @!P1 PRMT R6, RZ, 0x654, R6 ;  /* 0x00000654ff069816 */ /* 0x000fce0000000006 */
[----:B------:R-:W0:Y:S01]  /*a420*/  @P0 MUFU.LG2 R8, R10 ;  /* 0x0000000a00080308 */ /* 0x000e220000000c00 */
[----:B------:R-:W-:-:S07]  /*a430*/  @P0 FMUL.FTZ R7, R7, 0.69314718246459960938 ;  /* 0x3f31721807070820 */ /* 0x000fce0000410000 */
[----:B------:R-:W1:Y:S08]  /*a440*/  @P2 MUFU.LG2 R9, R11 ;  /* 0x0000000b00092308 */ /* 0x000e700000000c00 */
[----:B------:R2:W3:Y:S01]  /*a450*/  @P0 MUFU.RCP R5, R10 ;  /* 0x0000000a00050308 */ /* 0x0004e20000001000 */
[----:B0-----:R-:W-:-:S04]  /*a460*/  @P0 FMUL.FTZ R8, R8, 0.69314718246459960938 ;  /* 0x3f31721808080820 */ /* 0x001fc80000410000 */
[----:B------:R-:W-:Y:S01]  /*a470*/  @P0 FFMA.FTZ R0, R7, R114, R8 ;  /* 0x0000007207000223 */ /* 0x000fe20000010008 */
[----:B------:R-:W-:Y:S02]  /*a480*/  PLOP3.LUT P0, PT, PT, PT, PT, 0x8, 0x0 ;  /* 0x000000000000781c */ /* 0x000fe40003f0e170 */
[----:B------:R-:W0:Y:S01]  /*a490*/  @P2 MUFU.RCP R4, R11 ;  /* 0x0000000b00042308 */ /* 0x000e220000001000 */
[----:B--2---:R-:W-:Y:S01]  /*a4a0*/  @P2 FMUL.FTZ R10, R12, 0.69314718246459960938 ;  /* 0x3f3172180c0a2820 */ /* 0x004fe20000410000 */
[----:B-1----:R-:W-:-:S04]  /*a4b0*/  @P2 FMUL.FTZ R9, R9, 0.69314718246459960938 ;  /* 0x3f31721809092820 */ /* 0x002fc80000410000 */
[----:B------:R-:W-:Y:S01]  /*a4c0*/  @P2 FFMA.FTZ R3, R10, R74, R9 ;  /* 0x0000004a0a032223 */ /* 0x000fe20000010009 */
        /* <DEDUP_REMOVED lines=31> */
[----:B------:R-:W-:-:S04]  /*a6c0*/  USEL UR4, URZ, 0x1, UP0 ;  /* 0x000000013f047887 */ /* 0x000fc80008000000 */
[----:B------:R-:W-:Y:S01]  /*a6d0*/  ULOP3.LUT UR39, UR39, UR4, URZ, 0x3c, !UPT ;  /* 0x0000000427277292 */ /* 0x000fe2000f8e3c3f */
[----:B------:R-:W-:Y:S02]  /*a6e0*/  WARPGROUP.DEPBAR.LE gsb0, 0x0 ;  /* 0x00008000000079c5 */ /* 0x000fe40000010000 */
[----:B------:R1:W-:Y:S01]  /*a6f0*/  @!P1 SYNCS.ARRIVE.TRANS64.RED.A1T0 RZ, [R6+URZ], RZ ;  /* 0x000000ff06ff99a7 */ /* 0x0003e2000810043f */
[-C--:B---3--:R-:W-:Y:S01]  /*a700*/  FMUL.FTZ R20, R24, R5.reuse ;  /* 0x0000000518147220 */ /* 0x088fe20000410000 */
[-C--:B------:R-:W-:Y:S01]  /*a710*/  FMUL.FTZ R21, R25, R5.reuse ;  /* 0x0000000519157220 */ /* 0x080fe20000410000 */
[-C--:B------:R-:W-:Y:S01]  /*a720*/  FMUL.FTZ R28, R28, R5.reuse ;  /* 0x000000051c1c7220 */ /* 0x080fe20000410000 */
[-C--:B------:R-:W-:Y:S01]  /*a730*/  FMUL.FTZ R29, R29, R5.reuse ;  /* 0x000000051d1d7220 */ /* 0x080fe20000410000 */
[-C--:B------:R-:W-:Y:S01]  /*a740*/  FMUL.FTZ R32, R32, R5.reuse ;  /* 0x0000000520207220 */ /* 0x080fe20000410000 */
[-C--:B------:R-:W-:Y:S01]  /*a750*/  FMUL.FTZ R33, R33, R5.reuse ;  /* 0x0000000521217220 */ /* 0x080fe20000410000 */
[----:B------:R-:W-:Y:S01]  /*a760*/  FMUL.FTZ R36, R36, R5 ;  /* 0x0000000524247220 */ /* 0x000fe20000410000 */
[----:B-1----:R-:W-:-:S02]  /*a770*/  IMAD.U32 R6, RZ, RZ, UR10 ;  /* 0x0000000aff067e24 */ /* 0x002fc4000f8e00ff */
[-C--:B------:R-:W-:Y:S01]  /*a780*/  FMUL.FTZ R37, R37, R5.reuse ;  /* 0x0000000525257220 */ /* 0x080fe20000410000 */
[-C--:B------:R-:W-:Y:S01]  /*a790*/  FMUL.FTZ R40, R40, R5.reuse ;  /* 0x0000000528287220 */ /* 0x080fe20000410000 */
[-C--:B------:R-:W-:Y:S01]  /*a7a0*/  FMUL.FTZ R41, R41, R5.reuse ;  /* 0x0000000529297220 */ /* 0x080fe20000410000 */
[-C--:B------:R-:W-:Y:S01]  /*a7b0*/  FMUL.FTZ R44, R44, R5.reuse ;  /* 0x000000052c2c7220 */ /* 0x080fe20000410000 */
[----:B------:R1:W-:Y:S01]  /*a7c0*/  STL [R1+0x10], R6 ;  /* 0x0000100601007387 */ /* 0x0003e20000100800 */
        /* <DEDUP_REMOVED lines=12> */
[----:B------:R-:W-:Y:S01]  /*a890*/  FMUL.FTZ R69, R69, R5 ;  /* 0x0000000545457220 */ /* 0x000fe20000410000 */
[-C--:B0-----:R-:W-:Y:S01]  /*a8a0*/  FMUL.FTZ R72, R26, R4.reuse ;  /* 0x000000041a487220 */ /* 0x081fe20000410000 */
        /* <DEDUP_REMOVED lines=22> */
[----:B-1----:R-:W-:-:S07]  /*aa10*/  FMUL.FTZ R71, R71, R4 ;  /* 0x0000000447477220 */ /* 0x002fce0000410000 */
.L_x_175:
[----:B------:R-:W0:Y:S08]  /*aa20*/  S2UR UR4, SR_CgaCtaId ;  /* 0x00000000000479c3 */ /* 0x000e300000008800 */
[----:B------:R-:W-:Y:S06]  /*aa30*/  BAR.SYNC.DEFER_BLOCKING 0x5, 0x200 ;  /* 0x0148000000007b1d */ /* 0x000fec0000010000 */
[----:B------:R-:W-:Y:S01]  /*aa40*/  UMOV UR37, 0x400 ;  /* 0x0000040000257882 */ /* 0x000fe20000000000 */
[----:B------:R-:W-:Y:S01]  /*aa50*/  BSSY B0, `(.L_x_196) ;  /* 0x00002cc000007945 */ /* 0x000fe20003800000 */
[----:B0-----:R-:W-:-:S09]  /*aa60*/  ULEA UR37, UR4, UR37, 0x18 ;  /* 0x0000002504257291 */ /* 0x001fd2000f8ec03f */
[----:B------:R-:W0:Y:S02]  /*aa70*/  LDS.128 R4, [UR37+0x31cd0] ;  /* 0x031cd025ff047984 */ /* 0x000e240008000c00 */
[----:B0-----:R-:W-:Y:S02]  /*aa80*/  R2UR UR6, R5 ;  /* 0x00000000050672ca */ /* 0x001fe400000e0000 */
[----:B------:R-:W-:Y:S02]  /*aa90*/  R2UR UR5, R6 ;  /* 0x00000000060572ca */ /* 0x000fe400000e0000 */
[----:B------:R-:W-:Y:S01]  /*aaa0*/  R2UR UR7, R7 ;  /* 0x00000000070772ca */ /* 0x000fe200000e0000 */
[----:B------:R-:W-:Y:S06]  /*aab0*/  BAR.ARV 0x4, 0x200 ;  /* 0x0108000000007b1d */ /* 0x000fec0000002000 */
[----:B------:R-:W-:Y:S08]  /*aac0*/  @P0 BRA `(.L_x_197) ;  /* 0x0000001c00dc0947 */ /* 0x000ff00003800000 */
[----:B------:R-:W2:Y:S01]  /*aad0*/  LDL.LU R10, [R1+0xc] ;  /* 0x00000c00010a7983 */ /* 0x000ea20000300800 */
[----:B------:R-:W0:Y:S01]  /*aae0*/  S2UR UR4, SR_SWINHI ;  /* 0x00000000000479c3 */ /* 0x000e220000002f00 */
[----:B------:R-:W-:Y:S01]  /*aaf0*/  R2UR UR16, R19 ;  /* 0x00000000131072ca */ /* 0x000fe200000e0000 */
[----:B------:R-:W-:Y:S01]  /*ab00*/  ULDC.64 UR10, c[0x0][0xc00] ;  /* 0x00030000000a7ab9 */ /* 0x000fe20000000a00 */
[----:B------:R-:W3:Y:S04]  /*ab10*/  LDL.LU R9, [R1+0x14] ;  /* 0x0000140001097983 */ /* 0x000ee80000300800 */
[----:B------:R-:W4:Y:S04]  /*ab20*/  LDL R8, [R1+0x48] ;  /* 0x0000480001087983 */ /* 0x000f280000100800 */
[----:B------:R-:W4:Y:S01]  /*ab30*/  LDL R80, [R1+0x4] ;  /* 0x0000040001507983 */ /* 0x000f220000100800 */
[----:B------:R-:W-:Y:S01]  /*ab40*/  ULDC.64 UR18, c[0x0][0x208] ;  /* 0x0000820000127ab9 */ /* 0x000fe20000000a00 */
[----:B------:R-:W-:-:S02]  /*ab50*/  R2UR UR15, R23 ;  /* 0x00000000170f72ca */ /* 0x000fc400000e0000 */
[----:B------:R-:W4:Y:S01]  /*ab60*/  LDL R81, [R1+0x44] ;  /* 0x0000440001517983 */ /* 0x000f220000100800 */
[----:B------:R-:W-:Y:S01]  /*ab70*/  R2UR UR20, R156 ;  /* 0x000000009c1472ca */ /* 0x000fe200000e0000 */
[----:B------:R-:W-:Y:S01]  /*ab80*/  UMOV UR8, UR37 ;  /* 0x0000002500087c82 */ /* 0x000fe20008000000 */
[----:B0-----:R-:W-:Y:S01]  /*ab90*/  UMOV UR9, UR4 ;  /* 0x0000000400097c82 */ /* 0x001fe20008000000 */
[----:B------:R-:W-:Y:S02]  /*aba0*/  IMAD.U32 R16, RZ, RZ, UR8 ;  /* 0x00000008ff107e24 */ /* 0x000fe4000f8e00ff */
[----:B------:R-:W-:Y:S01]  /*abb0*/  IMAD.U32 R17, RZ, RZ, UR9 ;  /* 0x00000009ff117e24 */ /* 0x000fe2000f8e00ff */
[----:B------:R-:W-:Y:S01]  /*abc0*/  BAR.SYNC.DEFER_BLOCKING 0x1, 0x180 ;  /* 0x0046000000007b1d */ /* 0x000fe20000010000 */
[----:B--2---:R-:W-:Y:S02]  /*abd0*/  R2UR UR14, R10 ;  /* 0x000000000a0e72ca */ /* 0x004fe400000e0000 */
[----:B---3--:R-:W-:Y:S01]  /*abe0*/  R2UR UR13, R9 ;  /* 0x00000000090d72ca */ /* 0x008fe200000e0000 */
[----:B----4-:R-:W-:Y:S01]  /*abf0*/  IMAD.WIDE R4, R8, 0x2, R16 ;  /* 0x0000000208047825 */ /* 0x010fe200078e0210 */
[----:B------:R-:W-:-:S02]  /*ac00*/  R2UR UR21, R80 ;  /* 0x00000000501572ca */ /* 0x000fc400000e0000 */
[C---:B------:R-:W-:Y:S02]  /*ac10*/  LOP3.LUT R7, R4.reuse, 0x180, RZ, 0xc0, !PT ;  /* 0x0000018004077812 */ /* 0x040fe400078ec0ff */
[C---:B------:R-:W-:Y:S02]  /*ac20*/  IADD3 R10, P3, R4.reuse, 0x3000, RZ ;  /* 0x00003000040a7810 */ /* 0x040fe40007f7e0ff */
[----:B------:R-:W-:Y:S02]  /*ac30*/  IADD3 R19, P4, R4, 0x20, RZ ;  /* 0x0000002004137810 */ /* 0x000fe40007f9e0ff */
[----:B------:R-:W-:Y:S02]  /*ac40*/  SHF.R.U64 R7, R7, 0x3, RZ ;  /* 0x0000000307077819 */ /* 0x000fe400000012ff */
[----:B------:R-:W-:Y:S02]  /*ac50*/  LOP3.LUT R8, R10, 0x180, RZ, 0xc0, !PT ;  /* 0x000001800a087812 */ /* 0x000fe400078ec0ff */
[----:B------:R-:W-:-:S02]  /*ac60*/  LOP3.LUT R6, R19, 0x180, RZ, 0xc0, !PT ;  /* 0x0000018013067812 */ /* 0x000fc400078ec0ff */
[C---:B------:R-:W-:Y:S02]  /*ac70*/  IADD3 R75, P2, R4.reuse, 0x3020, RZ ;  /* 0x00003020044b7810 */ /* 0x040fe40007f5e0ff */
[C---:B------:R-:W-:Y:S02]  /*ac80*/  IADD3 R77, P1, R4.reuse, 0x6000, RZ ;  /* 0x00006000044d7810 */ /* 0x040fe40007f3e0ff */
[----:B------:R-:W-:Y:S02]  /*ac90*/  IADD3 R26, P0, R4, 0x6020, RZ ;  /* 0x00006020041a7810 */ /* 0x000fe40007f1e0ff */
[----:B------:R-:W-:Y:S02]  /*aca0*/  LOP3.LUT R4, R7, R4, RZ, 0x3c, !PT ;  /* 0x0000000407047212 */ /* 0x000fe400078e3cff */
[----:B------:R-:W-:Y:S02]  /*acb0*/  SHF.R.U64 R7, R8, 0x3, RZ ;  /* 0x0000000308077819 */ /* 0x000fe400000012ff */
[----:B------:R-:W-:-:S02]  /*acc0*/  SHF.R.U64 R6, R6, 0x3, RZ ;  /* 0x0000000306067819 */ /* 0x000fc400000012ff */
[----:B------:R-:W-:Y:S02]  /*acd0*/  LOP3.LUT R14, R7, R10, RZ, 0x3c, !PT ;  /* 0x0000000a070e7212 */ /* 0x000fe400078e3cff */
[----:B------:R-:W-:Y:S02]  /*ace0*/  LOP3.LUT R8, R75, 0x180, RZ, 0xc0, !PT ;  /* 0x000001804b087812 */ /* 0x000fe400078ec0ff */
[----:B------:R-:W-:Y:S02]  /*acf0*/  LOP3.LUT R12, R6, R19, RZ, 0x3c, !PT ;  /* 0x00000013060c7212 */ /* 0x000fe400078e3cff */
[----:B------:R-:W-:Y:S02]  /*ad00*/  LOP3.LUT R10, R77, 0x180, RZ, 0xc0, !PT ;  /* 0x000001804d0a7812 */ /* 0x000fe400078ec0ff */
[----:B------:R-:W-:Y:S02]  /*ad10*/  LOP3.LUT R19, R26, 0x180, RZ, 0xc0, !PT ;  /* 0x000001801a137812 */ /* 0x000fe400078ec0ff */
[----:B------:R-:W-:Y:S01]  /*ad20*/  SHF.R.U64 R8, R8, 0x3, RZ ;  /* 0x0000000308087819 */ /* 0x000fe200000012ff */
[--C-:B------:R-:W-:Y:S01]  /*ad30*/  IMAD.X R13, RZ, RZ, R5.reuse, P4 ;  /* 0x000000ffff0d7224 */ /* 0x100fe200020e0605 */
[----:B------:R-:W-:Y:S01]  /*ad40*/  SHF.R.U64 R10, R10, 0x3, RZ ;  /* 0x000000030a0a7819 */ /* 0x000fe200000012ff */
[--C-:B------:R-:W-:Y:S01]  /*ad50*/  IMAD.X R15, RZ, RZ, R5.reuse, P3 ;  /* 0x000000ffff0f7224 */ /* 0x100fe200018e0605 */
[----:B------:R-:W-:Y:S01]  /*ad60*/  SHF.R.U64 R19, R19, 0x3, RZ ;  /* 0x0000000313137819 */ /* 0x000fe200000012ff */
[--C-:B------:R-:W-:Y:S01]  /*ad70*/  IMAD.X R25, RZ, RZ, R5.reuse, P2 ;  /* 0x000000ffff197224 */ /* 0x100fe200010e0605 */
[----:B------:R-:W-:Y:S01]  /*ad80*/  LOP3.LUT R24, R8, R75, RZ, 0x3c, !PT ;  /* 0x0000004b08187212 */ /* 0x000fe200078e3cff */
[--C-:B------:R-:W-:Y:S01]  /*ad90*/  IMAD.X R9, RZ, RZ, R5.reuse, P1 ;  /* 0x000000ffff097224 */ /* 0x100fe200008e0605 */
[----:B------:R-:W-:Y:S01]  /*ada0*/  MOV R27, R4 ;  /* 0x00000004001b7202 */ /* 0x000fe20000000f00 */
[----:B------:R-:W-:Y:S01]  /*adb0*/  IMAD.X R11, RZ, RZ, R5, P0 ;  /* 0x000000ffff0b7224 */ /* 0x000fe200000e0605 */
[----:B------:R-:W-:-:S02]  /*adc0*/  LOP3.LUT R8, R10, R77, RZ, 0x3c, !PT ;  /* 0x0000004d0a087212 */ /* 0x000fc400078e3cff */
[----:B------:R-:W-:Y:S02]  /*add0*/  F2FP.BF16.F32.PACK_AB R4, R21, R20 ;  /* 0x000000141504723e */ /* 0x000fe400000010ff */
[----:B------:R-:W-:Y:S02]  /*ade0*/  F2FP.BF16.F32.PACK_AB R5, R73, R72 ;  /* 0x000000484905723e */ /* 0x000fe400000010ff */
[----:B------:R-:W-:Y:S02]  /*adf0*/  F2FP.BF16.F32.PACK_AB R6, R29, R28 ;  /* 0x0000001c1d06723e */ /* 0x000fe400000010ff */
[----:B------:R-:W-:Y:S02]  /*ae00*/  F2FP.BF16.F32.PACK_AB R7, R31, R30 ;  /* 0x0000001e1f07723e */ /* 0x000fe400000010ff */
[----:B------:R-:W-:Y:S02]  /*ae10*/  LOP3.LUT R10, R19, R26, RZ, 0x3c, !PT ;  /* 0x0000001a130a7212 */ /* 0x000fe400078e3cff */
[----:B------:R-:W-:-:S02]  /*ae20*/  MOV R26, R12 ;  /* 0x0000000c001a7202 */ /* 0x000fc40000000f00 */
[----:B------:R-:W-:Y:S02]  /*ae30*/  MOV R79, R14 ;  /* 0x0000000e004f7202 */ /* 0x000fe40000000f00 */
[----:B------:R-:W-:Y:S02]  /*ae40*/  F2FP.BF16.F32.PACK_AB R12, R33, R32 ;  /* 0x00000020210c723e */ /* 0x000fe400000010ff */
[----:B------:R-:W-:Y:S02]  /*ae50*/  F2FP.BF16.F32.PACK_AB R13, R35, R34 ;  /* 0x00000022230d723e */ /* 0x000fe400000010ff */
[----:B------:R-:W-:Y:S02]  /*ae60*/  F2FP.BF16.F32.PACK_AB R14, R37, R36 ;  /* 0x00000024250e723e */ /* 0x000fe400000010ff */
[----:B------:R-:W-:Y:S01]  /*ae70*/  F2FP.BF16.F32.PACK_AB R15, R39, R38 ;  /* 0x00000026270f723e */ /* 0x000fe200000010ff */
[----:B------:R0:W-:Y:S01]  /*ae80*/  STSM.16.M88.4 [R27], R4 ;  /* 0x000000041b007844 */ /* 0x0001e20000000200 */
[----:B------:R-:W-:-:S02]  /*ae90*/  MOV R19, R8 ;  /* 0x0000000800137202 */ /* 0x000fc40000000f00 */
[----:B------:R-:W-:Y:S01]  /*aea0*/  MOV R76, R10 ;  /* 0x0000000a004c7202 */ /* 0x000fe20000000f00 */
[----:B------:R1:W-:Y:S01]  /*aeb0*/  STSM.16.M88.4 [R26], R12 ;  /* 0x0000000c1a007844 */ /* 0x0003e20000000200 */
[----:B------:R-:W-:Y:S02]  /*aec0*/  MOV R78, R24 ;  /* 0x00000018004e7202 */ /* 0x000fe40000000f00 */
[----:B------:R-:W-:Y:S02]  /*aed0*/  F2FP.BF16.F32.PACK_AB R8, R49, R48 ;  /* 0x000000303108723e */ /* 0x000fe400000010ff */
[----:B------:R-:W-:Y:S02]  /*aee0*/  F2FP.BF16.F32.PACK_AB R9, R51, R50 ;  /* 0x000000323309723e */ /* 0x000fe400000010ff */
[----:B------:R-:W-:Y:S02]  /*aef0*/  F2FP.BF16.F32.PACK_AB R10, R53, R52 ;  /* 0x00000034350a723e */ /* 0x000fe400000010ff */
[----:B------:R-:W-:-:S02]  /*af00*/  F2FP.BF16.F32.PACK_AB R11, R55, R54 ;  /* 0x00000036370b723e */ /* 0x000fc400000010ff */
[----:B0-----:R-:W-:Y:S02]  /*af10*/  F2FP.BF16.F32.PACK_AB R4, R41, R40 ;  /* 0x000000282904723e */ /* 0x001fe400000010ff */
[----:B------:R-:W-:Y:S02]  /*af20*/  F2FP.BF16.F32.PACK_AB R5, R43, R42 ;  /* 0x0000002a2b05723e */ /* 0x000fe400000010ff */
[----:B------:R-:W-:Y:S02]  /*af30*/  F2FP.BF16.F32.PACK_AB R6, R45, R44 ;  /* 0x0000002c2d06723e */ /* 0x000fe400000010ff */
[----:B------:R-:W-:Y:S02]  /*af40*/  F2FP.BF16.F32.PACK_AB R7, R47, R46 ;  /* 0x0000002e2f07723e */ /* 0x000fe400000010ff */
[----:B-1----:R-:W-:Y:S02]  /*af50*/  F2FP.BF16.F32.PACK_AB R12, R57, R56 ;  /* 0x00000038390c723e */ /* 0x002fe400000010ff */
[----:B------:R-:W-:-:S02]  /*af60*/  F2FP.BF16.F32.PACK_AB R13, R59, R58 ;  /* 0x0000003a3b0d723e */ /* 0x000fc400000010ff */
[----:B------:R-:W-:Y:S02]  /*af70*/  F2FP.BF16.F32.PACK_AB R14, R61, R60 ;  /* 0x0000003c3d0e723e */ /* 0x000fe400000010ff */
[----:B------:R-:W-:Y:S02]  /*af80*/  F2FP.BF16.F32.PACK_AB R15, R63, R62 ;  /* 0x0000003e3f0f723e */ /* 0x000fe400000010ff */
[----:B------:R-:W-:Y:S02]  /*af90*/  F2FP.BF16.F32.PACK_AB R24, R65, R64 ;  /* 0x000000404118723e */ /* 0x000fe400000010ff */
[----:B------:R-:W-:Y:S02]  /*afa0*/  F2FP.BF16.F32.PACK_AB R25, R67, R66 ;  /* 0x000000424319723e */ /* 0x000fe400000010ff */
[----:B------:R-:W-:Y:S02]  /*afb0*/  F2FP.BF16.F32.PACK_AB R26, R69, R68 ;  /* 0x00000044451a723e */ /* 0x000fe400000010ff */
[----:B------:R-:W-:Y:S01]  /*afc0*/  F2FP.BF16.F32.PACK_AB R27, R71, R70 ;  /* 0x00000046471b723e */ /* 0x000fe200000010ff */
[----:B------:R-:W-:Y:S04]  /*afd0*/  STSM.16.M88.4 [R79], R4 ;  /* 0x000000044f007844 */ /* 0x000fe80000000200 */
[----:B------:R-:W-:Y:S04]  /*afe0*/  STSM.16.M88.4 [R78], R8 ;  /* 0x000000084e007844 */ /* 0x000fe80000000200 */
[----:B------:R-:W-:Y:S04]  /*aff0*/  STSM.16.M88.4 [R19], R12 ;  /* 0x0000000c13007844 */ /* 0x000fe80000000200 */
[----:B------:R0:W-:Y:S01]  /*b000*/  STSM.16.M88.4 [R76], R24 ;  /* 0x000000184c007844 */ /* 0x0001e20000000200 */
[----:B------:R-:W-:Y:S01]  /*b010*/  USHF.L.U32 UR4, UR14, 0x2, URZ ;  /* 0x000000020e047899 */ /* 0x000fe2000800063f */
[----:B------:R-:W-:Y:S01]  /*b020*/  BAR.SYNC.DEFER_BLOCKING 0x1, 0x180 ;  /* 0x0046000000007b1d */ /* 0x000fe20000010000 */
[----:B------:R-:W-:Y:S01]  /*b030*/  ISETP.NE.U32.AND P0, PT, RZ, UR10, PT ;  /* 0x0000000aff007c0c */ /* 0x000fe2000bf05070 */
[----:B------:R-:W-:-:S02]  /*b040*/  USHF.L.U64.HI UR12, UR14, 0x2, UR13 ;  /* 0x000000020e0c7899 */ /* 0x000fc4000801020d */
[----:B------:R-:W-:Y:S01]  /*b050*/  UIADD3 UR8, UP0, UR4, UR10, URZ ;  /* 0x0000000a04087290 */ /* 0x000fe2000ff1e03f */
[----:B------:R-:W-:-:S03]  /*b060*/  ISETP.NE.AND.EX P0, PT, RZ, UR11, PT, P0 ;  /* 0x0000000bff007c0c */ /* 0x000fc6000bf05300 */
[----:B------:R-:W-:Y:S02]  /*b070*/  UIADD3.X UR9, UR12, UR11, URZ, UP0, !UPT ;  /* 0x0000000b0c097290 */ /* 0x000fe400087fe43f */
[----:B------:R-:W-:Y:S01]  /*b080*/  IMAD.U32 R74, RZ, RZ, UR8 ;  /* 0x00000008ff4a7e24 */ /* 0x000fe2000f8e00ff */
[----:B0-----:R-:W0:Y:S03]  /*b090*/  LDC R76, c[0x0][0xbe8] ;  /* 0x0002fa00ff4c7b82 */ /* 0x001e260000000800 */
[----:B------:R-:W-:Y:S01]  /*b0a0*/  IMAD.U32 R75, RZ, RZ, UR9 ;  /* 0x00000009ff4b7e24 */ /* 0x000fe2000f8e00ff */
[----:B------:R-:W-:-:S04]  /*b0b0*/  ULDC.64 UR8, c[0x0][0xc08] ;  /* 0x0003020000087ab9 */ /* 0x000fc80000000a00 */
[----:B------:R-:W2:Y:S01]  /*b0c0*/  @P0 LDG.E R77, desc[UR18][R74.64] ;  /* 0x000000124a4d0981 */ /* 0x000ea2000c1e1900 */
[----:B------:R-:W-:-:S04]  /*b0d0*/  UISETP.NE.U32.AND UP0, UPT, UR8, URZ, UPT ;  /* 0x0000003f0800728c */ /* 0x000fc8000bf05070 */
[----:B------:R-:W-:Y:S01]  /*b0e0*/  UISETP.NE.AND.EX UP0, UPT, UR9, URZ, UPT, UP0 ;  /* 0x0000003f0900728c */ /* 0x000fe2000bf05300 */
[----:B0-----:R-:W-:-:S05]  /*b0f0*/  ISETP.NE.AND P1, PT, R76, 0x1, PT ;  /* 0x000000014c00780c */ /* 0x001fca0003f25270 */
[----:B------:R-:W-:-:S05]  /*b100*/  PLOP3.LUT P4, PT, PT, PT, UP0, 0x80, 0x0 ;  /* 0x000000000000781c */ /* 0x000fca0003f8f008 */
[----:B------:R-:W-:-:S03]  /*b110*/  @UP0 UIADD3 UR8, UP1, UR4, UR8, URZ ;  /* 0x0000000804080290 */ /* 0x000fc6000ff3e03f */
[----:B------:R-:W-:Y:S01]  /*b120*/  ULDC UR4, c[0x0][0xa88] ;  /* 0x0002a20000047ab9 */ /* 0x000fe20000000800 */
[----:B------:R-:W-:Y:S01]  /*b130*/  @UP0 UIADD3.X UR9, UR12, UR9, URZ, UP1, !UPT ;  /* 0x000000090c090290 */ /* 0x000fe20008ffe43f */
[----:B------:R-:W-:Y:S01]  /*b140*/  IMAD.U32 R19, RZ, RZ, UR4 ;  /* 0x00000004ff137e24 */ /* 0x000fe2000f8e00ff */
[----:B------:R-:W-:Y:S01]  /*b150*/  UISETP.NE.AND UP0, UPT, UR16, URZ, UPT ;  /* 0x0000003f1000728c */ /* 0x000fe2000bf05270 */
[----:B------:R-:W-:Y:S01]  /*b160*/  ULDC UR4, c[0x0][0xad4] ;  /* 0x0002b50000047ab9 */ /* 0x000fe20000000800 */
[----:B------:R-:W0:Y:S01]  /*b170*/  @P1 LDC R6, c[0x0][0xbec] ;  /* 0x0002fb00ff061b82 */ /* 0x000e220000000800 */
[----:B------:R-:W-:Y:S01]  /*b180*/  IMAD.U32 R4, RZ, RZ, UR8 ;  /* 0x00000008ff047e24 */ /* 0x000fe2000f8e00ff */
[----:B------:R-:W-:Y:S01]  /*b190*/  USEL UR4, UR16, UR4, UP0 ;  /* 0x0000000410047287 */ /* 0x000fe20008000000 */
[----:B------:R-:W-:-:S03]  /*b1a0*/  IMAD.U32 R5, RZ, RZ, UR9 ;  /* 0x00000009ff057e24 */ /* 0x000fc6000f8e00ff */
[----:B------:R-:W-:Y:S02]  /*b1b0*/  UISETP.GT.AND UP1, UPT, UR4, 0x1, UPT ;  /* 0x000000010400788c */ /* 0x000fe4000bf24270 */
[----:B------:R-:W1:Y:S01]  /*b1c0*/  @P1 LDC R9, c[0x0][0xbf0] ;  /* 0x0002fc00ff091b82 */ /* 0x000e620000000800 */
[----:B------:R0:W5:Y:S01]  /*b1d0*/  @P4 LDG.E R19, desc[UR18][R4.64] ;  /* 0x0000001204134981 */ /* 0x000162000c1e1900 */
[----:B------:R-:W-:Y:S02]  /*b1e0*/  UMOV UR19, 0x9b8 ;  /* 0x000009b800137882 */ /* 0x000fe40000000000 */
[----:B------:R-:W-:Y:S02]  /*b1f0*/  USEL UR19, UR19, 0x978, UP1 ;  /* 0x0000097813137887 */ /* 0x000fe40008800000 */
[----:B------:R-:W-:Y:S01]  /*b200*/  UISETP.NE.U32.AND UP0, UPT, UR10, URZ, UPT ;  /* 0x0000003f0a00728c */ /* 0x000fe2000bf05070 */
[----:B------:R-:W-:Y:S01]  /*b210*/  IMAD.U32 R11, RZ, RZ, UR21 ;  /* 0x00000015ff0b7e24 */ /* 0x000fe2000f8e00ff */
[----:B------:R-:W-:-:S02]  /*b220*/  UMOV UR4, URZ ;  /* 0x0000003f00047c82 */ /* 0x000fc40008000000 */
[----:B------:R-:W-:Y:S01]  /*b230*/  UISETP.NE.AND.EX UP0, UPT, UR11, URZ, UPT, UP0 ;  /* 0x0000003f0b00728c */ /* 0x000fe2000bf05300 */
[----:B------:R-:W-:Y:S01]  /*b240*/  IMAD R11, R11, 0xc0, R81 ;  /* 0x000000c00b0b7824 */ /* 0x000fe200078e0251 */
[----:B------:R-:W-:Y:S02]  /*b250*/  USEL UR9, UR15, URZ, UP1 ;  /* 0x0000003f0f097287 */ /* 0x000fe40008800000 */
[----:B------:R-:W-:Y:S02]  /*b260*/  USEL UR8, UR14, URZ, !UP0 ;  /* 0x0000003f0e087287 */ /* 0x000fe4000c000000 */
[----:B------:R-:W-:Y:S01]  /*b270*/  USEL UR18, UR13, URZ, !UP0 ;  /* 0x0000003f0d127287 */ /* 0x000fe2000c000000 */
[----:B0-----:R-:W-:Y:S01]  /*b280*/  @P1 IMAD.HI.U32 R4, R11, R6, RZ ;  /* 0x000000060b041227 */ /* 0x001fe200078e00ff */
[----:B------:R-:W-:Y:S01]  /*b290*/  ULDC.64 UR10, c[0x0][UR19+0x218] ;  /* 0x00008600130a7abb */ /* 0x000fe20008000a00 */
[----:B------:R-:W-:Y:S01]  /*b2a0*/  ULDC.64 UR12, c[0x0][UR19+0x220] ;  /* 0x00008800130c7abb */ /* 0x000fe20008000a00 */
[----:B------:R-:W-:Y:S01]  /*b2b0*/  ULDC.64 UR14, c[0x0][UR19+0x228] ;  /* 0x00008a00130e7abb */ /* 0x000fe20008000a00 */
[----:B------:R-:W-:-:S02]  /*b2c0*/  UIMAD.WIDE.U32 UR16, UR10, UR20, URZ ;  /* 0x000000140a1072a5 */ /* 0x000fc4000f8e003f */
[----:B------:R-:W-:Y:S02]  /*b2d0*/  UIMAD UR13, UR13, UR8, URZ ;  /* 0x000000080d0d72a4 */ /* 0x000fe4000f8e023f */
[----:B------:R-:W-:Y:S01]  /*b2e0*/  UIMAD UR20, UR11, UR20, URZ ;  /* 0x000000140b1472a4 */ /* 0x000fe2000f8e023f */
[----:B------:R-:W-:Y:S01]  /*b2f0*/  IMAD.MOV.U32 R7, RZ, RZ, R11 ;  /* 0x000000ffff077224 */ /* 0x000fe200078e000b */
[----:B------:R-:W-:Y:S02]  /*b300*/  UIMAD.WIDE.U32 UR10, UR12, UR8, URZ ;  /* 0x000000080c0a72a5 */ /* 0x000fe4000f8e003f */
[----:B------:R-:W-:Y:S01]  /*b310*/  UIMAD.WIDE.U32 UR22, UR14, UR9, URZ ;  /* 0x000000090e1672a5 */ /* 0x000fe2000f8e003f */
[----:B-1----:R-:W-:Y:S01]  /*b320*/  @P1 SHF.R.U32.HI R7, RZ, R9, R4 ;  /* 0x00000009ff071219 */ /* 0x002fe20000011604 */
[----:B------:R-:W-:Y:S02]  /*b330*/  UIMAD UR9, UR15, UR9, URZ ;  /* 0x000000090f0972a4 */ /* 0x000fe4000f8e023f */
[----:B------:R-:W-:-:S02]  /*b340*/  UIMAD UR13, UR12, UR18, UR13 ;  /* 0x000000120c0d72a4 */ /* 0x000fc4000f8e020d */
[----:B------:R-:W-:Y:S01]  /*b350*/  UIADD3 UR20, UR17, UR20, URZ ;  /* 0x0000001411147290 */ /* 0x000fe2000fffe03f */
[--C-:B------:R-:W-:Y:S02]  /*b360*/  IMAD.MOV R9, RZ, RZ, -R7.reuse ;  /* 0x000000ffff097224 */ /* 0x100fe400078e0a07 */
[----:B------:R-:W-:Y:S02]  /*b370*/  IMAD.U32 R4, RZ, RZ, UR22 ;  /* 0x00000016ff047e24 */ /* 0x000fe4000f8e00ff */
[----:B------:R-:W-:Y:S01]  /*b380*/  IMAD.U32 R5, RZ, RZ, UR23 ;  /* 0x00000017ff057e24 */ /* 0x000fe2000f8e00ff */
[----:B------:R-:W-:Y:S01]  /*b390*/  SHF.R.S32.HI R5, RZ, 0x1f, R7 ;  /* 0x0000001fff057819 */ /* 0x000fe20000011407 */
[----:B------:R-:W-:-:S05]  /*b3a0*/  IMAD R9, R76, R9, R11 ;  /* 0x000000094c097224 */ /* 0x000fca00078e020b */
[----:B------:R-:W-:Y:S01]  /*b3b0*/  SHF.R.S32.HI R6, RZ, 0x1f, R9 ;  /* 0x0000001fff067819 */ /* 0x000fe20000011409 */
[----:B------:R-:W-:Y:S01]  /*b3c0*/  IMAD.U32 R12, RZ, RZ, UR21 ;  /* 0x00000015ff0c7e24 */ /* 0x000fe2000f8e00ff */
[----:B--2---:R-:W-:-:S13]  /*b3d0*/  @P0 R2UR UR4, R77 ;  /* 0x000000004d0402ca */ /* 0x004fda00000e0000 */
[----:B------:R-:W-:Y:S02]  /*b3e0*/  UIADD3 UR16, UP0, UP2, UR10, UR16, UR4 ;  /* 0x000000100a107290 */ /* 0x000fe4000fa1e004 */
[----:B------:R-:W-:Y:S02]  /*b3f0*/  UIADD3 UR10, UR23, UR9, URZ ;  /* 0x00000009170a7290 */ /* 0x000fe4000fffe03f */
[----:B------:R-:W-:Y:S02]  /*b400*/  UIADD3 UR9, UR11, UR13, URZ ;  /* 0x0000000d0b097290 */ /* 0x000fe4000fffe03f */
[----:B------:R-:W-:Y:S01]  /*b410*/  USHF.R.S32.HI UR14, URZ, 0x1f, UR4 ;  /* 0x0000001f3f0e7899 */ /* 0x000fe20008011404 */
[----:B------:R-:W-:Y:S01]  /*b420*/  IADD3 R4, P2, P3, R7, UR16, R4 ;  /* 0x0000001007047c10 */ /* 0x000fe2000fb5e004 */
[----:B------:R-:W-:Y:S01]  /*b430*/  IMAD.U32 R8, RZ, RZ, UR10 ;  /* 0x0000000aff087e24 */ /* 0x000fe2000f8e00ff */
[----:B------:R-:W-:Y:S01]  /*b440*/  ULDC.64 UR12, c[0x0][0xba8] ;  /* 0x0002ea00000c7ab9 */ /* 0x000fe20000000a00 */
[----:B------:R-:W-:Y:S01]  /*b450*/  UIADD3.X UR9, UR9, UR20, UR14, UP0, UP2 ;  /* 0x0000001409097290 */ /* 0x000fe200087e440e */
[----:B------:R-:W-:Y:S01]  /*b460*/  ULDC.64 UR10, c[0x0][UR19+0x210] ;  /* 0x00008400130a7abb */ /* 0x000fe20008000a00 */
[----:B------:R-:W-:Y:S01]  /*b470*/  @!UP1 ULDC UR12, c[0x0][0xb50] ;  /* 0x0002d400000c9ab9 */ /* 0x000fe20000000800 */
[----:B------:R-:W-:Y:S01]  /*b480*/  IMAD R7, R9, UR11, RZ ;  /* 0x0000000b09077c24 */ /* 0x000fe2000f8e02ff */
[----:B------:R-:W-:-:S02]  /*b490*/  @!UP1 ULDC UR13, c[0x0][0xb54] ;  /* 0x0002d500000d9ab9 */ /* 0x000fc40000000800 */
[----:B------:R-:W-:Y:S01]  /*b4a0*/  IADD3.X R5, R5, UR9, R8, P2, P3 ;  /* 0x0000000905057c10 */ /* 0x000fe200097e6408 */
[----:B------:R-:W-:Y:S02]  /*b4b0*/  IMAD R7, R6, UR10, R7 ;  /* 0x0000000a06077c24 */ /* 0x000fe4000f8e0207 */
[----:B------:R-:W-:-:S04]  /*b4c0*/  IMAD.WIDE.U32 R4, R9, UR10, R4 ;  /* 0x0000000a09047c25 */ /* 0x000fc8000f8e0004 */
[----:B------:R-:W-:Y:S01]  /*b4d0*/  IMAD.IADD R5, R5, 0x1, R7 ;  /* 0x0000000105057824 */ /* 0x000fe200078e0207 */
[----:B------:R-:W-:-:S04]  /*b4e0*/  LEA R9, P2, R4, UR12, 0x2 ;  /* 0x0000000c04097c11 */ /* 0x000fc8000f8410ff */
[----:B------:R-:W-:Y:S01]  /*b4f0*/  LEA.HI.X R10, R4, UR13, R5, 0x2, P2 ;  /* 0x0000000d040a7c11 */ /* 0x000fe200090f1405 */
[----:B------:R-:W-:Y:S08]  /*b500*/  @P4 BRA `(.L_x_198) ;  /* 0x0000000000144947 */ /* 0x000ff00003800000 */
[----:B------:R-:W-:Y:S05]  /*b510*/  @!P0 BRA `(.L_x_198) ;  /* 0x0000000000108947 */ /* 0x000fea0003800000 */
[----:B------:R-:W-:Y:S02]  /*b520*/  ULDC.64 UR10, c[0x0][0x208] ;  /* 0x00008200000a7ab9 */ /* 0x000fe40000000a00 */
[----:B------:R-:W2:Y:S04]  /*b530*/  LDG.E R4, desc[UR10][R74.64] ;  /* 0x0000000a4a047981 */ /* 0x000ea8000c1e1900 */
[----:B-----5:R-:W2:Y:S02]  /*b540*/  LDG.E R19, desc[UR10][R74.64+0x4] ;  /* 0x0000040a4a137981 */ /* 0x020ea4000c1e1900 */
[----:B--2---:R-:W-:-:S07]  /*b550*/  IMAD.IADD R19, R19, 0x1, -R4 ;  /* 0x0000000113137824 */ /* 0x004fce00078e0a04 */
.L_x_198:
[----:B------:R-:W2:Y:S01]  /*b560*/  LDL R13, [R1+0x40] ;  /* 0x00004000010d7983 */ /* 0x000ea20000100800 */
[----:B------:R-:W0:Y:S03]  /*b570*/  S2R R4, SR_TID.X ;  /* 0x0000000000047919 */ /* 0x000e260000002100 */
[----:B------:R-:W-:Y:S04]  /*b580*/  SHFL.IDX PT, R5, R10, RZ, 0x1c1f ;  /* 0x001c1fff0a057589 */ /* 0x000fe800000e0000 */
[----:B------:R-:W-:Y:S04]  /*b590*/  SHFL.IDX PT, R6, R9, 0x1, 0x1c1f ;  /* 0x003c1f0009067f89 */ /* 0x000fe800000e0000 */
[----:B------:R-:W-:Y:S01]  /*b5a0*/  SHFL.IDX PT, R7, R10, 0x1, 0x1c1f ;  /* 0x003c1f000a077f89 */ /* 0x000fe200000e0000 */
[----:B0-----:R-:W-:-:S05]  /*b5b0*/  VIADD R14, R4, 0xffffff80 ;  /* 0xffffff80040e7836 */ /* 0x001fca0000000000 */
[----:B------:R-:W-:-:S04]  /*b5c0*/  SHF.R.S32.HI R8, RZ, 0x1f, R14 ;  /* 0x0000001fff087819 */ /* 0x000fc8000001140e */
[----:B------:R-:W-:-:S04]  /*b5d0*/  LEA.HI R8, R8, R14, RZ, 0x7 ;  /* 0x0000000e08087211 */ /* 0x000fc800078f38ff */
[----:B------:R-:W-:Y:S01]  /*b5e0*/  LOP3.LUT R8, R8, 0xffffff80, RZ, 0xc0, !PT ;  /* 0xffffff8008087812 */ /* 0x000fe200078ec0ff */
[----:B------:R-:W0:Y:S04]  /*b5f0*/  SHFL.IDX PT, R4, R9, RZ, 0x1c1f ;  /* 0x001c1fff09047589 */ /* 0x000e2800000e0000 */
[----:B------:R-:W-:Y:S02]  /*b600*/  IMAD.IADD R8, R14, 0x1, -R8 ;  /* 0x000000010e087824 */ /* 0x000fe400078e0a08 */
[----:B-----5:R-:W-:-:S03]  /*b610*/  IMAD R19, R19, R76, RZ ;  /* 0x0000004c13137224 */ /* 0x020fc600078e02ff */
[----:B------:R-:W-:Y:S01]  /*b620*/  LOP3.LUT P0, RZ, R8, 0x3, RZ, 0xc0, !PT ;  /* 0x0000000308ff7812 */ /* 0x000fe2000780c0ff */
[----:B------:R-:W-:Y:S01]  /*b630*/  ULDC.64 UR10, c[0x0][0x208] ;  /* 0x00008200000a7ab9 */ /* 0x000fe20000000a00 */
[----:B--2---:R-:W-:-:S04]  /*b640*/  IMAD R12, R12, 0xc0, R13 ;  /* 0x000000c00c0c7824 */ /* 0x004fc800078e020d */
[C---:B------:R-:W-:Y:S01]  /*b650*/  VIADD R8, R12.reuse, 0x8 ;  /* 0x000000080c087836 */ /* 0x040fe20000000000 */
[----:B------:R-:W-:-:S04]  /*b660*/  ISETP.GE.OR P2, PT, R12, R19, P0 ;  /* 0x000000130c00720c */ /* 0x000fc80000746670 */
[----:B------:R-:W-:-:S09]  /*b670*/  ISETP.GE.OR P0, PT, R8, R19, P0 ;  /* 0x000000130800720c */ /* 0x000fd20000706670 */
[----:B0-----:R0:W-:Y:S04]  /*b680*/  @!P2 ST.E desc[UR10][R4.64], R0 ;  /* 0x000000000400a985 */ /* 0x0011e8000c10190a */
[----:B------:R0:W-:Y:S01]  /*b690*/  @!P0 ST.E desc[UR10][R6.64], R3 ;  /* 0x0000000306008985 */ /* 0x0001e2000c10190a */
[----:B------:R-:W-:-:S13]  /*b6a0*/  PLOP3.LUT P0, PT, PT, PT, UP1, 0x80, 0x0 ;  /* 0x000000000000781c */ /* 0x000fda0003f0f018 */
[----:B0-----:R-:W-:Y:S05]  /*b6b0*/  @P0 BRA `(.L_x_199) ;  /* 0x00000008003c0947 */ /* 0x001fea0003800000 */
[----:B------:R-:W0:Y:S01]  /*b6c0*/  S2R R13, SR_TID.X ;  /* 0x00000000000d7919 */ /* 0x000e220000002100 */
[----:B------:R-:W1:Y:S01]  /*b6d0*/  @P1 LDC R21, c[0x0][0xbec] ;  /* 0x0002fb00ff151b82 */ /* 0x000e620000000800 */
[----:B------:R-:W-:Y:S01]  /*b6e0*/  ULDC.64 UR10, c[0x0][0x208] ;  /* 0x00008200000a7ab9 */ /* 0x000fe20000000a00 */
[----:B------:R-:W-:Y:S01]  /*b6f0*/  R2UR UR16, R80 ;  /* 0x00000000501072ca */ /* 0x000fe200000e0000 */
[----:B------:R-:W-:Y:S01]  /*b700*/  ULDC.64 UR12, c[0x0][0xaa0] ;  /* 0x0002a800000c7ab9 */ /* 0x000fe20000000a00 */
[----:B------:R-:W-:Y:S01]  /*b710*/  R2UR UR17, R156 ;  /* 0x000000009c1172ca */ /* 0x000fe200000e0000 */
[----:B0-----:R-:W-:-:S05]  /*b720*/  VIADD R75, R13, 0xffffff80 ;  /* 0xffffff800d4b7836 */ /* 0x001fca0000000000 */
[----:B------:R-:W-:-:S04]  /*b730*/  SHF.R.S32.HI R74, RZ, 0x1f, R75 ;  /* 0x0000001fff4a7819 */ /* 0x000fc8000001144b */
[----:B------:R-:W-:-:S04]  /*b740*/  LEA.HI R74, R74, R75, RZ, 0x2 ;  /* 0x0000004b4a4a7211 */ /* 0x000fc800078f10ff */
[----:B------:R-:W-:-:S05]  /*b750*/  SHF.R.S32.HI R74, RZ, 0x2, R74 ;  /* 0x00000002ff4a7819 */ /* 0x000fca000001144a */
[----:B------:R-:W-:-:S04]  /*b760*/  IMAD R3, R74, 0x20, R18 ;  /* 0x000000204a037824 */ /* 0x000fc800078e0212 */
[----:B------:R-:W-:-:S03]  /*b770*/  IMAD.WIDE R16, R3, 0x2, R16 ;  /* 0x0000000203107825 */ /* 0x000fc600078e0210 */
[C---:B------:R-:W-:Y:S02]  /*b780*/  IADD3 R9, P0, R16.reuse, 0x1800, RZ ;  /* 0x0000180010097810 */ /* 0x040fe40007f1e0ff */
[C---:B------:R-:W-:Y:S02]  /*b790*/  IADD3 R13, P2, R16.reuse, 0x3000, RZ ;  /* 0x00003000100d7810 */ /* 0x040fe40007f5e0ff */
[C---:B------:R-:W-:Y:S02]  /*b7a0*/  IADD3 R25, P3, R16.reuse, 0x4800, RZ ;  /* 0x0000480010197810 */ /* 0x040fe40007f7e0ff */
[C---:B------:R-:W-:Y:S02]  /*b7b0*/  IADD3 R29, P4, R16.reuse, 0x6000, RZ ;  /* 0x00006000101d7810 */ /* 0x040fe40007f9e0ff */
[----:B------:R-:W-:Y:S02]  /*b7c0*/  LOP3.LUT R5, R16, 0x180, RZ, 0xc0, !PT ;  /* 0x0000018010057812 */ /* 0x000fe400078ec0ff */
[----:B------:R-:W-:-:S02]  /*b7d0*/  LOP3.LUT R8, R9, 0x180, RZ, 0xc0, !PT ;  /* 0x0000018009087812 */ /* 0x000fc400078ec0ff */
[----:B------:R-:W-:Y:S02]  /*b7e0*/  LOP3.LUT R12, R13, 0x180, RZ, 0xc0, !PT ;  /* 0x000001800d0c7812 */ /* 0x000fe400078ec0ff */
[----:B------:R-:W-:Y:S02]  /*b7f0*/  LOP3.LUT R24, R25, 0x180, RZ, 0xc0, !PT ;  /* 0x0000018019187812 */ /* 0x000fe400078ec0ff */
[----:B------:R-:W-:Y:S02]  /*b800*/  LOP3.LUT R28, R29, 0x180, RZ, 0xc0, !PT ;  /* 0x000001801d1c7812 */ /* 0x000fe400078ec0ff */
[----:B------:R-:W-:Y:S02]  /*b810*/  SHF.R.U64 R5, R5, 0x3, RZ ;  /* 0x0000000305057819 */ /* 0x000fe400000012ff */
[----:B------:R-:W-:Y:S02]  /*b820*/  IADD3 R3, P5, R16, 0x7800, RZ ;  /* 0x0000780010037810 */ /* 0x000fe40007fbe0ff */
[----:B------:R-:W-:-:S02]  /*b830*/  SHF.R.U64 R8, R8, 0x3, RZ ;  /* 0x0000000308087819 */ /* 0x000fc400000012ff */
[----:B------:R-:W-:Y:S01]  /*b840*/  SHF.R.U64 R12, R12, 0x3, RZ ;  /* 0x000000030c0c7819 */ /* 0x000fe200000012ff */
[----:B------:R-:W-:Y:S01]  /*b850*/  IMAD.X R33, RZ, RZ, R17, P5 ;  /* 0x000000ffff217224 */ /* 0x000fe200028e0611 */
[----:B------:R-:W-:Y:S02]  /*b860*/  SHF.R.U64 R24, R24, 0x3, RZ ;  /* 0x0000000318187819 */ /* 0x000fe400000012ff */
[----:B------:R-:W-:Y:S02]  /*b870*/  SHF.R.U64 R28, R28, 0x3, RZ ;  /* 0x000000031c1c7819 */ /* 0x000fe400000012ff */
[----:B------:R-:W-:Y:S02]  /*b880*/  LOP3.LUT R16, R5, R16, RZ, 0x3c, !PT ;  /* 0x0000001005107212 */ /* 0x000fe400078e3cff */
[----:B------:R-:W-:Y:S02]  /*b890*/  SHF.R.S32.HI R20, RZ, 0x1f, R75 ;  /* 0x0000001fff147819 */ /* 0x000fe4000001144b */
[----:B------:R-:W-:Y:S01]  /*b8a0*/  LOP3.LUT R0, R3, 0x180, RZ, 0xc0, !PT ;  /* 0x0000018003007812 */ /* 0x000fe200078ec0ff */
[----:B------:R0:W5:Y:S01]  /*b8b0*/  LD.E.128 R4, desc[UR10][R16.64] ;  /* 0x0000000a10047980 */ /* 0x000162000c101d00 */
[----:B------:R-:W-:Y:S01]  /*b8c0*/  LOP3.LUT R8, R8, R9, RZ, 0x3c, !PT ;  /* 0x0000000908087212 */ /* 0x000fe200078e3cff */
[--C-:B------:R-:W-:Y:S01]  /*b8d0*/  IMAD.X R9, RZ, RZ, R17.reuse, P0 ;  /* 0x000000ffff097224 */ /* 0x100fe200000e0611 */
[----:B------:R-:W-:Y:S01]  /*b8e0*/  LOP3.LUT R12, R12, R13, RZ, 0x3c, !PT ;  /* 0x0000000d0c0c7212 */ /* 0x000fe200078e3cff */
[--C-:B------:R-:W-:Y:S01]  /*b8f0*/  IMAD.X R13, RZ, RZ, R17.reuse, P2 ;  /* 0x000000ffff0d7224 */ /* 0x100fe200010e0611 */
[----:B------:R-:W-:Y:S01]  /*b900*/  LOP3.LUT R24, R24, R25, RZ, 0x3c, !PT ;  /* 0x0000001918187212 */ /* 0x000fe200078e3cff */
[--C-:B------:R-:W-:Y:S01]  /*b910*/  IMAD.X R25, RZ, RZ, R17.reuse, P3 ;  /* 0x000000ffff197224 */ /* 0x100fe200018e0611 */
[----:B------:R-:W-:Y:S01]  /*b920*/  LOP3.LUT R28, R28, R29, RZ, 0x3c, !PT ;  /* 0x0000001d1c1c7212 */ /* 0x000fe200078e3cff */
[----:B------:R-:W-:Y:S01]  /*b930*/  IMAD.X R29, RZ, RZ, R17, P4 ;  /* 0x000000ffff1d7224 */ /* 0x000fe200020e0611 */
[----:B------:R-:W-:Y:S01]  /*b940*/  LEA.HI R20, R20, R75, RZ, 0x2 ;  /* 0x0000004b14147211 */ /* 0x000fe200078f10ff */
[----:B0-----:R-:W0:Y:S01]  /*b950*/  @P1 LDC R17, c[0x0][0xbf0] ;  /* 0x0002fc00ff111b82 */ /* 0x001e220000000800 */
[----:B------:R-:W-:Y:S01]  /*b960*/  SHF.R.U64 R0, R0, 0x3, RZ ;  /* 0x0000000300007819 */ /* 0x000fe200000012ff */
[----:B------:R-:W-:Y:S01]  /*b970*/  UIMAD UR9, UR14, UR12, URZ ;  /* 0x0000000c0e0972a4 */ /* 0x000fe2000f8e023f */
[----:B------:R-:W-:Y:S01]  /*b980*/  LOP3.LUT R20, R20, 0xfffffffc, RZ, 0xc0, !PT ;  /* 0xfffffffc14147812 */ /* 0x000fe200078ec0ff */
[----:B------:R-:W5:Y:S01]  /*b990*/  LD.E.128 R8, desc[UR10][R8.64] ;  /* 0x0000000a08087980 */ /* 0x000f62000c101d00 */
[----:B------:R-:W-:Y:S01]  /*b9a0*/  LOP3.LUT R32, R0, R3, RZ, 0x3c, !PT ;  /* 0x0000000300207212 */ /* 0x000fe200078e3cff */
[----:B------:R-:W-:-:S02]  /*b9b0*/  ULDC.64 UR14, c[0x0][0xaf0] ;  /* 0x0002bc00000e7ab9 */ /* 0x000fc40000000a00 */
[----:B------:R-:W-:Y:S01]  /*b9c0*/  IMAD.IADD R20, R75, 0x1, -R20 ;  /* 0x000000014b147824 */ /* 0x000fe200078e0a14 */
[----:B------:R-:W5:Y:S01]  /*b9d0*/  LD.E.128 R12, desc[UR10][R12.64] ;  /* 0x0000000a0c0c7980 */ /* 0x000f62000c101d00 */
[----:B------:R-:W-:Y:S01]  /*b9e0*/  IMAD.U32 R3, RZ, RZ, UR16 ;  /* 0x00000010ff037e24 */ /* 0x000fe2000f8e00ff */
[----:B------:R-:W-:Y:S01]  /*b9f0*/  UIMAD UR9, UR4, UR13, UR9 ;  /* 0x0000000d040972a4 */ /* 0x000fe2000f8e0209 */
[----:B------:R-:W-:Y:S01]  /*ba00*/  IMAD R0, R20, 0x60, R74 ;  /* 0x0000006014007824 */ /* 0x000fe200078e024a */
[----:B------:R-:W5:Y:S04]  /*ba10*/  LD.E.128 R24, desc[UR10][R24.64] ;  /* 0x0000000a18187980 */ /* 0x000f68000c101d00 */
[----:B------:R-:W5:Y:S04]  /*ba20*/  LD.E.128 R28, desc[UR10][R28.64] ;  /* 0x0000000a1c1c7980 */ /* 0x000f68000c101d00 */
[----:B------:R-:W5:Y:S01]  /*ba30*/  LD.E.128 R32, desc[UR10][R32.64] ;  /* 0x0000000a20207980 */ /* 0x000f62000c101d00 */
[----:B------:R-:W-:Y:S01]  /*ba40*/  UIMAD.WIDE.U32 UR10, UR4, UR12, URZ ;  /* 0x0000000c040a72a5 */ /* 0x000fe2000f8e003f */
[----:B------:R-:W-:-:S02]  /*ba50*/  IMAD R20, R3, 0xc0, R0 ;  /* 0x000000c003147824 */ /* 0x000fc400078e0200 */
[----:B------:R-:W-:Y:S01]  /*ba60*/  ULDC.64 UR12, c[0x0][0xae8] ;  /* 0x0002ba00000c7ab9 */ /* 0x000fe20000000a00 */
[----:B------:R-:W-:Y:S01]  /*ba70*/  UIADD3 UR11, UR11, UR9, URZ ;  /* 0x000000090b0b7290 */ /* 0x000fe2000fffe03f */
[----:B-1----:R-:W-:Y:S01]  /*ba80*/  @P1 IMAD.HI.U32 R0, R20, R21, RZ ;  /* 0x0000001514001227 */ /* 0x002fe200078e00ff */
[----:B------:R-:W-:Y:S01]  /*ba90*/  USHF.R.S32.HI UR4, URZ, 0x1f, UR8 ;  /* 0x0000001f3f047899 */ /* 0x000fe20008011408 */
[----:B------:R-:W-:Y:S01]  /*baa0*/  @!PT LDS RZ, [RZ] ;  /* 0x00000000fffff984 */ /* 0x000fe20000000800 */
[----:B------:R-:W-:Y:S01]  /*bab0*/  @!PT LDS RZ, [RZ] ;  /* 0x00000000fffff984 */ /* 0x000fe20000000800 */
[----:B------:R-:W-:Y:S01]  /*bac0*/  @!PT LDS RZ, [RZ] ;  /* 0x00000000fffff984 */ /* 0x000fe20000000800 */
[----:B------:R-:W-:Y:S01]  /*bad0*/  @!PT LDS RZ, [RZ] ;  /* 0x00000000fffff984 */ /* 0x000fe20000000800 */
[----:B------:R1:W-:Y:S06]  /*bae0*/  MEMBAR.ALL.CTA ;  /* 0x0000000000007992 */ /* 0x0003ec0000008000 */
[----:B-1----:R-:W1:Y:S01]  /*baf0*/  FENCE.VIEW.ASYNC.S ;  /* 0x00000000000073c6 */ /* 0x002e620000000000 */
[----:B------:R-:W-:Y:S01]  /*bb00*/  UIMAD.WIDE.U32 UR10, UR17, UR12, UR10 ;  /* 0x0000000c110a72a5 */ /* 0x000fe2000f8e000a */
[----:B------:R-:W-:Y:S01]  /*bb10*/  IMAD.MOV.U32 R3, RZ, RZ, R20 ;  /* 0x000000ffff037224 */ /* 0x000fe200078e0014 */
[----:B------:R-:W-:Y:S01]  /*bb20*/  UIMAD UR4, UR4, UR14, URZ ;  /* 0x0000000e040472a4 */ /* 0x000fe2000f8e023f */
[----:B0-----:R-:W-:Y:S01]  /*bb30*/  @P1 SHF.R.U32.HI R3, RZ, R17, R0 ;  /* 0x00000011ff031219 */ /* 0x001fe20000011600 */
[----:B------:R-:W-:-:S02]  /*bb40*/  UIMAD UR11, UR17, UR13, UR11 ;  /* 0x0000000d110b72a4 */ /* 0x000fc4000f8e020b */
[----:B------:R-:W-:Y:S01]  /*bb50*/  UIMAD UR4, UR8, UR15, UR4 ;  /* 0x0000000f080472a4 */ /* 0x000fe2000f8e0204 */
[--C-:B------:R-:W-:Y:S01]  /*bb60*/  SHF.R.S32.HI R0, RZ, 0x1f, R3.reuse ;  /* 0x0000001fff007819 */ /* 0x100fe20000011403 */
[----:B------:R-:W-:Y:S01]  /*bb70*/  UIMAD.WIDE.U32 UR8, UR8, UR14, UR10 ;  /* 0x0000000e080872a5 */ /* 0x000fe2000f8e000a */
[----:B------:R-:W-:Y:S02]  /*bb80*/  IMAD.MOV R21, RZ, RZ, -R3 ;  /* 0x000000ffff157224 */ /* 0x000fe400078e0a03 */
[----:B------:R-:W-:Y:S01]  /*bb90*/  ULDC.64 UR10, c[0x0][0xae0] ;  /* 0x0002b800000a7ab9 */ /* 0x000fe20000000a00 */
[----:B------:R-:W-:Y:S01]  /*bba0*/  UIADD3 UR4, UR9, UR4, URZ ;  /* 0x0000000409047290 */ /* 0x000fe2000fffe03f */
[----:B------:R-:W-:Y:S02]  /*bbb0*/  IMAD R0, R0, UR10, RZ ;  /* 0x0000000a00007c24 */ /* 0x000fe4000f8e02ff */
[----:B------:R-:W-:Y:S02]  /*bbc0*/  IMAD R21, R76, R21, R20 ;  /* 0x000000154c157224 */ /* 0x000fe400078e0214 */
[----:B------:R-:W-:-:S02]  /*bbd0*/  IMAD R23, R3, UR11, R0 ;  /* 0x0000000b03177c24 */ /* 0x000fc4000f8e0200 */
[----:B------:R-:W-:Y:S01]  /*bbe0*/  IMAD.U32 R17, RZ, RZ, UR9 ;  /* 0x00000009ff117e24 */ /* 0x000fe2000f8e00ff */
[----:B------:R-:W-:Y:S01]  /*bbf0*/  SHF.R.S32.HI R0, RZ, 0x1f, R21 ;  /* 0x0000001fff007819 */ /* 0x000fe20000011415 */
[----:B------:R-:W-:Y:S01]  /*bc00*/  IMAD.U32 R16, RZ, RZ, UR8 ;  /* 0x00000008ff107e24 */ /* 0x000fe2000f8e00ff */
[----:B------:R-:W-:Y:S01]  /*bc10*/  ULDC.64 UR8, c[0x0][0xad8] ;  /* 0x0002b60000087ab9 */ /* 0x000fe20000000a00 */
[----:B------:R-:W-:Y:S02]  /*bc20*/  IMAD.U32 R17, RZ, RZ, UR4 ;  /* 0x00000004ff117e24 */ /* 0x000fe4000f8e00ff */
[----:B------:R-:W-:Y:S02]  /*bc30*/  IMAD R0, R0, UR8, RZ ;  /* 0x0000000800007c24 */ /* 0x000fe4000f8e02ff */
[----:B------:R-:W-:-:S04]  /*bc40*/  IMAD.WIDE.U32 R16, R3, UR10, R16 ;  /* 0x0000000a03107c25 */ /* 0x000fc8000f8e0010 */
[----:B------:R-:W-:Y:S02]  /*bc50*/  IMAD.U32 R20, RZ, RZ, UR16 ;  /* 0x00000010ff147e24 */ /* 0x000fe4000f8e00ff */
[----:B------:R-:W-:Y:S02]  /*bc60*/  IMAD.IADD R17, R17, 0x1, R23 ;  /* 0x0000000111117824 */ /* 0x000fe400078e0217 */
[C---:B------:R-:W-:Y:S02]  /*bc70*/  IMAD R3, R21.reuse, UR9, R0 ;  /* 0x0000000915037c24 */ /* 0x040fe4000f8e0200 */
[----:B------:R-:W-:Y:S01]  /*bc80*/  IMAD R0, R20, 0xc0, R74 ;  /* 0x000000c014007824 */ /* 0x000fe200078e024a */
[----:B------:R-:W-:Y:S01]  /*bc90*/  UIADD3 UR4, UR37, 0x31c20, URZ ;  /* 0x00031c2025047890 */ /* 0x000fe2000fffe03f */
[----:B------:R-:W-:Y:S01]  /*bca0*/  IMAD.WIDE.U32 R16, R21, UR8, R16 ;  /* 0x0000000815107c25 */ /* 0x000fe2000f8e0010 */
[----:B------:R-:W-:Y:S02]  /*bcb0*/  ULDC.64 UR8, c[0x0][0xa80] ;  /* 0x0002a00000087ab9 */ /* 0x000fe40000000a00 */
[----:B------:R-:W-:Y:S01]  /*bcc0*/  ISETP.GE.AND P0, PT, R0, R19, PT ;  /* 0x000000130000720c */ /* 0x000fe20003f06270 */
[----:B------:R-:W-:Y:S01]  /*bcd0*/  IMAD.IADD R3, R17, 0x1, R3 ;  /* 0x0000000111037824 */ /* 0x000fe200078e0203 */
[----:B------:R-:W-:Y:S01]  /*bce0*/  UPRMT UR4, URZ, 0x654, UR4 ;  /* 0x000006543f047896 */ /* 0x000fe20008000004 */
[----:B------:R-:W-:-:S04]  /*bcf0*/  LEA R23, P1, R16, UR8, 0x1 ;  /* 0x0000000810177c11 */ /* 0x000fc8000f8208ff */
[----:B------:R-:W-:Y:S01]  /*bd00*/  LEA.HI.X R3, R16, UR9, R3, 0x1, P1 ;  /* 0x0000000910037c11 */ /* 0x000fe200088f0c03 */
[----:B-1----:R0:W1:Y:S01]  /*bd10*/  SHFL.IDX PT, R20, R23, RZ, 0x1c1f ;  /* 0x001c1fff17147589 */ /* 0x00206200000e0000 */
[----:B------:R-:W-:Y:S02]  /*bd20*/  BSSY B1, `(.L_x_200) ;  /* 0x0000013000017945 */ /* 0x000fe40003800000 */
[----:B------:R-:W-:Y:S01]  /*bd30*/  SYNCS.ARRIVE.TRANS64.RED.A1T0 RZ, [UR4], RZ ;  /* 0x000000ffffff79a7 */ /* 0x000fe20008100404 */
[----:B------:R0:W2:Y:S01]  /*bd40*/  SHFL.IDX PT, R21, R3, RZ, 0x1c1f ;  /* 0x001c1fff03157589 */ /* 0x0000a200000e0000 */
[----:B------:R-:W-:Y:S02]  /*bd50*/  SHF.R.S32.HI R40, RZ, 0x1f, R144 ;  /* 0x0000001fff287819 */ /* 0x000fe40000011490 */
[----:B------:R-:W-:Y:S01]  /*bd60*/  SHF.R.S32.HI R41, RZ, 0x1f, R22 ;  /* 0x0000001fff297819 */ /* 0x000fe20000011416 */
[----:B------:R-:W-:Y:S06]  /*bd70*/  @P0 BRA `(.L_x_201) ;  /* 0x0000000000340947 */ /* 0x000fec0003800000 */
[----:B------:R-:W-:Y:S01]  /*bd80*/  ULDC UR4, c[0x0][0xac8] ;  /* 0x0002b20000047ab9 */ /* 0x000fe20000000800 */
[----:B------:R-:W-:Y:S01]  /*bd90*/  ULDC.64 UR8, c[0x0][0x208] ;  /* 0x0000820000087ab9 */ /* 0x000fe20000000a00 */
[----:B------:R-:W-:Y:S02]  /*bda0*/  ISETP.GE.AND P1, PT, R22, UR4, PT ;  /* 0x0000000416007c0c */ /* 0x000fe4000bf26270 */
[----:B------:R-:W-:Y:S02]  /*bdb0*/  ISETP.GE.AND P2, PT, R144, UR4, PT ;  /* 0x0000000490007c0c */ /* 0x000fe4000bf46270 */
[----:B------:R-:W-:-:S09]  /*bdc0*/  ISETP.GE.AND P0, PT, R18, UR4, PT ;  /* 0x0000000412007c0c */ /* 0x000fd2000bf06270 */
[-C--:B-1----:R-:W-:Y:S02]  /*bdd0*/  @!P1 LEA R36, P3, R22, R20.reuse, 0x1 ;  /* 0x0000001416249211 */ /* 0x082fe400078608ff */
[----:B------:R-:W-:Y:S02]  /*bde0*/  @!P2 LEA R38, P4, R144, R20, 0x1 ;  /* 0x000000149026a211 */ /* 0x000fe400078808ff */
[----:B--2---:R-:W-:Y:S01]  /*bdf0*/  @!P0 IMAD.WIDE R16, R18, 0x2, R20 ;  /* 0x0000000212108825 */ /* 0x004fe200078e0214 */
[-C--:B------:R-:W-:Y:S02]  /*be00*/  @!P1 LEA.HI.X R37, R22, R21.reuse, R41, 0x1, P3 ;  /* 0x0000001516259211 */ /* 0x080fe400018f0c29 */
[----:B------:R-:W-:Y:S02]  /*be10*/  @!P2 LEA.HI.X R39, R144, R21, R40, 0x1, P4 ;  /* 0x000000159027a211 */ /* 0x000fe400020f0c28 */
[----:B-----5:R3:W-:Y:S04]  /*be20*/  @!P0 ST.E.128 desc[UR8][R16.64], R4 ;  /* 0x0000000410008985 */ /* 0x0207e8000c101d08 */
[----:B------:R3:W-:Y:S04]  /*be30*/  @!P1 ST.E.128 desc[UR8][R36.64], R12 ;  /* 0x0000000c24009985 */ /* 0x0007e8000c101d08 */
[----:B------:R3:W-:Y:S02]  /*be40*/  @!P2 ST.E.128 desc[UR8][R38.64], R28 ;  /* 0x0000001c2600a985 */ /* 0x0007e4000c101d08 */
.L_x_201:
[----:B------:R-:W-:Y:S05]  /*be50*/  BSYNC B1 ;  /* 0x0000000000017941 */ /* 0x000fea0003800000 */
.L_x_200:
[----:B------:R-:W-:Y:S01]  /*be60*/  VIADD R0, R0, 0x60 ;  /* 0x0000006000007836 */ /* 0x000fe20000000000 */
[----:B---3-5:R3:W4:Y:S04]  /*be70*/  SHFL.IDX PT, R7, R3, 0x1, 0x1c1f ;  /* 0x003c1f0003077f89 */ /* 0x02872800000e0000 */
[----:B------:R-:W-:Y:S01]  /*be80*/  ISETP.GE.AND P0, PT, R0, R19, PT ;  /* 0x000000130000720c */ /* 0x000fe20003f06270 */
[----:B------:R3:W0:-:S12]  /*be90*/  SHFL.IDX PT, R6, R23, 0x1, 0x1c1f ;  /* 0x003c1f0017067f89 */ /* 0x00061800000e0000 */
[----:B---3--:R-:W-:Y:S05]  /*bea0*/  @P0 BRA `(.L_x_202) ;  /* 0x0000001800180947 */ /* 0x008fea0003800000 */
[----:B------:R-:W-:Y:S01]  /*beb0*/  ULDC UR4, c[0x0][0xac8] ;  /* 0x0002b20000047ab9 */ /* 0x000fe20000000800 */
[----:B------:R-:W-:Y:S01]  /*bec0*/  ULDC.64 UR8, c[0x0][0x208] ;  /* 0x0000820000087ab9 */ /* 0x000fe20000000a00 */
[----:B------:R-:W-:Y:S02]  /*bed0*/  ISETP.GE.AND P2, PT, R22, UR4, PT ;  /* 0x0000000416007c0c */ /* 0x000fe4000bf46270 */
[----:B------:R-:W-:-:S11]  /*bee0*/  ISETP.GE.AND P1, PT, R18, UR4, PT ;  /* 0x0000000412007c0c */ /* 0x000fd6000bf26270 */
[----:B0-----:R-:W-:Y:S02]  /*bef0*/  @!P2 LEA R12, P0, R22, R6, 0x1 ;  /* 0x00000006160ca211 */ /* 0x001fe400078008ff */
[----:B----4-:R-:W-:Y:S02]  /*bf00*/  @!P1 IMAD.WIDE R4, R18, 0x2, R6 ;  /* 0x0000000212049825 */ /* 0x010fe400078e0206 */
[----:B------:R-:W-:Y:S02]  /*bf10*/  @!P2 LEA.HI.X R13, R22, R7, R41, 0x1, P0 ;  /* 0x00000007160da211 */ /* 0x000fe400000f0c29 */
[----:B------:R-:W-:Y:S01]  /*bf20*/  ISETP.GE.AND P0, PT, R144, UR4, PT ;  /* 0x0000000490007c0c */ /* 0x000fe2000bf06270 */
[----:B------:R0:W-:Y:S04]  /*bf30*/  @!P1 ST.E.128 desc[UR8][R4.64], R8 ;  /* 0x0000000804009985 */ /* 0x0001e8000c101d08 */
[----:B------:R0:W-:Y:S08]  /*bf40*/  @!P2 ST.E.128 desc[UR8][R12.64], R24 ;  /* 0x000000180c00a985 */ /* 0x0001f0000c101d08 */
[----:B------:R-:W-:Y:S05]  /*bf50*/  @P0 BRA `(.L_x_202) ;  /* 0x0000001400ec0947 */ /* 0x000fea0003800000 */
[----:B0-----:R-:W-:Y:S01]  /*bf60*/  LEA R4, P0, R144, R6, 0x1 ;  /* 0x0000000690047211 */ /* 0x001fe200078008ff */
[----:B------:R-:W-:-:S03]  /*bf70*/  ULDC.64 UR8, c[0x0][0x208] ;  /* 0x0000820000087ab9 */ /* 0x000fc60000000a00 */
[----:B------:R-:W-:-:S05]  /*bf80*/  LEA.HI.X R5, R144, R7, R40, 0x1, P0 ;  /* 0x0000000790057211 */ /* 0x000fca00000f0c28 */
[----:B------:R0:W-:Y:S01]  /*bf90*/  ST.E.128 desc[UR8][R4.64], R32 ;  /* 0x0000002004007985 */ /* 0x0001e2000c101d08 */
[----:B------:R-:W-:Y:S05]  /*bfa0*/  BRA `(.L_x_202) ;  /* 0x0000001400d87947 */ /* 0x000fea0003800000 */
.L_x_199:
[----:B------:R-:W-:Y:S01]  /*bfb0*/  ULDC.64 UR12, c[0x0][0xb08] ;  /* 0x0002c200000c7ab9 */ /* 0x000fe20000000a00 */
[----:B------:R-:W-:Y:S01]  /*bfc0*/  R2UR UR16, R156 ;  /* 0x000000009c1072ca */ /* 0x000fe200000e0000 */
[----:B------:R-:W-:Y:S01]  /*bfd0*/  UIMAD UR9, UR14, UR12, URZ ;  /* 0x0000000c0e0972a4 */ /* 0x000fe2000f8e023f */
[----:B------:R-:W0:Y:S01]  /*bfe0*/  @P1 LDC R0, c[0x0][0xbec] ;  /* 0x0002fb00ff001b82 */ /* 0x000e220000000800 */
[----:B------:R-:W-:Y:S01]  /*bff0*/  UIMAD.WIDE.U32 UR10, UR4, UR12, URZ ;  /* 0x0000000c040a72a5 */ /* 0x000fe2000f8e003f */
[----:B------:R-:W-:Y:S01]  /*c000*/  R2UR UR15, R23 ;  /* 0x00000000170f72ca */ /* 0x000fe200000e0000 */
[----:B------:R-:W-:Y:S01]  /*c010*/  UIMAD UR9, UR4, UR13, UR9 ;  /* 0x0000000d040972a4 */ /* 0x000fe2000f8e0209 */
[----:B------:R-:W-:Y:S01]  /*c020*/  IMAD.MOV.U32 R3, RZ, RZ, R11 ;  /* 0x000000ffff037224 */ /* 0x000fe200078e000b */
[----:B------:R-:W-:Y:S01]  /*c030*/  USHF.R.S32.HI UR4, URZ, 0x1f, UR8 ;  /* 0x0000001f3f047899 */ /* 0x000fe20008011408 */
[----:B------:R-:W-:Y:S01]  /*c040*/  ISETP.GE.AND P0, PT, R12, R19, PT ;  /* 0x000000130c00720c */ /* 0x000fe20003f06270 */
[----:B------:R-:W-:Y:S01]  /*c050*/  UIADD3 UR11, UR11, UR9, URZ ;  /* 0x000000090b0b7290 */ /* 0x000fe2000fffe03f */
[----:B------:R-:W1:Y:S01]  /*c060*/  @P1 LDC R5, c[0x0][0xbf0] ;  /* 0x0002fc00ff051b82 */ /* 0x000e620000000800 */
[----:B------:R-:W-:Y:S01]  /*c070*/  ULDC.64 UR12, c[0x0][0xb38] ;  /* 0x0002ce00000c7ab9 */ /* 0x000fe20000000a00 */
[----:B------:R-:W-:Y:S01]  /*c080*/  BSSY B1, `(.L_x_203) ;  /* 0x0000063000017945 */ /* 0x000fe20003800000 */
[----:B------:R-:W-:Y:S01]  /*c090*/  UIMAD.WIDE.U32 UR10, UR16, UR12, UR10 ;  /* 0x0000000c100a72a5 */ /* 0x000fe2000f8e000a */
[----:B------:R-:W-:-:S02]  /*c0a0*/  SHF.R.S32.HI R26, RZ, 0x1f, R145 ;  /* 0x0000001fff1a7819 */ /* 0x000fc40000011491 */
[----:B------:R-:W-:Y:S01]  /*c0b0*/  SHF.R.S32.HI R27, RZ, 0x1f, R146 ;  /* 0x0000001fff1b7819 */ /* 0x000fe20000011492 */
[----:B------:R-:W-:Y:S01]  /*c0c0*/  UIMAD UR11, UR16, UR13, UR11 ;  /* 0x0000000d100b72a4 */ /* 0x000fe2000f8e020b */
[----:B------:R-:W-:Y:S02]  /*c0d0*/  SHF.R.S32.HI R74, RZ, 0x1f, R147 ;  /* 0x0000001fff4a7819 */ /* 0x000fe40000011493 */
[----:B------:R-:W-:Y:S01]  /*c0e0*/  ULDC.64 UR12, c[0x0][0xb40] ;  /* 0x0002d000000c7ab9 */ /* 0x000fe20000000a00 */
[----:B------:R-:W-:Y:S01]  /*c0f0*/  SHF.R.S32.HI R75, RZ, 0x1f, R148 ;  /* 0x0000001fff4b7819 */ /* 0x000fe20000011494 */
[----:B------:R-:W-:Y:S01]  /*c100*/  UIMAD UR4, UR4, UR12, URZ ;  /* 0x0000000c040472a4 */ /* 0x000fe2000f8e023f */
[----:B------:R-:W-:Y:S02]  /*c110*/  SHF.R.S32.HI R77, RZ, 0x1f, R149 ;  /* 0x0000001fff4d7819 */ /* 0x000fe40000011495 */
[----:B------:R-:W-:Y:S01]  /*c120*/  SHF.R.S32.HI R78, RZ, 0x1f, R150 ;  /* 0x0000001fff4e7819 */ /* 0x000fe20000011496 */
[----:B------:R-:W-:Y:S01]  /*c130*/  UIMAD UR4, UR8, UR13, UR4 ;  /* 0x0000000d080472a4 */ /* 0x000fe2000f8e0204 */
[----:B0-----:R-:W-:Y:S01]  /*c140*/  @P1 IMAD.HI.U32 R0, R11, R0, RZ ;  /* 0x000000000b001227 */ /* 0x001fe200078e00ff */
[----:B------:R-:W-:Y:S01]  /*c150*/  UIMAD.WIDE.U32 UR8, UR8, UR12, UR10 ;  /* 0x0000000c080872a5 */ /* 0x000fe2000f8e000a */
[----:B------:R-:W-:-:S02]  /*c160*/  SHF.R.S32.HI R79, RZ, 0x1f, R151 ;  /* 0x0000001fff4f7819 */ /* 0x000fc40000011497 */
[----:B------:R-:W-:Y:S01]  /*c170*/  ULDC.64 UR10, c[0x0][0xb48] ;  /* 0x0002d200000a7ab9 */ /* 0x000fe20000000a00 */
[----:B------:R-:W-:Y:S01]  /*c180*/  UIADD3 UR9, UR9, UR4, URZ ;  /* 0x0000000409097290 */ /* 0x000fe2000fffe03f */
[----:B------:R-:W-:Y:S02]  /*c190*/  SHF.R.S32.HI R80, RZ, 0x1f, R152 ;  /* 0x0000001fff507819 */ /* 0x000fe40000011498 */
[----:B-1----:R-:W-:Y:S01]  /*c1a0*/  @P1 SHF.R.U32.HI R3, RZ, R5, R0 ;  /* 0x00000005ff031219 */ /* 0x002fe20000011600 */
[----:B------:R-:W-:Y:S01]  /*c1b0*/  UIMAD.WIDE.U32 UR8, UR15, UR10, UR8 ;  /* 0x0000000a0f0872a5 */ /* 0x000fe2000f8e0008 */
[----:B------:R-:W-:Y:S02]  /*c1c0*/  SHF.R.S32.HI R81, RZ, 0x1f, R153 ;  /* 0x0000001fff517819 */ /* 0x000fe40000011499 */
[--C-:B------:R-:W-:Y:S01]  /*c1d0*/  SHF.R.S32.HI R0, RZ, 0x1f, R3.reuse ;  /* 0x0000001fff007819 */ /* 0x100fe20000011403 */
[----:B------:R-:W-:Y:S01]  /*c1e0*/  IMAD.MOV R7, RZ, RZ, -R3 ;  /* 0x000000ffff077224 */ /* 0x000fe200078e0a03 */
[----:B------:R-:W-:-:S02]  /*c1f0*/  UIMAD UR4, UR15, UR11, UR9 ;  /* 0x0000000b0f0472a4 */ /* 0x000fc4000f8e0209 */
[----:B------:R-:W-:Y:S01]  /*c200*/  IMAD.U32 R5, RZ, RZ, UR9 ;  /* 0x00000009ff057e24 */ /* 0x000fe2000f8e00ff */
[----:B------:R-:W-:Y:S01]  /*c210*/  SHF.R.S32.HI R82, RZ, 0x1f, R154 ;  /* 0x0000001fff527819 */ /* 0x000fe2000001149a */
[----:B------:R-:W-:Y:S01]  /*c220*/  ULDC.64 UR10, c[0x0][0xb30] ;  /* 0x0002cc00000a7ab9 */ /* 0x000fe20000000a00 */
[----:B------:R-:W-:Y:S01]  /*c230*/  IMAD R7, R76, R7, R11 ;  /* 0x000000074c077224 */ /* 0x000fe200078e020b */
[----:B------:R-:W-:Y:S01]  /*c240*/  SHF.R.S32.HI R83, RZ, 0x1f, R155 ;  /* 0x0000001fff537819 */ /* 0x000fe2000001149b */
[----:B------:R-:W-:Y:S02]  /*c250*/  IMAD R0, R0, UR10, RZ ;  /* 0x0000000a00007c24 */ /* 0x000fe4000f8e02ff */
[----:B------:R-:W-:Y:S01]  /*c260*/  IMAD.U32 R4, RZ, RZ, UR8 ;  /* 0x00000008ff047e24 */ /* 0x000fe2000f8e00ff */
[----:B------:R-:W-:Y:S01]  /*c270*/  ULDC.64 UR8, c[0x0][0xb28] ;  /* 0x0002ca0000087ab9 */ /* 0x000fe20000000a00 */
[----:B------:R-:W-:Y:S01]  /*c280*/  IMAD.U32 R5, RZ, RZ, UR4 ;  /* 0x00000004ff057e24 */ /* 0x000fe2000f8e00ff */
[----:B------:R-:W-:Y:S01]  /*c290*/  UIADD3 UR4, UR37, 0x31c20, URZ ;  /* 0x00031c2025047890 */ /* 0x000fe2000fffe03f */
[C---:B------:R-:W-:Y:S01]  /*c2a0*/  IMAD R9, R3.reuse, UR11, R0 ;  /* 0x0000000b03097c24 */ /* 0x040fe2000f8e0200 */
[----:B------:R-:W-:Y:S01]  /*c2b0*/  SHF.R.S32.HI R0, RZ, 0x1f, R7 ;  /* 0x0000001fff007819 */ /* 0x000fe20000011407 */
[----:B------:R-:W-:Y:S01]  /*c2c0*/  IMAD.WIDE.U32 R4, R3, UR10, R4 ;  /* 0x0000000a03047c25 */ /* 0x000fe2000f8e0004 */
[----:B------:R-:W-:-:S03]  /*c2d0*/  UPRMT UR4, URZ, 0x654, UR4 ;  /* 0x000006543f047896 */ /* 0x000fc60008000004 */
[----:B------:R-:W-:Y:S02]  /*c2e0*/  IMAD R0, R0, UR8, RZ ;  /* 0x0000000800007c24 */ /* 0x000fe4000f8e02ff */
[----:B------:R-:W-:Y:S02]  /*c2f0*/  IMAD.IADD R5, R5, 0x1, R9 ;  /* 0x0000000105057824 */ /* 0x000fe400078e0209 */
[C---:B------:R-:W-:Y:S02]  /*c300*/  IMAD R3, R7.reuse, UR9, R0 ;  /* 0x0000000907037c24 */ /* 0x040fe4000f8e0200 */
[----:B------:R-:W-:Y:S01]  /*c310*/  IMAD.WIDE.U32 R4, R7, UR8, R4 ;  /* 0x0000000807047c25 */ /* 0x000fe2000f8e0004 */
[----:B------:R-:W-:Y:S01]  /*c320*/  ULDC.64 UR8, c[0x0][0xb00] ;  /* 0x0002c00000087ab9 */ /* 0x000fe20000000a00 */
[----:B------:R-:W-:Y:S02]  /*c330*/  SYNCS.ARRIVE.TRANS64.RED.A1T0 RZ, [UR4], RZ ;  /* 0x000000ffffff79a7 */ /* 0x000fe40008100404 */
[----:B------:R-:W-:Y:S01]  /*c340*/  IMAD.IADD R3, R5, 0x1, R3 ;  /* 0x0000000105037824 */ /* 0x000fe200078e0203 */
[----:B------:R-:W-:-:S04]  /*c350*/  LEA R0, P1, R4, UR8, 0x2 ;  /* 0x0000000804007c11 */ /* 0x000fc8000f8210ff */
[----:B------:R-:W-:Y:S02]  /*c360*/  LEA.HI.X R3, R4, UR9, R3, 0x2, P1 ;  /* 0x0000000904037c11 */ /* 0x000fe400088f1403 */
[----:B------:R0:W1:Y:S04]  /*c370*/  SHFL.IDX PT, R4, R0, RZ, 0x1c1f ;  /* 0x001c1fff00047589 */ /* 0x00006800000e0000 */
[----:B------:R0:W2:Y:S01]  /*c380*/  SHFL.IDX PT, R5, R3, RZ, 0x1c1f ;  /* 0x001c1fff03057589 */ /* 0x0000a200000e0000 */
[----:B------:R-:W-:Y:S05]  /*c390*/  @P0 BRA `(.L_x_204) ;  /* 0x0000000000c40947 */ /* 0x000fea0003800000 */
[----:B------:R-:W-:Y:S01]  /*c3a0*/  ULDC UR4, c[0x0][0xac8] ;  /* 0x0002b20000047ab9 */ /* 0x000fe20000000800 */
[----:B------:R-:W-:Y:S01]  /*c3b0*/  ULDC.64 UR8, c[0x0][0x208] ;  /* 0x0000820000087ab9 */ /* 0x000fe20000000a00 */
[----:B------:R-:W-:Y:S02]  /*c3c0*/  ISETP.GE.AND P1, PT, R155, UR4, PT ;  /* 0x000000049b007c0c */ /* 0x000fe4000bf26270 */
[----:B------:R-:W-:Y:S02]  /*c3d0*/  ISETP.GE.AND P0, PT, R154, UR4, PT ;  /* 0x000000049a007c0c */ /* 0x000fe4000bf06270 */
[----:B------:R-:W-:Y:S02]  /*c3e0*/  ISETP.GE.AND P5, PT, R157, UR4, PT ;  /* 0x000000049d007c0c */ /* 0x000fe4000bfa6270 */
[----:B------:R-:W-:Y:S02]  /*c3f0*/  ISETP.GE.AND P2, PT, R153, UR4, PT ;  /* 0x0000000499007c0c */ /* 0x000fe4000bf46270 */
[----:B------:R-:W-:-:S02]  /*c400*/  ISETP.GE.AND P3, PT, R152, UR4, PT ;  /* 0x0000000498007c0c */ /* 0x000fc4000bf66270 */
[----:B------:R-:W-:-:S03]  /*c410*/  ISETP.GE.AND P4, PT, R151, UR4, PT ;  /* 0x0000000497007c0c */ /* 0x000fc6000bf86270 */
[----:B-1----:R-:W-:-:S04]  /*c420*/  @!P1 LEA R10, P6, R155, R4, 0x2 ;  /* 0x000000049b0a9211 */ /* 0x002fc800078c10ff */
[----:B--2---:R-:W-:Y:S01]  /*c430*/  @!P1 LEA.HI.X R11, R155, R5, R83, 0x2, P6 ;  /* 0x000000059b0b9211 */ /* 0x004fe200030f1453 */
[----:B------:R-:W-:Y:S01]  /*c440*/  @!P5 IMAD.WIDE R6, R157, 0x4, R4 ;  /* 0x000000049d06d825 */ /* 0x000fe200078e0204 */
[----:B------:R-:W-:-:S04]  /*c450*/  @!P0 LEA R12, P6, R154, R4, 0x2 ;  /* 0x000000049a0c8211 */ /* 0x000fc800078c10ff */
[-C--:B------:R-:W-:Y:S01]  /*c460*/  @!P0 LEA.HI.X R13, R154, R5.reuse, R82, 0x2, P6 ;  /* 0x000000059a0d8211 */ /* 0x080fe200030f1452 */
[----:B------:R1:W-:Y:S01]  /*c470*/  @!P5 ST.E.64 desc[UR8][R6.64], R20 ;  /* 0x000000140600d985 */ /* 0x0003e2000c101b08 */
[CC--:B------:R-:W-:Y:S02]  /*c480*/  @!P3 LEA R16, P5, R152.reuse, R4.reuse, 0x2 ;  /* 0x000000049810b211 */ /* 0x0c0fe400078a10ff */
[-C--:B------:R-:W-:Y:S01]  /*c490*/  @!P4 LEA R24, P6, R151, R4.reuse, 0x2 ;  /* 0x000000049718c211 */ /* 0x080fe200078c10ff */
[----:B------:R2:W-:Y:S01]  /*c4a0*/  @!P1 ST.E.64 desc[UR8][R10.64], R28 ;  /* 0x0000001c0a009985 */ /* 0x0005e2000c101b08 */
[----:B------:R-:W-:Y:S02]  /*c4b0*/  @!P2 LEA R14, P1, R153, R4, 0x2 ;  /* 0x00000004990ea211 */ /* 0x000fe400078210ff */
[----:B------:R-:W-:Y:S01]  /*c4c0*/  @!P3 LEA.HI.X R17, R152, R5, R80, 0x2, P5 ;  /* 0x000000059811b211 */ /* 0x000fe200028f1450 */
[----:B------:R-:W-:Y:S01]  /*c4d0*/  @!P0 ST.E.64 desc[UR8][R12.64], R32 ;  /* 0x000000200c008985 */ /* 0x000fe2000c101b08 */
[----:B------:R-:W-:-:S02]  /*c4e0*/  ISETP.GE.AND P0, PT, R150, UR4, PT ;  /* 0x0000000496007c0c */ /* 0x000fc4000bf06270 */
[-C--:B------:R-:W-:Y:S02]  /*c4f0*/  @!P2 LEA.HI.X R15, R153, R5.reuse, R81, 0x2, P1 ;  /* 0x00000005990fa211 */ /* 0x080fe400008f1451 */
[----:B------:R-:W-:Y:S02]  /*c500*/  ISETP.GE.AND P1, PT, R149, UR4, PT ;  /* 0x0000000495007c0c */ /* 0x000fe4000bf26270 */
[----:B------:R-:W-:Y:S01]  /*c510*/  @!P4 LEA.HI.X R25, R151, R5, R79, 0x2, P6 ;  /* 0x000000059719c211 */ /* 0x000fe200030f144f */
[----:B------:R3:W-:Y:S01]  /*c520*/  @!P2 ST.E.64 desc[UR8][R14.64], R36 ;  /* 0x000000240e00a985 */ /* 0x0007e2000c101b08 */
[----:B------:R-:W-:-:S03]  /*c530*/  ISETP.GE.AND P2, PT, R146, UR4, PT ;  /* 0x0000000492007c0c */ /* 0x000fc6000bf46270 */
[----:B------:R4:W-:Y:S01]  /*c540*/  @!P3 ST.E.64 desc[UR8][R16.64], R40 ;  /* 0x000000281000b985 */ /* 0x0009e2000c101b08 */
[----:B------:R-:W-:Y:S02]  /*c550*/  ISETP.GE.AND P3, PT, R147, UR4, PT ;  /* 0x0000000493007c0c */ /* 0x000fe4000bf66270 */
[-C--:B-1----:R-:W-:Y:S01]  /*c560*/  @!P0 LEA R6, P5, R150, R4.reuse, 0x2 ;  /* 0x0000000496068211 */ /* 0x082fe200078a10ff */
[----:B------:R1:W-:Y:S01]  /*c570*/  @!P4 ST.E.64 desc[UR8][R24.64], R44 ;  /* 0x0000002c1800c985 */ /* 0x0003e2000c101b08 */
[----:B------:R-:W-:Y:S02]  /*c580*/  ISETP.GE.AND P4, PT, R148, UR4, PT ;  /* 0x0000000494007c0c */ /* 0x000fe4000bf86270 */
[-C--:B------:R-:W-:Y:S02]  /*c590*/  @!P0 LEA.HI.X R7, R150, R5.reuse, R78, 0x2, P5 ;  /* 0x0000000596078211 */ /* 0x080fe400028f144e */
[----:B------:R-:W-:Y:S02]  /*c5a0*/  ISETP.GE.AND P5, PT, R145, UR4, PT ;  /* 0x0000000491007c0c */ /* 0x000fe4000bfa6270 */
[C---:B--2---:R-:W-:Y:S01]  /*c5b0*/  @!P1 LEA R10, P6, R149.reuse, R4, 0x2 ;  /* 0x00000004950a9211 */ /* 0x044fe200078c10ff */
[----:B------:R1:W-:Y:S03]  /*c5c0*/  @!P0 ST.E.64 desc[UR8][R6.64], R48 ;  /* 0x0000003006008985 */ /* 0x0003e6000c101b08 */
[----:B------:R-:W-:-:S02]  /*c5d0*/  @!P1 LEA.HI.X R11, R149, R5, R77, 0x2, P6 ;  /* 0x00000005950b9211 */ /* 0x000fc400030f144d */
[-C--:B---3--:R-:W-:Y:S02]  /*c5e0*/  @!P3 LEA R14, P6, R147, R4.reuse, 0x2 ;  /* 0x00000004930eb211 */ /* 0x088fe400078c10ff */
[-C--:B------:R-:W-:Y:S01]  /*c5f0*/  @!P4 LEA R12, P0, R148, R4.reuse, 0x2 ;  /* 0x00000004940cc211 */ /* 0x080fe200078010ff */
[----:B------:R1:W-:Y:S01]  /*c600*/  @!P1 ST.E.64 desc[UR8][R10.64], R52 ;  /* 0x000000340a009985 */ /* 0x0003e2000c101b08 */
[-C--:B----4-:R-:W-:Y:S02]  /*c610*/  @!P2 LEA R16, P1, R146, R4.reuse, 0x2 ;  /* 0x000000049210a211 */ /* 0x090fe400078210ff */
[-C--:B------:R-:W-:Y:S02]  /*c620*/  @!P4 LEA.HI.X R13, R148, R5.reuse, R75, 0x2, P0 ;  /* 0x00000005940dc211 */ /* 0x080fe400000f144b */
[----:B------:R-:W-:Y:S02]  /*c630*/  @!P5 LEA R4, P0, R145, R4, 0x2 ;  /* 0x000000049104d211 */ /* 0x000fe400078010ff */
[-C--:B------:R-:W-:Y:S01]  /*c640*/  @!P3 LEA.HI.X R15, R147, R5.reuse, R74, 0x2, P6 ;  /* 0x00000005930fb211 */ /* 0x080fe200030f144a */
[----:B------:R1:W-:Y:S01]  /*c650*/  @!P4 ST.E.64 desc[UR8][R12.64], R56 ;  /* 0x000000380c00c985 */ /* 0x0003e2000c101b08 */
[----:B------:R-:W-:-:S02]  /*c660*/  @!P2 LEA.HI.X R17, R146, R5, R27, 0x2, P1 ;  /* 0x000000059211a211 */ /* 0x000fc400008f141b */
[----:B------:R-:W-:Y:S01]  /*c670*/  @!P5 LEA.HI.X R5, R145, R5, R26, 0x2, P0 ;  /* 0x000000059105d211 */ /* 0x000fe200000f141a */
[----:B------:R1:W-:Y:S04]  /*c680*/  @!P3 ST.E.64 desc[UR8][R14.64], R60 ;  /* 0x0000003c0e00b985 */ /* 0x0003e8000c101b08 */
[----:B------:R1:W-:Y:S04]  /*c690*/  @!P2 ST.E.64 desc[UR8][R16.64], R64 ;  /* 0x000000401000a985 */ /* 0x0003e8000c101b08 */
[----:B------:R1:W-:Y:S02]  /*c6a0*/  @!P5 ST.E.64 desc[UR8][R4.64], R68 ;  /* 0x000000440400d985 */ /* 0x0003e4000c101b08 */
.L_x_204:
[----:B------:R-:W-:Y:S05]  /*c6b0*/  BSYNC B1 ;  /* 0x0000000000017941 */ /* 0x000fea0003800000 */
.L_x_203:
[----:B------:R-:W-:Y:S01]  /*c6c0*/  ISETP.GE.AND P0, PT, R8, R19, PT ;  /* 0x000000130800720c */ /* 0x000fe20003f06270 */
[----:B-1----:R1:W3:Y:S04]  /*c6d0*/  SHFL.IDX PT, R7, R3, 0x1, 0x1c1f ;  /* 0x003c1f0003077f89 */ /* 0x0022e800000e0000 */
[----:B------:R1:W4:Y:S08]  /*c6e0*/  SHFL.IDX PT, R6, R0, 0x1, 0x1c1f ;  /* 0x003c1f0000067f89 */ /* 0x00033000000e0000 */
[----:B-1----:R-:W-:Y:S05]  /*c6f0*/  @P0 BRA `(.L_x_202) ;  /* 0x0000001000040947 */ /* 0x002fea0003800000 */
[----:B------:R-:W-:Y:S01]  /*c700*/  ULDC UR4, c[0x0][0xac8] ;  /* 0x0002b20000047ab9 */ /* 0x000fe20000000800 */
[----:B------:R-:W-:Y:S01]  /*c710*/  ULDC.64 UR8, c[0x0][0x208] ;  /* 0x0000820000087ab9 */ /* 0x000fe20000000a00 */
[----:B------:R-:W-:Y:S02]  /*c720*/  ISETP.GE.AND P5, PT, R155, UR4, PT ;  /* 0x000000049b007c0c */ /* 0x000fe4000bfa6270 */
[----:B------:R-:W-:Y:S02]  /*c730*/  ISETP.GE.AND P1, PT, R157, UR4, PT ;  /* 0x000000049d007c0c */ /* 0x000fe4000bf26270 */
[----:B------:R-:W-:Y:S02]  /*c740*/  ISETP.GE.AND P3, PT, R154, UR4, PT ;  /* 0x000000049a007c0c */ /* 0x000fe4000bf66270 */
[----:B------:R-:W-:Y:S02]  /*c750*/  ISETP.GE.AND P2, PT, R153, UR4, PT ;  /* 0x0000000499007c0c */ /* 0x000fe4000bf46270 */
[----:B------:R-:W-:-:S05]  /*c760*/  ISETP.GE.AND P4, PT, R152, UR4, PT ;  /* 0x0000000498007c0c */ /* 0x000fca000bf86270 */
[-C--:B----4-:R-:W-:Y:S02]  /*c770*/  @!P5 LEA R8, P0, R155, R6.reuse, 0x2 ;  /* 0x000000069b08d211 */ /* 0x090fe400078010ff */
[----:B--23--:R-:W-:Y:S02]  /*c780*/  @!P1 IMAD.WIDE R4, R157, 0x4, R6 ;  /* 0x000000049d049825 */ /* 0x00cfe400078e0206 */
[-C--:B------:R-:W-:Y:S02]  /*c790*/  @!P5 LEA.HI.X R9, R155, R7.reuse, R83, 0x2, P0 ;  /* 0x000000079b09d211 */ /* 0x080fe400000f1453 */
[CC--:B------:R-:W-:Y:S01]  /*c7a0*/  @!P3 LEA R10, P0, R154.reuse, R6.reuse, 0x2 ;  /* 0x000000069a0ab211 */ /* 0x0c0fe200078010ff */
[----:B------:R1:W-:Y:S01]  /*c7b0*/  @!P1 ST.E.64 desc[UR8][R4.64], R72 ;  /* 0x0000004804009985 */ /* 0x0003e2000c101b08 */
[----:B------:R-:W-:Y:S02]  /*c7c0*/  ISETP.GE.AND P1, PT, R151, UR4, PT ;  /* 0x0000000497007c0c */ /* 0x000fe4000bf26270 */
[----:B------:R-:W-:Y:S01]  /*c7d0*/  @!P3 LEA.HI.X R11, R154, R7, R82, 0x2, P0 ;  /* 0x000000079a0bb211 */ /* 0x000fe200000f1452 */
[----:B------:R2:W-:Y:S01]  /*c7e0*/  @!P5 ST.E.64 desc[UR8][R8.64], R30 ;  /* 0x0000001e0800d985 */ /* 0x0005e2000c101b08 */
[----:B------:R-:W-:-:S02]  /*c7f0*/  @!P2 LEA R12, P5, R153, R6, 0x2 ;  /* 0x00000006990ca211 */ /* 0x000fc400078a10ff */
[----:B------:R-:W-:Y:S01]  /*c800*/  ISETP.GE.AND P0, PT, R150, UR4, PT ;  /* 0x0000000496007c0c */ /* 0x000fe2000bf06270 */
[----:B------:R-:W-:Y:S01]  /*c810*/  @!P3 ST.E.64 desc[UR8][R10.64], R34 ;  /* 0x000000220a00b985 */ /* 0x000fe2000c101b08 */
[CC--:B------:R-:W-:Y:S02]  /*c820*/  @!P4 LEA R14, P6, R152.reuse, R6.reuse, 0x2 ;  /* 0x00000006980ec211 */ /* 0x0c0fe400078c10ff */
[-C--:B------:R-:W-:Y:S02]  /*c830*/  @!P2 LEA.HI.X R13, R153, R7.reuse, R81, 0x2, P5 ;  /* 0x00000007990da211 */ /* 0x080fe400028f1451 */
[----:B------:R-:W-:Y:S02]  /*c840*/  @!P4 LEA.HI.X R15, R152, R7, R80, 0x2, P6 ;  /* 0x00000007980fc211 */ /* 0x000fe400030f1450 */
[----:B-1----:R-:W-:Y:S01]  /*c850*/  @!P1 LEA R4, P5, R151, R6, 0x2 ;  /* 0x0000000697049211 */ /* 0x002fe200078a10ff */
[----:B------:R1:W-:Y:S01]  /*c860*/  @!P2 ST.E.64 desc[UR8][R12.64], R38 ;  /* 0x000000260c00a985 */ /* 0x0003e2000c101b08 */
[----:B------:R-:W-:-:S02]  /*c870*/  ISETP.GE.AND P2, PT, R147, UR4, PT ;  /* 0x0000000493007c0c */ /* 0x000fc4000bf46270 */
[----:B------:R-:W-:Y:S01]  /*c880*/  ISETP.GE.AND P3, PT, R148, UR4, PT ;  /* 0x0000000494007c0c */ /* 0x000fe2000bf66270 */
[----:B------:R3:W-:Y:S01]  /*c890*/  @!P4 ST.E.64 desc[UR8][R14.64], R42 ;  /* 0x0000002a0e00c985 */ /* 0x0007e2000c101b08 */
[----:B------:R-:W-:Y:S02]  /*c8a0*/  ISETP.GE.AND P4, PT, R149, UR4, PT ;  /* 0x0000000495007c0c */ /* 0x000fe4000bf86270 */
[CC--:B--2---:R-:W-:Y:S02]  /*c8b0*/  @!P0 LEA R8, P6, R150.reuse, R6.reuse, 0x2 ;  /* 0x0000000696088211 */ /* 0x0c4fe400078c10ff */
[-C--:B------:R-:W-:Y:S02]  /*c8c0*/  @!P1 LEA.HI.X R5, R151, R7.reuse, R79, 0x2, P5 ;  /* 0x0000000797059211 */ /* 0x080fe400028f144f */
[----:B------:R-:W-:Y:S02]  /*c8d0*/  @!P0 LEA.HI.X R9, R150, R7, R78, 0x2, P6 ;  /* 0x0000000796098211 */ /* 0x000fe400030f144e */
[----:B------:R-:W-:Y:S01]  /*c8e0*/  ISETP.GE.AND P5, PT, R146, UR4, PT ;  /* 0x0000000492007c0c */ /* 0x000fe2000bfa6270 */
[----:B------:R2:W-:Y:S02]  /*c8f0*/  @!P1 ST.E.64 desc[UR8][R4.64], R46 ;  /* 0x0000002e04009985 */ /* 0x0005e4000c101b08 */
[----:B-1----:R-:W-:-:S02]  /*c900*/  @!P3 LEA R12, P6, R148, R6, 0x2 ;  /* 0x00000006940cb211 */ /* 0x002fc400078c10ff */
[----:B------:R2:W-:Y:S01]  /*c910*/  @!P0 ST.E.64 desc[UR8][R8.64], R50 ;  /* 0x0000003208008985 */ /* 0x0005e2000c101b08 */
[-C--:B---3--:R-:W-:Y:S02]  /*c920*/  @!P2 LEA R14, P0, R147, R6.reuse, 0x2 ;  /* 0x00000006930ea211 */ /* 0x088fe400078010ff */
[-C--:B------:R-:W-:Y:S02]  /*c930*/  @!P4 LEA R10, P1, R149, R6.reuse, 0x2 ;  /* 0x00000006950ac211 */ /* 0x080fe400078210ff */
[-C--:B------:R-:W-:Y:S02]  /*c940*/  @!P2 LEA.HI.X R15, R147, R7.reuse, R74, 0x2, P0 ;  /* 0x00000007930fa211 */ /* 0x080fe400000f144a */
[----:B------:R-:W-:Y:S02]  /*c950*/  ISETP.GE.AND P0, PT, R145, UR4, PT ;  /* 0x0000000491007c0c */ /* 0x000fe4000bf06270 */
[----:B------:R-:W-:Y:S02]  /*c960*/  @!P4 LEA.HI.X R11, R149, R7, R77, 0x2, P1 ;  /* 0x00000007950bc211 */ /* 0x000fe400008f144d */
[----:B------:R-:W-:-:S02]  /*c970*/  @!P5 LEA R16, P1, R146, R6, 0x2 ;  /* 0x000000069210d211 */ /* 0x000fc400078210ff */
[-C--:B------:R-:W-:Y:S01]  /*c980*/  @!P3 LEA.HI.X R13, R148, R7.reuse, R75, 0x2, P6 ;  /* 0x00000007940db211 */ /* 0x080fe200030f144b */
[----:B------:R2:W-:Y:S01]  /*c990*/  @!P4 ST.E.64 desc[UR8][R10.64], R54 ;  /* 0x000000360a00c985 */ /* 0x0005e2000c101b08 */
[----:B------:R-:W-:-:S03]  /*c9a0*/  @!P5 LEA.HI.X R17, R146, R7, R27, 0x2, P1 ;  /* 0x000000079211d211 */ /* 0x000fc600008f141b */
[----:B------:R2:W-:Y:S04]  /*c9b0*/  @!P3 ST.E.64 desc[UR8][R12.64], R58 ;  /* 0x0000003a0c00b985 */ /* 0x0005e8000c101b08 */
[----:B------:R2:W-:Y:S04]  /*c9c0*/  @!P2 ST.E.64 desc[UR8][R14.64], R62 ;  /* 0x0000003e0e00a985 */ /* 0x0005e8000c101b08 */
[----:B------:R2:W-:Y:S01]  /*c9d0*/  @!P5 ST.E.64 desc[UR8][R16.64], R66 ;  /* 0x000000421000d985 */ /* 0x0005e2000c101b08 */
[----:B------:R-:W-:Y:S05]  /*c9e0*/  @P0 BRA `(.L_x_202) ;  /* 0x0000000c00480947 */ /* 0x000fea0003800000 */
[----:B--2---:R-:W-:Y:S01]  /*c9f0*/  LEA R4, P0, R145, R6, 0x2 ;  /* 0x0000000691047211 */ /* 0x004fe200078010ff */
[----:B------:R-:W-:-:S03]  /*ca00*/  ULDC.64 UR8, c[0x0][0x208] ;  /* 0x0000820000087ab9 */ /* 0x000fc60000000a00 */
[----:B------:R-:W-:-:S05]  /*ca10*/  LEA.HI.X R5, R145, R7, R26, 0x2, P0 ;  /* 0x0000000791057211 */ /* 0x000fca00000f141a */
[----:B------:R1:W-:Y:S01]  /*ca20*/  ST.E.64 desc[UR8][R4.64], R70 ;  /* 0x0000004604007985 */ /* 0x0003e2000c101b08 */
[----:B------:R-:W-:Y:S05]  /*ca30*/  BRA `(.L_x_202) ;  /* 0x0000000c00347947 */ /* 0x000fea0003800000 */
.L_x_197:
[----:B------:R-:W2:Y:S01]  /*ca40*/  LDL R9, [R1+0xc] ;  /* 0x00000c0001097983 */ /* 0x000ea20000100800 */
[----:B------:R-:W-:Y:S01]  /*ca50*/  ULDC.64 UR8, c[0x0][0xc00] ;  /* 0x0003000000087ab9 */ /* 0x000fe20000000a00 */
[----:B------:R-:W-:Y:S01]  /*ca60*/  ULDC.64 UR12, c[0x0][0x208] ;  /* 0x00008200000c7ab9 */ /* 0x000fe20000000a00 */
[----:B------:R-:W-:Y:S01]  /*ca70*/  UISETP.NE.U32.AND UP0, UPT, UR8, URZ, UPT ;  /* 0x0000003f0800728c */ /* 0x000fe2000bf05070 */
[----:B------:R-:W-:-:S03]  /*ca80*/  R2UR UR10, R19 ;  /* 0x00000000130a72ca */ /* 0x000fc600000e0000 */
[----:B------:R-:W-:-:S03]  /*ca90*/  UISETP.NE.AND.EX UP0, UPT, UR9, URZ, UPT, UP0 ;  /* 0x0000003f0900728c */ /* 0x000fc6000bf05300 */
[----:B------:R-:W-:-:S03]  /*caa0*/  ULDC.64 UR8, c[0x0][0xc00] ;  /* 0x0003000000087ab9 */ /* 0x000fc60000000a00 */
[----:B------:R-:W-:Y:S02]  /*cab0*/  PLOP3.LUT P1, PT, PT, PT, UP0, 0x80, 0x0 ;  /* 0x000000000000781c */ /* 0x000fe40003f2f008 */
[----:B--2---:R-:W-:-:S13]  /*cac0*/  R2UR UR4, R9 ;  /* 0x00000000090472ca */ /* 0x004fda00000e0000 */
[----:B------:R-:W-:-:S06]  /*cad0*/  UIMAD.WIDE UR8, UR4, 0x4, UR8 ;  /* 0x00000004040878a5 */ /* 0x000fcc000f8e0208 */
[----:B------:R-:W-:Y:S02]  /*cae0*/  IMAD.U32 R4, RZ, RZ, UR8 ;  /* 0x00000008ff047e24 */ /* 0x000fe4000f8e00ff */
[----:B------:R-:W-:Y:S01]  /*caf0*/  IMAD.U32 R5, RZ, RZ, UR9 ;  /* 0x00000009ff057e24 */ /* 0x000fe2000f8e00ff */
[----:B------:R-:W-:-:S04]  /*cb00*/  ULDC.64 UR8, c[0x0][0xc08] ;  /* 0x0003020000087ab9 */ /* 0x000fc80000000a00 */
[----:B------:R-:W2:Y:S01]  /*cb10*/  @P1 LDG.E R3, desc[UR12][R4.64] ;  /* 0x0000000c04031981 */ /* 0x000ea2000c1e1900 */
[----:B------:R-:W-:Y:S01]  /*cb20*/  UISETP.NE.U32.AND UP1, UPT, UR8, URZ, UPT ;  /* 0x0000003f0800728c */ /* 0x000fe2000bf25070 */
[----:B------:R-:W0:Y:S03]  /*cb30*/  S2R R8, SR_TID.X ;  /* 0x0000000000087919 */ /* 0x000e260000002100 */
[----:B------:R-:W-:-:S06]  /*cb40*/  UISETP.NE.AND.EX UP1, UPT, UR9, URZ, UPT, UP1 ;  /* 0x0000003f0900728c */ /* 0x000fcc000bf25310 */
[----:B------:R-:W-:-:S05]  /*cb50*/  PLOP3.LUT P2, PT, PT, PT, UP1, 0x80, 0x0 ;  /* 0x000000000000781c */ /* 0x000fca0003f4f018 */
[----:B------:R-:W-:Y:S02]  /*cb60*/  @UP1 ULDC.64 UR8, c[0x0][0xc08] ;  /* 0x0003020000081ab9 */ /* 0x000fe40000000a00 */
[----:B------:R-:W-:-:S03]  /*cb70*/  @UP1 UIMAD.WIDE UR8, UR4, 0x4, UR8 ;  /* 0x00000004040818a5 */ /* 0x000fc6000f8e0208 */
[----:B------:R-:W-:Y:S02]  /*cb80*/  ULDC UR4, c[0x0][0xa88] ;  /* 0x0002a20000047ab9 */ /* 0x000fe40000000800 */
[----:B------:R-:W-:Y:S01]  /*cb90*/  IMAD.U32 R0, RZ, RZ, UR4 ;  /* 0x00000004ff007e24 */ /* 0x000fe2000f8e00ff */
[----:B------:R-:W-:Y:S01]  /*cba0*/  UMOV UR4, URZ ;  /* 0x0000003f00047c82 */ /* 0x000fe20008000000 */
[----:B------:R-:W-:Y:S01]  /*cbb0*/  UISETP.NE.AND UP1, UPT, UR10, URZ, UPT ;  /* 0x0000003f0a00728c */ /* 0x000fe2000bf25270 */
[----:B------:R-:W-:Y:S02]  /*cbc0*/  IMAD.U32 R6, RZ, RZ, UR8 ;  /* 0x00000008ff067e24 */ /* 0x000fe4000f8e00ff */
[----:B------:R-:W-:-:S05]  /*cbd0*/  IMAD.U32 R7, RZ, RZ, UR9 ;  /* 0x00000009ff077e24 */ /* 0x000fca000f8e00ff */
[----:B------:R1:W5:Y:S01]  /*cbe0*/  @P2 LDG.E R0, desc[UR12][R6.64] ;  /* 0x0000000c06002981 */ /* 0x000362000c1e1900 */
[----:B0-----:R-:W-:Y:S02]  /*cbf0*/  VIADD R12, R8, 0xffffff80 ;  /* 0xffffff80080c7836 */ /* 0x001fe40000000000 */
[----:B------:R-:W-:Y:S02]  /*cc00*/  @!UP1 ULDC UR10, c[0x0][0xad4] ;  /* 0x0002b500000a9ab9 */ /* 0x000fe40000000800 */
[----:B------:R-:W-:Y:S01]  /*cc10*/  IMAD.U32 R19, RZ, RZ, UR10 ;  /* 0x0000000aff137e24 */ /* 0x000fe2000f8e00ff */
[----:B------:R-:W-:Y:S02]  /*cc20*/  ISETP.GT.AND P0, PT, R12, 0xbf, PT ;  /* 0x000000bf0c00780c */ /* 0x000fe40003f04270 */
[----:B--2---:R-:W-:-:S13]  /*cc30*/  @P1 R2UR UR4, R3 ;  /* 0x00000000030412ca */ /* 0x004fda00000e0000 */
[----:B------:R-:W-:Y:S01]  /*cc40*/  USHF.R.S32.HI UR21, URZ, 0x1f, UR4 ;  /* 0x0000001f3f157899 */ /* 0x000fe20008011404 */
[----:B-1----:R-:W-:Y:S11]  /*cc50*/  @P2 BRA `(.L_x_205) ;  /* 0x0000000000142947 */ /* 0x002ff60003800000 */
[----:B------:R-:W-:Y:S05]  /*cc60*/  @!P1 BRA `(.L_x_205) ;  /* 0x0000000000109947 */ /* 0x000fea0003800000 */
[----:B------:R-:W-:Y:S02]  /*cc70*/  ULDC.64 UR8, c[0x0][0x208] ;  /* 0x0000820000087ab9 */ /* 0x000fe40000000a00 */
[----:B------:R-:W2:Y:S04]  /*cc80*/  LDG.E R3, desc[UR8][R4.64] ;  /* 0x0000000804037981 */ /* 0x000ea8000c1e1900 */
[----:B-----5:R-:W2:Y:S02]  /*cc90*/  LDG.E R0, desc[UR8][R4.64+0x4] ;  /* 0x0000040804007981 */ /* 0x020ea4000c1e1900 */
[----:B--2---:R-:W-:-:S07]  /*cca0*/  IMAD.IADD R0, R0, 0x1, -R3 ;  /* 0x0000000100007824 */ /* 0x004fce00078e0a03 */
.L_x_205:
[----:B------:R-:W2:Y:S01]  /*ccb0*/  LDL.LU R3, [R1+0x14] ;  /* 0x0000140001037983 */ /* 0x000ea20000300800 */
[----:B------:R-:W-:Y:S01]  /*ccc0*/  R2UR UR9, R9 ;  /* 0x00000000090972ca */ /* 0x000fe200000e0000 */
[----:B------:R-:W-:-:S12]  /*ccd0*/  BSSY B1, `(.L_x_206) ;  /* 0x0000040000017945 */ /* 0x000fd80003800000 */
[----:B------:R-:W-:Y:S01]  /*cce0*/  USEL UR14, UR9, URZ, !UP0 ;  /* 0x0000003f090e7287 */ /* 0x000fe2000c000000 */
[----:B--2---:R-:W-:-:S13]  /*ccf0*/  R2UR UR8, R3 ;  /* 0x00000000030872ca */ /* 0x004fda00000e0000 */
[----:B------:R-:W-:Y:S01]  /*cd00*/  USEL UR15, UR8, URZ, !UP0 ;  /* 0x0000003f080f7287 */ /* 0x000fe2000c000000 */
[----:B------:R-:W-:Y:S11]  /*cd10*/  @P0 BRA `(.L_x_207) ;  /* 0x0000000000ec0947 */ /* 0x000ff60003800000 */
[----:B------:R-:W2:Y:S01]  /*cd20*/  LDL R3, [R1+0x4] ;  /* 0x0000040001037983 */ /* 0x000ea20000100800 */
[----:B------:R-:W0:Y:S02]  /*cd30*/  LDC R9, c[0x0][0xbe8] ;  /* 0x0002fa00ff097b82 */ /* 0x000e240000000800 */
[----:B0----5:R-:W-:Y:S01]  /*cd40*/  IMAD R4, R0, R9, RZ ;  /* 0x0000000900047224 */ /* 0x021fe200078e02ff */
[----:B--2---:R-:W-:-:S13]  /*cd50*/  R2UR UR8, R3 ;  /* 0x00000000030872ca */ /* 0x004fda00000e0000 */
[----:B------:R-:W-:-:S04]  /*cd60*/  IMAD.U32 R3, RZ, RZ, UR8 ;  /* 0x00000008ff037e24 */ /* 0x000fc8000f8e00ff */
[----:B------:R-:W-:-:S04]  /*cd70*/  IMAD R3, R3, 0xc0, R8 ;  /* 0x000000c003037824 */ /* 0x000fc800078e0208 */
[----:B------:R-:W-:-:S05]  /*cd80*/  VIADD R6, R3, 0xffffff80 ;  /* 0xffffff8003067836 */ /* 0x000fca0000000000 */
[----:B------:R-:W-:-:S13]  /*cd90*/  ISETP.GE.AND P0, PT, R6, R4, PT ;  /* 0x000000040600720c */ /* 0x000fda0003f06270 */
[----:B------:R-:W-:Y:S05]  /*cda0*/  @P0 BRA `(.L_x_207) ;  /* 0x0000000000c80947 */ /* 0x000fea0003800000 */
[----:B------:R-:W-:Y:S01]  /*cdb0*/  ISETP.NE.AND P0, PT, R9, 0x1, PT ;  /* 0x000000010900780c */ /* 0x000fe20003f05270 */
[----:B------:R-:W-:Y:S01]  /*cdc0*/  UMOV UR19, 0x9b8 ;  /* 0x000009b800137882 */ /* 0x000fe20000000000 */
[----:B------:R-:W-:Y:S01]  /*cdd0*/  R2UR UR9, R19 ;  /* 0x00000000130972ca */ /* 0x000fe200000e0000 */
[----:B------:R-:W-:Y:S01]  /*cde0*/  ULDC.64 UR24, c[0x0][0x208] ;  /* 0x0000820000187ab9 */ /* 0x000fe20000000a00 */
[----:B------:R-:W-:Y:S02]  /*cdf0*/  R2UR UR8, R23 ;  /* 0x00000000170872ca */ /* 0x000fe400000e0000 */
[----:B------:R-:W-:-:S07]  /*ce00*/  R2UR UR20, R156 ;  /* 0x000000009c1472ca */ /* 0x000fce00000e0000 */
[----:B------:R-:W0:Y:S02]  /*ce10*/  @P0 LDC R3, c[0x0][0xbec] ;  /* 0x0002fb00ff030b82 */ /* 0x000e240000000800 */
[----:B------:R-:W-:-:S04]  /*ce20*/  UISETP.GT.AND UP0, UPT, UR9, 0x1, UPT ;  /* 0x000000010900788c */ /* 0x000fc8000bf04270 */
[----:B------:R-:W-:Y:S02]  /*ce30*/  USEL UR19, UR19, 0x978, UP0 ;  /* 0x0000097813137887 */ /* 0x000fe40008000000 */
[----:B------:R-:W1:Y:S01]  /*ce40*/  @P0 LDC R5, c[0x0][0xbf0] ;  /* 0x0002fc00ff050b82 */ /* 0x000e620000000800 */
[----:B------:R-:W-:-:S09]  /*ce50*/  USEL UR18, UR8, URZ, UP0 ;  /* 0x0000003f08127287 */ /* 0x000fd20008000000 */
[----:B------:R-:W-:Y:S01]  /*ce60*/  ULDC.64 UR12, c[0x0][UR19+0x220] ;  /* 0x00008800130c7abb */ /* 0x000fe20008000a00 */
[----:B------:R-:W-:Y:S01]  /*ce70*/  ULDC.64 UR10, c[0x0][UR19+0x218] ;  /* 0x00008600130a7abb */ /* 0x000fe20008000a00 */
[----:B------:R-:W-:Y:S01]  /*ce80*/  ULDC.64 UR16, c[0x0][UR19+0x228] ;  /* 0x00008a0013107abb */ /* 0x000fe20008000a00 */
[----:B------:R-:W-:Y:S02]  /*ce90*/  UIMAD UR13, UR13, UR14, URZ ;  /* 0x0000000e0d0d72a4 */ /* 0x000fe4000f8e023f */
[----:B------:R-:W-:Y:S01]  /*cea0*/  UIMAD.WIDE.U32 UR8, UR10, UR20, URZ ;  /* 0x000000140a0872a5 */ /* 0x000fe2000f8e003f */
[----:B0-----:R-:W-:Y:S01]  /*ceb0*/  @P0 IMAD.HI.U32 R4, R6, R3, RZ ;  /* 0x0000000306040227 */ /* 0x001fe200078e00ff */
[----:B------:R-:W-:Y:S02]  /*cec0*/  UIMAD UR20, UR11, UR20, URZ ;  /* 0x000000140b1472a4 */ /* 0x000fe4000f8e023f */
[----:B------:R-:W-:Y:S01]  /*ced0*/  UIMAD.WIDE.U32 UR22, UR16, UR18, URZ ;  /* 0x00000012101672a5 */ /* 0x000fe2000f8e003f */
[----:B------:R-:W-:Y:S01]  /*cee0*/  IMAD.MOV.U32 R3, RZ, RZ, R6 ;  /* 0x000000ffff037224 */ /* 0x000fe200078e0006 */
[----:B------:R-:W-:-:S02]  /*cef0*/  UIMAD.WIDE.U32 UR10, UR12, UR14, URZ ;  /* 0x0000000e0c0a72a5 */ /* 0x000fc4000f8e003f */
[----:B------:R-:W-:Y:S01]  /*cf00*/  UIMAD UR16, UR17, UR18, URZ ;  /* 0x00000012111072a4 */ /* 0x000fe2000f8e023f */
[----:B-1----:R-:W-:Y:S01]  /*cf10*/  @P0 SHF.R.U32.HI R3, RZ, R5, R4 ;  /* 0x00000005ff030219 */ /* 0x002fe20000011604 */
[----:B------:R-:W-:Y:S01]  /*cf20*/  UIMAD UR13, UR12, UR15, UR13 ;  /* 0x0000000f0c0d72a4 */ /* 0x000fe2000f8e020d */
[----:B------:R-:W-:Y:S01]  /*cf30*/  IMAD.U32 R4, RZ, RZ, UR22 ;  /* 0x00000016ff047e24 */ /* 0x000fe2000f8e00ff */
[----:B------:R-:W-:Y:S01]  /*cf40*/  UIADD3 UR8, UP1, UP2, UR10, UR8, UR4 ;  /* 0x000000080a087290 */ /* 0x000fe2000fa3e004 */
[----:B------:R-:W-:Y:S01]  /*cf50*/  IMAD.U32 R5, RZ, RZ, UR23 ;  /* 0x00000017ff057e24 */ /* 0x000fe2000f8e00ff */
[----:B------:R-:W-:Y:S01]  /*cf60*/  UIADD3 UR16, UR23, UR16, URZ ;  /* 0x0000001017107290 */ /* 0x000fe2000fffe03f */
[--C-:B------:R-:W-:Y:S01]  /*cf70*/  IMAD.MOV R7, RZ, RZ, -R3.reuse ;  /* 0x000000ffff077224 */ /* 0x100fe200078e0a03 */
[----:B------:R-:W-:Y:S01]  /*cf80*/  UIADD3 UR20, UR9, UR20, URZ ;  /* 0x0000001409147290 */ /* 0x000fe2000fffe03f */
[----:B------:R-:W-:Y:S01]  /*cf90*/  SHF.R.S32.HI R5, RZ, 0x1f, R3 ;  /* 0x0000001fff057819 */ /* 0x000fe20000011403 */
[----:B------:R-:W-:Y:S01]  /*cfa0*/  UIADD3 UR10, UR11, UR13, URZ ;  /* 0x0000000d0b0a7290 */ /* 0x000fe2000fffe03f */
[----:B------:R-:W-:Y:S01]  /*cfb0*/  IMAD R7, R9, R7, R6 ;  /* 0x0000000709077224 */ /* 0x000fe200078e0206 */
[----:B------:R-:W-:Y:S01]  /*cfc0*/  IADD3 R4, P0, P1, R3, UR8, R4 ;  /* 0x0000000803047c10 */ /* 0x000fe2000f91e004 */
[----:B------:R-:W-:Y:S01]  /*cfd0*/  IMAD.U32 R8, RZ, RZ, UR16 ;  /* 0x00000010ff087e24 */ /* 0x000fe2000f8e00ff */
[----:B------:R-:W-:Y:S01]  /*cfe0*/  UIADD3.X UR10, UR10, UR20, UR21, UP1, UP2 ;  /* 0x000000140a0a7290 */ /* 0x000fe20008fe4415 */
[----:B------:R-:W-:Y:S01]  /*cff0*/  ULDC.64 UR8, c[0x0][UR19+0x210] ;  /* 0x0000840013087abb */ /* 0x000fe20008000a00 */
[----:B------:R-:W-:Y:S01]  /*d000*/  SHF.R.S32.HI R3, RZ, 0x1f, R7 ;  /* 0x0000001fff037819 */ /* 0x000fe20000011407 */
[----:B------:R-:W-:-:S03]  /*d010*/  IMAD R6, R7, UR9, RZ ;  /* 0x0000000907067c24 */ /* 0x000fc6000f8e02ff */
[----:B------:R-:W-:Y:S01]  /*d020*/  IADD3.X R5, R5, UR10, R8, P0, P1 ;  /* 0x0000000a05057c10 */ /* 0x000fe200087e2408 */
[----:B------:R-:W-:Y:S01]  /*d030*/  ULDC.64 UR10, c[0x0][0xba8] ;  /* 0x0002ea00000a7ab9 */ /* 0x000fe20000000a00 */
[----:B------:R-:W-:Y:S01]  /*d040*/  IMAD R3, R3, UR8, R6 ;  /* 0x0000000803037c24 */ /* 0x000fe2000f8e0206 */
[----:B------:R-:W-:Y:S01]  /*d050*/  @!UP0 ULDC UR10, c[0x0][0xb50] ;  /* 0x0002d400000a8ab9 */ /* 0x000fe20000000800 */
[----:B------:R-:W-:Y:S01]  /*d060*/  @!UP0 ULDC UR11, c[0x0][0xb54] ;  /* 0x0002d500000b8ab9 */ /* 0x000fe20000000800 */
[----:B------:R-:W-:-:S04]  /*d070*/  IMAD.WIDE.U32 R4, R7, UR8, R4 ;  /* 0x0000000807047c25 */ /* 0x000fc8000f8e0004 */
[----:B------:R-:W-:Y:S01]  /*d080*/  IMAD.IADD R3, R5, 0x1, R3 ;  /* 0x0000000105037824 */ /* 0x000fe200078e0203 */
[----:B------:R-:W-:-:S04]  /*d090*/  LEA R6, P0, R4, UR10, 0x2 ;  /* 0x0000000a04067c11 */ /* 0x000fc8000f8010ff */
[----:B------:R-:W-:Y:S01]  /*d0a0*/  LEA.HI.X R7, R4, UR11, R3, 0x2, P0 ;  /* 0x0000000b04077c11 */ /* 0x000fe200080f1403 */
[----:B------:R-:W-:-:S05]  /*d0b0*/  IMAD.MOV.U32 R3, RZ, RZ, -0x800000 ;  /* 0xff800000ff037424 */ /* 0x000fca00078e00ff */
[----:B------:R0:W-:Y:S03]  /*d0c0*/  STG.E desc[UR24][R6.64], R3 ;  /* 0x0000000306007986 */ /* 0x0001e6000c101918 */
.L_x_207:
[----:B------:R-:W-:Y:S05]  /*d0d0*/  BSYNC B1 ;  /* 0x0000000000017941 */ /* 0x000fea0003800000 */
.L_x_206:
[----:B------:R-:W-:-:S13]  /*d0e0*/  R2UR UR8, R19 ;  /* 0x00000000130872ca */ /* 0x000fda00000e0000 */
[----:B------:R-:W-:-:S06]  /*d0f0*/  UISETP.GT.AND UP0, UPT, UR8, 0x1, UPT ;  /* 0x000000010800788c */ /* 0x000fcc000bf04270 */
[----:B------:R-:W-:-:S13]  /*d100*/  PLOP3.LUT P0, PT, PT, PT, UP0, 0x80, 0x0 ;  /* 0x000000000000781c */ /* 0x000fda0003f0f008 */
[----:B------:R-:W-:Y:S05]  /*d110*/  @P0 BRA `(.L_x_202) ;  /* 0x00000004007c0947 */ /* 0x000fea0003800000 */
[----:B0-----:R-:W2:Y:S01]  /*d120*/  LDL.LU R3, [R1+0x4] ;  /* 0x0000040001037983 */ /* 0x001ea20000300800 */
[----:B------:R-:W0:Y:S01]  /*d130*/  LDC R11, c[0x0][0xbe8] ;  /* 0x0002fa00ff0b7b82 */ /* 0x000e220000000800 */
[----:B------:R-:W-:Y:S01]  /*d140*/  SHF.R.S32.HI R10, RZ, 0x1f, R12 ;  /* 0x0000001fff0a7819 */ /* 0x000fe2000001140c */
[----:B------:R-:W-:Y:S01]  /*d150*/  ULDC.64 UR12, c[0x0][0xaa0] ;  /* 0x0002a800000c7ab9 */ /* 0x000fe20000000a00 */
[----:B------:R-:W-:Y:S01]  /*d160*/  R2UR UR17, R156 ;  /* 0x000000009c1172ca */ /* 0x000fe200000e0000 */
[----:B------:R-:W-:Y:S01]  /*d170*/  UIMAD UR10, UR21, UR12, URZ ;  /* 0x0000000c150a72a4 */ /* 0x000fe2000f8e023f */
[----:B------:R-:W-:Y:S01]  /*d180*/  LEA.HI R10, R10, R12, RZ, 0x2 ;  /* 0x0000000c0a0a7211 */ /* 0x000fe200078f10ff */
[----:B------:R-:W-:Y:S01]  /*d190*/  UIMAD.WIDE.U32 UR8, UR4, UR12, URZ ;  /* 0x0000000c040872a5 */ /* 0x000fe2000f8e003f */
[----:B------:R-:W-:Y:S01]  /*d1a0*/  BSSY B1, `(.L_x_208) ;  /* 0x0000044000017945 */ /* 0x000fe20003800000 */
[----:B------:R-:W-:Y:S01]  /*d1b0*/  UIMAD UR10, UR4, UR13, UR10 ;  /* 0x0000000d040a72a4 */ /* 0x000fe2000f8e020a */
[----:B------:R-:W-:-:S02]  /*d1c0*/  SHF.R.S32.HI R10, RZ, 0x2, R10 ;  /* 0x00000002ff0a7819 */ /* 0x000fc4000001140a */
[----:B------:R-:W-:Y:S01]  /*d1d0*/  SHF.R.S32.HI R16, RZ, 0x1f, R144 ;  /* 0x0000001fff107819 */ /* 0x000fe20000011490 */
[----:B------:R-:W-:Y:S01]  /*d1e0*/  UIADD3 UR9, UR9, UR10, URZ ;  /* 0x0000000a09097290 */ /* 0x000fe2000fffe03f */
[----:B------:R-:W-:Y:S02]  /*d1f0*/  SHF.R.S32.HI R17, RZ, 0x1f, R22 ;  /* 0x0000001fff117819 */ /* 0x000fe40000011416 */
[----:B------:R-:W-:Y:S02]  /*d200*/  ULDC.64 UR10, c[0x0][0xae8] ;  /* 0x0002ba00000a7ab9 */ /* 0x000fe40000000a00 */
[----:B------:R-:W-:-:S04]  /*d210*/  UIMAD.WIDE.U32 UR8, UR17, UR10, UR8 ;  /* 0x0000000a110872a5 */ /* 0x000fc8000f8e0008 */
[----:B------:R-:W-:Y:S01]  /*d220*/  UIMAD UR9, UR17, UR11, UR9 ;  /* 0x0000000b110972a4 */ /* 0x000fe2000f8e0209 */
[----:B0-----:R-:W-:Y:S02]  /*d230*/  ISETP.NE.AND P0, PT, R11, 0x1, PT ;  /* 0x000000010b00780c */ /* 0x001fe40003f05270 */
[----:B------:R-:W-:Y:S02]  /*d240*/  ULDC.64 UR10, c[0x0][0xaf0] ;  /* 0x0002bc00000a7ab9 */ /* 0x000fe40000000a00 */
[----:B------:R-:W-:-:S04]  /*d250*/  UIMAD UR15, UR15, UR10, URZ ;  /* 0x0000000a0f0f72a4 */ /* 0x000fc8000f8e023f */
[----:B------:R-:W-:Y:S02]  /*d260*/  UIMAD UR4, UR14, UR11, UR15 ;  /* 0x0000000b0e0472a4 */ /* 0x000fe4000f8e020f */
[----:B------:R-:W-:-:S03]  /*d270*/  UIMAD.WIDE.U32 UR14, UR14, UR10, UR8 ;  /* 0x0000000a0e0e72a5 */ /* 0x000fc6000f8e0008 */
[----:B------:R-:W-:Y:S01]  /*d280*/  ULDC.64 UR8, c[0x0][0xae0] ;  /* 0x0002b80000087ab9 */ /* 0x000fe20000000a00 */
[----:B------:R-:W0:Y:S01]  /*d290*/  @P0 LDC R5, c[0x0][0xbec] ;  /* 0x0002fb00ff050b82 */ /* 0x000e220000000800 */
[----:B------:R-:W-:-:S07]  /*d2a0*/  UIADD3 UR4, UR15, UR4, URZ ;  /* 0x000000040f047290 */ /* 0x000fce000fffe03f */
[----:B------:R-:W1:Y:S01]  /*d2b0*/  @P0 LDC R7, c[0x0][0xbf0] ;  /* 0x0002fc00ff070b82 */ /* 0x000e620000000800 */
[----:B--2---:R-:W-:Y:S02]  /*d2c0*/  R2UR UR16, R3 ;  /* 0x00000000031072ca */ /* 0x004fe400000e0000 */
[----:B------:R-:W-:-:S04]  /*d2d0*/  SHF.R.S32.HI R3, RZ, 0x1f, R12 ;  /* 0x0000001fff037819 */ /* 0x000fc8000001140c */
[----:B------:R-:W-:-:S04]  /*d2e0*/  LEA.HI R3, R3, R12, RZ, 0x2 ;  /* 0x0000000c03037211 */ /* 0x000fc800078f10ff */
[----:B------:R-:W-:-:S03]  /*d2f0*/  LOP3.LUT R3, R3, 0xfffffffc, RZ, 0xc0, !PT ;  /* 0xfffffffc03037812 */ /* 0x000fc600078ec0ff */
[----:B------:R-:W-:Y:S02]  /*d300*/  IMAD.U32 R6, RZ, RZ, UR16 ;  /* 0x00000010ff067e24 */ /* 0x000fe4000f8e00ff */
[----:B------:R-:W-:Y:S02]  /*d310*/  IMAD.IADD R3, R12, 0x1, -R3 ;  /* 0x000000010c037824 */ /* 0x000fe400078e0a03 */
[----:B------:R-:W-:Y:S02]  /*d320*/  IMAD.U32 R8, RZ, RZ, UR16 ;  /* 0x00000010ff087e24 */ /* 0x000fe4000f8e00ff */
[----:B------:R-:W-:-:S04]  /*d330*/  IMAD R3, R3, 0x60, R10 ;  /* 0x0000006003037824 */ /* 0x000fc800078e020a */
[----:B------:R-:W-:-:S04]  /*d340*/  IMAD R6, R6, 0xc0, R3 ;  /* 0x000000c006067824 */ /* 0x000fc800078e0203 */
[----:B0-----:R-:W-:-:S04]  /*d350*/  @P0 IMAD.HI.U32 R4, R6, R5, RZ ;  /* 0x0000000506040227 */ /* 0x001fc800078e00ff */
[----:B------:R-:W-:Y:S01]  /*d360*/  IMAD.MOV.U32 R3, RZ, RZ, R6 ;  /* 0x000000ffff037224 */ /* 0x000fe200078e0006 */
[----:B-1----:R-:W-:Y:S01]  /*d370*/  @P0 SHF.R.U32.HI R3, RZ, R7, R4 ;  /* 0x00000007ff030219 */ /* 0x002fe20000011604 */
[----:B------:R-:W-:Y:S02]  /*d380*/  IMAD.U32 R5, RZ, RZ, UR15 ;  /* 0x0000000fff057e24 */ /* 0x000fe4000f8e00ff */
[----:B------:R-:W-:Y:S01]  /*d390*/  IMAD.U32 R5, RZ, RZ, UR4 ;  /* 0x00000004ff057e24 */ /* 0x000fe2000f8e00ff */
[--C-:B------:R-:W-:Y:S01]  /*d3a0*/  SHF.R.S32.HI R4, RZ, 0x1f, R3.reuse ;  /* 0x0000001fff047819 */ /* 0x100fe20000011403 */
[----:B------:R-:W-:-:S04]  /*d3b0*/  IMAD.MOV R7, RZ, RZ, -R3 ;  /* 0x000000ffff077224 */ /* 0x000fc800078e0a03 */
[----:B------:R-:W-:Y:S02]  /*d3c0*/  IMAD R7, R11, R7, R6 ;  /* 0x000000070b077224 */ /* 0x000fe400078e0206 */
[----:B------:R-:W-:Y:S02]  /*d3d0*/  IMAD R6, R4, UR8, RZ ;  /* 0x0000000804067c24 */ /* 0x000fe4000f8e02ff */
[----:B------:R-:W-:Y:S02]  /*d3e0*/  IMAD.U32 R4, RZ, RZ, UR14 ;  /* 0x0000000eff047e24 */ /* 0x000fe4000f8e00ff */
[C---:B------:R-:W-:Y:S01]  /*d3f0*/  IMAD R9, R3.reuse, UR9, R6 ;  /* 0x0000000903097c24 */ /* 0x040fe2000f8e0206 */
[----:B------:R-:W-:Y:S01]  /*d400*/  SHF.R.S32.HI R6, RZ, 0x1f, R7 ;  /* 0x0000001fff067819 */ /* 0x000fe20000011407 */
[----:B------:R-:W-:Y:S01]  /*d410*/  IMAD.WIDE.U32 R4, R3, UR8, R4 ;  /* 0x0000000803047c25 */ /* 0x000fe2000f8e0004 */
[----:B------:R-:W-:-:S03]  /*d420*/  ULDC.64 UR8, c[0x0][0xad8] ;  /* 0x0002b60000087ab9 */ /* 0x000fc60000000a00 */
[----:B------:R-:W-:Y:S02]  /*d430*/  IMAD R6, R6, UR8, RZ ;  /* 0x0000000806067c24 */ /* 0x000fe4000f8e02ff */
[----:B------:R-:W-:Y:S02]  /*d440*/  IMAD.IADD R5, R5, 0x1, R9 ;  /* 0x0000000105057824 */ /* 0x000fe400078e0209 */
[----:B-----5:R-:W-:Y:S02]  /*d450*/  IMAD R11, R0, R11, RZ ;  /* 0x0000000b000b7224 */ /* 0x020fe400078e02ff */
[----:B------:R-:W-:Y:S02]  /*d460*/  IMAD R0, R8, 0xc0, R10 ;  /* 0x000000c008007824 */ /* 0x000fe400078e020a */
[C---:B------:R-:W-:Y:S02]  /*d470*/  IMAD R3, R7.reuse, UR9, R6 ;  /* 0x0000000907037c24 */ /* 0x040fe4000f8e0206 */
[----:B------:R-:W-:Y:S01]  /*d480*/  IMAD.WIDE.U32 R4, R7, UR8, R4 ;  /* 0x0000000807047c25 */ /* 0x000fe2000f8e0004 */
[----:B------:R-:W-:Y:S01]  /*d490*/  ISETP.GE.AND P0, PT, R0, R11, PT ;  /* 0x0000000b0000720c */ /* 0x000fe20003f06270 */
[----:B------:R-:W-:-:S02]  /*d4a0*/  ULDC.64 UR8, c[0x0][0xa80] ;  /* 0x0002a00000087ab9 */ /* 0x000fc40000000a00 */
        /* <DEDUP_REMOVED lines=16> */
[----:B------:R3:W-:Y:S04]  /*d5b0*/  @!P2 ST.E.128 desc[UR8][R8.64], RZ ;  /* 0x000000ff0800a985 */ /* 0x0007e8000c101d08 */
[----:B------:R3:W-:Y:S04]  /*d5c0*/  @!P3 ST.E.128 desc[UR8][R12.64], RZ ;  /* 0x000000ff0c00b985 */ /* 0x0007e8000c101d08 */
[----:B------:R3:W-:Y:S02]  /*d5d0*/  @!P4 ST.E.128 desc[UR8][R14.64], RZ ;  /* 0x000000ff0e00c985 */ /* 0x0007e4000c101d08 */
.L_x_209:
[----:B------:R-:W-:Y:S05]  /*d5e0*/  BSYNC B1 ;  /* 0x0000000000017941 */ /* 0x000fea0003800000 */
.L_x_208:
[----:B------:R-:W-:Y:S01]  /*d5f0*/  VIADD R0, R0, 0x60 ;  /* 0x0000006000007836 */ /* 0x000fe20000000000 */
[----:B--2---:R2:W4:Y:S04]  /*d600*/  SHFL.IDX PT, R5, R3, 0x1, 0x1c1f ;  /* 0x003c1f0003057f89 */ /* 0x00452800000e0000 */
[----:B------:R-:W-:Y:S01]  /*d610*/  ISETP.GE.AND P0, PT, R0, R11, PT ;  /* 0x0000000b0000720c */ /* 0x000fe20003f06270 */
[----:B-1----:R2:W1:-:S12]  /*d620*/  SHFL.IDX PT, R4, R6, 0x1, 0x1c1f ;  /* 0x003c1f0006047f89 */ /* 0x00245800000e0000 */
[----:B--2---:R-:W-:Y:S05]  /*d630*/  @P0 BRA `(.L_x_202) ;  /* 0x0000000000340947 */ /* 0x004fea0003800000 */
[----:B------:R-:W-:Y:S01]  /*d640*/  ULDC UR4, c[0x0][0xac8] ;  /* 0x0002b20000047ab9 */ /* 0x000fe20000000800 */
[----:B------:R-:W-:Y:S01]  /*d650*/  ULDC.64 UR8, c[0x0][0x208] ;  /* 0x0000820000087ab9 */ /* 0x000fe20000000a00 */
[----:B------:R-:W-:Y:S02]  /*d660*/  ISETP.GE.AND P3, PT, R22, UR4, PT ;  /* 0x0000000416007c0c */ /* 0x000fe4000bf66270 */
[----:B------:R-:W-:Y:S02]  /*d670*/  ISETP.GE.AND P4, PT, R144, UR4, PT ;  /* 0x0000000490007c0c */ /* 0x000fe4000bf86270 */
[----:B------:R-:W-:-:S09]  /*d680*/  ISETP.GE.AND P2, PT, R18, UR4, PT ;  /* 0x0000000412007c0c */ /* 0x000fd2000bf46270 */
[-C--:B-1-3--:R-:W-:Y:S02]  /*d690*/  @!P3 LEA R8, P0, R22, R4.reuse, 0x1 ;  /* 0x000000041608b211 */ /* 0x08afe400078008ff */
[----:B------:R-:W-:Y:S02]  /*d6a0*/  @!P4 LEA R10, P1, R144, R4, 0x1 ;  /* 0x00000004900ac211 */ /* 0x000fe400078208ff */
[----:B0---4-:R-:W-:Y:S01]  /*d6b0*/  @!P2 IMAD.WIDE R6, R18, 0x2, R4 ;  /* 0x000000021206a825 */ /* 0x011fe200078e0204 */
[-C--:B------:R-:W-:Y:S02]  /*d6c0*/  @!P3 LEA.HI.X R9, R22, R5.reuse, R17, 0x1, P0 ;  /* 0x000000051609b211 */ /* 0x080fe400000f0c11 */
[----:B------:R-:W-:Y:S02]  /*d6d0*/  @!P4 LEA.HI.X R11, R144, R5, R16, 0x1, P1 ;  /* 0x00000005900bc211 */ /* 0x000fe400008f0c10 */
[----:B------:R2:W-:Y:S04]  /*d6e0*/  @!P2 ST.E.128 desc[UR8][R6.64], RZ ;  /* 0x000000ff0600a985 */ /* 0x0005e8000c101d08 */
[----:B------:R2:W-:Y:S04]  /*d6f0*/  @!P3 ST.E.128 desc[UR8][R8.64], RZ ;  /* 0x000000ff0800b985 */ /* 0x0005e8000c101d08 */
[----:B------:R2:W-:Y:S02]  /*d700*/  @!P4 ST.E.128 desc[UR8][R10.64], RZ ;  /* 0x000000ff0a00c985 */ /* 0x0005e4000c101d08 */
.L_x_202:
[----:B------:R-:W-:Y:S05]  /*d710*/  BSYNC B0 ;  /* 0x0000000000007941 */ /* 0x000fea0003800000 */
.L_x_196:
[----:B------:R-:W-:Y:S02]  /*d720*/  ULDC UR4, c[0x0][0xc3c] ;  /* 0x00030f0000047ab9 */ /* 0x000fe40000000800 */
[----:B------:R-:W-:-:S06]  /*d730*/  UISETP.GE.AND UP0, UPT, UR7, UR4, UPT ;  /* 0x000000040700728c */ /* 0x000fcc000bf06270 */
[----:B------:R-:W-:-:S13]  /*d740*/  PLOP3.LUT P0, PT, PT, PT, UP0, 0x80, 0x0 ;  /* 0x000000000000781c */ /* 0x000fda0003f0f008 */
[----:B------:R-:W-:Y:S05]  /*d750*/  @!P0 BRA `(.L_x_210) ;  /* 0xffffff38006c8947 */ /* 0x000fea000383ffff */
[----:B------:R-:W-:Y:S05]  /*d760*/  EXIT ;  /* 0x000000000000794d */ /* 0x000fea0003800000 */
.L_x_171:
[----:B------:R-:W-:-:S08]  /*d770*/  NOP ;  /* 0x0000000000007918 */ /* 0x000fd00000000000 */
[----:B0-----:R-:W0:-:S00]  /*d780*/  USETMAXREG.DEALLOC.CTAPOOL 0x20 ;  /* 0x00000020000079c8 */ /* 0x001e0000080e0500 */
[----:B0-----:R-:W-:Y:S01]  /*d790*/  LOP3.LUT R0, R0, 0x3, RZ, 0xc0, !PT ;  /* 0x0000000300007812 */ /* 0x001fe200078ec0ff */
[----:B------:R-:W-:-:S05]  /*d7a0*/  IMAD.MOV.U32 R6, RZ, RZ, RZ ;  /* 0x000000ffff067224 */ /* 0x000fca00078e00ff */
[----:B------:R-:W0:Y:S02]  /*d7b0*/  SHFL.IDX PT, R0, R0, RZ, 0x1f ;  /* 0x00001fff00007589 */ /* 0x000e2400000e0000 */
[----:B0-----:R-:W-:-:S04]  /*d7c0*/  ISETP.NE.AND P0, PT, R0, RZ, PT ;  /* 0x000000ff0000720c */ /* 0x001fc80003f05270 */
[----:B------:R-:W-:-:S05]  /*d7d0*/  P2R R0, PR, RZ, 0x1 ;  /* 0x00000001ff007803 */ /* 0x000fca0000000000 */
[----:B------:R0:W-:Y:S04]  /*d7e0*/  STL [R1+0x3c], R0 ;  /* 0x00003c0001007387 */ /* 0x0001e80000100800 */
[----:B------:R-:W-:Y:S05]  /*d7f0*/  @!P0 BRA `(.L_x_211) ;  /* 0x00000000001c8947 */ /* 0x000fea0003800000 */
[----:B------:R-:W1:Y:S08]  /*d800*/  S2UR UR5, SR_CgaCtaId ;  /* 0x00000000000579c3 */ /* 0x000e700000008800 */
[----:B------:R-:W-:Y:S06]  /*d810*/  BAR.SYNC.DEFER_BLOCKING 0x5, 0x200 ;  /* 0x0148000000007b1d */ /* 0x000fec0000010000 */
[----:B------:R-:W-:-:S02]  /*d820*/  UMOV UR4, 0x400 ;  /* 0x0000040000047882 */ /* 0x000fc40000000000 */
[----:B-1----:R-:W-:-:S09]  /*d830*/  ULEA UR4, UR5, UR4, 0x18 ;  /* 0x0000000405047291 */ /* 0x002fd2000f8ec03f */
[----:B------:R-:W1:Y:S01]  /*d840*/  LDS.128 R24, [UR4+0x31cd0] ;  /* 0x031cd004ff187984 */ /* 0x000e620008000c00 */
[----:B------:R-:W-:Y:S06]  /*d850*/  BAR.ARV 0x4, 0x200 ;  /* 0x0108000000007b1d */ /* 0x000fec0000002000 */
[----:B------:R-:W-:Y:S05]  /*d860*/  BRA `(.L_x_212) ;  /* 0x0000000800947947 */ /* 0x000fea0003800000 */
.L_x_211:
[----:B0-----:R-:W0:Y:S01]  /*d870*/  S2R R0, SR_TID.X ;  /* 0x0000000000007919 */ /* 0x001e220000002100 */
[----:B------:R-:W-:Y:S01]  /*d880*/  ULDC UR4, c[0x0][0xc3c] ;  /* 0x00030f0000047ab9 */ /* 0x000fe20000000800 */
[----:B------:R-:W-:Y:S01]  /*d890*/  IMAD.MOV.U32 R7, RZ, RZ, RZ ;  /* 0x000000ffff077224 */ /* 0x000fe200078e00ff */
[----:B------:R-:W-:Y:S01]  /*d8a0*/  ULDC.64 UR6, c[0x0][0x208] ;  /* 0x0000820000067ab9 */ /* 0x000fe20000000a00 */
[----:B------:R-:W-:Y:S01]  /*d8b0*/  ULDC UR5, c[0x0][0xc38] ;  /* 0x00030e0000057ab9 */ /* 0x000fe20000000800 */
[----:B0-----:R-:W-:-:S04]  /*d8c0*/  LOP3.LUT R0, R0, 0x1f, RZ, 0xc0, !PT ;  /* 0x0000001f00007812 */ /* 0x001fc800078ec0ff */
[----:B------:R-:W-:-:S04]  /*d8d0*/  ISETP.NE.AND P0, PT, R0, 0x1f, PT ;  /* 0x0000001f0000780c */ /* 0x000fc80003f05270 */
[----:B------:R-:W-:-:S13]  /*d8e0*/  ISETP.GE.OR P1, PT, R0, UR4, !P0 ;  /* 0x0000000400007c0c */ /* 0x000fda000c726670 */
[----:B------:R-:W0:Y:S08]  /*d8f0*/  @!P1 LDC.64 R4, c[0x0][0xc80] ;  /* 0x00032000ff049b82 */ /* 0x000e300000000a00 */
[----:B------:R-:W1:Y:S01]  /*d900*/  @!P1 LDC.64 R2, c[0x0][0xc78] ;  /* 0x00031e00ff029b82 */ /* 0x000e620000000a00 */
[----:B0-----:R-:W-:-:S05]  /*d910*/  @!P1 IMAD.WIDE.U32 R4, R0, 0x4, R4 ;  /* 0x0000000400049825 */ /* 0x001fca00078e0004 */
[----:B------:R-:W2:Y:S01]  /*d920*/  @!P1 LDG.E R6, desc[UR6][R4.64] ;  /* 0x0000000604069981 */ /* 0x000ea2000c1e1900 */
[----:B-1----:R-:W-:-:S05]  /*d930*/  @!P1 IMAD.WIDE.U32 R2, R0, 0x4, R2 ;  /* 0x0000000400029825 */ /* 0x002fca00078e0002 */
[----:B------:R-:W2:Y:S01]  /*d940*/  @!P1 LDG.E R7, desc[UR6][R2.64] ;  /* 0x0000000602079981 */ /* 0x000ea2000c1e1900 */
[C---:B------:R-:W-:Y:S02]  /*d950*/  ISETP.NE.AND P1, PT, R0.reuse, RZ, PT ;  /* 0x000000ff0000720c */ /* 0x040fe40003f25270 */
[C---:B------:R-:W-:Y:S02]  /*d960*/  ISETP.GE.U32.AND P2, PT, R0.reuse, 0x2, PT ;  /* 0x000000020000780c */ /* 0x040fe40003f46070 */
[C---:B------:R-:W-:Y:S02]  /*d970*/  ISETP.GE.U32.AND P3, PT, R0.reuse, 0x4, PT ;  /* 0x000000040000780c */ /* 0x040fe40003f66070 */
[C---:B------:R-:W-:Y:S02]  /*d980*/  ISETP.GE.U32.AND P4, PT, R0.reuse, 0x8, PT ;  /* 0x000000080000780c */ /* 0x040fe40003f86070 */
[----:B------:R-:W-:Y:S01]  /*d990*/  ISETP.GE.U32.AND P5, PT, R0, 0x10, PT ;  /* 0x000000100000780c */ /* 0x000fe20003fa6070 */
[----:B------:R-:W0:Y:S01]  /*d9a0*/  S2UR UR6, SR_CTAID.X ;  /* 0x00000000000679c3 */ /* 0x000e220000002500 */
[----:B------:R-:W-:Y:S01]  /*d9b0*/  UMOV UR4, URZ ;  /* 0x0000003f00047c82 */ /* 0x000fe20008000000 */
[----:B--2---:R-:W-:-:S05]  /*d9c0*/  IMAD R8, R6, R7, RZ ;  /* 0x0000000706087224 */ /* 0x004fca00078e02ff */
[----:B------:R-:W1:Y:S02]  /*d9d0*/  SHFL.UP PT, R9, R8, 0x1, RZ ;  /* 0x0420000008097989 */ /* 0x000e6400000e00ff */
[----:B-1----:R-:W-:-:S05]  /*d9e0*/  SEL R9, R9, RZ, P1 ;  /* 0x000000ff09097207 */ /* 0x002fca0000800000 */
[----:B------:R-:W-:-:S05]  /*d9f0*/  IMAD.IADD R9, R8, 0x1, R9 ;  /* 0x0000000108097824 */ /* 0x000fca00078e0209 */
        /* <DEDUP_REMOVED lines=12> */
[----:B------:R-:W1:Y:S02]  /*dac0*/  SHFL.IDX PT, R8, R2, 0x1f, 0x1f ;  /* 0x03e01f0002087f89 */ /* 0x000e6400000e0000 */
[----:B-1----:R-:W-:-:S05]  /*dad0*/  IMAD R8, R8, UR5, RZ ;  /* 0x0000000508087c24 */ /* 0x002fca000f8e02ff */
[----:B0-----:R-:W-:Y:S01]  /*dae0*/  ISETP.GT.AND P6, PT, R8, UR6, PT ;  /* 0x0000000608007c0c */ /* 0x001fe2000bfc4270 */
[----:B------:R-:W-:-:S12]  /*daf0*/  IMAD.MOV.U32 R3, RZ, RZ, R8 ;  /* 0x000000ffff037224 */ /* 0x000fd800078e0008 */
[----:B------:R-:W-:Y:S05]  /*db00*/  @P6 BRA `(.L_x_213) ;  /* 0x0000000000a06947 */ /* 0x000fea0003800000 */
[----:B------:R-:W-:Y:S01]  /*db10*/  IMAD.MOV.U32 R8, RZ, RZ, R3 ;  /* 0x000000ffff087224 */ /* 0x000fe200078e0003 */
[----:B------:R-:W-:Y:S01]  /*db20*/  UMOV UR4, URZ ;  /* 0x0000003f00047c82 */ /* 0x000fe20008000000 */
[----:B------:R-:W-:-:S05]  /*db30*/  ULDC UR5, c[0x0][0xc38] ;  /* 0x00030e0000057ab9 */ /* 0x000fca0000000800 */
.L_x_215:
[----:B------:R-:W0:Y:S01]  /*db40*/  LDC R2, c[0x0][0xc3c] ;  /* 0x00030f00ff027b82 */ /* 0x000e220000000800 */
[----:B------:R-:W-:Y:S01]  /*db50*/  UIADD3 UR4, UR4, 0x1f, URZ ;  /* 0x0000001f04047890 */ /* 0x000fe2000fffe03f */
[----:B------:R-:W-:Y:S02]  /*db60*/  ULDC UR7, c[0x0][0xc3c] ;  /* 0x00030f0000077ab9 */ /* 0x000fe40000000800 */
[----:B------:R-:W-:-:S03]  /*db70*/  IMAD.U32 R27, RZ, RZ, UR7 ;  /* 0x00000007ff1b7e24 */ /* 0x000fc6000f8e00ff */
[----:B0-----:R-:W-:-:S13]  /*db80*/  ISETP.LE.AND P6, PT, R2, UR4, PT ;  /* 0x0000000402007c0c */ /* 0x001fda000bfc3270 */
[----:B------:R-:W-:Y:S05]  /*db90*/  @P6 BRA `(.L_x_214) ;  /* 0x0000000400a46947 */ /* 0x000fea0003800000 */
[----:B------:R-:W-:Y:S01]  /*dba0*/  VIADD R7, R0, UR4 ;  /* 0x0000000400077c36 */ /* 0x000fe20008000000 */
[----:B------:R-:W-:-:S04]  /*dbb0*/  ULDC.64 UR8, c[0x0][0x208] ;  /* 0x0000820000087ab9 */ /* 0x000fc80000000a00 */
[----:B------:R-:W-:-:S13]  /*dbc0*/  ISETP.GE.OR P6, PT, R7, R2, !P0 ;  /* 0x000000020700720c */ /* 0x000fda00047c6670 */
[----:B------:R-:W0:Y:S08]  /*dbd0*/  @!P6 LDC.64 R4, c[0x0][0xc80] ;  /* 0x00032000ff04eb82 */ /* 0x000e300000000a00 */
[----:B------:R-:W1:Y:S01]  /*dbe0*/  @!P6 LDC.64 R2, c[0x0][0xc78] ;  /* 0x00031e00ff02eb82 */ /* 0x000e620000000a00 */
[----:B0-----:R-:W-:-:S04]  /*dbf0*/  @!P6 IMAD.WIDE R4, R7, 0x4, R4 ;  /* 0x000000040704e825 */ /* 0x001fc800078e0204 */
[----:B-1----:R-:W-:Y:S01]  /*dc00*/  @!P6 IMAD.WIDE R2, R7, 0x4, R2 ;  /* 0x000000040702e825 */ /* 0x002fe200078e0202 */
[----:B------:R-:W-:-:S06]  /*dc10*/  CS2R R6, SRZ ;  /* 0x0000000000067805 */ /* 0x000fcc000001ff00 */
[----:B------:R-:W2:Y:S04]  /*dc20*/  @!P6 LDG.E R6, desc[UR8][R4.64] ;  /* 0x000000080406e981 */ /* 0x000ea8000c1e1900 */
[----:B------:R-:W2:Y:S02]  /*dc30*/  @!P6 LDG.E R7, desc[UR8][R2.64] ;  /* 0x000000080207e981 */ /* 0x000ea4000c1e1900 */
[----:B--2---:R-:W-:-:S05]  /*dc40*/  IMAD R12, R6, R7, RZ ;  /* 0x00000007060c7224 */ /* 0x004fca00078e02ff */
[----:B------:R-:W0:Y:S02]  /*dc50*/  SHFL.UP PT, R9, R12, 0x1, RZ ;  /* 0x042000000c097989 */ /* 0x000e2400000e00ff */
[----:B0-----:R-:W-:-:S05]  /*dc60*/  SEL R9, R9, RZ, P1 ;  /* 0x000000ff09097207 */ /* 0x001fca0000800000 */
[----:B------:R-:W-:-:S05]  /*dc70*/  IMAD.IADD R9, R12, 0x1, R9 ;  /* 0x000000010c097824 */ /* 0x000fca00078e0209 */
        /* <DEDUP_REMOVED lines=12> */
[----:B------:R-:W0:Y:S02]  /*dd40*/  SHFL.IDX PT, R3, R2, 0x1f, 0x1f ;  /* 0x03e01f0002037f89 */ /* 0x000e2400000e0000 */
[----:B0-----:R-:W-:-:S04]  /*dd50*/  IMAD R3, R3, UR5, RZ ;  /* 0x0000000503037c24 */ /* 0x001fc8000f8e02ff */
[----:B------:R-:W-:-:S05]  /*dd60*/  IMAD.IADD R8, R3, 0x1, R8 ;  /* 0x0000000103087824 */ /* 0x000fca00078e0208 */
[----:B------:R-:W-:-:S13]  /*dd70*/  ISETP.GT.AND P6, PT, R8, UR6, PT ;  /* 0x0000000608007c0c */ /* 0x000fda000bfc4270 */
[----:B------:R-:W-:Y:S05]  /*dd80*/  @!P6 BRA `(.L_x_215) ;  /* 0xfffffffc006ce947 */ /* 0x000fea000383ffff */
.L_x_213:
[----:B------:R-:W-:Y:S02]  /*dd90*/  IMAD.IADD R9, R8, 0x1, -R3 ;  /* 0x0000000108097824 */ /* 0x000fe400078e0a03 */
[----:B------:R-:W-:Y:S02]  /*dda0*/  IMAD.MOV.U32 R24, RZ, RZ, RZ ;  /* 0x000000ffff187224 */ /* 0x000fe400078e00ff */
[----:B------:R-:W-:-:S05]  /*ddb0*/  IMAD R3, R2, UR5, R9 ;  /* 0x0000000502037c24 */ /* 0x000fca000f8e0209 */
[----:B------:R-:W-:-:S13]  /*ddc0*/  ISETP.GT.AND P0, PT, R3, UR6, PT ;  /* 0x0000000603007c0c */ /* 0x000fda000bf04270 */
[----:B------:R-:W-:-:S04]  /*ddd0*/  VOTE.ANY R5, PT, !P0 ;  /* 0x0000000000057806 */ /* 0x000fc800040e0100 */
[----:B------:R-:W0:Y:S01]  /*dde0*/  POPC R27, R5 ;  /* 0x00000005001b7309 */ /* 0x000e220000000000 */
[----:B------:R-:W-:Y:S01]  /*ddf0*/  ISETP.NE.AND P0, PT, R5, RZ, PT ;  /* 0x000000ff0500720c */ /* 0x000fe20003f05270 */
[----:B0-----:R-:W0:Y:S04]  /*de00*/  SHFL.IDX PT, R6, R6, R27, 0x1f ;  /* 0x00001f1b06067589 */ /* 0x001e2800000e0000 */
[----:B------:R-:W1:Y:S01]  /*de10*/  SHFL.IDX PT, R7, R7, R27, 0x1f ;  /* 0x00001f1b07077589 */ /* 0x000e6200000e0000 */
[----:B0-----:R-:W-:-:S04]  /*de20*/  IABS R4, R6 ;  /* 0x0000000600047213 */ /* 0x001fc80000000000 */
[----:B------:R-:W0:Y:S01]  /*de30*/  I2F.RP R8, R4 ;  /* 0x0000000400087306 */ /* 0x000e220000209400 */
[----:B-1----:R-:W-:-:S07]  /*de40*/  IABS R10, R7 ;  /* 0x00000007000a7213 */ /* 0x002fce0000000000 */
[----:B0-----:R-:W0:Y:S02]  /*de50*/  MUFU.RCP R8, R8 ;  /* 0x0000000800087308 */ /* 0x001e240000001000 */
[----:B0-----:R-:W-:-:S06]  /*de60*/  VIADD R3, R8, 0xffffffe ;  /* 0x0ffffffe08037836 */ /* 0x001fcc0000000000 */
[----:B------:R-:W0:Y:S02]  /*de70*/  F2I.FTZ.U32.TRUNC.NTZ R3, R3 ;  /* 0x0000000300037305 */ /* 0x000e24000021f000 */
[----:B0-----:R-:W-:Y:S01]  /*de80*/  IMAD.MOV R11, RZ, RZ, -R3 ;  /* 0x000000ffff0b7224 */ /* 0x001fe200078e0a03 */
[----:B------:R-:W-:Y:S06]  /*de90*/  @!P0 BRA `(.L_x_216) ;  /* 0x0000000000088947 */ /* 0x000fec0003800000 */
[----:B------:R-:W-:-:S05]  /*dea0*/  VIADD R5, R27, 0xffffffff ;  /* 0xffffffff1b057836 */ /* 0x000fca0000000000 */
[----:B------:R0:W1:Y:S02]  /*deb0*/  SHFL.IDX PT, R24, R2, R5, 0x1f ;  /* 0x00001f0502187589 */ /* 0x00006400000e0000 */
.L_x_216:
[----:B-1----:R-:W-:Y:S02]  /*dec0*/  IMAD R24, R24, UR5, R9 ;  /* 0x0000000518187c24 */ /* 0x002fe4000f8e0209 */
[----:B------:R-:W-:Y:S02]  /*ded0*/  IMAD R9, R11, R4, RZ ;  /* 0x000000040b097224 */ /* 0x000fe400078e02ff */
[----:B0-----:R-:W-:Y:S01]  /*dee0*/  IMAD.MOV.U32 R2, RZ, RZ, RZ ;  /* 0x000000ffff027224 */ /* 0x001fe200078e00ff */
[----:B------:R-:W-:Y:S01]  /*def0*/  IADD3 R25, -R24, UR6, RZ ;  /* 0x0000000618197c10 */ /* 0x000fe2000fffe1ff */
[----:B------:R-:W-:Y:S01]  /*df00*/  IMAD.MOV.U32 R5, RZ, RZ, R10 ;  /* 0x000000ffff057224 */ /* 0x000fe200078e000a */
[----:B------:R-:W-:Y:S01]  /*df10*/  IABS R10, R7 ;  /* 0x00000007000a7213 */ /* 0x000fe20000000000 */
[----:B------:R-:W-:Y:S01]  /*df20*/  IMAD.HI.U32 R2, R3, R9, R2 ;  /* 0x0000000903027227 */ /* 0x000fe200078e0002 */
[----:B------:R-:W-:Y:S01]  /*df30*/  IABS R9, R6 ;  /* 0x0000000600097213 */ /* 0x000fe20000000000 */
[----:B------:R-:W0:Y:S01]  /*df40*/  I2F.RP R8, R5 ;  /* 0x0000000500087306 */ /* 0x000e220000209400 */
[----:B------:R-:W-:Y:S01]  /*df50*/  IABS R3, R25 ;  /* 0x0000001900037213 */ /* 0x000fe20000000000 */
[----:B------:R-:W-:-:S02]  /*df60*/  IMAD.MOV R10, RZ, RZ, -R10 ;  /* 0x000000ffff0a7224 */ /* 0x000fc400078e0a0a */
[----:B------:R-:W-:Y:S02]  /*df70*/  IMAD.MOV R9, RZ, RZ, -R9 ;  /* 0x000000ffff097224 */ /* 0x000fe400078e0a09 */
[----:B------:R-:W-:-:S04]  /*df80*/  IMAD.HI.U32 R2, R2, R3, RZ ;  /* 0x0000000302027227 */ /* 0x000fc800078e00ff */
[----:B------:R-:W-:Y:S02]  /*df90*/  IMAD R3, R2, R9, R3 ;  /* 0x0000000902037224 */ /* 0x000fe400078e0203 */
[----:B------:R-:W-:-:S03]  /*dfa0*/  VIADD R27, R27, UR4 ;  /* 0x000000041b1b7c36 */ /* 0x000fc60008000000 */
[----:B------:R-:W-:Y:S01]  /*dfb0*/  ISETP.GT.U32.AND P1, PT, R4, R3, PT ;  /* 0x000000030400720c */ /* 0x000fe20003f24070 */
[----:B0-----:R-:W0:-:S12]  /*dfc0*/  MUFU.RCP R8, R8 ;  /* 0x0000000800087308 */ /* 0x001e180000001000 */
[----:B------:R-:W-:Y:S02]  /*dfd0*/  @!P1 IMAD.IADD R3, R3, 0x1, -R4 ;  /* 0x0000000103039824 */ /* 0x000fe400078e0a04 */
[----:B------:R-:W-:Y:S01]  /*dfe0*/  @!P1 VIADD R2, R2, 0x1 ;  /* 0x0000000102029836 */ /* 0x000fe20000000000 */
[----:B------:R-:W-:Y:S02]  /*dff0*/  ISETP.NE.AND P1, PT, R6, RZ, PT ;  /* 0x000000ff0600720c */ /* 0x000fe40003f25270 */
[----:B------:R-:W-:Y:S01]  /*e000*/  ISETP.GE.U32.AND P0, PT, R3, R4, PT ;  /* 0x000000040300720c */ /* 0x000fe20003f06070 */
[----:B0-----:R-:W-:Y:S01]  /*e010*/  VIADD R9, R8, 0xffffffe ;  /* 0x0ffffffe08097836 */ /* 0x001fe20000000000 */
[----:B------:R-:W-:-:S03]  /*e020*/  LOP3.LUT R4, R25, R6, RZ, 0x3c, !PT ;  /* 0x0000000619047212 */ /* 0x000fc600078e3cff */
[----:B------:R-:W0:Y:S01]  /*e030*/  F2I.FTZ.U32.TRUNC.NTZ R3, R9 ;  /* 0x0000000900037305 */ /* 0x000e22000021f000 */
[----:B------:R-:W-:-:S07]  /*e040*/  ISETP.GE.AND P2, PT, R4, RZ, PT ;  /* 0x000000ff0400720c */ /* 0x000fce0003f46270 */
[----:B------:R-:W-:-:S04]  /*e050*/  @P0 VIADD R2, R2, 0x1 ;  /* 0x0000000102020836 */ /* 0x000fc80000000000 */
[----:B------:R-:W-:Y:S02]  /*e060*/  IMAD.MOV.U32 R4, RZ, RZ, R2 ;  /* 0x000000ffff047224 */ /* 0x000fe400078e0002 */
[----:B0-----:R-:W-:Y:S02]  /*e070*/  IMAD.MOV R2, RZ, RZ, -R3 ;  /* 0x000000ffff027224 */ /* 0x001fe400078e0a03 */
[----:B------:R-:W-:Y:S01]  /*e080*/  @!P2 IMAD.MOV R4, RZ, RZ, -R4 ;  /* 0x000000ffff04a224 */ /* 0x000fe200078e0a04 */
[----:B------:R-:W-:Y:S01]  /*e090*/  @!P1 LOP3.LUT R4, RZ, R6, RZ, 0x33, !PT ;  /* 0x00000006ff049212 */ /* 0x000fe200078e33ff */
[----:B------:R-:W-:Y:S02]  /*e0a0*/  IMAD R9, R2, R5, RZ ;  /* 0x0000000502097224 */ /* 0x000fe400078e02ff */
[----:B------:R-:W-:Y:S01]  /*e0b0*/  IMAD.MOV.U32 R2, RZ, RZ, RZ ;  /* 0x000000ffff027224 */ /* 0x000fe200078e00ff */
[-C--:B------:R-:W-:Y:S01]  /*e0c0*/  IABS R8, R4.reuse ;  /* 0x0000000400087213 */ /* 0x080fe20000000000 */
[----:B------:R-:W-:-:S02]  /*e0d0*/  IMAD R6, R6, R4, RZ ;  /* 0x0000000406067224 */ /* 0x000fc400078e02ff */
[----:B------:R-:W-:-:S04]  /*e0e0*/  IMAD.HI.U32 R2, R3, R9, R2 ;  /* 0x0000000903027227 */ /* 0x000fc800078e0002 */
[----:B------:R-:W-:Y:S02]  /*e0f0*/  IMAD.MOV.U32 R3, RZ, RZ, R8 ;  /* 0x000000ffff037224 */ /* 0x000fe400078e0008 */
[----:B------:R-:W-:Y:S02]  /*e100*/  IMAD.MOV.U32 R8, RZ, RZ, R10 ;  /* 0x000000ffff087224 */ /* 0x000fe400078e000a */
[----:B------:R-:W-:-:S04]  /*e110*/  IMAD.HI.U32 R2, R2, R3, RZ ;  /* 0x0000000302027227 */ /* 0x000fc800078e00ff */
[----:B------:R-:W-:Y:S01]  /*e120*/  IMAD R8, R2, R8, R3 ;  /* 0x0000000802087224 */ /* 0x000fe200078e0203 */
[----:B------:R-:W-:Y:S01]  /*e130*/  LOP3.LUT R3, R4, R7, RZ, 0x3c, !PT ;  /* 0x0000000704037212 */ /* 0x000fe200078e3cff */
[----:B------:R-:W-:-:S03]  /*e140*/  IMAD.IADD R25, R25, 0x1, -R6 ;  /* 0x0000000119197824 */ /* 0x000fc600078e0a06 */
[----:B------:R-:W-:Y:S02]  /*e150*/  ISETP.GT.U32.AND P1, PT, R5, R8, PT ;  /* 0x000000080500720c */ /* 0x000fe40003f24070 */
[----:B------:R-:W-:-:S11]  /*e160*/  ISETP.GE.AND P2, PT, R3, RZ, PT ;  /* 0x000000ff0300720c */ /* 0x000fd60003f46270 */
[----:B------:R-:W-:Y:S02]  /*e170*/  @!P1 IMAD.IADD R8, R8, 0x1, -R5 ;  /* 0x0000000108089824 */ /* 0x000fe400078e0a05 */
[----:B------:R-:W-:Y:S01]  /*e180*/  @!P1 VIADD R2, R2, 0x1 ;  /* 0x0000000102029836 */ /* 0x000fe20000000000 */
[----:B------:R-:W-:Y:S02]  /*e190*/  ISETP.NE.AND P1, PT, R7, RZ, PT ;  /* 0x000000ff0700720c */ /* 0x000fe40003f25270 */
[----:B------:R-:W-:-:S13]  /*e1a0*/  ISETP.GE.U32.AND P0, PT, R8, R5, PT ;  /* 0x000000050800720c */ /* 0x000fda0003f06070 */
[----:B------:R-:W-:-:S04]  /*e1b0*/  @P0 VIADD R2, R2, 0x1 ;  /* 0x0000000102020836 */ /* 0x000fc80000000000 */
[----:B------:R-:W-:Y:S01]  /*e1c0*/  @!P2 IMAD.MOV R2, RZ, RZ, -R2 ;  /* 0x000000ffff02a224 */ /* 0x000fe200078e0a02 */
[----:B------:R-:W-:-:S05]  /*e1d0*/  @!P1 LOP3.LUT R2, RZ, R7, RZ, 0x33, !PT ;  /* 0x00000007ff029212 */ /* 0x000fca00078e33ff */
[----:B------:R-:W-:-:S04]  /*e1e0*/  IMAD.MOV R3, RZ, RZ, -R2 ;  /* 0x000000ffff037224 */ /* 0x000fc800078e0a02 */
[C---:B------:R-:W-:Y:S02]  /*e1f0*/  IMAD R4, R7.reuse, R3, R4 ;  /* 0x0000000307047224 */ /* 0x040fe400078e0204 */
[----:B------:R-:W-:-:S04]  /*e200*/  IMAD R7, R7, 0x1000000, R2 ;  /* 0x0100000007077824 */ /* 0x000fc800078e0202 */
[----:B------:R-:W-:Y:S01]  /*e210*/  IMAD R26, R4, 0x10000, R7 ;  /* 0x00010000041a7824 */ /* 0x000fe200078e0207 */
[----:B------:R-:W-:Y:S06]  /*e220*/  BRA `(.L_x_217) ;  /* 0x00000000000c7947 */ /* 0x000fec0003800000 */
.L_x_214:
[----:B------:R-:W-:Y:S02]  /*e230*/  IMAD.MOV.U32 R25, RZ, RZ, RZ ;  /* 0x000000ffff197224 */ /* 0x000fe400078e00ff */
[----:B------:R-:W-:Y:S02]  /*e240*/  IMAD.U32 R24, RZ, RZ, UR6 ;  /* 0x00000006ff187e24 */ /* 0x000fe4000f8e00ff */
[----:B------:R-:W-:-:S07]  /*e250*/  IMAD.MOV.U32 R26, RZ, RZ, RZ ;  /* 0x000000ffff1a7224 */ /* 0x000fce00078e00ff */
.L_x_217:
[----:B------:R-:W-:-:S13]  /*e260*/  ISETP.NE.AND P0, PT, R0, RZ, PT ;  /* 0x000000ff0000720c */ /* 0x000fda0003f05270 */
[----:B------:R-:W0:Y:S01]  /*e270*/  @!P0 S2R R3, SR_CgaCtaId ;  /* 0x0000000000038919 */ /* 0x000e220000008800 */
[----:B------:R-:W-:-:S04]  /*e280*/  @!P0 MOV R0, 0x400 ;  /* 0x0000040000008802 */ /* 0x000fc80000000f00 */
[----:B0-----:R-:W-:-:S05]  /*e290*/  @!P0 LEA R0, R3, R0, 0x18 ;  /* 0x0000000003008211 */ /* 0x001fca00078ec0ff */
[----:B------:R2:W-:Y:S01]  /*e2a0*/  @!P0 STS.128 [R0+0x31cd0], R24 ;  /* 0x031cd01800008388 */ /* 0x0005e20000000c00 */
[----:B------:R-:W-:Y:S06]  /*e2b0*/  BAR.ARV 0x5, 0x200 ;  /* 0x0148000000007b1d */ /* 0x000fec0000002000 */
.L_x_212:
[----:B------:R3:W-:Y:S01]  /*e2c0*/  STL [R1+0x34], RZ ;  /* 0x000034ff01007387 */ /* 0x0007e20000100800 */
[----:B------:R-:W-:Y:S01]  /*e2d0*/  ULDC UR4, c[0x0][0xc3c] ;  /* 0x00030f0000047ab9 */ /* 0x000fe20000000800 */
[----:B------:R-:W-:Y:S01]  /*e2e0*/  IMAD.MOV.U32 R28, RZ, RZ, 0x1 ;  /* 0x00000001ff1c7424 */ /* 0x000fe200078e00ff */
[----:B-1----:R-:W-:Y:S01]  /*e2f0*/  ISETP.GE.AND P0, PT, R27, UR4, PT ;  /* 0x000000041b007c0c */ /* 0x002fe2000bf06270 */
[----:B------:R-:W-:-:S12]  /*e300*/  IMAD.MOV.U32 R18, RZ, RZ, RZ ;  /* 0x000000ffff127224 */ /* 0x000fd800078e00ff */
[----:B---3--:R-:W-:Y:S05]  /*e310*/  @P0 BRA `(.L_x_218) ;  /* 0x0000005400f80947 */ /* 0x008fea0003800000 */
[----:B------:R-:W1:Y:S01]  /*e320*/  S2R R6, SR_TID.X ;  /* 0x0000000000067919 */ /* 0x000e620000002100 */
[----:B------:R-:W3:Y:S01]  /*e330*/  S2UR UR5, SR_CgaCtaId ;  /* 0x00000000000579c3 */ /* 0x000ee20000008800 */
[----:B------:R-:W-:Y:S01]  /*e340*/  UMOV UR4, 0x400 ;  /* 0x0000040000047882 */ /* 0x000fe20000000000 */
[----:B------:R-:W-:Y:S01]  /*e350*/  BSSY B8, `(.L_x_218) ;  /* 0x000057a000087945 */ /* 0x000fe20003800000 */
[----:B------:R4:W-:Y:S01]  /*e360*/  STL [R1+0x34], RZ ;  /* 0x000034ff01007387 */ /* 0x0009e20000100800 */
[----:B------:R-:W-:Y:S01]  /*e370*/  IMAD.MOV.U32 R28, RZ, RZ, 0x1 ;  /* 0x00000001ff1c7424 */ /* 0x000fe200078e00ff */
[----:B------:R-:W-:Y:S01]  /*e380*/  ULDC UR38, c[0x0][0xc] ;  /* 0x0000030000267ab9 */ /* 0x000fe20000000800 */
[----:B------:R-:W-:Y:S01]  /*e390*/  IMAD.MOV.U32 R18, RZ, RZ, RZ ;  /* 0x000000ffff127224 */ /* 0x000fe200078e00ff */
[----:B------:R-:W-:Y:S01]  /*e3a0*/  ULDC.64 UR36, c[0x0][0x198] ;  /* 0x0000660000247ab9 */ /* 0x000fe20000000a00 */
[----:B---3--:R-:W-:-:S06]  /*e3b0*/  ULEA UR4, UR5, UR4, 0x18 ;  /* 0x0000000405047291 */ /* 0x008fcc000f8ec03f */
[----:B------:R-:W-:Y:S01]  /*e3c0*/  IMAD.U32 R17, RZ, RZ, UR4 ;  /* 0x00000004ff117e24 */ /* 0x000fe2000f8e00ff */
[C---:B-1----:R-:W-:Y:S01]  /*e3d0*/  LOP3.LUT R5, R6.reuse, 0x7f, RZ, 0xc0, !PT ;  /* 0x0000007f06057812 */ /* 0x042fe200078ec0ff */
[----:B0-2---:R-:W-:-:S04]  /*e3e0*/  IMAD.SHL.U32 R0, R6, 0x8, RZ ;  /* 0x0000000806007824 */ /* 0x005fc800078e00ff */
[----:B------:R-:W-:Y:S01]  /*e3f0*/  IMAD.SHL.U32 R4, R5, 0x8, RZ ;  /* 0x0000000805047824 */ /* 0x000fe200078e00ff */
[C---:B------:R-:W-:Y:S02]  /*e400*/  LOP3.LUT R3, R0.reuse, 0x20, RZ, 0xc0, !PT ;  /* 0x0000002000037812 */ /* 0x040fe400078ec0ff */
[----:B------:R-:W-:Y:S02]  /*e410*/  LOP3.LUT R2, R0, 0xd8, RZ, 0xc0, !PT ;  /* 0x000000d800027812 */ /* 0x000fe400078ec0ff */
[----:B------:R-:W-:Y:S02]  /*e420*/  LOP3.LUT R3, R3, 0x300, R4, 0xf8, !PT ;  /* 0x0000030003037812 */ /* 0x000fe400078ef804 */
[----:B------:R-:W-:Y:S02]  /*e430*/  LOP3.LUT R2, R2, 0x18, R6, 0x78, !PT ;  /* 0x0000001802027812 */ /* 0x000fe400078e7806 */
[----:B------:R-:W-:Y:S02]  /*e440*/  LOP3.LUT R0, R0, 0x18, RZ, 0xc0, !PT ;  /* 0x0000001800007812 */ /* 0x000fe400078ec0ff */
[----:B------:R-:W-:Y:S01]  /*e450*/  LOP3.LUT R4, R3, R2, RZ, 0xfc, !PT ;  /* 0x0000000203047212 */ /* 0x000fe200078efcff */
[----:B------:R-:W-:Y:S01]  /*e460*/  IMAD.SHL.U32 R2, R6, 0x20, RZ ;  /* 0x0000002006027824 */ /* 0x000fe200078e00ff */
[----:B------:R-:W-:-:S04]  /*e470*/  SHF.R.U32.HI R3, RZ, 0x2, R5 ;  /* 0x00000002ff037819 */ /* 0x000fc80000011605 */
[----:B------:R-:W-:Y:S01]  /*e480*/  LOP3.LUT R5, R3, 0x60, R2, 0xf8, !PT ;  /* 0x0000006003057812 */ /* 0x000fe200078ef802 */
[----:B------:R-:W-:Y:S01]  /*e490*/  IMAD R2, R4, 0x2, R17 ;  /* 0x0000000204027824 */ /* 0x000fe200078e0211 */
[C---:B------:R-:W-:Y:S02]  /*e4a0*/  LOP3.LUT R3, R0.reuse, 0x20, RZ, 0xfc, !PT ;  /* 0x0000002000037812 */ /* 0x040fe400078efcff */
[----:B------:R-:W-:Y:S02]  /*e4b0*/  LOP3.LUT R0, R0, 0x40, RZ, 0xfc, !PT ;  /* 0x0000004000007812 */ /* 0x000fe400078efcff */
[----:B------:R4:W-:Y:S05]  /*e4c0*/  STL [R1+0x8], R2 ;  /* 0x0000080201007387 */ /* 0x0009ea0000100800 */
.L_x_322:
[----:B01--4-:R-:W0:Y:S01]  /*e4d0*/  LDC.64 R2, c[0x0][0xc88] ;  /* 0x00032200ff027b82 */ /* 0x013e220000000a00 */
[----:B------:R-:W-:Y:S01]  /*e4e0*/  ULDC.64 UR4, c[0x0][0x208] ;  /* 0x0000820000047ab9 */ /* 0x000fe20000000a00 */
[----:B0-----:R-:W-:-:S05]  /*e4f0*/  IMAD.WIDE R2, R27, 0x4, R2 ;  /* 0x000000041b027825 */ /* 0x001fca00078e0202 */
[----:B--2---:R-:W2:Y:S01]  /*e500*/  LDG.E R9, desc[UR4][R2.64] ;  /* 0x0000000402097981 */ /* 0x004ea2000c1e1900 */
[----:B------:R-:W-:Y:S05]  /*e510*/  YIELD ;  /* 0x0000000000007946 */ /* 0x000fea0003800000 */
[----:B------:R-:W-:Y:S01]  /*e520*/  ULDC.64 UR4, c[0x0][0xa28] ;  /* 0x00028a0000047ab9 */ /* 0x000fe20000000a00 */
[----:B------:R-:W-:Y:S01]  /*e530*/  IMAD.MOV.U32 R0, RZ, RZ, RZ ;  /* 0x000000ffff007224 */ /* 0x000fe200078e00ff */
[----:B------:R-:W-:Y:S01]  /*e540*/  ISETP.NE.U32.AND P0, PT, RZ, UR4, PT ;  /* 0x00000004ff007c0c */ /* 0x000fe2000bf05070 */
[----:B------:R-:W-:Y:S01]  /*e550*/  ULDC.64 UR10, c[0x0][0x208] ;  /* 0x00008200000a7ab9 */ /* 0x000fe20000000a00 */
[----:B------:R-:W-:Y:S01]  /*e560*/  IMAD.MOV.U32 R6, RZ, RZ, RZ ;  /* 0x000000ffff067224 */ /* 0x000fe200078e00ff */
[----:B------:R-:W-:Y:S01]  /*e570*/  ULDC.64 UR8, c[0x0][0xa08] ;  /* 0x0002820000087ab9 */ /* 0x000fe20000000a00 */
[----:B------:R-:W-:Y:S01]  /*e580*/  ISETP.NE.AND.EX P0, PT, RZ, UR5, PT, P0 ;  /* 0x00000005ff007c0c */ /* 0x000fe2000bf05300 */
[----:B------:R-:W-:Y:S01]  /*e590*/  ULDC.64 UR6, c[0x0][0xa18] ;  /* 0x0002860000067ab9 */ /* 0x000fe20000000a00 */
[----:B------:R-:W-:-:S02]  /*e5a0*/  ISETP.NE.U32.AND P2, PT, RZ, UR8, PT ;  /* 0x00000008ff007c0c */ /* 0x000fc4000bf45070 */
[----:B--2---:R-:W-:Y:S01]  /*e5b0*/  SHF.R.S32.HI R4, RZ, 0x1f, R9 ;  /* 0x0000001fff047819 */ /* 0x004fe20000011409 */
[----:B------:R-:W-:-:S08]  /*e5c0*/  IMAD.SHL.U32 R19, R9, 0x4, RZ ;  /* 0x0000000409137824 */ /* 0x000fd000078e00ff */
[C---:B------:R-:W-:Y:S01]  /*e5d0*/  @P0 LEA R2, P1, R9.reuse, UR4, 0x2 ;  /* 0x0000000409020c11 */ /* 0x040fe2000f8210ff */
[----:B------:R-:W-:Y:S03]  /*e5e0*/  STL [R1+0xc], R9 ;  /* 0x00000c0901007387 */ /* 0x000fe60000100800 */
[C-C-:B------:R-:W-:Y:S01]  /*e5f0*/  @P0 LEA.HI.X R3, R9.reuse, UR5, R4.reuse, 0x2, P1 ;  /* 0x0000000509030c11 */ /* 0x140fe200088f1404 */
[----:B------:R-:W-:Y:S01]  /*e600*/  ULDC.64 UR4, c[0x0][0xa00] ;  /* 0x0002800000047ab9 */ /* 0x000fe20000000a00 */
[----:B------:R-:W-:Y:S01]  /*e610*/  SHF.L.U64.HI R22, R9, 0x2, R4 ;  /* 0x0000000209167819 */ /* 0x000fe20000010204 */
[----:B------:R0:W-:Y:S01]  /*e620*/  STL [R1+0x20], R4 ;  /* 0x0000200401007387 */ /* 0x0001e20000100800 */
[----:B------:R-:W-:-:S03]  /*e630*/  ISETP.NE.U32.AND P1, PT, RZ, UR4, PT ;  /* 0x00000004ff007c0c */ /* 0x000fc6000bf25070 */
[----:B------:R1:W5:Y:S01]  /*e640*/  @P0 LDG.E R0, desc[UR10][R2.64] ;  /* 0x0000000a02000981 */ /* 0x000362000c1e1900 */
[----:B------:R-:W-:Y:S01]  /*e650*/  ISETP.NE.AND.EX P1, PT, RZ, UR5, PT, P1 ;  /* 0x00000005ff007c0c */ /* 0x000fe2000bf25310 */
[----:B------:R-:W-:Y:S01]  /*e660*/  IMAD.MOV.U32 R8, RZ, RZ, RZ ;  /* 0x000000ffff087224 */ /* 0x000fe200078e00ff */
[----:B------:R-:W-:Y:S02]  /*e670*/  ISETP.NE.AND.EX P0, PT, RZ, UR9, PT, P2 ;  /* 0x00000009ff007c0c */ /* 0x000fe4000bf05320 */
[----:B------:R-:W-:Y:S02]  /*e680*/  ISETP.NE.U32.AND P2, PT, RZ, UR6, PT ;  /* 0x00000006ff007c0c */ /* 0x000fe4000bf45070 */
[C---:B0-----:R-:W-:Y:S02]  /*e690*/  IADD3 R4, P4, R19.reuse, UR8, RZ ;  /* 0x0000000813047c10 */ /* 0x041fe4000ff9e0ff */
[----:B-1----:R-:W-:Y:S02]  /*e6a0*/  IADD3 R2, P3, R19, UR4, RZ ;  /* 0x0000000413027c10 */ /* 0x002fe4000ff7e0ff */
[----:B------:R-:W-:-:S02]  /*e6b0*/  ISETP.NE.AND.EX P2, PT, RZ, UR7, PT, P2 ;  /* 0x00000007ff007c0c */ /* 0x000fc4000bf45320 */
[C---:B------:R-:W-:Y:S02]  /*e6c0*/  IADD3.X R3, R22.reuse, UR5, RZ, P3, !PT ;  /* 0x0000000516037c10 */ /* 0x040fe40009ffe4ff */
[----:B------:R-:W-:-:S03]  /*e6d0*/  IADD3.X R5, R22, UR9, RZ, P4, !PT ;  /* 0x0000000916057c10 */ /* 0x000fc6000a7fe4ff */
[----:B------:R-:W2:Y:S01]  /*e6e0*/  @P1 LDG.E R6, desc[UR10][R2.64] ;  /* 0x0000000a02061981 */ /* 0x000ea2000c1e1900 */
[----:B------:R-:W-:Y:S02]  /*e6f0*/  ULDC UR4, c[0x0][0x288] ;  /* 0x0000a20000047ab9 */ /* 0x000fe40000000800 */
[----:B------:R-:W-:Y:S01]  /*e700*/  IMAD.U32 R10, RZ, RZ, UR4 ;  /* 0x00000004ff0a7e24 */ /* 0x000fe2000f8e00ff */
[----:B------:R-:W-:Y:S01]  /*e710*/  ULDC.64 UR4, c[0x0][0x418] ;  /* 0x0001060000047ab9 */ /* 0x000fe20000000a00 */
[----:B------:R-:W5:Y:S04]  /*e720*/  @P0 LDG.E R8, desc[UR10][R4.64] ;  /* 0x0000000a04080981 */ /* 0x000f68000c1e1900 */
[----:B--2---:R0:W-:Y:S02]  /*e730*/  STL [R1+0x10], R6 ;  /* 0x0000100601007387 */ /* 0x0041e40000100800 */
[----:B0-----:R-:W-:-:S04]  /*e740*/  @P2 IADD3 R6, P3, R19, UR6, RZ ;  /* 0x0000000613062c10 */ /* 0x001fc8000ff7e0ff */
[----:B------:R-:W-:-:S05]  /*e750*/  @P2 IADD3.X R7, R22, UR7, RZ, P3, !PT ;  /* 0x0000000716072c10 */ /* 0x000fca0009ffe4ff */
[----:B------:R0:W2:Y:S01]  /*e760*/  @P2 LDG.E R10, desc[UR10][R6.64] ;  /* 0x0000000a060a2981 */ /* 0x0000a2000c1e1900 */
[----:B------:R-:W-:-:S03]  /*e770*/  UISETP.NE.U32.AND UP0, UPT, UR4, URZ, UPT ;  /* 0x0000003f0400728c */ /* 0x000fc6000bf05070 */
[----:B------:R-:W-:Y:S01]  /*e780*/  ULDC UR4, c[0x0][0x424] ;  /* 0x0001090000047ab9 */ /* 0x000fe20000000800 */
[----:B------:R-:W-:-:S03]  /*e790*/  UISETP.NE.AND.EX UP0, UPT, UR5, URZ, UPT, UP0 ;  /* 0x0000003f0500728c */ /* 0x000fc6000bf05300 */
[----:B------:R-:W-:Y:S01]  /*e7a0*/  ULDC UR5, c[0x0][0x2f0] ;  /* 0x0000bc0000057ab9 */ /* 0x000fe20000000800 */
[----:B------:R-:W-:-:S04]  /*e7b0*/  USEL UR4, UR4, 0x1, UP0 ;  /* 0x0000000104047887 */ /* 0x000fc80008000000 */
[----:B------:R-:W-:-:S06]  /*e7c0*/  UIMAD UR4, UR4, UR5, URZ ;  /* 0x00000005040472a4 */ /* 0x000fcc000f8e023f */
[----:B0-----:R-:W-:Y:S01]  /*e7d0*/  IMAD.U32 R7, RZ, RZ, UR4 ;  /* 0x00000004ff077e24 */ /* 0x001fe2000f8e00ff */
[----:B--2---:R0:W-:Y:S01]  /*e7e0*/  STL [R1+0x24], R10 ;  /* 0x0000240a01007387 */ /* 0x0041e20000100800 */
[----:B---3--:R-:W-:Y:S05]  /*e7f0*/  @P2 BRA `(.L_x_219) ;  /* 0x0000000000182947 */ /* 0x008fea0003800000 */
[----:B------:R-:W-:Y:S05]  /*e800*/  @!P1 BRA `(.L_x_219) ;  /* 0x0000000000149947 */ /* 0x000fea0003800000 */
[----:B------:R-:W-:Y:S02]  /*e810*/  ULDC.64 UR4, c[0x0][0x208] ;  /* 0x0000820000047ab9 */ /* 0x000fe40000000a00 */
[----:B------:R-:W2:Y:S04]  /*e820*/  LDG.E R6, desc[UR4][R2.64] ;  /* 0x0000000402067981 */ /* 0x000ea8000c1e1900 */
[----:B------:R-:W2:Y:S02]  /*e830*/  LDG.E R2, desc[UR4][R2.64+0x4] ;  /* 0x0000040402027981 */ /* 0x000ea4000c1e1900 */
[----:B--2---:R-:W-:-:S05]  /*e840*/  IMAD.IADD R2, R2, 0x1, -R6 ;  /* 0x0000000102027824 */ /* 0x004fca00078e0a06 */
[----:B------:R1:W-:Y:S02]  /*e850*/  STL [R1+0x24], R2 ;  /* 0x0000240201007387 */ /* 0x0003e40000100800 */
.L_x_219:
[----:B------:R-:W-:Y:S01]  /*e860*/  ULDC.64 UR4, c[0x0][0xa20] ;  /* 0x0002880000047ab9 */ /* 0x000fe20000000a00 */
[C---:B------:R-:W-:Y:S01]  /*e870*/  LOP3.LUT R6, R26.reuse, 0xff000000, RZ, 0xc0, !PT ;  /* 0xff0000001a067812 */ /* 0x040fe200078ec0ff */
[----:B------:R-:W-:Y:S01]  /*e880*/  IMAD.MOV.U32 R23, RZ, RZ, R9 ;  /* 0x000000ffff177224 */ /* 0x000fe200078e0009 */
[----:B------:R-:W-:Y:S02]  /*e890*/  ISETP.NE.U32.AND P1, PT, RZ, UR4, PT ;  /* 0x00000004ff007c0c */ /* 0x000fe4000bf25070 */
[----:B------:R-:W-:Y:S02]  /*e8a0*/  SHF.R.U32.HI R6, RZ, 0x8, R6 ;  /* 0x00000008ff067819 */ /* 0x000fe40000011606 */
[----:B------:R-:W-:Y:S02]  /*e8b0*/  ISETP.NE.AND.EX P1, PT, RZ, UR5, PT, P1 ;  /* 0x00000005ff007c0c */ /* 0x000fe4000bf25310 */
[C---:B-1----:R-:W-:Y:S02]  /*e8c0*/  LOP3.LUT R2, R26.reuse, 0xff0000, RZ, 0xc0, !PT ;  /* 0x00ff00001a027812 */ /* 0x042fe400078ec0ff */
[----:B------:R-:W-:Y:S01]  /*e8d0*/  LOP3.LUT R16, R26, 0xffff, RZ, 0xc0, !PT ;  /* 0x0000ffff1a107812 */ /* 0x000fe200078ec0ff */
[----:B-----5:R-:W-:Y:S01]  /*e8e0*/  IMAD.IADD R26, R8, 0x1, R0 ;  /* 0x00000001081a7824 */ /* 0x020fe200078e0200 */
[----:B------:R-:W-:-:S07]  /*e8f0*/  LEA.HI R6, R2, R6, RZ, 0x10 ;  /* 0x0000000602067211 */ /* 0x000fce00078f80ff */
[----:B------:R-:W-:Y:S05]  /*e900*/  @!P1 BRA `(.L_x_220) ;  /* 0x0000000000149947 */ /* 0x000fea0003800000 */
[----:B------:R-:W-:Y:S01]  /*e910*/  IADD3 R2, P0, R19, UR4, RZ ;  /* 0x0000000413027c10 */ /* 0x000fe2000ff1e0ff */
[----:B------:R-:W-:-:S03]  /*e920*/  ULDC.64 UR6, c[0x0][0x208] ;  /* 0x0000820000067ab9 */ /* 0x000fc60000000a00 */
[----:B------:R-:W-:-:S05]  /*e930*/  IADD3.X R3, R22, UR5, RZ, P0, !PT ;  /* 0x0000000516037c10 */ /* 0x000fca00087fe4ff */
[----:B------:R1:W5:Y:S01]  /*e940*/  LDG.E R7, desc[UR6][R2.64] ;  /* 0x0000000602077981 */ /* 0x000362000c1e1900 */
[----:B------:R-:W-:Y:S05]  /*e950*/  BRA `(.L_x_221) ;  /* 0x0000000000147947 */ /* 0x000fea0003800000 */
.L_x_220:
[----:B------:R-:W-:Y:S05]  /*e960*/  @!P0 BRA `(.L_x_221) ;  /* 0x0000000000108947 */ /* 0x000fea0003800000 */
[----:B------:R-:W-:Y:S02]  /*e970*/  ULDC.64 UR4, c[0x0][0x208] ;  /* 0x0000820000047ab9 */ /* 0x000fe40000000a00 */
[----:B------:R-:W2:Y:S04]  /*e980*/  LDG.E R7, desc[UR4][R4.64] ;  /* 0x0000000404077981 */ /* 0x000ea8000c1e1900 */
[----:B------:R-:W2:Y:S02]  /*e990*/  LDG.E R4, desc[UR4][R4.64+0x4] ;  /* 0x0000040404047981 */ /* 0x000ea4000c1e1900 */
[----:B--2---:R-:W-:-:S07]  /*e9a0*/  IMAD.IADD R7, R4, 0x1, -R7 ;  /* 0x0000000104077824 */ /* 0x004fce00078e0a07 */
.L_x_221:
[----:B-----5:R-:W-:Y:S01]  /*e9b0*/  IMAD.IADD R7, R7, 0x1, -R0 ;  /* 0x0000000107077824 */ /* 0x020fe200078e0a00 */
[----:B------:R-:W-:Y:S01]  /*e9c0*/  LOP3.LUT R9, R6, 0xff, RZ, 0xc0, !PT ;  /* 0x000000ff06097812 */ /* 0x000fe200078ec0ff */
[----:B-1----:R-:W-:Y:S01]  /*e9d0*/  IMAD.MOV.U32 R3, RZ, RZ, RZ ;  /* 0x000000ffff037224 */ /* 0x002fe200078e00ff */
[----:B------:R-:W-:Y:S01]  /*e9e0*/  BSSY B0, `(.L_x_222) ;  /* 0x0000029000007945 */ /* 0x000fe20003800000 */
[C---:B------:R-:W-:Y:S01]  /*e9f0*/  VIADD R0, R7.reuse, 0x8f ;  /* 0x0000008f07007836 */ /* 0x040fe20000000000 */
[----:B------:R-:W-:Y:S01]  /*ea00*/  ISETP.GE.AND P0, PT, R7, 0x1, PT ;  /* 0x000000010700780c */ /* 0x000fe20003f06270 */
[----:B------:R-:W-:Y:S01]  /*ea10*/  IMAD.MOV.U32 R7, RZ, RZ, R3 ;  /* 0x000000ffff077224 */ /* 0x000fe200078e0003 */
[----:B------:R1:W-:Y:S01]  /*ea20*/  STL [R1+0x18], R3 ;  /* 0x0000180301007387 */ /* 0x0003e20000100800 */
[----:B------:R-:W-:-:S05]  /*ea30*/  IMAD.HI R0, R0, 0x38e38e39, RZ ;  /* 0x38e38e3900007827 */ /* 0x000fca00078e02ff */
[----:B------:R-:W-:-:S04]  /*ea40*/  SHF.R.U32.HI R2, RZ, 0x1f, R0 ;  /* 0x0000001fff027819 */ /* 0x000fc80000011600 */
[----:B------:R-:W-:-:S05]  /*ea50*/  LEA.HI.SX32 R8, R0, R2, 0x1b ;  /* 0x0000000200087211 */ /* 0x000fca00078fdaff */
[----:B------:R1:W-:Y:S04]  /*ea60*/  STL [R1+0x30], R8 ;  /* 0x0000300801007387 */ /* 0x0003e80000100800 */
[----:B------:R1:W-:Y:S01]  /*ea70*/  STL [R1+0x38], R9 ;  /* 0x0000380901007387 */ /* 0x0003e20000100800 */
[----:B------:R-:W-:Y:S05]  /*ea80*/  @!P0 BRA `(.L_x_223) ;  /* 0x0000000000788947 */ /* 0x000fea0003800000 */
[----:B------:R-:W-:-:S04]  /*ea90*/  SHF.R.U32.HI R6, RZ, 0x10, R6 ;  /* 0x00000010ff067819 */ /* 0x000fc80000011606 */
[----:B------:R-:W-:-:S13]  /*eaa0*/  ISETP.NE.AND P0, PT, R6, RZ, PT ;  /* 0x000000ff0600720c */ /* 0x000fda0003f05270 */
[----:B------:R-:W2:Y:S02]  /*eab0*/  @!P0 LDC R6, c[0x0][0x9f0] ;  /* 0x00027c00ff068b82 */ /* 0x000ea40000000800 */
[-C--:B--2---:R-:W-:Y:S02]  /*eac0*/  IABS R0, R6.reuse ;  /* 0x0000000600007213 */ /* 0x084fe40000000000 */
[----:B------:R-:W-:Y:S02]  /*ead0*/  IABS R5, R6 ;  /* 0x0000000600057213 */ /* 0x000fe40000000000 */
[----:B------:R-:W2:Y:S03]  /*eae0*/  I2F.RP R2, R0 ;  /* 0x0000000000027306 */ /* 0x000ea60000209400 */
[----:B------:R-:W-:-:S05]  /*eaf0*/  IMAD.MOV R5, RZ, RZ, -R5 ;  /* 0x000000ffff057224 */ /* 0x000fca00078e0a05 */
[----:B--2---:R-:W2:Y:S02]  /*eb00*/  MUFU.RCP R2, R2 ;  /* 0x0000000200027308 */ /* 0x004ea40000001000 */
[----:B--2---:R-:W-:-:S06]  /*eb10*/  VIADD R2, R2, 0xffffffe ;  /* 0x0ffffffe02027836 */ /* 0x004fcc0000000000 */
[----:B-1----:R-:W1:Y:S02]  /*eb20*/  F2I.FTZ.U32.TRUNC.NTZ R3, R2 ;  /* 0x0000000200037305 */ /* 0x002e64000021f000 */
[----:B-1----:R-:W-:-:S04]  /*eb30*/  IMAD.MOV R2, RZ, RZ, -R3 ;  /* 0x000000ffff027224 */ /* 0x002fc800078e0a03 */
[----:B------:R-:W-:Y:S02]  /*eb40*/  IMAD R4, R2, R0, RZ ;  /* 0x0000000002047224 */ /* 0x000fe400078e02ff */
[----:B------:R-:W-:-:S04]  /*eb50*/  IMAD.MOV.U32 R2, RZ, RZ, RZ ;  /* 0x000000ffff027224 */ /* 0x000fc800078e00ff */
[----:B------:R-:W-:Y:S01]  /*eb60*/  IMAD.HI.U32 R4, R3, R4, R2 ;  /* 0x0000000403047227 */ /* 0x000fe200078e0002 */
[----:B------:R-:W-:-:S04]  /*eb70*/  IADD3 R3, R6, -0x1, R8 ;  /* 0xffffffff06037810 */ /* 0x000fc80007ffe008 */
[----:B------:R-:W-:Y:S02]  /*eb80*/  IABS R2, R3 ;  /* 0x0000000300027213 */ /* 0x000fe40000000000 */
[----:B------:R-:W-:-:S03]  /*eb90*/  LOP3.LUT R3, R3, R6, RZ, 0x3c, !PT ;  /* 0x0000000603037212 */ /* 0x000fc600078e3cff */
[----:B------:R-:W-:Y:S01]  /*eba0*/  IMAD.HI.U32 R4, R4, R2, RZ ;  /* 0x0000000204047227 */ /* 0x000fe200078e00ff */
[----:B------:R-:W-:-:S03]  /*ebb0*/  ISETP.GE.AND P2, PT, R3, RZ, PT ;  /* 0x000000ff0300720c */ /* 0x000fc60003f46270 */
[----:B------:R-:W-:-:S05]  /*ebc0*/  IMAD R2, R4, R5, R2 ;  /* 0x0000000504027224 */ /* 0x000fca00078e0202 */
[----:B------:R-:W-:-:S13]  /*ebd0*/  ISETP.GT.U32.AND P1, PT, R0, R2, PT ;  /* 0x000000020000720c */ /* 0x000fda0003f24070 */
[----:B------:R-:W-:Y:S02]  /*ebe0*/  @!P1 IMAD.IADD R2, R2, 0x1, -R0 ;  /* 0x0000000102029824 */ /* 0x000fe400078e0a00 */
[----:B------:R-:W-:Y:S01]  /*ebf0*/  @!P1 VIADD R4, R4, 0x1 ;  /* 0x0000000104049836 */ /* 0x000fe20000000000 */
[----:B------:R-:W-:Y:S02]  /*ec00*/  ISETP.NE.AND P1, PT, R6, RZ, PT ;  /* 0x000000ff0600720c */ /* 0x000fe40003f25270 */
[----:B------:R-:W-:-:S13]  /*ec10*/  ISETP.GE.U32.AND P0, PT, R2, R0, PT ;  /* 0x000000000200720c */ /* 0x000fda0003f06070 */
[----:B------:R-:W-:-:S04]  /*ec20*/  @P0 VIADD R4, R4, 0x1 ;  /* 0x0000000104040836 */ /* 0x000fc80000000000 */
[----:B------:R-:W-:Y:S01]  /*ec30*/  @!P2 IMAD.MOV R4, RZ, RZ, -R4 ;  /* 0x000000ffff04a224 */ /* 0x000fe200078e0a04 */
[----:B------:R-:W-:-:S05]  /*ec40*/  @!P1 LOP3.LUT R4, RZ, R6, RZ, 0x33, !PT ;  /* 0x00000006ff049212 */ /* 0x000fca00078e33ff */
[----:B------:R-:W-:-:S05]  /*ec50*/  IMAD.MOV.U32 R7, RZ, RZ, R4 ;  /* 0x000000ffff077224 */ /* 0x000fca00078e0004 */
[----:B------:R2:W-:Y:S02]  /*ec60*/  STL [R1+0x18], R7 ;  /* 0x0000180701007387 */ /* 0x0005e40000100800 */
.L_x_223:
[----:B------:R-:W-:Y:S05]  /*ec70*/  BSYNC B0 ;  /* 0x0000000000007941 */ /* 0x000fea0003800000 */
.L_x_222:
[----:B------:R-:W-:Y:S01]  /*ec80*/  IMAD.MOV.U32 R0, RZ, RZ, R7 ;  /* 0x000000ffff007224 */ /* 0x000fe200078e0007 */
[----:B------:R-:W-:Y:S03]  /*ec90*/  BSSY B7, `(.L_x_224) ;  /* 0x0000420000077945 */ /* 0x000fe60003800000 */
[----:B------:R-:W-:-:S05]  /*eca0*/  IMAD R2, R9, R0, RZ ;  /* 0x0000000009027224 */ /* 0x000fca00078e02ff */
[----:B------:R-:W-:Y:S01]  /*ecb0*/  VIADDMNMX R0, R2, R0, R8, PT ;  /* 0x0000000002007246 */ /* 0x000fe20003800108 */
[----:B------:R3:W-:Y:S03]  /*ecc0*/  STL [R1+0x4], R2 ;  /* 0x0000040201007387 */ /* 0x0007e60000100800 */
[----:B------:R-:W-:Y:S01]  /*ecd0*/  ISETP.GT.AND P0, PT, R0, R2, PT ;  /* 0x000000020000720c */ /* 0x000fe20003f04270 */
[----:B------:R3:W-:-:S12]  /*ece0*/  STL [R1+0x1c], R0 ;  /* 0x00001c0001007387 */ /* 0x0007d80000100800 */
[----:B---3--:R-:W-:Y:S05]  /*ecf0*/  @P0 BRA `(.L_x_225) ;  /* 0x0000000000480947 */ /* 0x008fea0003800000 */
[----:B------:R-:W3:Y:S02]  /*ed00*/  S2R R0, SR_TID.X ;  /* 0x0000000000007919 */ /* 0x000ee40000002100 */
[----:B---3--:R-:W-:-:S04]  /*ed10*/  LOP3.LUT R0, R0, 0x7f, RZ, 0xc0, !PT ;  /* 0x0000007f00007812 */ /* 0x008fc800078ec0ff */
[----:B------:R-:W-:-:S13]  /*ed20*/  ISETP.NE.AND P0, PT, R0, RZ, PT ;  /* 0x000000ff0000720c */ /* 0x000fda0003f05270 */
[----:B------:R-:W-:Y:S05]  /*ed30*/  @P0 BRA `(.L_x_226) ;  /* 0x0000004000540947 */ /* 0x000fea0003800000 */
[----:B------:R-:W3:Y:S01]  /*ed40*/  S2R R5, SR_LANEID ;  /* 0x0000000000057919 */ /* 0x000ee20000000000 */
[----:B------:R-:W-:Y:S01]  /*ed50*/  VOTEU.ANY UR4, UPT, PT ;  /* 0x0000000000047886 */ /* 0x000fe200038e0100 */
[----:B-1----:R-:W1:Y:S01]  /*ed60*/  LDC.64 R2, c[0x0][0xc60] ;  /* 0x00031800ff027b82 */ /* 0x002e620000000a00 */
[----:B------:R-:W3:Y:S01]  /*ed70*/  FLO.U32 R0, UR4 ;  /* 0x0000000400007d00 */ /* 0x000ee200080e0000 */
[----:B------:R-:W-:Y:S01]  /*ed80*/  ULDC.64 UR6, c[0x0][0x208] ;  /* 0x0000820000067ab9 */ /* 0x000fe20000000a00 */
[----:B---3--:R-:W-:-:S06]  /*ed90*/  ISETP.EQ.U32.AND P0, PT, R0, R5, PT ;  /* 0x000000050000720c */ /* 0x008fcc0003f02070 */
[----:B------:R-:W1:Y:S07]  /*eda0*/  POPC R5, UR4 ;  /* 0x0000000400057d09 */ /* 0x000e6e0008000000 */
[----:B-1----:R-:W3:Y:S01]  /*edb0*/  @P0 ATOMG.E.ADD.STRONG.GPU PT, R3, desc[UR6][R2.64], R5 ;  /* 0x00000005020309a8 */ /* 0x002ee200081ee1c6 */
[----:B------:R-:W1:Y:S02]  /*edc0*/  S2R R4, SR_LTMASK ;  /* 0x0000000000047919 */ /* 0x000e640000003900 */
[----:B-1----:R-:W-:-:S04]  /*edd0*/  LOP3.LUT R4, R4, UR4, RZ, 0xc0, !PT ;  /* 0x0000000404047c12 */ /* 0x002fc8000f8ec0ff */
[----:B--2---:R-:W1:Y:S01]  /*ede0*/  POPC R7, R4 ;  /* 0x0000000400077309 */ /* 0x004e620000000000 */
[----:B---3--:R-:W1:Y:S02]  /*edf0*/  SHFL.IDX PT, R0, R3, R0, 0x1f ;  /* 0x00001f0003007589 */ /* 0x008e6400000e0000 */
[----:B-1----:R-:W-:Y:S01]  /*ee00*/  IADD3 R24, R0, UR38, R7 ;  /* 0x0000002600187c10 */ /* 0x002fe2000fffe007 */
[----:B------:R-:W-:Y:S06]  /*ee10*/  BRA `(.L_x_226) ;  /* 0x00000040001c7947 */ /* 0x000fec0003800000 */
.L_x_225:
[----:B------:R-:W-:Y:S01]  /*ee20*/  VIADD R0, R17, 0x16a00 ;  /* 0x00016a0011007836 */ /* 0x000fe20000000000 */
[----:B------:R-:W-:Y:S04]  /*ee30*/  BSSY B6, `(.L_x_227) ;  /* 0x0000013000067945 */ /* 0x000fe80003800000 */
[----:B------:R-:W-:-:S13]  /*ee40*/  LOP3.LUT P0, RZ, R0, 0x1bf, RZ, 0xc0, !PT ;  /* 0x000001bf00ff7812 */ /* 0x000fda000780c0ff */
[----:B------:R-:W-:Y:S05]  /*ee50*/  @!P0 BRA `(.L_x_228) ;  /* 0x0000000000408947 */ /* 0x000fea0003800000 */
[----:B------:R-:W-:Y:S01]  /*ee60*/  MOV R2, 0x0 ;  /* 0x0000000000027802 */ /* 0x000fe20000000f00 */
[----:B------:R-:W-:Y:S01]  /*ee70*/  ULDC.64 UR6, c[0x4][0xa8] ;  /* 0x01002a0000067ab9 */ /* 0x000fe20000000a00 */
[----:B------:R-:W-:Y:S01]  /*ee80*/  ULDC.64 UR8, c[0x4][0xb0] ;  /* 0x01002c0000087ab9 */ /* 0x000fe20000000a00 */
[----:B------:R-:W-:Y:S01]  /*ee90*/  ULDC.64 UR4, c[0x4][0x8] ;  /* 0x0100020000047ab9 */ /* 0x000fe20000000a00 */
[----:B------:R-:W-:Y:S02]  /*eea0*/  IMAD.U32 R4, RZ, RZ, UR6 ;  /* 0x00000006ff047e24 */ /* 0x000fe4000f8e00ff */
[----:B-1----:R-:W1:Y:S01]  /*eeb0*/  LDC.64 R2, c[0x4][R2] ;  /* 0x0100000002027b82 */ /* 0x002e620000000a00 */
[----:B------:R-:W-:Y:S02]  /*eec0*/  IMAD.U32 R5, RZ, RZ, UR7 ;  /* 0x00000007ff057e24 */ /* 0x000fe4000f8e00ff */
[----:B------:R-:W-:Y:S02]  /*eed0*/  IMAD.U32 R6, RZ, RZ, UR8 ;  /* 0x00000008ff067e24 */ /* 0x000fe4000f8e00ff */
[----:B--2---:R-:W-:-:S02]  /*eee0*/  IMAD.U32 R7, RZ, RZ, UR9 ;  /* 0x00000009ff077e24 */ /* 0x004fc4000f8e00ff */
[----:B0-----:R-:W-:Y:S02]  /*eef0*/  IMAD.U32 R10, RZ, RZ, UR4 ;  /* 0x00000004ff0a7e24 */ /* 0x001fe4000f8e00ff */
[----:B------:R-:W-:Y:S02]  /*ef00*/  IMAD.U32 R11, RZ, RZ, UR5 ;  /* 0x00000005ff0b7e24 */ /* 0x000fe4000f8e00ff */
[----:B------:R-:W-:Y:S02]  /*ef10*/  IMAD.MOV.U32 R8, RZ, RZ, 0x70 ;  /* 0x00000070ff087424 */ /* 0x000fe400078e00ff */
[----:B------:R-:W-:Y:S02]  /*ef20*/  IMAD.MOV.U32 R12, RZ, RZ, 0x1 ;  /* 0x00000001ff0c7424 */ /* 0x000fe400078e00ff */
[----:B------:R-:W-:-:S07]  /*ef30*/  IMAD.MOV.U32 R13, RZ, RZ, RZ ;  /* 0x000000ffff0d7224 */ /* 0x000fce00078e00ff */
[----:B------:R-:W-:-:S07]  /*ef40*/  LEPC R20, `(.L_x_228) ;  /* 0x000000001014794e */ /* 0x000fce0000000000 */
[----:B-1----:R-:W-:Y:S05]  /*ef50*/  CALL.ABS.NOINC R2 ;  /* 0x0000000002007343 */ /* 0x002fea0003c00000 */
.L_x_228:
[----:B------:R-:W-:Y:S05]  /*ef60*/  BSYNC B6 ;  /* 0x0000000000067941 */ /* 0x000fea0003800000 */
.L_x_227:
        /* <DEDUP_REMOVED lines=8> */
[----:B-1----:R1:W3:Y:S01]  /*eff0*/  LDC.64 R2, c[0x4][R29] ;  /* 0x010000001d027b82 */ /* 0x0022e20000000a00 */
[----:B------:R-:W-:Y:S02]  /*f000*/  IMAD.U32 R4, RZ, RZ, UR6 ;  /* 0x00000006ff047e24 */ /* 0x000fe4000f8e00ff */
[----:B------:R-:W-:Y:S02]  /*f010*/  IMAD.U32 R5, RZ, RZ, UR7 ;  /* 0x00000007ff057e24 */ /* 0x000fe4000f8e00ff */
[----:B------:R-:W-:Y:S02]  /*f020*/  IMAD.U32 R6, RZ, RZ, UR8 ;  /* 0x00000008ff067e24 */ /* 0x000fe4000f8e00ff */
[----:B--2---:R-:W-:-:S02]  /*f030*/  IMAD.U32 R7, RZ, RZ, UR9 ;  /* 0x00000009ff077e24 */ /* 0x004fc4000f8e00ff */
[----:B0-----:R-:W-:Y:S02]  /*f040*/  IMAD.U32 R10, RZ, RZ, UR4 ;  /* 0x00000004ff0a7e24 */ /* 0x001fe4000f8e00ff */
[----:B------:R-:W-:Y:S02]  /*f050*/  IMAD.U32 R11, RZ, RZ, UR5 ;  /* 0x00000005ff0b7e24 */ /* 0x000fe4000f8e00ff */
[----:B------:R-:W-:Y:S02]  /*f060*/  IMAD.MOV.U32 R8, RZ, RZ, 0x70 ;  /* 0x00000070ff087424 */ /* 0x000fe400078e00ff */
[----:B------:R-:W-:Y:S02]  /*f070*/  IMAD.MOV.U32 R12, RZ, RZ, 0x1 ;  /* 0x00000001ff0c7424 */ /* 0x000fe400078e00ff */
[----:B-1----:R-:W-:-:S07]  /*f080*/  IMAD.MOV.U32 R13, RZ, RZ, RZ ;  /* 0x000000ffff0d7224 */ /* 0x002fce00078e00ff */
[----:B------:R-:W-:-:S07]  /*f090*/  LEPC R20, `(.L_x_231) ;  /* 0x000000001014794e */ /* 0x000fce0000000000 */
[----:B---3--:R-:W-:Y:S05]  /*f0a0*/  CALL.ABS.NOINC R2 ;  /* 0x0000000002007343 */ /* 0x008fea0003c00000 */
.L_x_231:
[----:B------:R0:W1:Y:S01]  /*f0b0*/  LDC.64 R2, c[0x4][R29] ;  /* 0x010000001d027b82 */ /* 0x0000620000000a00 */
[----:B------:R-:W-:Y:S01]  /*f0c0*/  ULDC.64 UR6, c[0x4][0xa8] ;  /* 0x01002a0000067ab9 */ /* 0x000fe20000000a00 */
[----:B------:R-:W-:Y:S01]  /*f0d0*/  ULDC.64 UR8, c[0x4][0xb0] ;  /* 0x01002c0000087ab9 */ /* 0x000fe20000000a00 */
[----:B------:R-:W-:Y:S01]  /*f0e0*/  ULDC.64 UR4, c[0x4][0x18] ;  /* 0x0100060000047ab9 */ /* 0x000fe20000000a00 */
[----:B------:R-:W-:Y:S02]  /*f0f0*/  IMAD.U32 R4, RZ, RZ, UR6 ;  /* 0x00000006ff047e24 */ /* 0x000fe4000f8e00ff */
[----:B------:R-:W-:Y:S02]  /*f100*/  IMAD.U32 R5, RZ, RZ, UR7 ;  /* 0x00000007ff057e24 */ /* 0x000fe4000f8e00ff */
[----:B------:R-:W-:Y:S02]  /*f110*/  IMAD.U32 R6, RZ, RZ, UR8 ;  /* 0x00000008ff067e24 */ /* 0x000fe4000f8e00ff */
[----:B------:R-:W-:-:S02]  /*f120*/  IMAD.U32 R7, RZ, RZ, UR9 ;  /* 0x00000009ff077e24 */ /* 0x000fc4000f8e00ff */
[----:B------:R-:W-:Y:S02]  /*f130*/  IMAD.U32 R10, RZ, RZ, UR4 ;  /* 0x00000004ff0a7e24 */ /* 0x000fe4000f8e00ff */
[----:B------:R-:W-:Y:S02]  /*f140*/  IMAD.U32 R11, RZ, RZ, UR5 ;  /* 0x00000005ff0b7e24 */ /* 0x000fe4000f8e00ff */
[----:B------:R-:W-:Y:S02]  /*f150*/  IMAD.MOV.U32 R8, RZ, RZ, 0x70 ;  /* 0x00000070ff087424 */ /* 0x000fe400078e00ff */
[----:B------:R-:W-:Y:S02]  /*f160*/  IMAD.MOV.U32 R12, RZ, RZ, 0x1 ;  /* 0x00000001ff0c7424 */ /* 0x000fe400078e00ff */
[----:B0-----:R-:W-:-:S07]  /*f170*/  IMAD.MOV.U32 R13, RZ, RZ, RZ ;  /* 0x000000ffff0d7224 */ /* 0x001fce00078e00ff */
[----:B------:R-:W-:-:S07]  /*f180*/  LEPC R20, `(.L_x_230) ;  /* 0x000000001014794e */ /* 0x000fce0000000000 */
[----:B-1----:R-:W-:Y:S05]  /*f190*/  CALL.ABS.NOINC R2 ;  /* 0x0000000002007343 */ /* 0x002fea0003c00000 */
.L_x_230:
[----:B------:R-:W-:Y:S05]  /*f1a0*/  BSYNC B6 ;  /* 0x0000000000067941 */ /* 0x000fea0003800000 */
.L_x_229:
[----:B------:R-:W-:Y:S01]  /*f1b0*/  ULDC.64 UR4, c[0x0][0x9f8] ;  /* 0x00027e0000047ab9 */ /* 0x000fe20000000a00 */
[----:B------:R-:W3:Y:S01]  /*f1c0*/  LDL R20, [R1+0x1c] ;  /* 0x00001c0001147983 */ /* 0x000ee20000100800 */
[----:B------:R-:W-:Y:S01]  /*f1d0*/  ISETP.NE.U32.AND P0, PT, RZ, UR4, PT ;  /* 0x00000004ff007c0c */ /* 0x000fe2000bf05070 */
[----:B------:R-:W-:-:S03]  /*f1e0*/  ULDC.64 UR6, c[0x0][0x208] ;  /* 0x0000820000067ab9 */ /* 0x000fc60000000a00 */
[----:B------:R-:W-:-:S13]  /*f1f0*/  ISETP.NE.AND.EX P0, PT, RZ, UR5, PT, P0 ;  /* 0x00000005ff007c0c */ /* 0x000fda000bf05300 */
[----:B------:R-:W-:-:S04]  /*f200*/  @P0 IADD3 R2, P1, R19, UR4, RZ ;  /* 0x0000000413020c10 */ /* 0x000fc8000ff3e0ff */
[----:B-1----:R-:W-:Y:S01]  /*f210*/  @P0 IADD3.X R3, R22, UR5, RZ, P1, !PT ;  /* 0x0000000516030c10 */ /* 0x002fe20008ffe4ff */
[----:B------:R-:W-:-:S04]  /*f220*/  ULDC.64 UR4, c[0x0][0xa08] ;  /* 0x0002820000047ab9 */ /* 0x000fc80000000a00 */
[----:B------:R1:W4:Y:S02]  /*f230*/  @P0 LDG.E R23, desc[UR6][R2.64] ;  /* 0x0000000602170981 */ /* 0x000324000c1e1900 */
[----:B-1----:R-:W1:Y:S02]  /*f240*/  LDC.64 R2, c[0x0][0x418] ;  /* 0x00010600ff027b82 */ /* 0x002e640000000a00 */
[----:B-1----:R-:W-:Y:S01]  /*f250*/  LOP3.LUT P0, RZ, R2, UR4, RZ, 0xfc, !PT ;  /* 0x0000000402ff7c12 */ /* 0x002fe2000f80fcff */
[----:B------:R-:W-:-:S03]  /*f260*/  UMOV UR4, 0xffffffff ;  /* 0xffffffff00047882 */ /* 0x000fc60000000000 */
[----:B------:R-:W-:Y:S01]  /*f270*/  LOP3.LUT P0, RZ, R3, UR5, RZ, 0xfc, P0 ;  /* 0x0000000503ff7c12 */ /* 0x000fe2000800fcff */
[----:B---3--:R-:W-:Y:S01]  /*f280*/  VIADD R22, R20, 0xffffffff ;  /* 0xffffffff14167836 */ /* 0x008fe20000000000 */
[----:B----4-:R-:W-:Y:S02]  /*f290*/  SHF.R.S32.HI R29, RZ, 0x1f, R23 ;  /* 0x0000001fff1d7819 */ /* 0x010fe40000011417 */
[----:B------:R-:W-:Y:S01]  /*f2a0*/  SEL R19, R23, RZ, !P0 ;  /* 0x000000ff17137207 */ /* 0x000fe20004000000 */
[----:B------:R-:W-:Y:S08]  /*f2b0*/  BRA.DIV UR4, `(.L_x_232) ;  /* 0x0000004e04747947 */ /* 0x000ff0000b800000 */
[----:B------:R-:W1:Y:S02]  /*f2c0*/  S2R R0, SR_TID.X ;  /* 0x0000000000007919 */ /* 0x000e640000002100 */
[----:B-1----:R-:W-:-:S04]  /*f2d0*/  SHF.R.U32.HI R0, RZ, 0x5, R0 ;  /* 0x00000005ff007819 */ /* 0x002fc80000011600 */
[----:B------:R-:W-:-:S05]  /*f2e0*/  LOP3.LUT R0, R0, 0x3, RZ, 0xc0, !PT ;  /* 0x0000000300007812 */ /* 0x000fca00078ec0ff */
[----:B------:R1:W3:Y:S02]  /*f2f0*/  SHFL.IDX PT, R14, R0, RZ, 0x1f ;  /* 0x00001fff000e7589 */ /* 0x0002e400000e0000 */
.L_x_338:
[----:B------:R-:W-:Y:S02]  /*f300*/  PLOP3.LUT P1, PT, PT, PT, PT, 0x8, 0x0 ;  /* 0x000000000000781c */ /* 0x000fe40003f2e170 */
[----:B---3--:R-:W-:Y:S02]  /*f310*/  ISETP.NE.AND P0, PT, R14, RZ, PT ;  /* 0x000000ff0e00720c */ /* 0x008fe40003f05270 */
[----:B-1----:R-:W-:-:S05]  /*f320*/  P2R R0, PR, RZ, 0x2 ;  /* 0x00000002ff007803 */ /* 0x002fca0000000000 */
[----:B------:R1:W-:Y:S06]  /*f330*/  STL [R1], R0 ;  /* 0x0000000001007387 */ /* 0x0003ec0000100800 */
[----:B------:R-:W-:Y:S05]  /*f340*/  @P0 BRA `(.L_x_233) ;  /* 0x00000004001c0947 */ /* 0x000fea0003800000 */
[----:B------:R-:W-:-:S03]  /*f350*/  UMOV UR4, 0xffffffff ;  /* 0xffffffff00047882 */ /* 0x000fc60000000000 */
[----:B------:R-:W-:Y:S05]  /*f360*/  BRA.DIV UR4, `(.L_x_234) ;  /* 0x0000004e047c7947 */ /* 0x000fea000b800000 */
[----:B------:R-:W-:-:S13]  /*f370*/  ELECT P6, URZ, PT ;  /* 0x00000000003f782f */ /* 0x000fda00038c0000 */
.L_x_341:
[----:B------:R-:W-:Y:S05]  /*f380*/  @!P6 BRA `(.L_x_233) ;  /* 0x00000004000ce947 */ /* 0x000fea0003800000 */
[----:B------:R-:W-:-:S04]  /*f390*/  ISETP.NE.U32.AND P0, PT, R2, RZ, PT ;  /* 0x000000ff0200720c */ /* 0x000fc80003f05070 */
[----:B------:R-:W-:-:S13]  /*f3a0*/  ISETP.NE.AND.EX P0, PT, R3, RZ, PT, P0 ;  /* 0x000000ff0300720c */ /* 0x000fda0003f05300 */
[----:B------:R-:W-:Y:S05]  /*f3b0*/  @!P0 BRA `(.L_x_235) ;  /* 0x0000000000488947 */ /* 0x000fea0003800000 */
[----:B------:R-:W3:Y:S01]  /*f3c0*/  LDC R6, c[0x0][0x43c] ;  /* 0x00010f00ff067b82 */ /* 0x000ee20000000800 */
[----:B------:R-:W-:Y:S01]  /*f3d0*/  ULDC.64 UR4, c[0x0][0x428] ;  /* 0x00010a0000047ab9 */ /* 0x000fe20000000a00 */
[----:B------:R-:W-:Y:S01]  /*f3e0*/  ULDC.64 UR6, c[0x0][0x208] ;  /* 0x0000820000067ab9 */ /* 0x000fe20000000a00 */
[----:B---3--:R-:W-:-:S13]  /*f3f0*/  ISETP.NE.AND P0, PT, R6, 0x1, PT ;  /* 0x000000010600780c */ /* 0x008fda0003f05270 */
[----:B------:R-:W1:Y:S02]  /*f400*/  @P0 LDC.64 R4, c[0x0][0x440] ;  /* 0x00011000ff040b82 */ /* 0x000e640000000a00 */
[----:B-1----:R-:W-:-:S04]  /*f410*/  @P0 IMAD.HI.U32 R0, R22, R4, RZ ;  /* 0x0000000416000227 */ /* 0x002fc800078e00ff */
[----:B------:R-:W-:Y:S01]  /*f420*/  IMAD.MOV.U32 R4, RZ, RZ, R22 ;  /* 0x000000ffff047224 */ /* 0x000fe200078e0016 */
[----:B------:R-:W-:-:S04]  /*f430*/  @P0 SHF.R.U32.HI R4, RZ, R5, R0 ;  /* 0x00000005ff040219 */ /* 0x000fc80000011600 */
[--C-:B------:R-:W-:Y:S01]  /*f440*/  SHF.R.S32.HI R5, RZ, 0x1f, R4.reuse ;  /* 0x0000001fff057819 */ /* 0x100fe20000011404 */
[----:B------:R-:W-:-:S04]  /*f450*/  IMAD.MOV R0, RZ, RZ, -R4 ;  /* 0x000000ffff007224 */ /* 0x000fc800078e0a04 */
[----:B------:R-:W-:Y:S02]  /*f460*/  IMAD R22, R6, R0, R22 ;  /* 0x0000000006167224 */ /* 0x000fe400078e0216 */
[----:B------:R-:W-:Y:S02]  /*f470*/  IMAD R0, R29, UR4, RZ ;  /* 0x000000041d007c24 */ /* 0x000fe4000f8e02ff */
[----:B------:R-:W-:-:S04]  /*f480*/  IMAD.WIDE.U32 R4, R23, UR4, R4 ;  /* 0x0000000417047c25 */ /* 0x000fc8000f8e0004 */
[----:B------:R-:W-:Y:S01]  /*f490*/  IMAD R0, R23, UR5, R0 ;  /* 0x0000000517007c24 */ /* 0x000fe2000f8e0200 */
[----:B------:R-:W-:-:S03]  /*f4a0*/  LEA R2, P0, R4, R2, 0x2 ;  /* 0x0000000204027211 */ /* 0x000fc600078010ff */
[----:B------:R-:W-:-:S05]  /*f4b0*/  IMAD.IADD R0, R5, 0x1, R0 ;  /* 0x0000000105007824 */ /* 0x000fca00078e0200 */
[----:B------:R-:W-:-:S05]  /*f4c0*/  LEA.HI.X R3, R4, R3, R0, 0x2, P0 ;  /* 0x0000000304037211 */ /* 0x000fca00000f1400 */
[----:B------:R3:W5:Y:S02]  /*f4d0*/  LDG.E R19, desc[UR6][R2.64] ;  /* 0x0000000602137981 */ /* 0x000764000c1e1900 */
.L_x_235:
[----:B-1----:R-:W-:Y:S01]  /*f4e0*/  IMAD R0, R18, 0x8, R17 ;  /* 0x0000000812007824 */ /* 0x002fe200078e0211 */
[----:B---3--:R-:W-:-:S04]  /*f4f0*/  SHF.L.U32 R2, R28, 0x1f, RZ ;  /* 0x0000001f1c027819 */ /* 0x008fc800000006ff */
[----:B------:R-:W1:Y:S02]  /*f500*/  SYNCS.PHASECHK.TRANS64.TRYWAIT P0, [R0+URZ+0x31c40], R2 ;  /* 0x031c4002000075a7 */ /* 0x000e64000800017f */
[----:B-1----:R-:W-:Y:S05]  /*f510*/  @!P0 BRA `(.L_x_236) ;  /* 0x0000004c00308947 */ /* 0x002fea0003800000 */
.L_x_342:
[----:B------:R-:W3:Y:S02]  /*f520*/  S2R R3, SR_TID.X ;  /* 0x0000000000037919 */ /* 0x000ee40000002100 */
[----:B---3--:R-:W-:-:S04]  /*f530*/  LOP3.LUT R3, R3, 0x7f, RZ, 0xc0, !PT ;  /* 0x0000007f03037812 */ /* 0x008fc800078ec0ff */
[----:B------:R-:W-:-:S13]  /*f540*/  ISETP.NE.AND P0, PT, R3, RZ, PT ;  /* 0x000000ff0300720c */ /* 0x000fda0003f05270 */
[----:B------:R-:W-:Y:S05]  /*f550*/  @P0 BRA `(.L_x_237) ;  /* 0x00000000001c0947 */ /* 0x000fea0003800000 */
[----:B------:R-:W3:Y:S01]  /*f560*/  S2R R3, SR_TID.X ;  /* 0x0000000000037919 */ /* 0x000ee20000002100 */
[----:B-1----:R-:W-:-:S04]  /*f570*/  IMAD.MOV.U32 R2, RZ, RZ, 0x6c00 ;  /* 0x00006c00ff027424 */ /* 0x002fc800078e00ff */
[----:B------:R4:W-:Y:S01]  /*f580*/  SYNCS.ARRIVE.TRANS64 RZ, [R0+URZ+0x31c30], R2 ;  /* 0x031c300200ff79a7 */ /* 0x0009e2000800003f */
[----:B---3--:R-:W-:-:S04]  /*f590*/  LOP3.LUT R3, R3, 0x1f, RZ, 0xc0, !PT ;  /* 0x0000001f03037812 */ /* 0x008fc800078ec0ff */
[----:B------:R-:W-:-:S13]  /*f5a0*/  ISETP.NE.AND P0, PT, R3, RZ, PT ;  /* 0x000000ff0300720c */ /* 0x000fda0003f05270 */
[----:B----4-:R-:W-:Y:S05]  /*f5b0*/  @!P0 BRA `(.L_x_237) ;  /* 0x0000000000048947 */ /* 0x010fea0003800000 */
[----:B------:R-:W-:Y:S01]  /*f5c0*/  BPT.TRAP 0x1 ;  /* 0x000000040000795c */ /* 0x000fe20000300000 */
.L_x_237:
[----:B------:R-:W-:Y:S01]  /*f5d0*/  R2UR UR9, R0 ;  /* 0x00000000000972ca */ /* 0x000fe200000e0000 */
[----:B-1----:R-:W-:Y:S01]  /*f5e0*/  IMAD R0, R18, 0x6c00, R17 ;  /* 0x00006c0012007824 */ /* 0x002fe200078e0211 */
[----:B------:R-:W-:Y:S01]  /*f5f0*/  R2UR UR11, R22 ;  /* 0x00000000160b72ca */ /* 0x000fe200000e0000 */
[----:B------:R-:W-:Y:S01]  /*f600*/  UIADD3 UR4, UP0, UR36, 0x370, URZ ;  /* 0x0000037024047890 */ /* 0x000fe2000ff1e03f */
[----:B------:R-:W-:Y:S01]  /*f610*/  R2UR UR5, R26 ;  /* 0x000000001a0572ca */ /* 0x000fe200000e0000 */
[----:B------:R-:W-:Y:S01]  /*f620*/  UMOV UR10, URZ ;  /* 0x0000003f000a7c82 */ /* 0x000fe20008000000 */
[----:B------:R-:W-:Y:S01]  /*f630*/  R2UR UR8, R0 ;  /* 0x00000000000872ca */ /* 0x000fe200000e0000 */
[----:B------:R-:W-:Y:S01]  /*f640*/  UMOV UR6, 0x0 ;  /* 0x0000000000067882 */ /* 0x000fe20000000000 */
[----:B------:R-:W-:Y:S01]  /*f650*/  R2UR UR12, R16 ;  /* 0x00000000100c72ca */ /* 0x000fe200000e0000 */
[----:B------:R-:W-:Y:S01]  /*f660*/  UMOV UR7, 0x14f00000 ;  /* 0x14f0000000077882 */ /* 0x000fe20000000000 */
[----:B-----5:R-:W-:Y:S01]  /*f670*/  R2UR UR13, R19 ;  /* 0x00000000130d72ca */ /* 0x020fe200000e0000 */
[----:B------:R-:W-:Y:S01]  /*f680*/  UMOV UR16, 0x20 ;  /* 0x0000002000107882 */ /* 0x000fe20000000000 */
[----:B------:R-:W-:Y:S01]  /*f690*/  PLOP3.LUT P0, PT, PT, PT, PT, 0x80, 0x0 ;  /* 0x000000000000781c */ /* 0x000fe20003f0f070 */
[----:B------:R-:W-:-:S03]  /*f6a0*/  UIADD3 UR9, UR9, 0x31c30, URZ ;  /* 0x00031c3009097890 */ /* 0x000fc6000fffe03f */
[----:B------:R-:W-:Y:S01]  /*f6b0*/  P2R R0, PR, RZ, 0x1 ;  /* 0x00000001ff007803 */ /* 0x000fe20000000000 */
[----:B------:R-:W-:Y:S02]  /*f6c0*/  UIMAD UR11, UR11, 0x90, UR5 ;  /* 0x000000900b0b78a4 */ /* 0x000fe4000f8e0205 */
[----:B------:R-:W-:Y:S02]  /*f6d0*/  UIADD3 UR14, UR8, 0x16a00, URZ ;  /* 0x00016a00080e7890 */ /* 0x000fe4000fffe03f */
[----:B------:R-:W-:Y:S01]  /*f6e0*/  UIADD3.X UR5, URZ, UR37, URZ, UP0, !UPT ;  /* 0x000000253f057290 */ /* 0x000fe200087fe43f */
[----:B------:R3:W-:Y:S01]  /*f6f0*/  STL [R1], R0 ;  /* 0x0000000001007387 */ /* 0x0007e20000100800 */
[----:B------:R-:W-:Y:S02]  /*f700*/  UIADD3 UR15, UR8, 0x18e00, URZ ;  /* 0x00018e00080f7890 */ /* 0x000fe4000fffe03f */
[----:B------:R-:W-:-:S03]  /*f710*/  UIADD3 UR17, UR8, 0x1b200, URZ ;  /* 0x0001b20008117890 */ /* 0x000fc6000fffe03f */
[----:B------:R-:W-:Y:S01]  /*f720*/  UMOV UR8, UR14 ;  /* 0x0000000e00087c82 */ /* 0x000fe20008000000 */
[----:B------:R-:W-:Y:S01]  /*f730*/  UMOV UR14, 0x40 ;  /* 0x00000040000e7882 */ /* 0x000fe20000000000 */
[----:B------:R1:W-:Y:S02]  /*f740*/  UTMALDG.4D [UR8], [UR4], desc[UR6] ;  /* 0x00000608040075b4 */ /* 0x0003e40008019000 */
[----:B-1----:R-:W-:Y:S01]  /*f750*/  UMOV UR8, UR15 ;  /* 0x0000000f00087c82 */ /* 0x002fe20008000000 */
[----:B------:R-:W-:Y:S02]  /*f760*/  UMOV UR10, UR16 ;  /* 0x00000010000a7c82 */ /* 0x000fe40008000000 */
[----:B------:R1:W-:Y:S02]  /*f770*/  UTMALDG.4D [UR8], [UR4], desc[UR6] ;  /* 0x00000608040075b4 */ /* 0x0003e40008019000 */
[----:B-1----:R-:W-:Y:S01]  /*f780*/  UMOV UR8, UR17 ;  /* 0x0000001100087c82 */ /* 0x002fe20008000000 */
[----:B------:R-:W-:-:S02]  /*f790*/  UMOV UR10, UR14 ;  /* 0x0000000e000a7c82 */ /* 0x000fc40008000000 */
[----:B------:R3:W-:Y:S02]  /*f7a0*/  UTMALDG.4D [UR8], [UR4], desc[UR6] ;  /* 0x00000608040075b4 */ /* 0x0007e40008019000 */
[----:B---3--:R-:W-:Y:S01]  /*f7b0*/  NOP ;  /* 0x0000000000007918 */ /* 0x008fe20000000000 */
.L_x_233:
[----:B------:R-:W3:Y:S04]  /*f7c0*/  LDL.LU R4, [R1+0x10] ;  /* 0x0000100001047983 */ /* 0x000ee80000300800 */
[----:B------:R-:W4:Y:S04]  /*f7d0*/  LDL.LU R6, [R1+0xc] ;  /* 0x00000c0001067983 */ /* 0x000f280000300800 */
[----:B------:R-:W5:Y:S01]  /*f7e0*/  LDL.LU R3, [R1+0x20] ;  /* 0x0000200001037983 */ /* 0x000f620000300800 */
[----:B------:R-:W-:Y:S05]  /*f7f0*/  WARPSYNC.ALL ;  /* 0x0000000000007948 */ /* 0x000fea0003800000 */
[----:B------:R-:W-:Y:S01]  /*f800*/  ULDC.64 UR6, c[0x0][0xa00] ;  /* 0x0002800000067ab9 */ /* 0x000fe20000000a00 */
[----:B------:R-:W-:Y:S01]  /*f810*/  ULDC.64 UR4, c[0x0][0x298] ;  /* 0x0000a60000047ab9 */ /* 0x000fe20000000a00 */
[----:B-1----:R-:W-:Y:S01]  /*f820*/  VIADD R0, R17, 0xda00 ;  /* 0x0000da0011007836 */ /* 0x002fe20000000000 */
[----:B------:R-:W-:Y:S01]  /*f830*/  BAR.SYNC.DEFER_BLOCKING 0x8, 0x200 ;  /* 0x0208000000007b1d */ /* 0x000fe20000010000 */
[----:B------:R-:W-:-:S03]  /*f840*/  ISETP.NE.U32.AND P0, PT, RZ, UR6, PT ;  /* 0x00000006ff007c0c */ /* 0x000fc6000bf05070 */
[----:B------:R-:W-:Y:S02]  /*f850*/  LOP3.LUT P1, RZ, R0, 0x1bf, RZ, 0xc0, !PT ;  /* 0x000001bf00ff7812 */ /* 0x000fe4000782c0ff */
[----:B------:R-:W-:Y:S01]  /*f860*/  ISETP.NE.AND.EX P0, PT, RZ, UR7, PT, P0 ;  /* 0x00000007ff007c0c */ /* 0x000fe2000bf05300 */
[----:B------:R-:W-:Y:S01]  /*f870*/  BSSY B6, `(.L_x_238) ;  /* 0x000001d000067945 */ /* 0x000fe20003800000 */
[----:B---3--:R-:W-:Y:S02]  /*f880*/  SHF.R.S32.HI R2, RZ, 0x1f, R4 ;  /* 0x0000001fff027819 */ /* 0x008fe40000011404 */
[----:B----4-:R-:W-:-:S03]  /*f890*/  SEL R6, R6, RZ, !P0 ;  /* 0x000000ff06067207 */ /* 0x010fc60004000000 */
[----:B------:R-:W-:-:S04]  /*f8a0*/  IMAD R2, R2, UR4, RZ ;  /* 0x0000000402027c24 */ /* 0x000fc8000f8e02ff */
[C---:B------:R-:W-:Y:S01]  /*f8b0*/  IMAD R0, R4.reuse, UR5, R2 ;  /* 0x0000000504007c24 */ /* 0x040fe2000f8e0202 */
[----:B-----5:R-:W-:Y:S01]  /*f8c0*/  SEL R2, R3, RZ, !P0 ;  /* 0x000000ff03027207 */ /* 0x020fe20004000000 */
[----:B------:R-:W-:-:S04]  /*f8d0*/  IMAD.WIDE.U32 R4, R4, UR4, RZ ;  /* 0x0000000404047c25 */ /* 0x000fc8000f8e00ff */
[----:B------:R-:W-:Y:S01]  /*f8e0*/  IMAD.IADD R0, R5, 0x1, R0 ;  /* 0x0000000105007824 */ /* 0x000fe200078e0200 */
[----:B------:R1:W-:Y:S04]  /*f8f0*/  STL.64 [R1+0x28], R4 ;  /* 0x0000280401007387 */ /* 0x0003e80000100a00 */
[----:B------:R1:W-:Y:S04]  /*f900*/  STL [R1+0xc], R6 ;  /* 0x00000c0601007387 */ /* 0x0003e80000100800 */
[----:B------:R1:W-:Y:S04]  /*f910*/  STL [R1+0x20], R2 ;  /* 0x0000200201007387 */ /* 0x0003e80000100800 */
[----:B------:R1:W-:Y:S01]  /*f920*/  STL [R1+0x10], R0 ;  /* 0x0000100001007387 */ /* 0x0003e20000100800 */
[----:B------:R-:W-:Y:S05]  /*f930*/  @!P1 BRA `(.L_x_239) ;  /* 0x0000000000409947 */ /* 0x000fea0003800000 */
[----:B-1----:R-:W-:Y:S01]  /*f940*/  MOV R2, 0x0 ;  /* 0x0000000000027802 */ /* 0x002fe20000000f00 */
[----:B------:R-:W-:Y:S01]  /*f950*/  ULDC.64 UR6, c[0x4][0xa8] ;  /* 0x01002a0000067ab9 */ /* 0x000fe20000000a00 */
[----:B------:R-:W-:Y:S01]  /*f960*/  ULDC.64 UR8, c[0x4][0xb0] ;  /* 0x01002c0000087ab9 */ /* 0x000fe20000000a00 */
[----:B------:R-:W-:Y:S01]  /*f970*/  ULDC.64 UR4, c[0x4][0x20] ;  /* 0x0100080000047ab9 */ /* 0x000fe20000000a00 */
[----:B------:R-:W-:Y:S02]  /*f980*/  IMAD.U32 R4, RZ, RZ, UR6 ;  /* 0x00000006ff047e24 */ /* 0x000fe4000f8e00ff */
[----:B------:R-:W1:Y:S01]  /*f990*/  LDC.64 R2, c[0x4][R2] ;  /* 0x0100000002027b82 */ /* 0x000e620000000a00 */
        /* <DEDUP_REMOVED lines=10> */
.L_x_239:
[----:B------:R-:W-:Y:S05]  /*fa40*/  BSYNC B6 ;  /* 0x0000000000067941 */ /* 0x000fea0003800000 */
.L_x_238:
[----:B------:R-:W3:Y:S01]  /*fa50*/  LDL.LU R20, [R1+0x10] ;  /* 0x0000100001147983 */ /* 0x000ee20000300800 */
[----:B------:R-:W4:Y:S01]  /*fa60*/  LDC R9, c[0x0][0x448] ;  /* 0x00011200ff097b82 */ /* 0x000f220000000800 */
[----:B------:R-:W-:Y:S01]  /*fa70*/  ULDC.64 UR4, c[0x0][0x2d8] ;  /* 0x0000b60000047ab9 */ /* 0x000fe20000000a00 */
[----:B------:R-:W-:Y:S01]  /*fa80*/  ULDC.64 UR6, c[0x0][0x2e0] ;  /* 0x0000b80000067ab9 */ /* 0x000fe20000000a00 */
[----:B-1----:R-:W3:Y:S01]  /*fa90*/  LDL.LU.64 R2, [R1+0x28] ;  /* 0x0000280001027983 */ /* 0x002ee20000300a00 */
[----:B------:R-:W-:-:S03]  /*faa0*/  ULDC.64 UR8, c[0x0][0x280] ;  /* 0x0000a00000087ab9 */ /* 0x000fc60000000a00 */
[----:B------:R-:W2:Y:S04]  /*fab0*/  LDL.LU R21, [R1+0x20] ;  /* 0x0000200001157983 */ /* 0x000ea80000300800 */
[----:B------:R-:W2:Y:S01]  /*fac0*/  LDL.LU R4, [R1+0xc] ;  /* 0x00000c0001047983 */ /* 0x000ea20000300800 */
[----:B0-----:R-:W0:Y:S01]  /*fad0*/  S2R R10, SR_TID.X ;  /* 0x00000000000a7919 */ /* 0x001e220000002100 */
[----:B------:R-:W1:Y:S01]  /*fae0*/  S2R R11, SR_TID.X ;  /* 0x00000000000b7919 */ /* 0x000e620000002100 */
[----:B----4-:R-:W-:-:S13]  /*faf0*/  ISETP.NE.AND P0, PT, R9, 0x1, PT ;  /* 0x000000010900780c */ /* 0x010fda0003f05270 */
[----:B------:R-:W4:Y:S08]  /*fb00*/  @P0 LDC R5, c[0x0][0x450] ;  /* 0x00011400ff050b82 */ /* 0x000f300000000800 */
[----:B------:R-:W4:Y:S01]  /*fb10*/  @P0 LDC R8, c[0x0][0x450] ;  /* 0x00011400ff080b82 */ /* 0x000f220000000800 */
[----:B---3--:R-:W-:Y:S02]  /*fb20*/  IMAD.MOV.U32 R3, RZ, RZ, R20 ;  /* 0x000000ffff037224 */ /* 0x008fe400078e0014 */
[----:B------:R-:W3:Y:S01]  /*fb30*/  S2R R20, SR_TID.X ;  /* 0x0000000000147919 */ /* 0x000ee20000002100 */
[----:B------:R-:W-:-:S04]  /*fb40*/  IMAD.WIDE.U32 R2, R16, UR4, R2 ;  /* 0x0000000410027c25 */ /* 0x000fc8000f8e0002 */
[----:B------:R-:W-:Y:S01]  /*fb50*/  IMAD R3, R16, UR5, R3 ;  /* 0x0000000510037c24 */ /* 0x000fe2000f8e0203 */
[----:B------:R-:W-:Y:S01]  /*fb60*/  ULDC.64 UR4, c[0x0][0x2d0] ;  /* 0x0000b40000047ab9 */ /* 0x000fe20000000a00 */
[----:B--2---:R-:W-:Y:S02]  /*fb70*/  IMAD R0, R21, UR6, RZ ;  /* 0x0000000615007c24 */ /* 0x004fe4000f8e02ff */
[----:B------:R-:W-:-:S04]  /*fb80*/  IMAD.WIDE.U32 R2, R4, UR6, R2 ;  /* 0x0000000604027c25 */ /* 0x000fc8000f8e0002 */
[----:B------:R-:W-:Y:S01]  /*fb90*/  IMAD R0, R4, UR7, R0 ;  /* 0x0000000704007c24 */ /* 0x000fe2000f8e0200 */
[----:B------:R-:W-:Y:S01]  /*fba0*/  ULDC.64 UR6, c[0x0][0x2c8] ;  /* 0x0000b20000067ab9 */ /* 0x000fe20000000a00 */
[----:B------:R-:W2:Y:S02]  /*fbb0*/  @P0 LDC R4, c[0x0][0x44c] ;  /* 0x00011300ff040b82 */ /* 0x000ea40000000800 */
[----:B------:R-:W-:Y:S01]  /*fbc0*/  IMAD.IADD R3, R3, 0x1, R0 ;  /* 0x0000000103037824 */ /* 0x000fe200078e0200 */
[C---:B---3--:R-:W-:Y:S01]  /*fbd0*/  LOP3.LUT R21, R20.reuse, 0x7f, RZ, 0xc0, !PT ;  /* 0x0000007f14157812 */ /* 0x048fe200078ec0ff */
[----:B------:R-:W-:-:S03]  /*fbe0*/  IMAD.SHL.U32 R20, R20, 0x20, RZ ;  /* 0x0000002014147824 */ /* 0x000fc600078e00ff */
[----:B------:R-:W-:-:S04]  /*fbf0*/  SHF.R.U32.HI R21, RZ, 0x2, R21 ;  /* 0x00000002ff157819 */ /* 0x000fc80000011615 */
[----:B------:R-:W-:Y:S01]  /*fc00*/  LOP3.LUT R20, R21, 0x60, R20, 0xf8, !PT ;  /* 0x0000006015147812 */ /* 0x000fe200078ef814 */
[----:B0-----:R-:W-:-:S04]  /*fc10*/  IMAD.SHL.U32 R21, R10, 0x8, RZ ;  /* 0x000000080a157824 */ /* 0x001fc800078e00ff */
[----:B------:R-:W-:Y:S01]  /*fc20*/  IMAD R6, R25, 0xc0, R20 ;  /* 0x000000c019067824 */ /* 0x000fe200078e0214 */
[----:B------:R-:W-:Y:S01]  /*fc30*/  LOP3.LUT R21, R21, 0x18, RZ, 0xc0, !PT ;  /* 0x0000001815157812 */ /* 0x000fe200078ec0ff */
[----:B-1----:R-:W-:Y:S02]  /*fc40*/  IMAD.SHL.U32 R20, R11, 0x8, RZ ;  /* 0x000000080b147824 */ /* 0x002fe400078e00ff */
[----:B--2---:R-:W-:Y:S01]  /*fc50*/  @P0 IMAD.HI.U32 R0, R6, R4, RZ ;  /* 0x0000000406000227 */ /* 0x004fe200078e00ff */
[C---:B------:R-:W-:Y:S02]  /*fc60*/  LOP3.LUT R10, R21.reuse, 0x40, RZ, 0xfc, !PT ;  /* 0x00000040150a7812 */ /* 0x040fe400078efcff */
[----:B------:R-:W-:Y:S01]  /*fc70*/  LOP3.LUT R20, R20, 0x18, RZ, 0xc0, !PT ;  /* 0x0000001814147812 */ /* 0x000fe200078ec0ff */
[----:B------:R-:W-:Y:S01]  /*fc80*/  IMAD.MOV.U32 R4, RZ, RZ, R6 ;  /* 0x000000ffff047224 */ /* 0x000fe200078e0006 */
[----:B----4-:R-:W-:Y:S02]  /*fc90*/  @P0 SHF.R.U32.HI R4, RZ, R5, R0 ;  /* 0x00000005ff040219 */ /* 0x010fe40000011600 */
[----:B------:R-:W-:-:S02]  /*fca0*/  LOP3.LUT R12, R21, 0x20, RZ, 0xfc, !PT ;  /* 0x00000020150c7812 */ /* 0x000fc400078efcff */
[----:B------:R-:W-:-:S05]  /*fcb0*/  SHF.R.S32.HI R0, RZ, 0x1f, R4 ;  /* 0x0000001fff007819 */ /* 0x000fca0000011404 */
[----:B------:R-:W-:-:S04]  /*fcc0*/  IMAD R0, R0, UR4, RZ ;  /* 0x0000000400007c24 */ /* 0x000fc8000f8e02ff */
[C---:B------:R-:W-:Y:S02]  /*fcd0*/  IMAD R7, R4.reuse, UR5, R0 ;  /* 0x0000000504077c24 */ /* 0x040fe4000f8e0200 */
[----:B------:R-:W-:Y:S02]  /*fce0*/  IMAD.MOV R0, RZ, RZ, -R4 ;  /* 0x000000ffff007224 */ /* 0x000fe400078e0a04 */
[----:B------:R-:W-:-:S04]  /*fcf0*/  IMAD.WIDE.U32 R4, R4, UR4, R2 ;  /* 0x0000000404047c25 */ /* 0x000fc8000f8e0002 */
[----:B------:R-:W-:Y:S02]  /*fd00*/  IMAD R0, R9, R0, R6 ;  /* 0x0000000009007224 */ /* 0x000fe400078e0206 */
[----:B------:R-:W-:-:S03]  /*fd10*/  IMAD.IADD R5, R5, 0x1, R7 ;  /* 0x0000000105057824 */ /* 0x000fc600078e0207 */
[----:B------:R-:W-:Y:S01]  /*fd20*/  SHF.R.S32.HI R7, RZ, 0x1f, R0 ;  /* 0x0000001fff077819 */ /* 0x000fe20000011400 */
[----:B------:R-:W-:-:S04]  /*fd30*/  IMAD.WIDE.U32 R4, R0, UR6, R4 ;  /* 0x0000000600047c25 */ /* 0x000fc8000f8e0004 */
[----:B------:R-:W-:-:S04]  /*fd40*/  IMAD R7, R7, UR6, RZ ;  /* 0x0000000607077c24 */ /* 0x000fc8000f8e02ff */
[----:B------:R-:W-:Y:S01]  /*fd50*/  IMAD R7, R0, UR7, R7 ;  /* 0x0000000700077c24 */ /* 0x000fe2000f8e0207 */
[----:B------:R-:W-:-:S03]  /*fd60*/  LEA R0, P1, R4, UR8, 0x1 ;  /* 0x0000000804007c11 */ /* 0x000fc6000f8208ff */
[----:B------:R-:W-:Y:S02]  /*fd70*/  IMAD.IADD R5, R5, 0x1, R7 ;  /* 0x0000000105057824 */ /* 0x000fe400078e0207 */
[----:B------:R-:W0:Y:S03]  /*fd80*/  @P0 LDC R7, c[0x0][0x44c] ;  /* 0x00011300ff070b82 */ /* 0x000e260000000800 */
[----:B------:R-:W-:Y:S01]  /*fd90*/  LEA.HI.X R4, R4, UR9, R5, 0x1, P1 ;  /* 0x0000000904047c11 */ /* 0x000fe200088f0c05 */
[----:B------:R-:W-:-:S04]  /*fda0*/  VIADD R5, R6, 0x80 ;  /* 0x0000008006057836 */ /* 0x000fc80000000000 */
[----:B------:R-:W-:Y:S02]  /*fdb0*/  IMAD.MOV.U32 R6, RZ, RZ, R5 ;  /* 0x000000ffff067224 */ /* 0x000fe400078e0005 */
[----:B0-----:R-:W-:-:S05]  /*fdc0*/  @P0 IMAD.HI.U32 R7, R5, R7, RZ ;  /* 0x0000000705070227 */ /* 0x001fca00078e00ff */
[----:B------:R-:W-:-:S05]  /*fdd0*/  @P0 SHF.R.U32.HI R6, RZ, R8, R7 ;  /* 0x00000008ff060219 */ /* 0x000fca0000011607 */
[----:B------:R-:W-:Y:S02]  /*fde0*/  IMAD.MOV R7, RZ, RZ, -R6 ;  /* 0x000000ffff077224 */ /* 0x000fe400078e0a06 */
[----:B------:R-:W-:-:S04]  /*fdf0*/  IMAD.WIDE.U32 R2, R6, UR4, R2 ;  /* 0x0000000406027c25 */ /* 0x000fc8000f8e0002 */
[----:B------:R-:W-:Y:S01]  /*fe00*/  IMAD R5, R9, R7, R5 ;  /* 0x0000000709057224 */ /* 0x000fe200078e0205 */
[----:B------:R-:W-:-:S05]  /*fe10*/  SHF.R.S32.HI R7, RZ, 0x1f, R6 ;  /* 0x0000001fff077819 */ /* 0x000fca0000011406 */
[----:B------:R-:W-:Y:S01]  /*fe20*/  IMAD R7, R7, UR4, RZ ;  /* 0x0000000407077c24 */ /* 0x000fe2000f8e02ff */
[----:B------:R-:W-:Y:S02]  /*fe30*/  ULDC UR4, c[0x0][0x2b8] ;  /* 0x0000ae0000047ab9 */ /* 0x000fe40000000800 */
[----:B------:R-:W-:Y:S01]  /*fe40*/  ISETP.GE.AND P0, PT, R10, UR4, PT ;  /* 0x000000040a007c0c */ /* 0x000fe2000bf06270 */
[----:B------:R-:W-:Y:S01]  /*fe50*/  IMAD R7, R6, UR5, R7 ;  /* 0x0000000506077c24 */ /* 0x000fe2000f8e0207 */
[----:B------:R0:W5:Y:S01]  /*fe60*/  LDL R10, [R1+0x8] ;  /* 0x00000800010a7983 */ /* 0x0001620000100800 */
[----:B------:R-:W-:Y:S02]  /*fe70*/  SHF.R.S32.HI R6, RZ, 0x1f, R5 ;  /* 0x0000001fff067819 */ /* 0x000fe40000011405 */
[----:B------:R-:W-:Y:S01]  /*fe80*/  IMAD.IADD R3, R3, 0x1, R7 ;  /* 0x0000000103037824 */ /* 0x000fe200078e0207 */
[----:B------:R-:W-:Y:S02]  /*fe90*/  ISETP.GE.AND P2, PT, R20, UR4, PT ;  /* 0x0000000414007c0c */ /* 0x000fe4000bf46270 */
[----:B------:R-:W-:Y:S01]  /*fea0*/  IMAD R6, R6, UR6, RZ ;  /* 0x0000000606067c24 */ /* 0x000fe2000f8e02ff */
[----:B------:R-:W-:Y:S01]  /*feb0*/  ISETP.GE.AND P1, PT, R12, UR4, PT ;  /* 0x000000040c007c0c */ /* 0x000fe2000bf26270 */
[----:B------:R-:W-:-:S04]  /*fec0*/  IMAD.WIDE.U32 R2, R5, UR6, R2 ;  /* 0x0000000605027c25 */ /* 0x000fc8000f8e0002 */
[----:B------:R-:W-:Y:S01]  /*fed0*/  IMAD R6, R5, UR7, R6 ;  /* 0x0000000705067c24 */ /* 0x000fe2000f8e0206 */
[----:B------:R-:W-:-:S03]  /*fee0*/  LEA R7, P3, R2, UR8, 0x1 ;  /* 0x0000000802077c11 */ /* 0x000fc6000f8608ff */
[----:B------:R-:W-:Y:S01]  /*fef0*/  IMAD.IADD R6, R3, 0x1, R6 ;  /* 0x0000000103067824 */ /* 0x000fe200078e0206 */
[----:B------:R-:W-:Y:S01]  /*ff00*/  UMOV UR4, 0xffffffff ;  /* 0xffffffff00047882 */ /* 0x000fe20000000000 */
[----:B------:R-:W-:-:S03]  /*ff10*/  LOP3.LUT R21, R11, 0x7f, RZ, 0xc0, !PT ;  /* 0x0000007f0b157812 */ /* 0x000fc600078ec0ff */
[----:B------:R-:W-:Y:S02]  /*ff20*/  LEA.HI.X R6, R2, UR9, R6, 0x1, P3 ;  /* 0x0000000902067c11 */ /* 0x000fe400098f0c06 */
[----:B------:R-:W-:Y:S01]  /*ff30*/  SHF.R.U32.HI R21, RZ, 0x2, R21 ;  /* 0x00000002ff157819 */ /* 0x000fe20000011615 */
[----:B0-----:R-:W-:Y:S06]  /*ff40*/  BRA.DIV UR4, `(.L_x_240) ;  /* 0x0000004204b87947 */ /* 0x001fec000b800000 */
[----:B------:R-:W2:Y:S01]  /*ff50*/  LDL.LU R3, [R1+0x24] ;  /* 0x0000240001037983 */ /* 0x000ea20000300800 */
[----:B------:R-:W-:Y:S01]  /*ff60*/  IMAD R25, R25, 0xc0, R21 ;  /* 0x000000c019197824 */ /* 0x000fe200078e0215 */
[----:B------:R-:W-:Y:S02]  /*ff70*/  ULDC.64 UR4, c[0x0][0x208] ;  /* 0x0000820000047ab9 */ /* 0x000fe40000000a00 */
[----:B------:R-:W-:Y:S01]  /*ff80*/  SHFL.IDX PT, R2, R4, RZ, 0x1c1f ;  /* 0x001c1fff04027589 */ /* 0x000fe200000e0000 */
[----:B--2---:R-:W-:-:S03]  /*ff90*/  IMAD R5, R3, R9, RZ ;  /* 0x0000000903057224 */ /* 0x004fc600078e02ff */
[----:B------:R-:W0:Y:S02]  /*ffa0*/  SHFL.IDX PT, R3, R0, RZ, 0x1c1f ;  /* 0x001c1fff00037589 */ /* 0x000e2400000e0000 */
[----:B------:R-:W-:-:S13]  /*ffb0*/  ISETP.GE.AND P4, PT, R25, R5, PT ;  /* 0x000000051900720c */ /* 0x000fda0003f86270 */
[----:B0-----:R-:W-:-:S05]  /*ffc0*/  @!P4 LEA R3, P3, R20, R3, 0x1 ;  /* 0x000000031403c211 */ /* 0x001fca00078608ff */
[----:B------:R-:W-:-:S05]  /*ffd0*/  @!P4 IMAD.X R2, RZ, RZ, R2, P3 ;  /* 0x000000ffff02c224 */ /* 0x000fca00018e0602 */
[----:B------:R-:W-:-:S04]  /*ffe0*/  @!P4 LOP3.LUT R3, R3, R2, RZ, 0x3c, !PT ;  /* 0x000000020303c212 */ /* 0x000fc800078e3cff */
[----:B------:R-:W-:-:S04]  /*fff0*/  @!P4 LOP3.LUT R2, R3, R2, RZ, 0x3c, !PT ;  /* 0x000000020302c212 */ /* 0x000fc800078e3cff */
[----:B------:R-:W-:-:S05]  /*10000*/  @!P4 LOP3.LUT R3, R3, R2, RZ, 0x3c, !PT ;  /* 0x000000020303c212 */ /* 0x000fca00078e3cff */
[----:B------:R-:W-:Y:S01]  /*10010*/  @!PT LDS RZ, [RZ] ;  /* 0x00000000fffff984 */ /* 0x000fe20000000800 */
[----:B-----5:R-:W-:Y:S04]  /*10020*/  @!P4 LDGSTS.E.BYPASS.LTC128B.128 [R10+0xda00], desc[UR4][R2.64], !P2 ;  /* 0x0da00000020acfae */ /* 0x020fe8000d101d44 */
[----:B------:R-:W-:Y:S04]  /*10030*/  @!P4 LDGSTS.E.BYPASS.LTC128B.128 [R10+0x10a00], desc[UR4][R2.64+0x40], !P1 ;  /* 0x10a00040020acfae */ /* 0x000fe8000c901d44 */
[----:B------:R0:W-:Y:S02]  /*10040*/  @!P4 LDGSTS.E.BYPASS.LTC128B.128 [R10+0x13a00], desc[UR4][R2.64+0x80], !P0 ;  /* 0x13a00080020acfae */ /* 0x0001e4000c101d44 */
[----:B0-----:R-:W-:-:S02]  /*10050*/  VIADD R2, R25, 0x20 ;  /* 0x0000002019027836 */ /* 0x001fc40000000000 */
[----:B------:R-:W0:Y:S03]  /*10060*/  SHFL.IDX PT, R3, R0, 0x1, 0x1c1f ;  /* 0x003c1f0000037f89 */ /* 0x000e2600000e0000 */
[----:B------:R-:W-:Y:S02]  /*10070*/  ISETP.GE.AND P3, PT, R2, R5, PT ;  /* 0x000000050200720c */ /* 0x000fe40003f66270 */
[----:B------:R-:W1:Y:S11]  /*10080*/  SHFL.IDX PT, R2, R4, 0x1, 0x1c1f ;  /* 0x003c1f0004027f89 */ /* 0x000e7600000e0000 */
[----:B0-----:R-:W-:-:S05]  /*10090*/  @!P3 LEA R3, P4, R20, R3, 0x1 ;  /* 0x000000031403b211 */ /* 0x001fca00078808ff */
[----:B-1----:R-:W-:-:S05]  /*100a0*/  @!P3 IMAD.X R2, RZ, RZ, R2, P4 ;  /* 0x000000ffff02b224 */ /* 0x002fca00020e0602 */
[----:B------:R-:W-:-:S04]  /*100b0*/  @!P3 LOP3.LUT R3, R3, R2, RZ, 0x3c, !PT ;  /* 0x000000020303b212 */ /* 0x000fc800078e3cff */
[----:B------:R-:W-:-:S04]  /*100c0*/  @!P3 LOP3.LUT R2, R3, R2, RZ, 0x3c, !PT ;  /* 0x000000020302b212 */ /* 0x000fc800078e3cff */
[----:B------:R-:W-:-:S05]  /*100d0*/  @!P3 LOP3.LUT R3, R3, R2, RZ, 0x3c, !PT ;  /* 0x000000020303b212 */ /* 0x000fca00078e3cff */
[----:B------:R-:W-:Y:S04]  /*100e0*/  @!P3 LDGSTS.E.BYPASS.LTC128B.128 [R10+0xe200], desc[UR4][R2.64], !P2 ;  /* 0x0e200000020abfae */ /* 0x000fe8000d101d44 */
[----:B------:R-:W-:Y:S04]  /*100f0*/  @!P3 LDGSTS.E.BYPASS.LTC128B.128 [R10+0x11200], desc[UR4][R2.64+0x40], !P1 ;  /* 0x11200040020abfae */ /* 0x000fe8000c901d44 */
[----:B------:R0:W-:Y:S02]  /*10100*/  @!P3 LDGSTS.E.BYPASS.LTC128B.128 [R10+0x14200], desc[UR4][R2.64+0x80], !P0 ;  /* 0x14200080020abfae */ /* 0x0001e4000c101d44 */
[----:B0-----:R-:W-:-:S02]  /*10110*/  VIADD R2, R25, 0x40 ;  /* 0x0000004019027836 */ /* 0x001fc40000000000 */
[----:B------:R-:W0:Y:S03]  /*10120*/  SHFL.IDX PT, R3, R0, 0x2, 0x1c1f ;  /* 0x005c1f0000037f89 */ /* 0x000e2600000e0000 */
[----:B------:R-:W-:Y:S02]  /*10130*/  ISETP.GE.AND P3, PT, R2, R5, PT ;  /* 0x000000050200720c */ /* 0x000fe40003f66270 */
[----:B------:R-:W1:Y:S04]  /*10140*/  SHFL.IDX PT, R2, R4, 0x2, 0x1c1f ;  /* 0x005c1f0004027f89 */ /* 0x000e6800000e0000 */
[----:B------:R-:W-:Y:S07]  /*10150*/  SHFL.IDX PT, R4, R4, 0x3, 0x1c1f ;  /* 0x007c1f0004047f89 */ /* 0x000fee00000e0000 */
[----:B0-----:R-:W-:-:S05]  /*10160*/  @!P3 LEA R3, P4, R20, R3, 0x1 ;  /* 0x000000031403b211 */ /* 0x001fca00078808ff */
[----:B-1----:R-:W-:-:S05]  /*10170*/  @!P3 IMAD.X R2, RZ, RZ, R2, P4 ;  /* 0x000000ffff02b224 */ /* 0x002fca00020e0602 */
[----:B------:R-:W-:-:S04]  /*10180*/  @!P3 LOP3.LUT R3, R3, R2, RZ, 0x3c, !PT ;  /* 0x000000020303b212 */ /* 0x000fc800078e3cff */
[----:B------:R-:W-:-:S04]  /*10190*/  @!P3 LOP3.LUT R2, R3, R2, RZ, 0x3c, !PT ;  /* 0x000000020302b212 */ /* 0x000fc800078e3cff */
[----:B------:R-:W-:-:S05]  /*101a0*/  @!P3 LOP3.LUT R3, R3, R2, RZ, 0x3c, !PT ;  /* 0x000000020303b212 */ /* 0x000fca00078e3cff */
[----:B------:R-:W-:Y:S04]  /*101b0*/  @!P3 LDGSTS.E.BYPASS.LTC128B.128 [R10+0xea00], desc[UR4][R2.64], !P2 ;  /* 0x0ea00000020abfae */ /* 0x000fe8000d101d44 */
[----:B------:R-:W-:Y:S04]  /*101c0*/  @!P3 LDGSTS.E.BYPASS.LTC128B.128 [R10+0x11a00], desc[UR4][R2.64+0x40], !P1 ;  /* 0x11a00040020abfae */ /* 0x000fe8000c901d44 */
[----:B------:R0:W-:Y:S04]  /*101d0*/  @!P3 LDGSTS.E.BYPASS.LTC128B.128 [R10+0x14a00], desc[UR4][R2.64+0x80], !P0 ;  /* 0x14a00080020abfae */ /* 0x0001e8000c101d44 */
[----:B0-----:R0:W1:Y:S02]  /*101e0*/  SHFL.IDX PT, R2, R0, 0x3, 0x1c1f ;  /* 0x007c1f0000027f89 */ /* 0x00106400000e0000 */
[----:B0-----:R-:W-:-:S05]  /*101f0*/  VIADD R0, R25, 0x80 ;  /* 0x0000008019007836 */ /* 0x001fca0000000000 */
[----:B------:R-:W-:Y:S01]  /*10200*/  ISETP.GE.AND P3, PT, R0, R5, PT ;  /* 0x000000050000720c */ /* 0x000fe20003f66270 */
[----:B------:R-:W-:-:S05]  /*10210*/  VIADD R0, R25, 0x60 ;  /* 0x0000006019007836 */ /* 0x000fca0000000000 */
[----:B------:R-:W-:Y:S02]  /*10220*/  ISETP.GE.AND P4, PT, R0, R5, PT ;  /* 0x000000050000720c */ /* 0x000fe40003f86270 */
[----:B------:R-:W-:Y:S04]  /*10230*/  SHFL.IDX PT, R0, R6, RZ, 0x1c1f ;  /* 0x001c1fff06007589 */ /* 0x000fe800000e0000 */
[----:B------:R-:W-:Y:S07]  /*10240*/  SHFL.IDX PT, R6, R6, 0x1, 0x1c1f ;  /* 0x003c1f0006067f89 */ /* 0x000fee00000e0000 */
[----:B-1----:R-:W-:-:S05]  /*10250*/  @!P4 LEA R2, P5, R20, R2, 0x1 ;  /* 0x000000021402c211 */ /* 0x002fca00078a08ff */
[----:B------:R-:W-:Y:S02]  /*10260*/  @!P4 IMAD.X R3, RZ, RZ, R4, P5 ;  /* 0x000000ffff03c224 */ /* 0x000fe400028e0604 */
[----:B------:R-:W0:Y:S04]  /*10270*/  SHFL.IDX PT, R4, R7, RZ, 0x1c1f ;  /* 0x001c1fff07047589 */ /* 0x000e2800000e0000 */
[----:B------:R-:W-:Y:S04]  /*10280*/  @!P4 LDGSTS.E.BYPASS.LTC128B.128 [R10+0xf200], desc[UR4][R2.64], !P2 ;  /* 0x0f200000020acfae */ /* 0x000fe8000d101d44 */
[----:B------:R-:W-:Y:S04]  /*10290*/  @!P4 LDGSTS.E.BYPASS.LTC128B.128 [R10+0x12200], desc[UR4][R2.64+0x40], !P1 ;  /* 0x12200040020acfae */ /* 0x000fe8000c901d44 */
[----:B------:R1:W-:Y:S01]  /*102a0*/  @!P4 LDGSTS.E.BYPASS.LTC128B.128 [R10+0x15200], desc[UR4][R2.64+0x80], !P0 ;  /* 0x15200080020acfae */ /* 0x0003e2000c101d44 */
[----:B0-----:R-:W-:-:S05]  /*102b0*/  @!P3 LEA R4, P5, R20, R4, 0x1 ;  /* 0x000000041404b211 */ /* 0x001fca00078a08ff */
[----:B------:R-:W-:Y:S02]  /*102c0*/  @!P3 IMAD.X R0, RZ, RZ, R0, P5 ;  /* 0x000000ffff00b224 */ /* 0x000fe400028e0600 */
[----:B-1----:R-:W-:Y:S02]  /*102d0*/  @!P3 IMAD.MOV.U32 R2, RZ, RZ, R4 ;  /* 0x000000ffff02b224 */ /* 0x002fe400078e0004 */
[----:B------:R-:W-:-:S05]  /*102e0*/  @!P3 IMAD.MOV.U32 R3, RZ, RZ, R0 ;  /* 0x000000ffff03b224 */ /* 0x000fca00078e0000 */
[----:B------:R-:W-:Y:S04]  /*102f0*/  @!P3 LDGSTS.E.BYPASS.LTC128B.128 [R10+0xfa00], desc[UR4][R2.64], !P2 ;  /* 0x0fa00000020abfae */ /* 0x000fe8000d101d44 */
[----:B------:R-:W-:Y:S04]  /*10300*/  @!P3 LDGSTS.E.BYPASS.LTC128B.128 [R10+0x12a00], desc[UR4][R2.64+0x40], !P1 ;  /* 0x12a00040020abfae */ /* 0x000fe8000c901d44 */
[----:B------:R0:W-:Y:S04]  /*10310*/  @!P3 LDGSTS.E.BYPASS.LTC128B.128 [R10+0x15a00], desc[UR4][R2.64+0x80], !P0 ;  /* 0x15a00080020abfae */ /* 0x0001e8000c101d44 */
[----:B0-----:R0:W1:Y:S02]  /*10320*/  SHFL.IDX PT, R2, R7, 0x1, 0x1c1f ;  /* 0x003c1f0007027f89 */ /* 0x00106400000e0000 */
.L_x_355:
[----:B------:R-:W-:Y:S01]  /*10330*/  VIADD R25, R25, 0xa0 ;  /* 0x000000a019197836 */ /* 0x000fe20000000000 */
[----:B------:R-:W-:Y:S01]  /*10340*/  ULDC.64 UR4, c[0x0][0x208] ;  /* 0x0000820000047ab9 */ /* 0x000fe20000000a00 */
[----:B------:R-:W-:-:S03]  /*10350*/  VIADD R8, R17, 0x31c00 ;  /* 0x00031c0011087836 */ /* 0x000fc60000000000 */
[----:B------:R-:W-:-:S13]  /*10360*/  ISETP.GE.AND P3, PT, R25, R5, PT ;  /* 0x000000051900720c */ /* 0x000fda0003f66270 */
[----:B-1----:R-:W-:-:S05]  /*10370*/  @!P3 LEA R2, P4, R20, R2, 0x1 ;  /* 0x000000021402b211 */ /* 0x002fca00078808ff */
[----:B------:R-:W-:-:S05]  /*10380*/  @!P3 IMAD.X R3, RZ, RZ, R6, P4 ;  /* 0x000000ffff03b224 */ /* 0x000fca00020e0606 */
[----:B------:R-:W-:Y:S01]  /*10390*/  @!PT LDS RZ, [RZ] ;  /* 0x00000000fffff984 */ /* 0x000fe20000000800 */
[----:B------:R-:W-:Y:S01]  /*103a0*/  @!PT LDS RZ, [RZ] ;  /* 0x00000000fffff984 */ /* 0x000fe20000000800 */
[----:B------:R-:W-:Y:S01]  /*103b0*/  @!PT LDS RZ, [RZ] ;  /* 0x00000000fffff984 */ /* 0x000fe20000000800 */
[----:B------:R1:W-:Y:S04]  /*103c0*/  @!P3 LDGSTS.E.BYPASS.LTC128B.128 [R10+0x10200], desc[UR4][R2.64], !P2 ;  /* 0x10200000020abfae */ /* 0x0003e8000d101d44 */
[----:B------:R1:W-:Y:S04]  /*103d0*/  @!P3 LDGSTS.E.BYPASS.LTC128B.128 [R10+0x13200], desc[UR4][R2.64+0x40], !P1 ;  /* 0x13200040020abfae */ /* 0x0003e8000c901d44 */
[----:B------:R1:W-:Y:S01]  /*103e0*/  @!P3 LDGSTS.E.BYPASS.LTC128B.128 [R10+0x16200], desc[UR4][R2.64+0x80], !P0 ;  /* 0x16200080020abfae */ /* 0x0003e2000c101d44 */
[----:B------:R-:W-:Y:S01]  /*103f0*/  PLOP3.LUT P0, PT, PT, PT, PT, 0x80, 0x0 ;  /* 0x000000000000781c */ /* 0x000fe20003f0f070 */
[----:B------:R-:W-:-:S12]  /*10400*/  NOP ;  /* 0x0000000000007918 */ /* 0x000fd80000000000 */
.L_x_241:
[----:B------:R-:W-:Y:S02]  /*10410*/  PLOP3.LUT P1, PT, P1, P0, PT, 0xa2, 0x0 ;  /* 0x000000000000781c */ /* 0x000fe40000f21472 */
[----:B------:R-:W-:-:S08]  /*10420*/  @P0 R2UR P1, UR4, R17 ;  /* 0x00000000110402ca */ /* 0x000fd00000020000 */
[----:B------:R-:W-:-:S05]  /*10430*/  @P0 PLOP3.LUT P0, PT, P1, PT, PT, 0x80, 0x0 ;  /* 0x000000000000081c */ /* 0x000fca0000f0f070 */
[----:B------:R-:W-:Y:S01]  /*10440*/  @!P1 SYNCS.ARRIVE.TRANS64.RED.A0T1 RZ, [UR4+0x31c00], RZ ;  /* 0x031c00ffffff99a7 */ /* 0x000fe20008200404 */
[----:B------:R-:W-:Y:S07]  /*10450*/  @!P1 ARRIVES.LDGSTSBAR.64.TRANSCNT [UR4+0x31c00] ;  /* 0x031c0000ff0099b0 */ /* 0x000fee0008000a84 */
[----:B------:R-:W-:Y:S05]  /*10460*/  @P0 BRA.U.ANY `(.L_x_241) ;  /* 0xfffffffd00e80947 */ /* 0x000fea000393ffff */
[----:B-1----:R-:W2:Y:S02]  /*10470*/  LDL.LU R2, [R1+0x34] ;  /* 0x0000340001027983 */ /* 0x002ea40000300800 */
[----:B--2---:R-:W-:-:S05]  /*10480*/  VIADD R2, R2, 0x1 ;  /* 0x0000000102027836 */ /* 0x004fca0000000000 */
[----:B------:R1:W-:Y:S01]  /*10490*/  STL [R1+0x34], R2 ;  /* 0x0000340201007387 */ /* 0x0003e20000100800 */
[----:B------:R-:W-:-:S04]  /*104a0*/  LEA.HI R0, R2, R2, RZ, 0x1 ;  /* 0x0000000202007211 */ /* 0x000fc800078f08ff */
[----:B------:R-:W-:-:S05]  /*104b0*/  LOP3.LUT R0, R0, 0xfffffffe, RZ, 0xc0, !PT ;  /* 0xfffffffe00007812 */ /* 0x000fca00078ec0ff */
[----:B------:R-:W-:-:S05]  /*104c0*/  IMAD.IADD R0, R2, 0x1, -R0 ;  /* 0x0000000102007824 */ /* 0x000fca00078e0a00 */
[----:B------:R-:W-:Y:S01]  /*104d0*/  SHF.L.U32 R0, R0, 0x1f, RZ ;  /* 0x0000001f00007819 */ /* 0x000fe200000006ff */
[----:B------:R-:W-:Y:S01]  /*104e0*/  NOP ;  /* 0x0000000000007918 */ /* 0x000fe20000000000 */
[----:B------:R1:W-:Y:S01]  /*104f0*/  SYNCS.ARRIVE.TRANS64.A1T0 RZ, [R17+URZ+0x31c00], RZ ;  /* 0x031c00ff11ff79a7 */ /* 0x0003e2000810003f */
[----:B------:R-:W-:Y:S01]  /*10500*/  BSSY B0, `(.L_x_242) ;  /* 0x0000003000007945 */ /* 0x000fe20003800000 */
[----:B------:R-:W2:Y:S03]  /*10510*/  SYNCS.PHASECHK.TRANS64.TRYWAIT P0, [R17+URZ+0x31c20], R0 ;  /* 0x031c2000110075a7 */ /* 0x000ea6000800017f */
[----:B-12---:R-:W-:Y:S05]  /*10520*/  @!P0 BRA `(.L_x_243) ;  /* 0x0000004400648947 */ /* 0x006fea0003800000 */
.L_x_356:
[----:B------:R-:W-:Y:S05]  /*10530*/  BSYNC B0 ;  /* 0x0000000000007941 */ /* 0x000fea0003800000 */
.L_x_242:
[----:B------:R-:W1:Y:S04]  /*10540*/  LDL R2, [R1+0x1c] ;  /* 0x00001c0001027983 */ /* 0x000e680000100800 */
[----:B------:R-:W2:Y:S01]  /*10550*/  LDL R3, [R1+0x4] ;  /* 0x0000040001037983 */ /* 0x000ea20000100800 */
[----:B------:R-:W-:Y:S01]  /*10560*/  BSSY B0, `(.L_x_244) ;  /* 0x0000232000007945 */ /* 0x000fe20003800000 */
[----:B-1----:R-:W-:-:S05]  /*10570*/  VIADD R0, R2, 0xfffffffe ;  /* 0xfffffffe02007836 */ /* 0x002fca0000000000 */
[----:B--2---:R-:W-:-:S13]  /*10580*/  ISETP.GE.AND P0, PT, R0, R3, PT ;  /* 0x000000030000720c */ /* 0x004fda0003f06270 */
[----:B------:R-:W-:Y:S05]  /*10590*/  @!P0 BRA `(.L_x_245) ;  /* 0x0000002000b88947 */ /* 0x000fea0003800000 */
[----:B------:R-:W2:Y:S04]  /*105a0*/  LDL.LU R2, [R1+0x38] ;  /* 0x0000380001027983 */ /* 0x000ea80000300800 */
[----:B------:R-:W3:Y:S04]  /*105b0*/  LDL.LU R5, [R1+0x18] ;  /* 0x0000180001057983 */ /* 0x000ee80000300800 */
[----:B------:R-:W4:Y:S01]  /*105c0*/  LDL.LU R4, [R1+0x30] ;  /* 0x0000300001047983 */ /* 0x000f220000300800 */
[----:B0-----:R-:W-:Y:S01]  /*105d0*/  LOP3.LUT R7, RZ, R3, RZ, 0x33, !PT ;  /* 0x00000003ff077212 */ /* 0x001fe200078e33ff */
[----:B------:R-:W-:Y:S01]  /*105e0*/  BSSY B2, `(.L_x_246) ;  /* 0x00000bf000027945 */ /* 0x000fe20003800000 */
[----:B--2---:R-:W-:-:S04]  /*105f0*/  VIADD R2, R2, 0x1 ;  /* 0x0000000102027836 */ /* 0x004fc80000000000 */
[----:B---3--:R-:W-:-:S05]  /*10600*/  IMAD R2, R2, R5, RZ ;  /* 0x0000000502027224 */ /* 0x008fca00078e02ff */
[----:B----4-:R-:W-:-:S05]  /*10610*/  VIMNMX R9, R4, R2, PT ;  /* 0x0000000204097248 */ /* 0x010fca0003fe0100 */
[----:B------:R-:W-:-:S05]  /*10620*/  IMAD.MOV R2, RZ, RZ, -R9 ;  /* 0x000000ffff027224 */ /* 0x000fca00078e0a09 */
[----:B------:R-:W-:-:S05]  /*10630*/  VIADDMNMX R7, R2, 0x1, R7, !PT ;  /* 0x0000000102077846 */ /* 0x000fca0007800107 */
[----:B------:R-:W-:-:S05]  /*10640*/  IMAD.IADD R2, R9, 0x1, R7 ;  /* 0x0000000109027824 */ /* 0x000fca00078e0207 */
[----:B------:R-:W-:-:S04]  /*10650*/  LOP3.LUT R2, R2, 0x1, RZ, 0xc0, !PT ;  /* 0x0000000102027812 */ /* 0x000fc800078ec0ff */
[----:B------:R-:W-:-:S13]  /*10660*/  ISETP.NE.U32.AND P0, PT, R2, 0x1, PT ;  /* 0x000000010200780c */ /* 0x000fda0003f05070 */
[----:B------:R-:W-:Y:S05]  /*10670*/  @P0 BRA `(.L_x_247) ;  /* 0x0000000800d40947 */ /* 0x000fea0003800000 */
[----:B------:R-:W2:Y:S01]  /*10680*/  LDL R3, [R1] ;  /* 0x0000000001037983 */ /* 0x000ea20000100800 */
[----:B------:R-:W-:Y:S01]  /*10690*/  VIADD R6, R18, 0x1 ;  /* 0x0000000112067836 */ /* 0x000fe20000000000 */
[----:B------:R-:W-:Y:S04]  /*106a0*/  BSSY B1, `(.L_x_248) ;  /* 0x00000ae000017945 */ /* 0x000fe80003800000 */
[----:B------:R-:W-:-:S04]  /*106b0*/  ISETP.NE.AND P0, PT, R6, 0x2, PT ;  /* 0x000000020600780c */ /* 0x000fc80003f05270 */
[----:B------:R-:W-:Y:S02]  /*106c0*/  SEL R10, RZ, 0x1, P0 ;  /* 0x00000001ff0a7807 */ /* 0x000fe40000000000 */
[----:B------:R-:W-:Y:S02]  /*106d0*/  SEL R6, R6, RZ, P0 ;  /* 0x000000ff06067207 */ /* 0x000fe40000000000 */
[----:B------:R-:W-:Y:S02]  /*106e0*/  LOP3.LUT R10, R28, R10, RZ, 0x3c, !PT ;  /* 0x0000000a1c0a7212 */ /* 0x000fe400078e3cff */
[----:B--2---:R-:W-:-:S13]  /*106f0*/  ISETP.NE.AND P1, PT, R3, RZ, PT ;  /* 0x000000ff0300720c */ /* 0x004fda0003f25270 */
[----:B------:R-:W-:Y:S05]  /*10700*/  @!P1 BRA `(.L_x_249) ;  /* 0x00000008009c9947 */ /* 0x000fea0003800000 */
[----:B------:R-:W-:Y:S01]  /*10710*/  ULDC.64 UR4, c[0x0][0x418] ;  /* 0x0001060000047ab9 */ /* 0x000fe20000000a00 */
[----:B------:R-:W-:Y:S01]  /*10720*/  IMAD.MOV.U32 R5, RZ, RZ, R19 ;  /* 0x000000ffff057224 */ /* 0x000fe200078e0013 */
[----:B------:R-:W-:-:S04]  /*10730*/  ISETP.NE.U32.AND P0, PT, RZ, UR4, PT ;  /* 0x00000004ff007c0c */ /* 0x000fc8000bf05070 */
[----:B------:R-:W-:-:S13]  /*10740*/  ISETP.NE.AND.EX P0, PT, RZ, UR5, PT, P0 ;  /* 0x00000005ff007c0c */ /* 0x000fda000bf05300 */
[----:B------:R-:W-:Y:S05]  /*10750*/  @!P0 BRA `(.L_x_250) ;  /* 0x0000000000488947 */ /* 0x000fea0003800000 */
[----:B------:R-:W0:Y:S01]  /*10760*/  LDC R5, c[0x0][0x43c] ;  /* 0x00010f00ff057b82 */ /* 0x000e220000000800 */
[----:B------:R-:W-:Y:S01]  /*10770*/  ULDC.64 UR6, c[0x0][0x428] ;  /* 0x00010a0000067ab9 */ /* 0x000fe20000000a00 */
[----:B------:R-:W-:Y:S01]  /*10780*/  ULDC.64 UR8, c[0x0][0x208] ;  /* 0x0000820000087ab9 */ /* 0x000fe20000000a00 */
[----:B0-----:R-:W-:-:S13]  /*10790*/  ISETP.NE.AND P0, PT, R5, 0x1, PT ;  /* 0x000000010500780c */ /* 0x001fda0003f05270 */
[----:B------:R-:W0:Y:S02]  /*107a0*/  @P0 LDC.64 R2, c[0x0][0x440] ;  /* 0x00011000ff020b82 */ /* 0x000e240000000a00 */
[----:B0-----:R-:W-:-:S04]  /*107b0*/  @P0 IMAD.HI.U32 R4, R0, R2, RZ ;  /* 0x0000000200040227 */ /* 0x001fc800078e00ff */
[----:B------:R-:W-:Y:S01]  /*107c0*/  IMAD.MOV.U32 R2, RZ, RZ, R0 ;  /* 0x000000ffff027224 */ /* 0x000fe200078e0000 */
[----:B------:R-:W-:Y:S01]  /*107d0*/  @P0 SHF.R.U32.HI R2, RZ, R3, R4 ;  /* 0x00000003ff020219 */ /* 0x000fe20000011604 */
[----:B------:R-:W-:-:S04]  /*107e0*/  IMAD R4, R29, UR6, RZ ;  /* 0x000000061d047c24 */ /* 0x000fc8000f8e02ff */
[----:B------:R-:W-:Y:S02]  /*107f0*/  IMAD.MOV R3, RZ, RZ, -R2 ;  /* 0x000000ffff037224 */ /* 0x000fe400078e0a02 */
[----:B------:R-:W-:Y:S02]  /*10800*/  IMAD R4, R23, UR7, R4 ;  /* 0x0000000717047c24 */ /* 0x000fe4000f8e0204 */
[----:B------:R-:W-:Y:S01]  /*10810*/  IMAD R0, R5, R3, R0 ;  /* 0x0000000305007224 */ /* 0x000fe200078e0200 */
[----:B------:R-:W-:-:S03]  /*10820*/  SHF.R.S32.HI R3, RZ, 0x1f, R2 ;  /* 0x0000001fff037819 */ /* 0x000fc60000011402 */
[----:B------:R-:W-:-:S04]  /*10830*/  IMAD.WIDE.U32 R2, R23, UR6, R2 ;  /* 0x0000000617027c25 */ /* 0x000fc8000f8e0002 */
[----:B------:R-:W-:Y:S01]  /*10840*/  IMAD.IADD R3, R4, 0x1, R3 ;  /* 0x0000000104037824 */ /* 0x000fe200078e0203 */
[----:B------:R-:W-:-:S04]  /*10850*/  LEA R4, P0, R2, UR4, 0x2 ;  /* 0x0000000402047c11 */ /* 0x000fc8000f8010ff */
[----:B------:R-:W-:-:S06]  /*10860*/  LEA.HI.X R5, R2, UR5, R3, 0x2, P0 ;  /* 0x0000000502057c11 */ /* 0x000fcc00080f1403 */
[----:B------:R0:W5:Y:S03]  /*10870*/  LDG.E R5, desc[UR8][R4.64] ;  /* 0x0000000804057981 */ /* 0x000166000c1e1900 */
.L_x_250:
[----:B------:R-:W-:Y:S01]  /*10880*/  IMAD R3, R6, 0x8, R17 ;  /* 0x0000000806037824 */ /* 0x000fe200078e0211 */
[----:B------:R-:W-:Y:S01]  /*10890*/  SHF.L.U32 R2, R10, 0x1f, RZ ;  /* 0x0000001f0a027819 */ /* 0x000fe200000006ff */
[----:B------:R-:W-:Y:S03]  /*108a0*/  BSSY B3, `(.L_x_251) ;  /* 0x0000003000037945 */ /* 0x000fe60003800000 */
[----:B------:R-:W1:Y:S02]  /*108b0*/  SYNCS.PHASECHK.TRANS64.TRYWAIT P0, [R3+URZ+0x31c40], R2 ;  /* 0x031c4002030075a7 */ /* 0x000e64000800017f */
[----:B-1----:R-:W-:Y:S05]  /*108c0*/  @!P0 BRA `(.L_x_252) ;  /* 0x0000004000908947 */ /* 0x002fea0003800000 */
.L_x_357:
[----:B------:R-:W-:Y:S05]  /*108d0*/  BSYNC B3 ;  /* 0x0000000000037941 */ /* 0x000fea0003800000 */
.L_x_251:
[----:B0-----:R-:W0:Y:S01]  /*108e0*/  S2R R4, SR_TID.X ;  /* 0x0000000000047919 */ /* 0x001e220000002100 */
[----:B------:R-:W-:Y:S01]  /*108f0*/  BSSY B3, `(.L_x_253) ;  /* 0x000000b000037945 */ /* 0x000fe20003800000 */
[----:B0-----:R-:W-:-:S04]  /*10900*/  LOP3.LUT R4, R4, 0x7f, RZ, 0xc0, !PT ;  /* 0x0000007f04047812 */ /* 0x001fc800078ec0ff */
[----:B------:R-:W-:-:S13]  /*10910*/  ISETP.NE.AND P1, PT, R4, RZ, PT ;  /* 0x000000ff0400720c */ /* 0x000fda0003f25270 */
[----:B------:R-:W-:Y:S05]  /*10920*/  @P1 BRA `(.L_x_254) ;  /* 0x00000000001c1947 */ /* 0x000fea0003800000 */
[----:B------:R-:W0:Y:S01]  /*10930*/  S2R R4, SR_TID.X ;  /* 0x0000000000047919 */ /* 0x000e220000002100 */
[----:B-1----:R-:W-:-:S04]  /*10940*/  IMAD.MOV.U32 R2, RZ, RZ, 0x6c00 ;  /* 0x00006c00ff027424 */ /* 0x002fc800078e00ff */
[----:B------:R2:W-:Y:S01]  /*10950*/  SYNCS.ARRIVE.TRANS64 RZ, [R3+URZ+0x31c30], R2 ;  /* 0x031c300203ff79a7 */ /* 0x0005e2000800003f */
[----:B0-----:R-:W-:-:S04]  /*10960*/  LOP3.LUT R4, R4, 0x1f, RZ, 0xc0, !PT ;  /* 0x0000001f04047812 */ /* 0x001fc800078ec0ff */
[----:B------:R-:W-:-:S13]  /*10970*/  ISETP.NE.AND P0, PT, R4, RZ, PT ;  /* 0x000000ff0400720c */ /* 0x000fda0003f05270 */
[----:B--2---:R-:W-:Y:S05]  /*10980*/  @!P0 BRA `(.L_x_254) ;  /* 0x0000000000048947 */ /* 0x004fea0003800000 */
[----:B------:R-:W-:Y:S01]  /*10990*/  BPT.TRAP 0x1 ;  /* 0x000000040000795c */ /* 0x000fe20000300000 */
.L_x_254:
[----:B------:R-:W-:Y:S05]  /*109a0*/  BSYNC B3 ;  /* 0x0000000000037941 */ /* 0x000fea0003800000 */
.L_x_253:
[----:B------:R-:W-:Y:S01]  /*109b0*/  IMAD.MOV.U32 R14, RZ, RZ, RZ ;  /* 0x000000ffff0e7224 */ /* 0x000fe200078e00ff */
[----:B------:R-:W-:Y:S01]  /*109c0*/  UIADD3 UR4, UP0, UR36, 0x370, URZ ;  /* 0x0000037024047890 */ /* 0x000fe2000ff1e03f */
[----:B------:R-:W-:Y:S01]  /*109d0*/  IMAD R4, R6, 0x6c00, R17 ;  /* 0x00006c0006047824 */ /* 0x000fe200078e0211 */
[----:B------:R-:W-:Y:S01]  /*109e0*/  PLOP3.LUT P0, PT, PT, PT, PT, 0x80, 0x0 ;  /* 0x000000000000781c */ /* 0x000fe20003f0f070 */
[----:B-1----:R-:W-:Y:S01]  /*109f0*/  VIADD R3, R3, 0x31c30 ;  /* 0x00031c3003037836 */ /* 0x002fe20000000000 */
[----:B------:R-:W-:Y:S01]  /*10a00*/  R2UR UR10, R14 ;  /* 0x000000000e0a72ca */ /* 0x000fe200000e0000 */
[----:B------:R-:W-:Y:S01]  /*10a10*/  IMAD R2, R0, 0x90, R26 ;  /* 0x0000009000027824 */ /* 0x000fe200078e021a */
[----:B------:R-:W-:Y:S01]  /*10a20*/  UIADD3.X UR5, URZ, UR37, URZ, UP0, !UPT ;  /* 0x000000253f057290 */ /* 0x000fe200087fe43f */
[----:B------:R-:W-:Y:S01]  /*10a30*/  VIADD R11, R4, 0x16a00 ;  /* 0x00016a00040b7836 */ /* 0x000fe20000000000 */
[----:B------:R-:W-:Y:S01]  /*10a40*/  UMOV UR6, 0x0 ;  /* 0x0000000000067882 */ /* 0x000fe20000000000 */
[----:B------:R-:W-:-:S10]  /*10a50*/  UMOV UR7, 0x14f00000 ;  /* 0x14f0000000077882 */ /* 0x000fd40000000000 */
.L_x_255:
[----:B------:R-:W-:-:S13]  /*10a60*/  @P0 ELECT P2, URZ, PT ;  /* 0x00000000003f082f */ /* 0x000fda0003840000 */
[----:B-----5:R-:W-:Y:S02]  /*10a70*/  @P2 R2UR UR13, R5 ;  /* 0x00000000050d22ca */ /* 0x020fe400000e0000 */
[----:B------:R-:W-:Y:S02]  /*10a80*/  @P2 R2UR UR12, R16 ;  /* 0x00000000100c22ca */ /* 0x000fe400000e0000 */
[----:B------:R-:W-:Y:S02]  /*10a90*/  @P2 R2UR UR11, R2 ;  /* 0x00000000020b22ca */ /* 0x000fe400000e0000 */
[----:B------:R-:W-:Y:S02]  /*10aa0*/  @P2 R2UR UR9, R3 ;  /* 0x00000000030922ca */ /* 0x000fe400000e0000 */
[----:B------:R-:W-:Y:S02]  /*10ab0*/  @P2 R2UR UR8, R11 ;  /* 0x000000000b0822ca */ /* 0x000fe400000e0000 */
[----:B------:R-:W-:-:S02]  /*10ac0*/  @P2 PLOP3.LUT P0, PT, P2, PT, PT, 0x8, 0x0 ;  /* 0x000000000000281c */ /* 0x000fc4000170e170 */
[----:B------:R-:W-:-:S09]  /*10ad0*/  PLOP3.LUT P2, PT, PT, PT, PT, 0x8, 0x0 ;  /* 0x000000000000781c */ /* 0x000fd20003f4e170 */
[----:B------:R0:W-:Y:S02]  /*10ae0*/  UTMALDG.4D [UR8], [UR4], desc[UR6] ;  /* 0x00000608040075b4 */ /* 0x0001e40008019000 */
[----:B0-----:R-:W-:Y:S05]  /*10af0*/  @P0 BRA.U.ANY `(.L_x_255) ;  /* 0xfffffffd00d80947 */ /* 0x001fea000393ffff */
[----:B------:R-:W-:Y:S01]  /*10b00*/  IMAD.MOV.U32 R20, RZ, RZ, 0x20 ;  /* 0x00000020ff147424 */ /* 0x000fe200078e00ff */
[----:B------:R-:W-:Y:S01]  /*10b10*/  PLOP3.LUT P0, PT, PT, PT, PT, 0x80, 0x0 ;  /* 0x000000000000781c */ /* 0x000fe20003f0f070 */
[----:B------:R-:W-:Y:S01]  /*10b20*/  VIADD R11, R4, 0x18e00 ;  /* 0x00018e00040b7836 */ /* 0x000fe20000000000 */
[----:B------:R-:W-:Y:S01]  /*10b30*/  UMOV UR6, 0x0 ;  /* 0x0000000000067882 */ /* 0x000fe20000000000 */
[----:B------:R-:W-:Y:S01]  /*10b40*/  UMOV UR7, 0x14f00000 ;  /* 0x14f0000000077882 */ /* 0x000fe20000000000 */
[----:B------:R-:W-:-:S15]  /*10b50*/  R2UR UR10, R20 ;  /* 0x00000000140a72ca */ /* 0x000fde00000e0000 */
.L_x_256:
[----:B------:R-:W-:-:S13]  /*10b60*/  @P0 ELECT P2, URZ, PT ;  /* 0x00000000003f082f */ /* 0x000fda0003840000 */
[----:B------:R-:W-:Y:S02]  /*10b70*/  @P2 R2UR UR13, R5 ;  /* 0x00000000050d22ca */ /* 0x000fe400000e0000 */
        /* <DEDUP_REMOVED lines=14> */
.L_x_257:
        /* <DEDUP_REMOVED lines=10> */
[----:B------:R-:W-:Y:S01]  /*10d00*/  SHF.L.U32 R3, R28, 0x1f, RZ ;  /* 0x0000001f1c037819 */ /* 0x000fe200000006ff */
[----:B------:R-:W-:Y:S01]  /*10d10*/  IMAD R2, R18, 0x8, R8 ;  /* 0x0000000812027824 */ /* 0x000fe200078e0208 */
[----:B------:R-:W-:Y:S03]  /*10d20*/  BSSY B3, `(.L_x_258) ;  /* 0x0000003000037945 */ /* 0x000fe60003800000 */
[----:B------:R-:W0:Y:S02]  /*10d30*/  SYNCS.PHASECHK.TRANS64.TRYWAIT P0, [R2+URZ+0x60], R3 ;  /* 0x00006003020075a7 */ /* 0x000e24000800017f */
[----:B0-----:R-:W-:Y:S05]  /*10d40*/  @!P0 BRA `(.L_x_259) ;  /* 0x0000003c00848947 */ /* 0x001fea0003800000 */
.L_x_358:
[----:B------:R-:W-:Y:S05]  /*10d50*/  BSYNC B3 ;  /* 0x0000000000037941 */ /* 0x000fea0003800000 */
.L_x_258:
[----:B------:R-:W-:Y:S01]  /*10d60*/  BSSY B3, `(.L_x_260) ;  /* 0x000000c000037945 */ /* 0x000fe20003800000 */
[----:B------:R-:W-:Y:S02]  /*10d70*/  IMAD.MOV.U32 R12, RZ, RZ, 0x0 ;  /* 0x00000000ff0c7424 */ /* 0x000fe400078e00ff */
[----:B------:R-:W-:Y:S01]  /*10d80*/  IMAD.MOV.U32 R13, RZ, RZ, 0x14f00000 ;  /* 0x14f00000ff0d7424 */ /* 0x000fe200078e00ff */
[----:B------:R-:W-:Y:S06]  /*10d90*/  @P1 BRA `(.L_x_261) ;  /* 0x0000000000201947 */ /* 0x000fec0003800000 */
[----:B------:R-:W1:Y:S01]  /*10da0*/  S2R R4, SR_TID.X ;  /* 0x0000000000047919 */ /* 0x000e620000002100 */
[----:B0-----:R-:W-:Y:S02]  /*10db0*/  IMAD R2, R18, 0x8, R17 ;  /* 0x0000000812027824 */ /* 0x001fe400078e0211 */
[----:B------:R-:W-:-:S04]  /*10dc0*/  IMAD.MOV.U32 R3, RZ, RZ, 0x6c00 ;  /* 0x00006c00ff037424 */ /* 0x000fc800078e00ff */
[----:B------:R2:W-:Y:S01]  /*10dd0*/  SYNCS.ARRIVE.TRANS64 RZ, [R2+URZ+0x31c50], R3 ;  /* 0x031c500302ff79a7 */ /* 0x0005e2000800003f */
[----:B-1----:R-:W-:-:S04]  /*10de0*/  LOP3.LUT R4, R4, 0x1f, RZ, 0xc0, !PT ;  /* 0x0000001f04047812 */ /* 0x002fc800078ec0ff */
[----:B------:R-:W-:-:S13]  /*10df0*/  ISETP.NE.AND P0, PT, R4, RZ, PT ;  /* 0x000000ff0400720c */ /* 0x000fda0003f05270 */
[----:B--2---:R-:W-:Y:S05]  /*10e00*/  @!P0 BRA `(.L_x_261) ;  /* 0x0000000000048947 */ /* 0x004fea0003800000 */
[----:B------:R-:W-:Y:S01]  /*10e10*/  BPT.TRAP 0x1 ;  /* 0x000000040000795c */ /* 0x000fe20000300000 */
.L_x_261:
[----:B------:R-:W-:Y:S05]  /*10e20*/  BSYNC B3 ;  /* 0x0000000000037941 */ /* 0x000fea0003800000 */
.L_x_260:
[----:B------:R-:W-:Y:S01]  /*10e30*/  R2UR UR10, R14 ;  /* 0x000000000e0a72ca */ /* 0x000fe200000e0000 */
[--C-:B0-----:R-:W-:Y:S01]  /*10e40*/  IMAD R2, R18, 0x8, R17.reuse ;  /* 0x0000000812027824 */ /* 0x101fe200078e0211 */
[----:B------:R-:W-:Y:S01]  /*10e50*/  R2UR UR6, R12 ;  /* 0x000000000c0672ca */ /* 0x000fe200000e0000 */
[----:B------:R-:W-:Y:S01]  /*10e60*/  IMAD R3, R18, 0x6c00, R17 ;  /* 0x00006c0012037824 */ /* 0x000fe200078e0211 */
[----:B------:R-:W-:Y:S01]  /*10e70*/  R2UR UR7, R13 ;  /* 0x000000000d0772ca */ /* 0x000fe200000e0000 */
[----:B------:R-:W-:Y:S01]  /*10e80*/  UIADD3 UR4, UP0, UR36, 0x470, URZ ;  /* 0x0000047024047890 */ /* 0x000fe2000ff1e03f */
[----:B------:R-:W-:Y:S01]  /*10e90*/  PLOP3.LUT P0, PT, PT, PT, PT, 0x80, 0x0 ;  /* 0x000000000000781c */ /* 0x000fe20003f0f070 */
[----:B------:R-:W-:Y:S02]  /*10ea0*/  IMAD R4, R22, 0x90, R26 ;  /* 0x0000009016047824 */ /* 0x000fe400078e021a */
[----:B------:R-:W-:Y:S01]  /*10eb0*/  VIADD R2, R2, 0x31c50 ;  /* 0x00031c5002027836 */ /* 0x000fe20000000000 */
[----:B------:R-:W-:Y:S01]  /*10ec0*/  UIADD3.X UR5, URZ, UR37, URZ, UP0, !UPT ;  /* 0x000000253f057290 */ /* 0x000fe200087fe43f */
[----:B------:R-:W-:-:S11]  /*10ed0*/  VIADD R11, R3, 0x200 ;  /* 0x00000200030b7836 */ /* 0x000fd60000000000 */
.L_x_262:
        /* <DEDUP_REMOVED lines=10> */
[----:B------:R-:W-:Y:S01]  /*10f80*/  R2UR UR10, R20 ;  /* 0x00000000140a72ca */ /* 0x000fe200000e0000 */
[----:B------:R-:W-:Y:S01]  /*10f90*/  VIADD R11, R3, 0x2600 ;  /* 0x00002600030b7836 */ /* 0x000fe20000000000 */
[----:B------:R-:W-:Y:S02]  /*10fa0*/  R2UR UR6, R12 ;  /* 0x000000000c0672ca */ /* 0x000fe400000e0000 */
[----:B------:R-:W-:Y:S02]  /*10fb0*/  R2UR UR7, R13 ;  /* 0x000000000d0772ca */ /* 0x000fe400000e0000 */
[----:B------:R-:W-:-:S13]  /*10fc0*/  PLOP3.LUT P0, PT, PT, PT, PT, 0x80, 0x0 ;  /* 0x000000000000781c */ /* 0x000fda0003f0f070 */
.L_x_263:
        /* <DEDUP_REMOVED lines=15> */
.L_x_264:
        /* <DEDUP_REMOVED lines=10> */
[----:B------:R-:W-:Y:S02]  /*11160*/  IMAD.MOV.U32 R19, RZ, RZ, R5 ;  /* 0x000000ffff137224 */ /* 0x000fe400078e0005 */
[----:B------:R-:W-:-:S07]  /*11170*/  IMAD.MOV.U32 R22, RZ, RZ, R0 ;  /* 0x000000ffff167224 */ /* 0x000fce00078e0000 */
.L_x_249:
[----:B------:R-:W-:Y:S05]  /*11180*/  BSYNC B1 ;  /* 0x0000000000017941 */ /* 0x000fea0003800000 */
.L_x_248:
[----:B------:R-:W2:Y:S01]  /*11190*/  LDL.LU R0, [R1+0x1c] ;  /* 0x00001c0001007983 */ /* 0x000ea20000300800 */
[----:B------:R-:W-:Y:S02]  /*111a0*/  IMAD.MOV.U32 R28, RZ, RZ, R10 ;  /* 0x000000ffff1c7224 */ /* 0x000fe400078e000a */
[----:B------:R-:W-:Y:S02]  /*111b0*/  IMAD.MOV.U32 R18, RZ, RZ, R6 ;  /* 0x000000ffff127224 */ /* 0x000fe400078e0006 */
[----:B--2---:R-:W-:-:S07]  /*111c0*/  VIADD R0, R0, 0xfffffffd ;  /* 0xfffffffd00007836 */ /* 0x004fce0000000000 */
.L_x_247:
[----:B------:R-:W-:Y:S05]  /*111d0*/  BSYNC B2 ;  /* 0x0000000000027941 */ /* 0x000fea0003800000 */
.L_x_246:
[----:B------:R-:W-:Y:S01]  /*111e0*/  VIADD R7, R7, 0xfffffffe ;  /* 0xfffffffe07077836 */ /* 0x000fe20000000000 */
[----:B------:R-:W-:-:S04]  /*111f0*/  LOP3.LUT R2, RZ, R9, RZ, 0x33, !PT ;  /* 0x00000009ff027212 */ /* 0x000fc800078e33ff */
[----:B------:R-:W-:-:S13]  /*11200*/  ISETP.NE.AND P0, PT, R7, R2, PT ;  /* 0x000000020700720c */ /* 0x000fda0003f05270 */
[----:B------:R-:W-:Y:S05]  /*11210*/  @!P0 BRA `(.L_x_245) ;  /* 0x0000001400988947 */ /* 0x000fea0003800000 */
[----:B------:R-:W-:-:S07]  /*11220*/  IMAD.MOV.U32 R4, RZ, RZ, R19 ;  /* 0x000000ffff047224 */ /* 0x000fce00078e0013 */
.L_x_299:
[----:B------:R-:W2:Y:S01]  /*11230*/  LDL R2, [R1] ;  /* 0x0000000001027983 */ /* 0x000ea20000100800 */
[----:B------:R-:W-:Y:S01]  /*11240*/  VIADD R6, R18, 0x1 ;  /* 0x0000000112067836 */ /* 0x000fe20000000000 */
[----:B------:R-:W-:Y:S05]  /*11250*/  YIELD ;  /* 0x0000000000007946 */ /* 0x000fea0003800000 */
[----:B------:R-:W-:Y:S01]  /*11260*/  ISETP.NE.AND P0, PT, R6, 0x2, PT ;  /* 0x000000020600780c */ /* 0x000fe20003f05270 */
[----:B------:R-:W-:Y:S03]  /*11270*/  BSSY B1, `(.L_x_265) ;  /* 0x00000ab000017945 */ /* 0x000fe60003800000 */
[----:B------:R-:W-:-:S02]  /*11280*/  SEL R7, RZ, 0x1, P0 ;  /* 0x00000001ff077807 */ /* 0x000fc40000000000 */
        /* <DEDUP_REMOVED lines=25> */
[----:B------:R-:W-:-:S05]  /*11420*/  LEA.HI.X R5, R2, UR5, R3, 0x2, P0 ;  /* 0x0000000502057c11 */ /* 0x000fca00080f1403 */
[----:B------:R0:W5:Y:S04]  /*11430*/  LDG.E R4, desc[UR8][R4.64] ;  /* 0x0000000804047981 */ /* 0x000168000c1e1900 */
.L_x_267:
[----:B------:R-:W-:Y:S01]  /*11440*/  IMAD R3, R6, 0x8, R17 ;  /* 0x0000000806037824 */ /* 0x000fe200078e0211 */
[----:B------:R-:W-:Y:S01]  /*11450*/  SHF.L.U32 R2, R7, 0x1f, RZ ;  /* 0x0000001f07027819 */ /* 0x000fe200000006ff */
[----:B------:R-:W-:Y:S03]  /*11460*/  BSSY B2, `(.L_x_268) ;  /* 0x0000003000027945 */ /* 0x000fe60003800000 */
[----:B------:R-:W1:Y:S02]  /*11470*/  SYNCS.PHASECHK.TRANS64.TRYWAIT P0, [R3+URZ+0x31c40], R2 ;  /* 0x031c4002030075a7 */ /* 0x000e64000800017f */
[----:B-1----:R-:W-:Y:S05]  /*11480*/  @!P0 BRA `(.L_x_269) ;  /* 0x0000003400c88947 */ /* 0x002fea0003800000 */
.L_x_359:
[----:B------:R-:W-:Y:S05]  /*11490*/  BSYNC B2 ;  /* 0x0000000000027941 */ /* 0x000fea0003800000 */
.L_x_268:
        /* <DEDUP_REMOVED lines=12> */
.L_x_271:
[----:B------:R-:W-:Y:S05]  /*11560*/  BSYNC B2 ;  /* 0x0000000000027941 */ /* 0x000fea0003800000 */
.L_x_270:
        /* <DEDUP_REMOVED lines=11> */
.L_x_272:
        /* <DEDUP_REMOVED lines=16> */
.L_x_273:
        /* <DEDUP_REMOVED lines=16> */
.L_x_274:
        /* <DEDUP_REMOVED lines=15> */
.L_x_360:
[----:B------:R-:W-:Y:S05]  /*11910*/  BSYNC B2 ;  /* 0x0000000000027941 */ /* 0x000fea0003800000 */
.L_x_275:
[----:B------:R-:W-:Y:S01]  /*11920*/  BSSY B2, `(.L_x_277) ;  /* 0x000000b000027945 */ /* 0x000fe20003800000 */
[----:B------:R-:W-:Y:S02]  /*11930*/  IMAD.MOV.U32 R2, RZ, RZ, 0x0 ;  /* 0x00000000ff027424 */ /* 0x000fe400078e00ff */
[----:B------:R-:W-:Y:S01]  /*11940*/  IMAD.MOV.U32 R3, RZ, RZ, 0x14f00000 ;  /* 0x14f00000ff037424 */ /* 0x000fe200078e00ff */
[----:B------:R-:W-:Y:S06]  /*11950*/  @P1 BRA `(.L_x_278) ;  /* 0x00000000001c1947 */ /* 0x000fec0003800000 */
[----:B------:R-:W1:Y:S02]  /*11960*/  S2R R13, SR_TID.X ;  /* 0x00000000000d7919 */ /* 0x000e640000002100 */
[----:B-1----:R-:W-:Y:S01]  /*11970*/  LOP3.LUT R14, R13, 0x1f, RZ, 0xc0, !PT ;  /* 0x0000001f0d0e7812 */ /* 0x002fe200078ec0ff */
[----:B------:R-:W-:-:S03]  /*11980*/  IMAD.MOV.U32 R13, RZ, RZ, 0x6c00 ;  /* 0x00006c00ff0d7424 */ /* 0x000fc600078e00ff */
[----:B------:R-:W-:Y:S01]  /*11990*/  ISETP.NE.AND P0, PT, R14, RZ, PT ;  /* 0x000000ff0e00720c */ /* 0x000fe20003f05270 */
[----:B------:R1:W-:-:S12]  /*119a0*/  SYNCS.ARRIVE.TRANS64 RZ, [R12+URZ+0x50], R13 ;  /* 0x0000500d0cff79a7 */ /* 0x0003d8000800003f */
[----:B-1----:R-:W-:Y:S05]  /*119b0*/  @!P0 BRA `(.L_x_278) ;  /* 0x0000000000048947 */ /* 0x002fea0003800000 */
[----:B------:R-:W-:Y:S01]  /*119c0*/  BPT.TRAP 0x1 ;  /* 0x000000040000795c */ /* 0x000fe20000300000 */
.L_x_278:
[----:B------:R-:W-:Y:S05]  /*119d0*/  BSYNC B2 ;  /* 0x0000000000027941 */ /* 0x000fea0003800000 */
.L_x_277:
[----:B------:R-:W-:Y:S01]  /*119e0*/  R2UR UR6, R2 ;  /* 0x00000000020672ca */ /* 0x000fe200000e0000 */
[----:B------:R-:W-:Y:S01]  /*119f0*/  IMAD R18, R18, 0x6c00, R17 ;  /* 0x00006c0012127824 */ /* 0x000fe200078e0211 */
[----:B------:R-:W-:Y:S01]  /*11a00*/  R2UR UR7, R3 ;  /* 0x00000000030772ca */ /* 0x000fe200000e0000 */
[----:B------:R-:W-:Y:S01]  /*11a10*/  UIADD3 UR4, UP0, UR36, 0x470, URZ ;  /* 0x0000047024047890 */ /* 0x000fe2000ff1e03f */
[----:B------:R-:W-:Y:S01]  /*11a20*/  R2UR UR10, R5 ;  /* 0x00000000050a72ca */ /* 0x000fe200000e0000 */
[----:B------:R-:W-:Y:S01]  /*11a30*/  IMAD R5, R22, 0x90, R26 ;  /* 0x0000009016057824 */ /* 0x000fe200078e021a */
[----:B------:R-:W-:Y:S01]  /*11a40*/  PLOP3.LUT P0, PT, PT, PT, PT, 0x80, 0x0 ;  /* 0x000000000000781c */ /* 0x000fe20003f0f070 */
[----:B0-----:R-:W-:Y:S01]  /*11a50*/  VIADD R12, R12, 0x50 ;  /* 0x000000500c0c7836 */ /* 0x001fe20000000000 */
[----:B------:R-:W-:Y:S01]  /*11a60*/  UIADD3.X UR5, URZ, UR37, URZ, UP0, !UPT ;  /* 0x000000253f057290 */ /* 0x000fe200087fe43f */
[----:B------:R-:W-:-:S11]  /*11a70*/  VIADD R13, R18, 0x200 ;  /* 0x00000200120d7836 */ /* 0x000fd60000000000 */
.L_x_279:
        /* <DEDUP_REMOVED lines=10> */
[----:B------:R-:W-:Y:S02]  /*11b20*/  R2UR UR6, R2 ;  /* 0x00000000020672ca */ /* 0x000fe400000e0000 */
[----:B------:R-:W-:Y:S02]  /*11b30*/  R2UR UR7, R3 ;  /* 0x00000000030772ca */ /* 0x000fe400000e0000 */
[----:B------:R-:W-:Y:S01]  /*11b40*/  R2UR UR10, R10 ;  /* 0x000000000a0a72ca */ /* 0x000fe200000e0000 */
[----:B------:R-:W-:Y:S01]  /*11b50*/  VIADD R10, R18, 0x2600 ;  /* 0x00002600120a7836 */ /* 0x000fe20000000000 */
[----:B------:R-:W-:-:S13]  /*11b60*/  PLOP3.LUT P0, PT, PT, PT, PT, 0x80, 0x0 ;  /* 0x000000000000781c */ /* 0x000fda0003f0f070 */
.L_x_280:
        /* <DEDUP_REMOVED lines=15> */
.L_x_281:
        /* <DEDUP_REMOVED lines=12> */
.L_x_266:
[----:B------:R-:W-:Y:S05]  /*11d20*/  BSYNC B1 ;  /* 0x0000000000017941 */ /* 0x000fea0003800000 */
.L_x_265:
[----:B------:R-:W2:Y:S01]  /*11d30*/  LDL R2, [R1] ;  /* 0x0000000001027983 */ /* 0x000ea20000100800 */
[----:B------:R-:W-:Y:S01]  /*11d40*/  VIADD R18, R6, 0x1 ;  /* 0x0000000106127836 */ /* 0x000fe20000000000 */
[----:B------:R-:W-:Y:S01]  /*11d50*/  BSSY B1, `(.L_x_282) ;  /* 0x00000ae000017945 */ /* 0x000fe20003800000 */
[----:B------:R-:W-:-:S03]  /*11d60*/  VIADD R9, R0, 0xffffffff ;  /* 0xffffffff00097836 */ /* 0x000fc60000000000 */
        /* <DEDUP_REMOVED lines=29> */
.L_x_284:
[----:B------:R-:W-:Y:S01]  /*11f40*/  IMAD R2, R18, 0x8, R17 ;  /* 0x0000000812027824 */ /* 0x000fe200078e0211 */
[----:B------:R-:W-:Y:S01]  /*11f50*/  SHF.L.U32 R3, R28, 0x1f, RZ ;  /* 0x0000001f1c037819 */ /* 0x000fe200000006ff */
[----:B------:R-:W-:Y:S03]  /*11f60*/  BSSY B2, `(.L_x_285) ;  /* 0x0000003000027945 */ /* 0x000fe60003800000 */
[----:B------:R-:W1:Y:S02]  /*11f70*/  SYNCS.PHASECHK.TRANS64.TRYWAIT P0, [R2+URZ+0x31c40], R3 ;  /* 0x031c4003020075a7 */ /* 0x000e64000800017f */
[----:B-1----:R-:W-:Y:S05]  /*11f80*/  @!P0 BRA `(.L_x_286) ;  /* 0x0000002c00308947 */ /* 0x002fea0003800000 */
.L_x_361:
[----:B------:R-:W-:Y:S05]  /*11f90*/  BSYNC B2 ;  /* 0x0000000000027941 */ /* 0x000fea0003800000 */
.L_x_285:
        /* <DEDUP_REMOVED lines=12> */
.L_x_288:
[----:B------:R-:W-:Y:S05]  /*12060*/  BSYNC B2 ;  /* 0x0000000000027941 */ /* 0x000fea0003800000 */
.L_x_287:
[----:B------:R-:W-:Y:S01]  /*12070*/  IMAD.MOV.U32 R13, RZ, RZ, RZ ;  /* 0x000000ffff0d7224 */ /* 0x000fe200078e00ff */
[----:B------:R-:W-:Y:S01]  /*12080*/  UIADD3 UR4, UP0, UR36, 0x370, URZ ;  /* 0x0000037024047890 */ /* 0x000fe2000ff1e03f */
[C---:B-1----:R-:W-:Y:S01]  /*12090*/  IMAD R3, R18.reuse, 0x8, R8 ;  /* 0x0000000812037824 */ /* 0x042fe200078e0208 */
[----:B------:R-:W-:Y:S01]  /*120a0*/  PLOP3.LUT P0, PT, PT, PT, PT, 0x80, 0x0 ;  /* 0x000000000000781c */ /* 0x000fe20003f0f070 */
[----:B------:R-:W-:Y:S01]  /*120b0*/  IMAD R12, R18, 0x6c00, R17 ;  /* 0x00006c00120c7824 */ /* 0x000fe200078e0211 */
[----:B------:R-:W-:Y:S01]  /*120c0*/  R2UR UR10, R13 ;  /* 0x000000000d0a72ca */ /* 0x000fe200000e0000 */
[----:B------:R-:W-:Y:S01]  /*120d0*/  VIADD R3, R3, 0x30 ;  /* 0x0000003003037836 */ /* 0x000fe20000000000 */
[----:B------:R-:W-:Y:S01]  /*120e0*/  UIADD3.X UR5, URZ, UR37, URZ, UP0, !UPT ;  /* 0x000000253f057290 */ /* 0x000fe200087fe43f */
[----:B------:R-:W-:Y:S01]  /*120f0*/  IMAD R2, R10, 0x90, R26 ;  /* 0x000000900a027824 */ /* 0x000fe200078e021a */
[----:B------:R-:W-:Y:S01]  /*12100*/  UMOV UR6, 0x0 ;  /* 0x0000000000067882 */ /* 0x000fe20000000000 */
[----:B------:R-:W-:Y:S01]  /*12110*/  VIADD R5, R12, 0x16a00 ;  /* 0x00016a000c057836 */ /* 0x000fe20000000000 */
[----:B------:R-:W-:-:S09]  /*12120*/  UMOV UR7, 0x14f00000 ;  /* 0x14f0000000077882 */ /* 0x000fd20000000000 */
.L_x_289:
        /* <DEDUP_REMOVED lines=16> */
.L_x_290:
        /* <DEDUP_REMOVED lines=16> */
.L_x_291:
        /* <DEDUP_REMOVED lines=15> */
.L_x_362:
[----:B------:R-:W-:Y:S05]  /*12420*/  BSYNC B2 ;  /* 0x0000000000027941 */ /* 0x000fea0003800000 */
.L_x_292:
[----:B------:R-:W-:Y:S01]  /*12430*/  BSSY B2, `(.L_x_294) ;  /* 0x000000b000027945 */ /* 0x000fe20003800000 */
[----:B0-----:R-:W-:Y:S02]  /*12440*/  IMAD.MOV.U32 R2, RZ, RZ, 0x0 ;  /* 0x00000000ff027424 */ /* 0x001fe400078e00ff */
[----:B------:R-:W-:Y:S01]  /*12450*/  IMAD.MOV.U32 R3, RZ, RZ, 0x14f00000 ;  /* 0x14f00000ff037424 */ /* 0x000fe200078e00ff */
[----:B------:R-:W-:Y:S06]  /*12460*/  @P1 BRA `(.L_x_295) ;  /* 0x00000000001c1947 */ /* 0x000fec0003800000 */
[----:B------:R-:W0:Y:S02]  /*12470*/  S2R R12, SR_TID.X ;  /* 0x00000000000c7919 */ /* 0x000e240000002100 */
[----:B0-----:R-:W-:Y:S01]  /*12480*/  LOP3.LUT R14, R12, 0x1f, RZ, 0xc0, !PT ;  /* 0x0000001f0c0e7812 */ /* 0x001fe200078ec0ff */
[----:B------:R-:W-:-:S03]  /*12490*/  IMAD.MOV.U32 R12, RZ, RZ, 0x6c00 ;  /* 0x00006c00ff0c7424 */ /* 0x000fc600078e00ff */
[----:B------:R-:W-:Y:S01]  /*124a0*/  ISETP.NE.AND P0, PT, R14, RZ, PT ;  /* 0x000000ff0e00720c */ /* 0x000fe20003f05270 */
[----:B------:R0:W-:-:S12]  /*124b0*/  SYNCS.ARRIVE.TRANS64 RZ, [R7+URZ+0x50], R12 ;  /* 0x0000500c07ff79a7 */ /* 0x0001d8000800003f */
[----:B0-----:R-:W-:Y:S05]  /*124c0*/  @!P0 BRA `(.L_x_295) ;  /* 0x0000000000048947 */ /* 0x001fea0003800000 */
[----:B------:R-:W-:Y:S01]  /*124d0*/  BPT.TRAP 0x1 ;  /* 0x000000040000795c */ /* 0x000fe20000300000 */
.L_x_295:
[----:B------:R-:W-:Y:S05]  /*124e0*/  BSYNC B2 ;  /* 0x0000000000027941 */ /* 0x000fea0003800000 */
.L_x_294:
[----:B------:R-:W-:Y:S01]  /*124f0*/  R2UR UR6, R2 ;  /* 0x00000000020672ca */ /* 0x000fe200000e0000 */
[----:B------:R-:W-:Y:S01]  /*12500*/  IMAD R6, R6, 0x6c00, R17 ;  /* 0x00006c0006067824 */ /* 0x000fe200078e0211 */
[----:B------:R-:W-:Y:S01]  /*12510*/  R2UR UR7, R3 ;  /* 0x00000000030772ca */ /* 0x000fe200000e0000 */
[----:B------:R-:W-:Y:S01]  /*12520*/  UIADD3 UR4, UP0, UR36, 0x470, URZ ;  /* 0x0000047024047890 */ /* 0x000fe2000ff1e03f */
[----:B------:R-:W-:Y:S01]  /*12530*/  R2UR UR10, R13 ;  /* 0x000000000d0a72ca */ /* 0x000fe200000e0000 */
[----:B------:R-:W-:Y:S01]  /*12540*/  IMAD R12, R22, 0x90, R26 ;  /* 0x00000090160c7824 */ /* 0x000fe200078e021a */
[----:B------:R-:W-:Y:S01]  /*12550*/  PLOP3.LUT P0, PT, PT, PT, PT, 0x80, 0x0 ;  /* 0x000000000000781c */ /* 0x000fe20003f0f070 */
[----:B------:R-:W-:Y:S01]  /*12560*/  VIADD R7, R7, 0x50 ;  /* 0x0000005007077836 */ /* 0x000fe20000000000 */
[----:B------:R-:W-:Y:S01]  /*12570*/  UIADD3.X UR5, URZ, UR37, URZ, UP0, !UPT ;  /* 0x000000253f057290 */ /* 0x000fe200087fe43f */
[----:B------:R-:W-:-:S11]  /*12580*/  VIADD R13, R6, 0x200 ;  /* 0x00000200060d7836 */ /* 0x000fd60000000000 */
.L_x_296:
        /* <DEDUP_REMOVED lines=15> */
.L_x_297:
        /* <DEDUP_REMOVED lines=15> */
.L_x_298:
        /* <DEDUP_REMOVED lines=12> */
.L_x_283:
[----:B------:R-:W-:Y:S05]  /*12830*/  BSYNC B1 ;  /* 0x0000000000017941 */ /* 0x000fea0003800000 */
.L_x_282:
[----:B------:R-:W2:Y:S01]  /*12840*/  LDL R2, [R1+0x4] ;  /* 0x0000040001027983 */ /* 0x000ea20000100800 */
[----:B------:R-:W-:Y:S01]  /*12850*/  VIADD R0, R0, 0xfffffffe ;  /* 0xfffffffe00007836 */ /* 0x000fe20000000000 */
[----:B--2---:R-:W-:-:S13]  /*12860*/  ISETP.GT.AND P0, PT, R9, R2, PT ;  /* 0x000000020900720c */ /* 0x004fda0003f04270 */
[----:B------:R-:W-:Y:S05]  /*12870*/  @P0 BRA `(.L_x_299) ;  /* 0xffffffe8006c0947 */ /* 0x000fea000383ffff */
.L_x_245:
[----:B------:R-:W-:Y:S05]  /*12880*/  BSYNC B0 ;  /* 0x0000000000007941 */ /* 0x000fea0003800000 */
.L_x_244:
[----:B------:R-:W1:Y:S01]  /*12890*/  S2R R2, SR_TID.X ;  /* 0x0000000000027919 */ /* 0x000e620000002100 */
[----:B------:R-:W-:Y:S01]  /*128a0*/  BSSY B0, `(.L_x_300) ;  /* 0x0000011000007945 */ /* 0x000fe20003800000 */
[----:B-1----:R-:W-:-:S04]  /*128b0*/  LOP3.LUT R6, R2, 0x7f, RZ, 0xc0, !PT ;  /* 0x0000007f02067812 */ /* 0x002fc800078ec0ff */
[----:B------:R-:W-:-:S13]  /*128c0*/  ISETP.NE.AND P0, PT, R6, RZ, PT ;  /* 0x000000ff0600720c */ /* 0x000fda0003f05270 */
[----:B------:R-:W-:Y:S05]  /*128d0*/  @P0 BRA `(.L_x_301) ;  /* 0x0000000000340947 */ /* 0x000fea0003800000 */
[----:B------:R-:W1:Y:S01]  /*128e0*/  S2R R5, SR_LANEID ;  /* 0x0000000000057919 */ /* 0x000e620000000000 */
[----:B------:R-:W-:Y:S01]  /*128f0*/  VOTEU.ANY UR4, UPT, PT ;  /* 0x0000000000047886 */ /* 0x000fe200038e0100 */
[----:B------:R-:W2:Y:S01]  /*12900*/  LDC.64 R2, c[0x0][0xc60] ;  /* 0x00031800ff027b82 */ /* 0x000ea20000000a00 */
[----:B------:R-:W1:Y:S01]  /*12910*/  FLO.U32 R0, UR4 ;  /* 0x0000000400007d00 */ /* 0x000e6200080e0000 */
[----:B------:R-:W-:Y:S01]  /*12920*/  ULDC.64 UR6, c[0x0][0x208] ;  /* 0x0000820000067ab9 */ /* 0x000fe20000000a00 */
[----:B-1----:R-:W-:-:S06]  /*12930*/  ISETP.EQ.U32.AND P0, PT, R0, R5, PT ;  /* 0x000000050000720c */ /* 0x002fcc0003f02070 */
[----:B------:R-:W2:Y:S07]  /*12940*/  POPC R5, UR4 ;  /* 0x0000000400057d09 */ /* 0x000eae0008000000 */
[----:B--2---:R-:W2:Y:S01]  /*12950*/  @P0 ATOMG.E.ADD.STRONG.GPU PT, R3, desc[UR6][R2.64], R5 ;  /* 0x00000005020309a8 */ /* 0x004ea200081ee1c6 */
[----:B------:R-:W1:Y:S02]  /*12960*/  S2R R4, SR_LTMASK ;  /* 0x0000000000047919 */ /* 0x000e640000003900 */
[----:B-1----:R-:W-:-:S04]  /*12970*/  LOP3.LUT R4, R4, UR4, RZ, 0xc0, !PT ;  /* 0x0000000404047c12 */ /* 0x002fc8000f8ec0ff */
[----:B0-----:R-:W0:Y:S01]  /*12980*/  POPC R7, R4 ;  /* 0x0000000400077309 */ /* 0x001e220000000000 */
[----:B--2---:R-:W0:Y:S02]  /*12990*/  SHFL.IDX PT, R0, R3, R0, 0x1f ;  /* 0x00001f0003007589 */ /* 0x004e2400000e0000 */
[----:B0-----:R-:W-:-:S07]  /*129a0*/  IADD3 R24, R0, UR38, R7 ;  /* 0x0000002600187c10 */ /* 0x001fce000fffe007 */
.L_x_301:
[----:B------:R-:W-:Y:S05]  /*129b0*/  BSYNC B0 ;  /* 0x0000000000007941 */ /* 0x000fea0003800000 */
.L_x_300:
[----:B------:R-:W2:Y:S01]  /*129c0*/  LDL.LU R0, [R1] ;  /* 0x0000000001007983 */ /* 0x000ea20000300800 */
[----:B------:R-:W-:Y:S01]  /*129d0*/  BSSY B0, `(.L_x_302) ;  /* 0x0000046000007945 */ /* 0x000fe20003800000 */
[----:B--2---:R-:W-:-:S13]  /*129e0*/  ISETP.NE.AND P0, PT, R0, RZ, PT ;  /* 0x000000ff0000720c */ /* 0x004fda0003f05270 */
[----:B------:R-:W-:Y:S05]  /*129f0*/  @!P0 BRA `(.L_x_303) ;  /* 0x00000004000c8947 */ /* 0x000fea0003800000 */
[----:B------:R-:W-:Y:S01]  /*12a00*/  IMAD R3, R18, 0x8, R17 ;  /* 0x0000000812037824 */ /* 0x000fe200078e0211 */
[----:B------:R-:W-:Y:S01]  /*12a10*/  SHF.L.U32 R0, R28, 0x1f, RZ ;  /* 0x0000001f1c007819 */ /* 0x000fe200000006ff */
[----:B------:R-:W-:Y:S01]  /*12a20*/  BSSY B1, `(.L_x_304) ;  /* 0x0000004000017945 */ /* 0x000fe20003800000 */
[----:B------:R-:W-:Y:S02]  /*12a30*/  ISETP.NE.AND P1, PT, R6, RZ, PT ;  /* 0x000000ff0600720c */ /* 0x000fe40003f25270 */
[----:B------:R-:W1:Y:S02]  /*12a40*/  SYNCS.PHASECHK.TRANS64.TRYWAIT P0, [R3+URZ+0x31c60], R0 ;  /* 0x031c6000030075a7 */ /* 0x000e64000800017f */
[----:B-1----:R-:W-:Y:S09]  /*12a50*/  @!P0 BRA `(.L_x_305) ;  /* 0x0000002000a48947 */ /* 0x002ff20003800000 */
.L_x_363:
[----:B------:R-:W-:Y:S05]  /*12a60*/  BSYNC B1 ;  /* 0x0000000000017941 */ /* 0x000fea0003800000 */
.L_x_304:
[----:B------:R-:W-:Y:S04]  /*12a70*/  BSSY B1, `(.L_x_306) ;  /* 0x0000009000017945 */ /* 0x000fe80003800000 */
[----:B------:R-:W-:Y:S05]  /*12a80*/  @P1 BRA `(.L_x_307) ;  /* 0x00000000001c1947 */ /* 0x000fea0003800000 */
[----:B------:R-:W2:Y:S01]  /*12a90*/  S2R R2, SR_TID.X ;  /* 0x0000000000027919 */ /* 0x000ea20000002100 */
[----:B-1----:R-:W-:-:S04]  /*12aa0*/  IMAD.MOV.U32 R0, RZ, RZ, 0x6c00 ;  /* 0x00006c00ff007424 */ /* 0x002fc800078e00ff */
[----:B------:R3:W-:Y:S01]  /*12ab0*/  SYNCS.ARRIVE.TRANS64 RZ, [R3+URZ+0x31c50], R0 ;  /* 0x031c500003ff79a7 */ /* 0x0007e2000800003f */
[----:B--2---:R-:W-:-:S04]  /*12ac0*/  LOP3.LUT R2, R2, 0x1f, RZ, 0xc0, !PT ;  /* 0x0000001f02027812 */ /* 0x004fc800078ec0ff */
[----:B------:R-:W-:-:S13]  /*12ad0*/  ISETP.NE.AND P0, PT, R2, RZ, PT ;  /* 0x000000ff0200720c */ /* 0x000fda0003f05270 */
[----:B---3--:R-:W-:Y:S05]  /*12ae0*/  @!P0 BRA `(.L_x_307) ;  /* 0x0000000000048947 */ /* 0x008fea0003800000 */
[----:B------:R-:W-:Y:S01]  /*12af0*/  BPT.TRAP 0x1 ;  /* 0x000000040000795c */ /* 0x000fe20000300000 */
.L_x_307:
[----:B------:R-:W-:Y:S05]  /*12b00*/  BSYNC B1 ;  /* 0x0000000000017941 */ /* 0x000fea0003800000 */
.L_x_306:
[----:B-1----:R-:W-:Y:S01]  /*12b10*/  IMAD R0, R18, 0x6c00, R17 ;  /* 0x00006c0012007824 */ /* 0x002fe200078e0211 */
[----:B------:R-:W-:Y:S01]  /*12b20*/  UIADD3 UR4, UP0, UR36, 0x470, URZ ;  /* 0x0000047024047890 */ /* 0x000fe2000ff1e03f */
[----:B------:R-:W-:Y:S01]  /*12b30*/  VIADD R2, R3, 0x31c50 ;  /* 0x00031c5003027836 */ /* 0x000fe20000000000 */
[----:B------:R-:W-:Y:S01]  /*12b40*/  PLOP3.LUT P0, PT, PT, PT, PT, 0x80, 0x0 ;  /* 0x000000000000781c */ /* 0x000fe20003f0f070 */
[----:B------:R-:W-:Y:S01]  /*12b50*/  IMAD R22, R22, 0x90, R26 ;  /* 0x0000009016167824 */ /* 0x000fe200078e021a */
[----:B------:R-:W-:Y:S01]  /*12b60*/  UIADD3.X UR5, URZ, UR37, URZ, UP0, !UPT ;  /* 0x000000253f057290 */ /* 0x000fe200087fe43f */
[----:B------:R-:W-:Y:S01]  /*12b70*/  VIADD R3, R0, 0x200 ;  /* 0x0000020000037836 */ /* 0x000fe20000000000 */
[----:B------:R-:W-:Y:S01]  /*12b80*/  UMOV UR6, 0x0 ;  /* 0x0000000000067882 */ /* 0x000fe20000000000 */
[----:B------:R-:W-:Y:S01]  /*12b90*/  UMOV UR7, 0x14f00000 ;  /* 0x14f0000000077882 */ /* 0x000fe20000000000 */
[----:B------:R-:W-:-:S08]  /*12ba0*/  UMOV UR10, URZ ;  /* 0x0000003f000a7c82 */ /* 0x000fd00008000000 */
.L_x_308:
        /* <DEDUP_REMOVED lines=9> */
[----:B-1----:R-:W-:Y:S05]  /*12c40*/  @P0 BRA.U.ANY `(.L_x_308) ;  /* 0xfffffffd00d80947 */ /* 0x002fea000393ffff */
[----:B------:R-:W-:Y:S01]  /*12c50*/  PLOP3.LUT P0, PT, PT, PT, PT, 0x80, 0x0 ;  /* 0x000000000000781c */ /* 0x000fe20003f0f070 */
[----:B------:R-:W-:Y:S01]  /*12c60*/  VIADD R3, R0, 0x2600 ;  /* 0x0000260000037836 */ /* 0x000fe20000000000 */
[----:B------:R-:W-:Y:S01]  /*12c70*/  UMOV UR6, 0x0 ;  /* 0x0000000000067882 */ /* 0x000fe20000000000 */
[----:B------:R-:W-:Y:S01]  /*12c80*/  UMOV UR7, 0x14f00000 ;  /* 0x14f0000000077882 */ /* 0x000fe20000000000 */
[----:B------:R-:W-:-:S09]  /*12c90*/  UMOV UR10, 0x20 ;  /* 0x00000020000a7882 */ /* 0x000fd20000000000 */
.L_x_309:
        /* <DEDUP_REMOVED lines=15> */
.L_x_310:
        /* <DEDUP_REMOVED lines=10> */
.L_x_303:
[----:B------:R-:W-:Y:S05]  /*12e30*/  BSYNC B0 ;  /* 0x0000000000007941 */ /* 0x000fea0003800000 */
.L_x_302:
[----:B------:R-:W-:-:S05]  /*12e40*/  VIADD R18, R18, 0x1 ;  /* 0x0000000112127836 */ /* 0x000fca0000000000 */
[----:B------:R-:W-:-:S04]  /*12e50*/  ISETP.NE.AND P0, PT, R18, 0x2, PT ;  /* 0x000000021200780c */ /* 0x000fc80003f05270 */
[----:B------:R-:W-:Y:S02]  /*12e60*/  SEL R3, RZ, 0x1, P0 ;  /* 0x00000001ff037807 */ /* 0x000fe40000000000 */
[----:B------:R-:W-:Y:S02]  /*12e70*/  SEL R18, R18, RZ, P0 ;  /* 0x000000ff12127207 */ /* 0x000fe40000000000 */
[----:B------:R-:W-:-:S07]  /*12e80*/  LOP3.LUT R28, R28, R3, RZ, 0x3c, !PT ;  /* 0x000000031c1c7212 */ /* 0x000fce00078e3cff */
.L_x_226:
[----:B------:R-:W-:Y:S05]  /*12e90*/  BSYNC B7 ;  /* 0x0000000000077941 */ /* 0x000fea0003800000 */
.L_x_224:
[----:B------:R-:W3:Y:S02]  /*12ea0*/  LDL R0, [R1+0x3c] ;  /* 0x00003c0001007983 */ /* 0x000ee40000100800 */
[----:B---3--:R-:W-:-:S13]  /*12eb0*/  ISETP.NE.AND P0, PT, R0, RZ, PT ;  /* 0x000000ff0000720c */ /* 0x008fda0003f05270 */
[----:B------:R-:W-:Y:S05]  /*12ec0*/  @!P0 BRA `(.L_x_311) ;  /* 0x0000000000248947 */ /* 0x000fea0003800000 */
[----:B------:R-:W-:Y:S05]  /*12ed0*/  WARPSYNC.ALL ;  /* 0x0000000000007948 */ /* 0x000fea0003800000 */
[----:B------:R-:W3:Y:S08]  /*12ee0*/  S2UR UR5, SR_CgaCtaId ;  /* 0x00000000000579c3 */ /* 0x000ef00000008800 */
[----:B------:R-:W-:Y:S06]  /*12ef0*/  BAR.SYNC.DEFER_BLOCKING 0x5, 0x200 ;  /* 0x0148000000007b1d */ /* 0x000fec0000010000 */
[----:B------:R-:W-:-:S02]  /*12f00*/  UMOV UR4, 0x400 ;  /* 0x0000040000047882 */ /* 0x000fc40000000000 */
[----:B---3--:R-:W-:-:S06]  /*12f10*/  ULEA UR4, UR5, UR4, 0x18 ;  /* 0x0000000405047291 */ /* 0x008fcc000f8ec03f */
[----:B------:R-:W-:-:S05]  /*12f20*/  IMAD.U32 R17, RZ, RZ, UR4 ;  /* 0x00000004ff117e24 */ /* 0x000fca000f8e00ff */
[----:B------:R3:W4:Y:S01]  /*12f30*/  LDS.128 R24, [R17+0x31cd0] ;  /* 0x031cd00011187984 */ /* 0x0007220000000c00 */
[----:B------:R-:W-:Y:S06]  /*12f40*/  BAR.ARV 0x4, 0x200 ;  /* 0x0108000000007b1d */ /* 0x000fec0000002000 */
[----:B------:R-:W-:Y:S05]  /*12f50*/  BRA `(.L_x_312) ;  /* 0x0000000800d87947 */ /* 0x000fea0003800000 */
.L_x_311:
[----:B------:R-:W1:Y:S01]  /*12f60*/  S2R R0, SR_TID.X ;  /* 0x0000000000007919 */ /* 0x000e620000002100 */
[----:B------:R-:W-:Y:S01]  /*12f70*/  UMOV UR4, 0xffffffff ;  /* 0xffffffff00047882 */ /* 0x000fe20000000000 */
[----:B-1----:R-:W-:-:S04]  /*12f80*/  LOP3.LUT R9, R0, 0x1f, RZ, 0xc0, !PT ;  /* 0x0000001f00097812 */ /* 0x002fc800078ec0ff */
[----:B------:R-:W-:Y:S01]  /*12f90*/  ISETP.NE.AND P0, PT, R9, 0x1f, PT ;  /* 0x0000001f0900780c */ /* 0x000fe20003f05270 */
[----:B------:R-:W-:-:S12]  /*12fa0*/  BRA.DIV UR4, `(.L_x_313) ;  /* 0x0000001e04647947 */ /* 0x000fd8000b800000 */
[----:B0-2---:R-:W-:Y:S01]  /*12fb0*/  IMAD.IADD R7, R27, 0x1, R9 ;  /* 0x000000011b077824 */ /* 0x005fe200078e0209 */
[----:B------:R-:W-:Y:S01]  /*12fc0*/  ULDC UR4, c[0x0][0xc3c] ;  /* 0x00030f0000047ab9 */ /* 0x000fe20000000800 */
[----:B------:R-:W-:-:S03]  /*12fd0*/  ULDC.64 UR6, c[0x0][0x208] ;  /* 0x0000820000067ab9 */ /* 0x000fc60000000a00 */
[----:B------:R-:W-:-:S13]  /*12fe0*/  ISETP.GE.OR P1, PT, R7, UR4, !P0 ;  /* 0x0000000407007c0c */ /* 0x000fda000c726670 */
[----:B------:R-:W0:Y:S08]  /*12ff0*/  @!P1 LDC.64 R2, c[0x0][0xc80] ;  /* 0x00032000ff029b82 */ /* 0x000e300000000a00 */
[----:B------:R-:W1:Y:S01]  /*13000*/  @!P1 LDC.64 R4, c[0x0][0xc78] ;  /* 0x00031e00ff049b82 */ /* 0x000e620000000a00 */
[----:B0-----:R-:W-:-:S05]  /*13010*/  @!P1 IMAD.WIDE R2, R7, 0x4, R2 ;  /* 0x0000000407029825 */ /* 0x001fca00078e0202 */
[----:B------:R1:W2:Y:S02]  /*13020*/  @!P1 LDG.E R8, desc[UR6][R2.64] ;  /* 0x0000000602089981 */ /* 0x0002a4000c1e1900 */
[----:B-1----:R-:W-:-:S05]  /*13030*/  @!P1 IMAD.WIDE R2, R7, 0x4, R4 ;  /* 0x0000000407029825 */ /* 0x002fca00078e0204 */
[----:B------:R-:W3:Y:S01]  /*13040*/  @!P1 LDG.E R5, desc[UR6][R2.64] ;  /* 0x0000000602059981 */ /* 0x000ee2000c1e1900 */
[----:B------:R-:W-:Y:S01]  /*13050*/  IMAD.MOV.U32 R7, RZ, RZ, RZ ;  /* 0x000000ffff077224 */ /* 0x000fe200078e00ff */
[C---:B------:R-:W-:Y:S01]  /*13060*/  ISETP.GE.U32.AND P2, PT, R9.reuse, 0x2, PT ;  /* 0x000000020900780c */ /* 0x040fe20003f46070 */
[----:B------:R-:W-:Y:S01]  /*13070*/  IMAD.MOV.U32 R4, RZ, RZ, RZ ;  /* 0x000000ffff047224 */ /* 0x000fe200078e00ff */
[C---:B------:R-:W-:Y:S01]  /*13080*/  ISETP.GE.U32.AND P3, PT, R9.reuse, 0x4, PT ;  /* 0x000000040900780c */ /* 0x040fe20003f66070 */
[----:B------:R-:W-:Y:S01]  /*13090*/  SHFL.IDX PT, R0, R24, RZ, 0x1f ;  /* 0x00001fff18007589 */ /* 0x000fe200000e0000 */
[C---:B------:R-:W-:Y:S02]  /*130a0*/  ISETP.GE.U32.AND P4, PT, R9.reuse, 0x8, PT ;  /* 0x000000080900780c */ /* 0x040fe40003f86070 */
[----:B------:R-:W-:Y:S01]  /*130b0*/  ISETP.GE.U32.AND P5, PT, R9, 0x10, PT ;  /* 0x000000100900780c */ /* 0x000fe20003fa6070 */
[----:B------:R0:W-:Y:S02]  /*130c0*/  SHFL.IDX PT, R6, R24, 0x1, 0x1f ;  /* 0x00201f0018067f89 */ /* 0x0001e400000e0000 */
[----:B0-----:R-:W-:-:S02]  /*130d0*/  IMAD.MOV.U32 R24, RZ, RZ, RZ ;  /* 0x000000ffff187224 */ /* 0x001fc400078e00ff */
[----:B--2---:R-:W-:Y:S02]  /*130e0*/  @!P1 IMAD.MOV.U32 R7, RZ, RZ, R8 ;  /* 0x000000ffff079224 */ /* 0x004fe400078e0008 */
[----:B---3--:R-:W-:Y:S01]  /*130f0*/  @!P1 IMAD.MOV.U32 R4, RZ, RZ, R5 ;  /* 0x000000ffff049224 */ /* 0x008fe200078e0005 */
[----:B------:R-:W-:-:S03]  /*13100*/  ISETP.NE.AND P1, PT, R9, RZ, PT ;  /* 0x000000ff0900720c */ /* 0x000fc60003f25270 */
[----:B------:R-:W-:-:S05]  /*13110*/  IMAD R13, R4, R7, RZ ;  /* 0x00000007040d7224 */ /* 0x000fca00078e02ff */
        /* <DEDUP_REMOVED lines=15> */
[----:B------:R0:W1:Y:S02]  /*13210*/  SHFL.IDX PT, R14, R3, 0x1f, 0x1f ;  /* 0x03e01f00030e7f89 */ /* 0x00006400000e0000 */
.L_x_373:
[----:B------:R-:W-:Y:S02]  /*13220*/  ULDC UR4, c[0x0][0xc38] ;  /* 0x00030e0000047ab9 */ /* 0x000fe40000000800 */
[----:B------:R-:W-:-:S04]  /*13230*/  IMAD.U32 R2, RZ, RZ, UR4 ;  /* 0x00000004ff027e24 */ /* 0x000fc8000f8e00ff */
[----:B-1----:R-:W-:-:S04]  /*13240*/  IMAD R5, R14, R2, RZ ;  /* 0x000000020e057224 */ /* 0x002fc800078e02ff */
[----:B------:R-:W-:-:S05]  /*13250*/  IMAD.IADD R6, R6, 0x1, R5 ;  /* 0x0000000106067824 */ /* 0x000fca00078e0205 */
[----:B------:R-:W-:-:S13]  /*13260*/  ISETP.GT.AND P6, PT, R6, R0, PT ;  /* 0x000000000600720c */ /* 0x000fda0003fc4270 */
[----:B------:R-:W-:Y:S05]  /*13270*/  @P6 BRA `(.L_x_314) ;  /* 0x0000000000a86947 */ /* 0x000fea0003800000 */
.L_x_317:
[----:B------:R-:W1:Y:S01]  /*13280*/  LDC R2, c[0x0][0xc3c] ;  /* 0x00030f00ff027b82 */ /* 0x000e620000000800 */
[----:B------:R-:W-:-:S05]  /*13290*/  VIADD R27, R27, 0x1f ;  /* 0x0000001f1b1b7836 */ /* 0x000fca0000000000 */
[----:B-1----:R-:W-:-:S13]  /*132a0*/  ISETP.GE.AND P6, PT, R27, R2, PT ;  /* 0x000000021b00720c */ /* 0x002fda0003fc6270 */
[----:B------:R-:W-:Y:S05]  /*132b0*/  @P6 BRA `(.L_x_315) ;  /* 0x0000000400bc6947 */ /* 0x000fea0003800000 */
[----:B0-----:R-:W0:Y:S01]  /*132c0*/  S2R R3, SR_TID.X ;  /* 0x0000000000037919 */ /* 0x001e220000002100 */
[----:B------:R-:W-:Y:S01]  /*132d0*/  IMAD.MOV.U32 R7, RZ, RZ, RZ ;  /* 0x000000ffff077224 */ /* 0x000fe200078e00ff */
[----:B------:R-:W-:Y:S01]  /*132e0*/  ULDC.64 UR4, c[0x0][0x208] ;  /* 0x0000820000047ab9 */ /* 0x000fe20000000a00 */
[----:B0-----:R-:W-:-:S05]  /*132f0*/  LOP3.LUT R3, R3, 0x1f, RZ, 0xc0, !PT ;  /* 0x0000001f03037812 */ /* 0x001fca00078ec0ff */
[----:B------:R-:W-:-:S05]  /*13300*/  IMAD.IADD R9, R27, 0x1, R3 ;  /* 0x000000011b097824 */ /* 0x000fca00078e0203 */
[----:B------:R-:W-:-:S13]  /*13310*/  ISETP.GE.OR P6, PT, R9, R2, !P0 ;  /* 0x000000020900720c */ /* 0x000fda00047c6670 */
[----:B------:R-:W0:Y:S08]  /*13320*/  @!P6 LDC.64 R2, c[0x0][0xc80] ;  /* 0x00032000ff02eb82 */ /* 0x000e300000000a00 */
[----:B------:R-:W1:Y:S01]  /*13330*/  @!P6 LDC.64 R4, c[0x0][0xc78] ;  /* 0x00031e00ff04eb82 */ /* 0x000e620000000a00 */
[----:B0-----:R-:W-:-:S05]  /*13340*/  @!P6 IMAD.WIDE R2, R9, 0x4, R2 ;  /* 0x000000040902e825 */ /* 0x001fca00078e0202 */
[----:B------:R1:W2:Y:S02]  /*13350*/  @!P6 LDG.E R7, desc[UR4][R2.64] ;  /* 0x000000040207e981 */ /* 0x0002a4000c1e1900 */
[----:B-1----:R-:W-:-:S04]  /*13360*/  @!P6 IMAD.WIDE R2, R9, 0x4, R4 ;  /* 0x000000040902e825 */ /* 0x002fc800078e0204 */
[----:B------:R-:W-:-:S06]  /*13370*/  IMAD.MOV.U32 R4, RZ, RZ, RZ ;  /* 0x000000ffff047224 */ /* 0x000fcc00078e00ff */
[----:B------:R-:W2:Y:S01]  /*13380*/  @!P6 LDG.E R4, desc[UR4][R2.64] ;  /* 0x000000040204e981 */ /* 0x000ea2000c1e1900 */
[----:B------:R-:W-:Y:S01]  /*13390*/  UMOV UR4, 0xffffffff ;  /* 0xffffffff00047882 */ /* 0x000fe20000000000 */
[----:B--2---:R-:W-:Y:S02]  /*133a0*/  IMAD R13, R4, R7, RZ ;  /* 0x00000007040d7224 */ /* 0x004fe400078e02ff */
[----:B------:R-:W-:Y:S05]  /*133b0*/  BRA.DIV UR4, `(.L_x_316) ;  /* 0x0000001e04a07947 */ /* 0x000fea000b800000 */
        /* <DEDUP_REMOVED lines=16> */
.L_x_381:
[----:B------:R-:W-:Y:S02]  /*134c0*/  ULDC UR4, c[0x0][0xc38] ;  /* 0x00030e0000047ab9 */ /* 0x000fe40000000800 */
[----:B------:R-:W-:-:S04]  /*134d0*/  IMAD.U32 R2, RZ, RZ, UR4 ;  /* 0x00000004ff027e24 */ /* 0x000fc8000f8e00ff */
[----:B-1----:R-:W-:-:S04]  /*134e0*/  IMAD R5, R14, R2, RZ ;  /* 0x000000020e057224 */ /* 0x002fc800078e02ff */
[----:B------:R-:W-:-:S05]  /*134f0*/  IMAD.IADD R6, R5, 0x1, R6 ;  /* 0x0000000105067824 */ /* 0x000fca00078e0206 */
[----:B------:R-:W-:-:S13]  /*13500*/  ISETP.GT.AND P6, PT, R6, R0, PT ;  /* 0x000000000600720c */ /* 0x000fda0003fc4270 */
[----:B------:R-:W-:Y:S05]  /*13510*/  @!P6 BRA `(.L_x_317) ;  /* 0xfffffffc0058e947 */ /* 0x000fea000383ffff */
.L_x_314:
[----:B------:R-:W-:Y:S01]  /*13520*/  IMAD.IADD R6, R6, 0x1, -R5 ;  /* 0x0000000106067824 */ /* 0x000fe200078e0a05 */
[----:B------:R-:W-:-:S03]  /*13530*/  UMOV UR4, 0xffffffff ;  /* 0xffffffff00047882 */ /* 0x000fc60000000000 */
[----:B------:R-:W-:-:S05]  /*13540*/  IMAD R5, R3, R2, R6 ;  /* 0x0000000203057224 */ /* 0x000fca00078e0206 */
[----:B------:R-:W-:Y:S01]  /*13550*/  ISETP.GT.AND P6, PT, R5, R0, PT ;  /* 0x000000000500720c */ /* 0x000fe20003fc4270 */
[----:B------:R-:W-:-:S12]  /*13560*/  BRA.DIV UR4, `(.L_x_318) ;  /* 0x0000001e04ec7947 */ /* 0x000fd8000b800000 */
[----:B------:R-:W-:-:S04]  /*13570*/  VOTE.ANY R8, PT, !P6 ;  /* 0x0000000000087806 */ /* 0x000fc800070e0100 */
[----:B------:R-:W1:Y:S02]  /*13580*/  POPC R5, R8 ;  /* 0x0000000800057309 */ /* 0x000e640000000000 */
[----:B-1----:R1:W2:Y:S04]  /*13590*/  SHFL.IDX PT, R7, R7, R5, 0x1f ;  /* 0x00001f0507077589 */ /* 0x0022a800000e0000 */
[----:B------:R1:W3:Y:S02]  /*135a0*/  SHFL.IDX PT, R4, R4, R5, 0x1f ;  /* 0x00001f0504047589 */ /* 0x0002e400000e0000 */
.L_x_386:
[----:B------:R-:W-:-:S13]  /*135b0*/  ISETP.NE.AND P0, PT, R8, RZ, PT ;  /* 0x000000ff0800720c */ /* 0x000fda0003f05270 */
[----:B------:R-:W-:Y:S05]  /*135c0*/  @!P0 BRA `(.L_x_319) ;  /* 0x0000000000108947 */ /* 0x000fea0003800000 */
[----:B------:R-:W-:Y:S01]  /*135d0*/  UMOV UR4, 0xffffffff ;  /* 0xffffffff00047882 */ /* 0x000fe20000000000 */
[----:B------:R-:W-:Y:S02]  /*135e0*/  VIADD R12, R5, 0xffffffff ;  /* 0xffffffff050c7836 */ /* 0x000fe40000000000 */
[----:B------:R-:W-:Y:S05]  /*135f0*/  BRA.DIV UR4, `(.L_x_320) ;  /* 0x0000002204247947 */ /* 0x000fea000b800000 */
[----:B------:R4:W0:Y:S02]  /*13600*/  SHFL.IDX PT, R24, R3, R12, 0x1f ;  /* 0x00001f0c03187589 */ /* 0x00082400000e0000 */
.L_x_319:
[----:B--2---:R-:W-:Y:S01]  /*13610*/  IABS R8, R7 ;  /* 0x0000000700087213 */ /* 0x004fe20000000000 */
[----:B0-----:R-:W-:Y:S01]  /*13620*/  IMAD R24, R24, R2, R6 ;  /* 0x0000000218187224 */ /* 0x001fe200078e0206 */
[----:B---3--:R-:W-:Y:S01]  /*13630*/  IABS R6, R4 ;  /* 0x0000000400067213 */ /* 0x008fe20000000000 */
[----:B------:R-:W-:Y:S01]  /*13640*/  IMAD.MOV.U32 R2, RZ, RZ, RZ ;  /* 0x000000ffff027224 */ /* 0x000fe200078e00ff */
[----:B------:R-:W0:Y:S01]  /*13650*/  I2F.RP R9, R8 ;  /* 0x0000000800097306 */ /* 0x000e220000209400 */
[----:B------:R-:W-:Y:S02]  /*13660*/  IMAD.IADD R0, R0, 0x1, -R24 ;  /* 0x0000000100007824 */ /* 0x000fe400078e0a18 */
[----:B------:R-:W-:-:S05]  /*13670*/  IMAD.IADD R27, R5, 0x1, R27 ;  /* 0x00000001051b7824 */ /* 0x000fca00078e021b */
[----:B------:R-:W2:Y:S08]  /*13680*/  I2F.RP R10, R6 ;  /* 0x00000006000a7306 */ /* 0x000eb00000209400 */
[----:B0-----:R-:W4:Y:S08]  /*13690*/  MUFU.RCP R9, R9 ;  /* 0x0000000900097308 */ /* 0x001f300000001000 */
[----:B--2---:R-:W-:Y:S01]  /*136a0*/  MUFU.RCP R10, R10 ;  /* 0x0000000a000a7308 */ /* 0x004fe20000001000 */
[----:B----4-:R-:W-:-:S07]  /*136b0*/  VIADD R3, R9, 0xffffffe ;  /* 0x0ffffffe09037836 */ /* 0x010fce0000000000 */
[----:B------:R-:W0:Y:S02]  /*136c0*/  F2I.FTZ.U32.TRUNC.NTZ R3, R3 ;  /* 0x0000000300037305 */ /* 0x000e24000021f000 */
[----:B0-----:R-:W-:-:S04]  /*136d0*/  IMAD.MOV R11, RZ, RZ, -R3 ;  /* 0x000000ffff0b7224 */ /* 0x001fc800078e0a03 */
[----:B------:R-:W-:-:S04]  /*136e0*/  IMAD R11, R11, R8, RZ ;  /* 0x000000080b0b7224 */ /* 0x000fc800078e02ff */
[----:B------:R-:W-:Y:S01]  /*136f0*/  IMAD.HI.U32 R2, R3, R11, R2 ;  /* 0x0000000b03027227 */ /* 0x000fe200078e0002 */
[----:B------:R-:W-:Y:S02]  /*13700*/  IABS R3, R7 ;  /* 0x0000000700037213 */ /* 0x000fe40000000000 */
[----:B------:R-:W-:-:S03]  /*13710*/  IABS R11, R0 ;  /* 0x00000000000b7213 */ /* 0x000fc60000000000 */
[----:B------:R-:W-:Y:S02]  /*13720*/  IMAD.MOV R12, RZ, RZ, -R3 ;  /* 0x000000ffff0c7224 */ /* 0x000fe400078e0a03 */
[----:B------:R-:W-:-:S04]  /*13730*/  IMAD.HI.U32 R9, R2, R11, RZ ;  /* 0x0000000b02097227 */ /* 0x000fc800078e00ff */
[----:B------:R-:W-:Y:S02]  /*13740*/  IMAD R11, R9, R12, R11 ;  /* 0x0000000c090b7224 */ /* 0x000fe400078e020b */
[----:B------:R-:W-:Y:S02]  /*13750*/  VIADD R12, R10, 0xffffffe ;  /* 0x0ffffffe0a0c7836 */ /* 0x000fe40000000000 */
[----:B------:R-:W-:Y:S01]  /*13760*/  IMAD.MOV.U32 R2, RZ, RZ, RZ ;  /* 0x000000ffff027224 */ /* 0x000fe200078e00ff */
[----:B------:R-:W-:Y:S01]  /*13770*/  ISETP.GT.U32.AND P1, PT, R8, R11, PT ;  /* 0x0000000b0800720c */ /* 0x000fe20003f24070 */
[----:B------:R-:W0:-:S12]  /*13780*/  F2I.FTZ.U32.TRUNC.NTZ R3, R12 ;  /* 0x0000000c00037305 */ /* 0x000e18000021f000 */
[----:B------:R-:W-:Y:S02]  /*13790*/  @!P1 IMAD.IADD R11, R11, 0x1, -R8 ;  /* 0x000000010b0b9824 */ /* 0x000fe400078e0a08 */
[----:B------:R-:W-:Y:S01]  /*137a0*/  @!P1 VIADD R9, R9, 0x1 ;  /* 0x0000000109099836 */ /* 0x000fe20000000000 */
[----:B------:R-:W-:Y:S02]  /*137b0*/  ISETP.NE.AND P1, PT, R7, RZ, PT ;  /* 0x000000ff0700720c */ /* 0x000fe40003f25270 */
[----:B------:R-:W-:Y:S01]  /*137c0*/  ISETP.GE.U32.AND P0, PT, R11, R8, PT ;  /* 0x000000080b00720c */ /* 0x000fe20003f06070 */
[----:B0-----:R-:W-:Y:S01]  /*137d0*/  IMAD.MOV R11, RZ, RZ, -R3 ;  /* 0x000000ffff0b7224 */ /* 0x001fe200078e0a03 */
[----:B------:R-:W-:-:S03]  /*137e0*/  IABS R8, R4 ;  /* 0x0000000400087213 */ /* 0x000fc60000000000 */
[----:B------:R-:W-:Y:S02]  /*137f0*/  IMAD R11, R11, R6, RZ ;  /* 0x000000060b0b7224 */ /* 0x000fe400078e02ff */
[----:B------:R-:W-:Y:S02]  /*13800*/  IMAD.MOV R8, RZ, RZ, -R8 ;  /* 0x000000ffff087224 */ /* 0x000fe400078e0a08 */
[----:B------:R-:W-:Y:S01]  /*13810*/  IMAD.HI.U32 R2, R3, R11, R2 ;  /* 0x0000000b03027227 */ /* 0x000fe200078e0002 */
[----:B------:R-:W-:-:S03]  /*13820*/  LOP3.LUT R3, R0, R7, RZ, 0x3c, !PT ;  /* 0x0000000700037212 */ /* 0x000fc600078e3cff */
[----:B------:R-:W-:Y:S01]  /*13830*/  @P0 VIADD R9, R9, 0x1 ;  /* 0x0000000109090836 */ /* 0x000fe20000000000 */
[----:B------:R-:W-:-:S13]  /*13840*/  ISETP.GE.AND P2, PT, R3, RZ, PT ;  /* 0x000000ff0300720c */ /* 0x000fda0003f46270 */
[----:B------:R-:W-:Y:S01]  /*13850*/  @!P2 IMAD.MOV R9, RZ, RZ, -R9 ;  /* 0x000000ffff09a224 */ /* 0x000fe200078e0a09 */
[----:B------:R-:W-:-:S04]  /*13860*/  @!P1 LOP3.LUT R9, RZ, R7, RZ, 0x33, !PT ;  /* 0x00000007ff099212 */ /* 0x000fc800078e33ff */
[-C--:B------:R-:W-:Y:S01]  /*13870*/  IABS R3, R9.reuse ;  /* 0x0000000900037213 */ /* 0x080fe20000000000 */
[----:B------:R-:W-:-:S04]  /*13880*/  IMAD R7, R7, R9, RZ ;  /* 0x0000000907077224 */ /* 0x000fc800078e02ff */
[----:B------:R-:W-:-:S04]  /*13890*/  IMAD.HI.U32 R2, R2, R3, RZ ;  /* 0x0000000302027227 */ /* 0x000fc800078e00ff */
[----:B------:R-:W-:Y:S02]  /*138a0*/  IMAD R3, R2, R8, R3 ;  /* 0x0000000802037224 */ /* 0x000fe400078e0203 */
[----:B------:R-:W-:-:S03]  /*138b0*/  IMAD.IADD R25, R0, 0x1, -R7 ;  /* 0x0000000100197824 */ /* 0x000fc600078e0a07 */
[----:B------:R-:W-:-:S13]  /*138c0*/  ISETP.GT.U32.AND P1, PT, R6, R3, PT ;  /* 0x000000030600720c */ /* 0x000fda0003f24070 */
[----:B------:R-:W-:Y:S02]  /*138d0*/  @!P1 IMAD.IADD R3, R3, 0x1, -R6 ;  /* 0x0000000103039824 */ /* 0x000fe400078e0a06 */
[----:B------:R-:W-:Y:S01]  /*138e0*/  @!P1 VIADD R2, R2, 0x1 ;  /* 0x0000000102029836 */ /* 0x000fe20000000000 */
[----:B------:R-:W-:Y:S02]  /*138f0*/  ISETP.NE.AND P1, PT, R4, RZ, PT ;  /* 0x000000ff0400720c */ /* 0x000fe40003f25270 */
[----:B------:R-:W-:Y:S02]  /*13900*/  ISETP.GE.U32.AND P0, PT, R3, R6, PT ;  /* 0x000000060300720c */ /* 0x000fe40003f06070 */
[----:B------:R-:W-:-:S04]  /*13910*/  LOP3.LUT R3, R9, R4, RZ, 0x3c, !PT ;  /* 0x0000000409037212 */ /* 0x000fc800078e3cff */
[----:B------:R-:W-:-:S07]  /*13920*/  ISETP.GE.AND P2, PT, R3, RZ, PT ;  /* 0x000000ff0300720c */ /* 0x000fce0003f46270 */
[----:B------:R-:W-:-:S06]  /*13930*/  @P0 VIADD R2, R2, 0x1 ;  /* 0x0000000102020836 */ /* 0x000fcc0000000000 */
[----:B------:R-:W-:Y:S01]  /*13940*/  @!P2 IMAD.MOV R2, RZ, RZ, -R2 ;  /* 0x000000ffff02a224 */ /* 0x000fe200078e0a02 */
[----:B------:R-:W-:-:S05]  /*13950*/  @!P1 LOP3.LUT R2, RZ, R4, RZ, 0x33, !PT ;  /* 0x00000004ff029212 */ /* 0x000fca00078e33ff */
[--C-:B------:R-:W-:Y:S02]  /*13960*/  IMAD.MOV R3, RZ, RZ, -R2.reuse ;  /* 0x000000ffff037224 */ /* 0x100fe400078e0a02 */
[C---:B------:R-:W-:Y:S02]  /*13970*/  IMAD R2, R4.reuse, 0x1000000, R2 ;  /* 0x0100000004027824 */ /* 0x040fe400078e0202 */
[----:B------:R-:W-:-:S04]  /*13980*/  IMAD R9, R4, R3, R9 ;  /* 0x0000000304097224 */ /* 0x000fc800078e0209 */
[----:B------:R-:W-:Y:S01]  /*13990*/  IMAD R26, R9, 0x10000, R2 ;  /* 0x00010000091a7824 */ /* 0x000fe200078e0202 */
[----:B------:R-:W-:Y:S06]  /*139a0*/  BRA `(.L_x_321) ;  /* 0x00000000001c7947 */ /* 0x000fec0003800000 */
.L_x_315:
[----:B------:R-:W-:Y:S01]  /*139b0*/  UMOV UR4, URZ ;  /* 0x0000003f00047c82 */ /* 0x000fe20008000000 */
[----:B------:R-:W-:Y:S01]  /*139c0*/  UMOV UR5, URZ ;  /* 0x0000003f00057c82 */ /* 0x000fe20008000000 */
[----:B------:R-:W-:Y:S01]  /*139d0*/  ULDC UR6, c[0x0][0xc3c] ;  /* 0x00030f0000067ab9 */ /* 0x000fe20000000800 */
[----:B------:R-:W-:Y:S02]  /*139e0*/  IMAD.MOV.U32 R24, RZ, RZ, R0 ;  /* 0x000000ffff187224 */ /* 0x000fe400078e0000 */
[----:B------:R-:W-:Y:S02]  /*139f0*/  IMAD.U32 R25, RZ, RZ, UR4 ;  /* 0x00000004ff197e24 */ /* 0x000fe4000f8e00ff */
[----:B------:R-:W-:Y:S02]  /*13a00*/  IMAD.U32 R26, RZ, RZ, UR5 ;  /* 0x00000005ff1a7e24 */ /* 0x000fe4000f8e00ff */
[----:B------:R-:W-:-:S07]  /*13a10*/  IMAD.U32 R27, RZ, RZ, UR6 ;  /* 0x00000006ff1b7e24 */ /* 0x000fce000f8e00ff */
.L_x_321:
[----:B------:R-:W2:Y:S01]  /*13a20*/  S2R R0, SR_TID.X ;  /* 0x0000000000007919 */ /* 0x000ea20000002100 */
[----:B------:R-:W-:Y:S05]  /*13a30*/  WARPSYNC.ALL ;  /* 0x0000000000007948 */ /* 0x000fea0003800000 */
[----:B------:R-:W-:Y:S01]  /*13a40*/  BAR.SYNC.DEFER_BLOCKING 0x4, 0x200 ;  /* 0x0108000000007b1d */ /* 0x000fe20000010000 */
[----:B--2---:R-:W-:-:S04]  /*13a50*/  LOP3.LUT R0, R0, 0x1f, RZ, 0xc0, !PT ;  /* 0x0000001f00007812 */ /* 0x004fc800078ec0ff */
[----:B------:R-:W-:-:S13]  /*13a60*/  ISETP.NE.AND P0, PT, R0, RZ, PT ;  /* 0x000000ff0000720c */ /* 0x000fda0003f05270 */
[----:B0-----:R-:W0:Y:S01]  /*13a70*/  @!P0 S2R R3, SR_CgaCtaId ;  /* 0x0000000000038919 */ /* 0x001e220000008800 */
[----:B------:R-:W-:-:S04]  /*13a80*/  @!P0 MOV R0, 0x400 ;  /* 0x0000040000008802 */ /* 0x000fc80000000f00 */
[----:B0-----:R-:W-:-:S05]  /*13a90*/  @!P0 LEA R17, R3, R0, 0x18 ;  /* 0x0000000003118211 */ /* 0x001fca00078ec0ff */
[----:B------:R0:W-:Y:S01]  /*13aa0*/  @!P0 STS.128 [R17+0x31cd0], R24 ;  /* 0x031cd01811008388 */ /* 0x0001e20000000c00 */
[----:B------:R-:W-:Y:S06]  /*13ab0*/  BAR.ARV 0x5, 0x200 ;  /* 0x0148000000007b1d */ /* 0x000fec0000002000 */
.L_x_312:
[----:B------:R-:W-:Y:S02]  /*13ac0*/  ULDC UR4, c[0x0][0xc3c] ;  /* 0x00030f0000047ab9 */ /* 0x000fe40000000800 */
[----:B----4-:R-:W-:-:S13]  /*13ad0*/  ISETP.GE.AND P0, PT, R27, UR4, PT ;  /* 0x000000041b007c0c */ /* 0x010fda000bf06270 */
[----:B------:R-:W-:Y:S05]  /*13ae0*/  @!P0 BRA `(.L_x_322) ;  /* 0xffffffa800788947 */ /* 0x000fea000383ffff */
[----:B------:R-:W-:Y:S05]  /*13af0*/  BSYNC B8 ;  /* 0x0000000000087941 */ /* 0x000fea0003800000 */
.L_x_218:
[----:B0-2---:R-:W2:Y:S01]  /*13b00*/  LDL.LU R0, [R1+0x34] ;  /* 0x0000340001007983 */ /* 0x005ea20000300800 */
[----:B------:R-:W-:Y:S01]  /*13b10*/  BSSY B0, `(.L_x_323) ;  /* 0x000000b000007945 */ /* 0x000fe20003800000 */
[----:B-1----:R-:W0:Y:S01]  /*13b20*/  S2R R5, SR_CgaCtaId ;  /* 0x0000000000057919 */ /* 0x002e220000008800 */
[----:B--2---:R-:W-:-:S05]  /*13b30*/  VIADD R0, R0, 0x1 ;  /* 0x0000000100007836 */ /* 0x004fca0000000000 */
[----:B------:R-:W-:-:S04]  /*13b40*/  LEA.HI R2, R0, R0, RZ, 0x1 ;  /* 0x0000000000027211 */ /* 0x000fc800078f08ff */
[----:B------:R-:W-:Y:S02]  /*13b50*/  LOP3.LUT R3, R2, 0xfffffffe, RZ, 0xc0, !PT ;  /* 0xfffffffe02037812 */ /* 0x000fe400078ec0ff */
[----:B------:R-:W-:-:S03]  /*13b60*/  MOV R2, 0x400 ;  /* 0x0000040000027802 */ /* 0x000fc60000000f00 */
[----:B------:R-:W-:Y:S01]  /*13b70*/  IMAD.IADD R0, R0, 0x1, -R3 ;  /* 0x0000000100007824 */ /* 0x000fe200078e0a03 */
[----:B0-----:R-:W-:-:S04]  /*13b80*/  LEA R9, R5, R2, 0x18 ;  /* 0x0000000205097211 */ /* 0x001fc800078ec0ff */
[----:B------:R-:W-:-:S04]  /*13b90*/  SHF.L.U32 R0, R0, 0x1f, RZ ;  /* 0x0000001f00007819 */ /* 0x000fc800000006ff */
[----:B------:R-:W0:Y:S02]  /*13ba0*/  SYNCS.PHASECHK.TRANS64.TRYWAIT P0, [R9+URZ+0x31c20], R0 ;  /* 0x031c2000090075a7 */ /* 0x000e24000800017f */
[----:B0-----:R-:W-:Y:S05]  /*13bb0*/  @!P0 BRA `(.L_x_324) ;  /* 0x0000001800dc8947 */ /* 0x001fea0003800000 */
.L_x_389:
[----:B------:R-:W-:Y:S05]  /*13bc0*/  BSYNC B0 ;  /* 0x0000000000007941 */ /* 0x000fea0003800000 */
.L_x_323:
[----:B------:R-:W-:-:S03]  /*13bd0*/  UMOV UR4, 0xffffffff ;  /* 0xffffffff00047882 */ /* 0x000fc60000000000 */
[----:B------:R-:W-:Y:S05]  /*13be0*/  BRA.DIV UR4, `(.L_x_325) ;  /* 0x0000001a04e47947 */ /* 0x000fea000b800000 */
[----:B0-----:R-:W0:Y:S02]  /*13bf0*/  S2R R0, SR_TID.X ;  /* 0x0000000000007919 */ /* 0x001e240000002100 */
[----:B0-----:R-:W-:-:S04]  /*13c00*/  SHF.R.U32.HI R0, RZ, 0x5, R0 ;  /* 0x00000005ff007819 */ /* 0x001fc80000011600 */
[----:B------:R-:W-:-:S05]  /*13c10*/  LOP3.LUT R0, R0, 0x3, RZ, 0xc0, !PT ;  /* 0x0000000300007812 */ /* 0x000fca00078ec0ff */
[----:B------:R0:W1:Y:S02]  /*13c20*/  SHFL.IDX PT, R14, R0, RZ, 0x1f ;  /* 0x00001fff000e7589 */ /* 0x00006400000e0000 */
.L_x_392:
[----:B-1----:R-:W-:Y:S01]  /*13c30*/  ISETP.NE.AND P0, PT, R14, RZ, PT ;  /* 0x000000ff0e00720c */ /* 0x002fe20003f05270 */
[----:B------:R-:W-:-:S12]  /*13c40*/  BSSY B0, `(.L_x_326) ;  /* 0x0000026000007945 */ /* 0x000fd80003800000 */
[----:B------:R-:W-:Y:S05]  /*13c50*/  @P0 BRA `(.L_x_327) ;  /* 0x0000000000900947 */ /* 0x000fea0003800000 */
[----:B------:R-:W-:-:S03]  /*13c60*/  UMOV UR4, 0xffffffff ;  /* 0xffffffff00047882 */ /* 0x000fc60000000000 */
[----:B------:R-:W-:Y:S05]  /*13c70*/  BRA.DIV UR4, `(.L_x_328) ;  /* 0x0000001a04f47947 */ /* 0x000fea000b800000 */
[----:B------:R-:W-:-:S13]  /*13c80*/  ELECT P6, URZ, PT ;  /* 0x00000000003f782f */ /* 0x000fda00038c0000 */
.L_x_395:
[----:B------:R-:W-:Y:S05]  /*13c90*/  @!P6 BRA `(.L_x_327) ;  /* 0x000000000080e947 */ /* 0x000fea0003800000 */
[----:B0-----:R-:W2:Y:S02]  /*13ca0*/  LDL R0, [R1+0x50] ;  /* 0x0000500001007983 */ /* 0x001ea40000100800 */
[----:B--2---:R-:W-:-:S13]  /*13cb0*/  R2UR UR4, R0 ;  /* 0x00000000000472ca */ /* 0x004fda00000e0000 */
[----:B------:R-:W-:-:S06]  /*13cc0*/  ULOP3.LUT UR4, UR4, 0x2, URZ, 0xfc, !UPT ;  /* 0x0000000204047892 */ /* 0x000fcc000f8efc3f */
[----:B------:R-:W-:-:S05]  /*13cd0*/  IMAD.U32 R0, RZ, RZ, UR4 ;  /* 0x00000004ff007e24 */ /* 0x000fca000f8e00ff */
[----:B------:R-:W-:-:S13]  /*13ce0*/  ISETP.NE.AND P2, PT, R0, 0x3, PT ;  /* 0x000000030000780c */ /* 0x000fda0003f45270 */
[----:B------:R-:W-:Y:S05]  /*13cf0*/  @!P2 BRA `(.L_x_329) ;  /* 0x000000000004a947 */ /* 0x000fea0003800000 */
[----:B------:R-:W-:Y:S01]  /*13d00*/  BPT.TRAP 0x1 ;  /* 0x000000040000795c */ /* 0x000fe20000300000 */
.L_x_329:
[----:B------:R-:W-:Y:S01]  /*13d10*/  VIADD R3, R9, 0x31c40 ;  /* 0x00031c4009037836 */ /* 0x000fe20000000000 */
[----:B------:R-:W-:Y:S01]  /*13d20*/  SHF.L.U32 R2, R28, 0x1f, RZ ;  /* 0x0000001f1c027819 */ /* 0x000fe200000006ff */
[C---:B------:R-:W-:Y:S02]  /*13d30*/  VIADD R0, R18.reuse, 0x1 ;  /* 0x0000000112007836 */ /* 0x040fe40000000000 */
[----:B------:R-:W-:-:S03]  /*13d40*/  IMAD R7, R18, 0x8, R3 ;  /* 0x0000000812077824 */ /* 0x000fc600078e0203 */
[C---:B------:R-:W-:Y:S01]  /*13d50*/  ISETP.NE.AND P1, PT, R0.reuse, 0x2, PT ;  /* 0x000000020000780c */ /* 0x040fe20003f25270 */
[----:B------:R-:W0:Y:S03]  /*13d60*/  SYNCS.PHASECHK.TRANS64.TRYWAIT P0, [R7+URZ], R2 ;  /* 0x00000002070075a7 */ /* 0x000e26000800017f */
[----:B------:R-:W-:Y:S02]  /*13d70*/  SEL R5, RZ, 0x1, P1 ;  /* 0x00000001ff057807 */ /* 0x000fe40000800000 */
[----:B------:R-:W-:Y:S02]  /*13d80*/  SEL R4, R0, RZ, P1 ;  /* 0x000000ff00047207 */ /* 0x000fe40000800000 */
[----:B------:R-:W-:-:S03]  /*13d90*/  LOP3.LUT R0, R28, R5, RZ, 0x3c, !PT ;  /* 0x000000051c007212 */ /* 0x000fc600078e3cff */
[----:B------:R-:W-:Y:S01]  /*13da0*/  IMAD R3, R4, 0x8, R3 ;  /* 0x0000000804037824 */ /* 0x000fe200078e0203 */
[----:B------:R-:W-:Y:S01]  /*13db0*/  SHF.L.U32 R0, R0, 0x1f, RZ ;  /* 0x0000001f00007819 */ /* 0x000fe200000006ff */
[----:B0-----:R-:W-:Y:S06]  /*13dc0*/  @!P0 BRA `(.L_x_330) ;  /* 0x0000001800c08947 */ /* 0x001fec0003800000 */
.L_x_396:
[----:B------:R-:W1:Y:S02]  /*13dd0*/  SYNCS.PHASECHK.TRANS64.TRYWAIT P0, [R3+URZ], R0 ;  /* 0x00000000030075a7 */ /* 0x000e64000800017f */
[----:B-1----:R-:W-:Y:S05]  /*13de0*/  @!P0 BRA `(.L_x_331) ;  /* 0x0000001800cc8947 */ /* 0x002fea0003800000 */
.L_x_397:
[----:B------:R-:W-:Y:S05]  /*13df0*/  @!P2 BRA `(.L_x_332) ;  /* 0x000000000004a947 */ /* 0x000fea0003800000 */
[----:B------:R-:W-:Y:S01]  /*13e00*/  BPT.TRAP 0x1 ;  /* 0x000000040000795c */ /* 0x000fe20000300000 */
.L_x_332:
[----:B-1----:R-:W-:-:S04]  /*13e10*/  VIADD R3, R9, 0x31c60 ;  /* 0x00031c6009037836 */ /* 0x002fc80000000000 */
[----:B------:R-:W-:-:S04]  /*13e20*/  IMAD R5, R18, 0x8, R3 ;  /* 0x0000000812057824 */ /* 0x000fc800078e0203 */
[----:B------:R-:W1:Y:S02]  /*13e30*/  SYNCS.PHASECHK.TRANS64.TRYWAIT P0, [R5+URZ], R2 ;  /* 0x00000002050075a7 */ /* 0x000e64000800017f */
[----:B-1----:R-:W-:Y:S05]  /*13e40*/  @!P0 BRA `(.L_x_333) ;  /* 0x0000001800c88947 */ /* 0x002fea0003800000 */
.L_x_398:
[----:B------:R-:W-:-:S07]  /*13e50*/  IMAD R3, R4, 0x8, R3 ;  /* 0x0000000804037824 */ /* 0x000fce00078e0203 */
.L_x_334:
[----:B--2---:R2:W4:Y:S02]  /*13e60*/  SYNCS.PHASECHK.TRANS64.TRYWAIT P0, [R3+URZ], R0 ;  /* 0x00000000030075a7 */ /* 0x004524000800017f */
[----:B----4-:R-:W-:Y:S05]  /*13e70*/  @!P0 NANOSLEEP.SYNCS 0x989680 ;  /* 0x009896800000895d */ /* 0x010fea0003900000 */
[----:B------:R-:W4:Y:S02]  /*13e80*/  @!P0 SYNCS.PHASECHK.TRANS64 P0, [R3+URZ], R0 ;  /* 0x00000000030085a7 */ /* 0x000f24000800007f */
[----:B----4-:R-:W-:Y:S05]  /*13e90*/  @!P0 BRA `(.L_x_334) ;  /* 0xfffffffc00f08947 */ /* 0x010fea000383ffff */
.L_x_327:
[----:B------:R-:W-:Y:S05]  /*13ea0*/  BSYNC B0 ;  /* 0x0000000000007941 */ /* 0x000fea0003800000 */
.L_x_326:
[----:B------:R-:W-:Y:S05]  /*13eb0*/  EXIT ;  /* 0x000000000000794d */ /* 0x000fea0003800000 */
.L_x_177:
[----:B0-----:R-:W-:-:S04]  /*13ec0*/  IMAD.U32 R3, RZ, RZ, UR37 ;  /* 0x00000025ff037e24 */ /* 0x001fc8000f8e00ff */
[----:B------:R0:W1:Y:S03]  /*13ed0*/  SYNCS.PHASECHK.TRANS64.TRYWAIT P1, [R3+URZ+0x31c00], R0 ;  /* 0x031c0000030075a7 */ /* 0x000066000802017f */
[----:B-1----:R-:W-:Y:S05]  /*13ee0*/  @!P1 NANOSLEEP.SYNCS 0x989680 ;  /* 0x009896800000995d */ /* 0x002fea0003900000 */
[----:B------:R-:W1:Y:S02]  /*13ef0*/  @!P1 SYNCS.PHASECHK.TRANS64 P1, [R3+URZ+0x31c00], R0 ;  /* 0x031c0000030095a7 */ /* 0x000e64000802007f */
[----:B-1----:R-:W-:Y:S05]  /*13f00*/  @!P1 BRA `(.L_x_177) ;  /* 0xfffffffc00ec9947 */ /* 0x002fea000383ffff */
[----:B------:R-:W-:Y:S05]  /*13f10*/  BRA `(.L_x_335) ;  /* 0xfffffedc00947947 */ /* 0x000fea000383ffff */
.L_x_181:
[----:B-1----:R1:W2:Y:S02]  /*13f20*/  SYNCS.PHASECHK.TRANS64.TRYWAIT P2, [R0+URZ+0x31c30], R3 ;  /* 0x031c3003000075a7 */ /* 0x0022a4000804017f */
[----:B--2---:R-:W-:Y:S05]  /*13f30*/  @!P2 NANOSLEEP.SYNCS 0x989680 ;  /* 0x009896800000a95d */ /* 0x004fea0003900000 */
[----:B------:R-:W2:Y:S02]  /*13f40*/  @!P2 SYNCS.PHASECHK.TRANS64 P2, [R0+URZ+0x31c30], R3 ;  /* 0x031c30030000a5a7 */ /* 0x000ea4000804007f */
[----:B--2---:R-:W-:Y:S05]  /*13f50*/  @!P2 BRA `(.L_x_181) ;  /* 0xfffffffc00f0a947 */ /* 0x004fea000383ffff */
[----:B------:R-:W-:Y:S05]  /*13f60*/  BRA `(.L_x_180) ;  /* 0xfffffedc00bc7947 */ /* 0x000fea000383ffff */
.L_x_186:
[----:B--2---:R-:W-:-:S04]  /*13f70*/  IMAD.U32 R7, RZ, RZ, UR4 ;  /* 0x00000004ff077e24 */ /* 0x004fc8000f8e00ff */
[----:B------:R2:W3:Y:S03]  /*13f80*/  SYNCS.PHASECHK.TRANS64.TRYWAIT P2, [R7+URZ+0x31c30], R6 ;  /* 0x031c3006070075a7 */ /* 0x0004e6000804017f */
[----:B---3--:R-:W-:Y:S05]  /*13f90*/  @!P2 NANOSLEEP.SYNCS 0x989680 ;  /* 0x009896800000a95d */ /* 0x008fea0003900000 */
[----:B------:R-:W3:Y:S02]  /*13fa0*/  @!P2 SYNCS.PHASECHK.TRANS64 P2, [R7+URZ+0x31c30], R6 ;  /* 0x031c30060700a5a7 */ /* 0x000ee4000804007f */
[----:B---3--:R-:W-:Y:S05]  /*13fb0*/  @!P2 BRA `(.L_x_186) ;  /* 0xfffffffc00eca947 */ /* 0x008fea000383ffff */
[----:B------:R-:W-:Y:S05]  /*13fc0*/  BRA `(.L_x_183) ;  /* 0xffffff2000287947 */ /* 0x000fea000383ffff */
.L_x_190:
[----:B--2---:R-:W-:-:S04]  /*13fd0*/  IMAD.U32 R7, RZ, RZ, UR4 ;  /* 0x00000004ff077e24 */ /* 0x004fc8000f8e00ff */
[----:B------:R2:W3:Y:S03]  /*13fe0*/  SYNCS.PHASECHK.TRANS64.TRYWAIT P2, [R7+URZ+0x31c50], R6 ;  /* 0x031c5006070075a7 */ /* 0x0004e6000804017f */
[----:B---3--:R-:W-:Y:S05]  /*13ff0*/  @!P2 NANOSLEEP.SYNCS 0x989680 ;  /* 0x009896800000a95d */ /* 0x008fea0003900000 */
[----:B------:R-:W3:Y:S02]  /*14000*/  @!P2 SYNCS.PHASECHK.TRANS64 P2, [R7+URZ+0x31c50], R6 ;  /* 0x031c50060700a5a7 */ /* 0x000ee4000804007f */
[----:B---3--:R-:W-:Y:S05]  /*14010*/  @!P2 BRA `(.L_x_190) ;  /* 0xfffffffc00eca947 */ /* 0x008fea000383ffff */
[----:B------:R-:W-:Y:S05]  /*14020*/  BRA `(.L_x_187) ;  /* 0xffffff3400c87947 */ /* 0x000fea000383ffff */
.L_x_195:
[----:B---3--:R-:W-:-:S04]  /*14030*/  IMAD.U32 R3, RZ, RZ, UR9 ;  /* 0x00000009ff037e24 */ /* 0x008fc8000f8e00ff */
[----:B------:R3:W4:Y:S03]  /*14040*/  SYNCS.PHASECHK.TRANS64.TRYWAIT P0, [R3+URZ+0x31c50], R0 ;  /* 0x031c5000030075a7 */ /* 0x000726000800017f */
[----:B----4-:R-:W-:Y:S05]  /*14050*/  @!P0 NANOSLEEP.SYNCS 0x989680 ;  /* 0x009896800000895d */ /* 0x010fea0003900000 */
[----:B------:R-:W4:Y:S02]  /*14060*/  @!P0 SYNCS.PHASECHK.TRANS64 P0, [R3+URZ+0x31c50], R0 ;  /* 0x031c5000030085a7 */ /* 0x000f24000800007f */
[----:B----4-:R-:W-:Y:S05]  /*14070*/  @!P0 BRA `(.L_x_195) ;  /* 0xfffffffc00ec8947 */ /* 0x010fea000383ffff */
[----:B------:R-:W-:Y:S05]  /*14080*/  BRA `(.L_x_194) ;  /* 0xffffff5c00f07947 */ /* 0x000fea000383ffff */
.L_x_232:
[----:B------:R-:W1:Y:S01]  /*14090*/  S2R R20, SR_TID.X ;  /* 0x0000000000147919 */ /* 0x000e620000002100 */
[----:B------:R-:W-:Y:S01]  /*140a0*/  BSSY B0, `(.L_x_336) ;  /* 0x000000a000007945 */ /* 0x000fe20003800000 */
[----:B------:R-:W-:Y:S02]  /*140b0*/  IMAD.MOV.U32 R12, RZ, RZ, RZ ;  /* 0x000000ffff0c7224 */ /* 0x000fe400078e00ff */
[----:B------:R-:W-:Y:S02]  /*140c0*/  IMAD.MOV.U32 R11, RZ, RZ, 0x1f ;  /* 0x0000001fff0b7424 */ /* 0x000fe400078e00ff */
[----:B------:R-:W-:Y:S01]  /*140d0*/  IMAD.MOV.U32 R15, RZ, RZ, -0x1 ;  /* 0xffffffffff0f7424 */ /* 0x000fe200078e00ff */
[----:B-1----:R-:W-:-:S04]  /*140e0*/  SHF.R.U32.HI R20, RZ, 0x5, R20 ;  /* 0x00000005ff147819 */ /* 0x002fc80000011614 */
[----:B------:R-:W-:-:S05]  /*140f0*/  LOP3.LUT R20, R20, 0x3, RZ, 0xc0, !PT ;  /* 0x0000000314147812 */ /* 0x000fca00078ec0ff */
[----:B------:R-:W-:-:S07]  /*14100*/  IMAD.MOV.U32 R13, RZ, RZ, R20 ;  /* 0x000000ffff0d7224 */ /* 0x000fce00078e0014 */
[----:B0-2---:R-:W-:Y:S05]  /*14110*/  WARPSYNC.COLLECTIVE R15, `(.L_x_337) ;  /* 0x000000000f087348 */ /* 0x005fea0003c00000 */
[----:B------:R1:W3:Y:S02]  /*14120*/  SHFL.IDX P6, R14, R13, R12, R11 ;  /* 0x0000000c0d0e7389 */ /* 0x0002e400000c000b */
[----:B0123--:R-:W-:Y:S01]  /*14130*/  ENDCOLLECTIVE ;  /* 0x000000000000791b */ /* 0x00ffe20003800000 */
.L_x_337:
[----:B------:R-:W-:Y:S05]  /*14140*/  BSYNC B0 ;  /* 0x0000000000007941 */ /* 0x000fea0003800000 */
.L_x_336:
[----:B------:R-:W-:Y:S05]  /*14150*/  BRA `(.L_x_338) ;  /* 0xffffffb000687947 */ /* 0x000fea000383ffff */
.L_x_234:
[----:B------:R-:W-:Y:S01]  /*14160*/  BSSY B0, `(.L_x_339) ;  /* 0x0000006000007945 */ /* 0x000fe20003800000 */
[----:B------:R-:W-:-:S07]  /*14170*/  IMAD.MOV.U32 R15, RZ, RZ, -0x1 ;  /* 0xffffffffff0f7424 */ /* 0x000fce00078e00ff */
[----:B012---:R-:W-:Y:S05]  /*14180*/  WARPSYNC.COLLECTIVE R15, `(.L_x_340) ;  /* 0x000000000f0c7348 */ /* 0x007fea0003c00000 */
[----:B------:R-:W-:Y:S02]  /*14190*/  ELECT P6, UR62, PT ;  /* 0x00000000003e782f */ /* 0x000fe400038c0000 */
[----:B------:R-:W-:Y:S01]  /*141a0*/  MOV R14, UR62 ;  /* 0x0000003e000e7c02 */ /* 0x000fe20008000f00 */
[----:B012---:R-:W-:Y:S10]  /*141b0*/  ENDCOLLECTIVE ;  /* 0x000000000000791b */ /* 0x007ff40003800000 */
.L_x_340:
[----:B------:R-:W-:Y:S05]  /*141c0*/  BSYNC B0 ;  /* 0x0000000000007941 */ /* 0x000fea0003800000 */
.L_x_339:
[----:B------:R-:W-:Y:S05]  /*141d0*/  BRA `(.L_x_341) ;  /* 0xffffffb000687947 */ /* 0x000fea000383ffff */
.L_x_236:
[----:B-1----:R1:W3:Y:S02]  /*141e0*/  SYNCS.PHASECHK.TRANS64.TRYWAIT P0, [R0+URZ+0x31c40], R2 ;  /* 0x031c4002000075a7 */ /* 0x0022e4000800017f */
[----:B---3--:R-:W-:Y:S05]  /*141f0*/  @!P0 NANOSLEEP.SYNCS 0x989680 ;  /* 0x009896800000895d */ /* 0x008fea0003900000 */
[----:B------:R-:W3:Y:S02]  /*14200*/  @!P0 SYNCS.PHASECHK.TRANS64 P0, [R0+URZ+0x31c40], R2 ;  /* 0x031c4002000085a7 */ /* 0x000ee4000800007f */
[----:B---3--:R-:W-:Y:S05]  /*14210*/  @!P0 BRA `(.L_x_236) ;  /* 0xfffffffc00f08947 */ /* 0x008fea000383ffff */
[----:B------:R-:W-:Y:S05]  /*14220*/  BRA `(.L_x_342) ;  /* 0xffffffb000bc7947 */ /* 0x000fea000383ffff */
.L_x_240:
[----:B------:R-:W2:Y:S01]  /*14230*/  LDL.LU R11, [R1+0x24] ;  /* 0x00002400010b7983 */ /* 0x000ea20000300800 */
[----:B------:R-:W-:Y:S02]  /*14240*/  IMAD.MOV.U32 R13, RZ, RZ, R4 ;  /* 0x000000ffff0d7224 */ /* 0x000fe400078e0004 */
[----:B------:R-:W-:Y:S02]  /*14250*/  IMAD.MOV.U32 R12, RZ, RZ, RZ ;  /* 0x000000ffff0c7224 */ /* 0x000fe400078e00ff */
[----:B------:R-:W-:Y:S02]  /*14260*/  IMAD.MOV.U32 R15, RZ, RZ, -0x1 ;  /* 0xffffffffff0f7424 */ /* 0x000fe400078e00ff */
[----:B------:R-:W-:-:S04]  /*14270*/  IMAD R25, R25, 0xc0, R21 ;  /* 0x000000c019197824 */ /* 0x000fc800078e0215 */
[----:B------:R-:W-:Y:S02]  /*14280*/  VIADD R8, R25, 0x20 ;  /* 0x0000002019087836 */ /* 0x000fe40000000000 */
[----:B--2---:R-:W-:Y:S02]  /*14290*/  IMAD R5, R11, R9, RZ ;  /* 0x000000090b057224 */ /* 0x004fe400078e02ff */
[----:B------:R-:W-:-:S03]  /*142a0*/  IMAD.MOV.U32 R11, RZ, RZ, 0x1c1f ;  /* 0x00001c1fff0b7424 */ /* 0x000fc600078e00ff */
[----:B------:R-:W-:-:S13]  /*142b0*/  ISETP.GE.AND P4, PT, R25, R5, PT ;  /* 0x000000051900720c */ /* 0x000fda0003f86270 */
[----:B-----5:R-:W-:Y:S05]  /*142c0*/  WARPSYNC.COLLECTIVE R15, `(.L_x_343) ;  /* 0x000000000f087348 */ /* 0x020fea0003c00000 */
[----:B------:R0:W1:Y:S02]  /*142d0*/  SHFL.IDX P6, R14, R13, R12, R11 ;  /* 0x0000000c0d0e7389 */ /* 0x00006400000c000b */
[----:B01---5:R-:W-:Y:S01]  /*142e0*/  ENDCOLLECTIVE ;  /* 0x000000000000791b */ /* 0x023fe20003800000 */
.L_x_343:
[----:B------:R-:W-:Y:S02]  /*142f0*/  IMAD.MOV.U32 R13, RZ, RZ, R0 ;  /* 0x000000ffff0d7224 */ /* 0x000fe400078e0000 */
[----:B------:R-:W-:-:S07]  /*14300*/  IMAD.MOV.U32 R2, RZ, RZ, R14 ;  /* 0x000000ffff027224 */ /* 0x000fce00078e000e */
[----:B------:R-:W-:Y:S05]  /*14310*/  WARPSYNC.COLLECTIVE R15, `(.L_x_344) ;  /* 0x000000000f087348 */ /* 0x000fea0003c00000 */
[----:B------:R0:W1:Y:S02]  /*14320*/  SHFL.IDX P6, R14, R13, R12, R11 ;  /* 0x0000000c0d0e7389 */ /* 0x00006400000c000b */
[----:B01----:R-:W-:Y:S01]  /*14330*/  ENDCOLLECTIVE ;  /* 0x000000000000791b */ /* 0x003fe20003800000 */
.L_x_344:
[----:B------:R-:W-:Y:S01]  /*14340*/  ULDC.64 UR4, c[0x0][0x208] ;  /* 0x0000820000047ab9 */ /* 0x000fe20000000a00 */
[----:B------:R-:W-:Y:S02]  /*14350*/  IMAD.MOV.U32 R13, RZ, RZ, R4 ;  /* 0x000000ffff0d7224 */ /* 0x000fe400078e0004 */
[----:B------:R-:W-:Y:S02]  /*14360*/  IMAD.MOV.U32 R12, RZ, RZ, 0x1 ;  /* 0x00000001ff0c7424 */ /* 0x000fe400078e00ff */
[----:B------:R-:W-:-:S05]  /*14370*/  IMAD.MOV.U32 R3, RZ, RZ, R14 ;  /* 0x000000ffff037224 */ /* 0x000fca00078e000e */
[----:B------:R-:W-:-:S05]  /*14380*/  @!P4 LEA R3, P3, R20, R3, 0x1 ;  /* 0x000000031403c211 */ /* 0x000fca00078608ff */
[----:B------:R-:W-:Y:S01]  /*14390*/  @!P4 IMAD.X R2, RZ, RZ, R2, P3 ;  /* 0x000000ffff02c224 */ /* 0x000fe200018e0602 */
[----:B------:R-:W-:-:S04]  /*143a0*/  ISETP.GE.AND P3, PT, R8, R5, PT ;  /* 0x000000050800720c */ /* 0x000fc80003f66270 */
[----:B------:R-:W-:-:S04]  /*143b0*/  @!P4 LOP3.LUT R3, R3, R2, RZ, 0x3c, !PT ;  /* 0x000000020303c212 */ /* 0x000fc800078e3cff */
[----:B------:R-:W-:-:S04]  /*143c0*/  @!P4 LOP3.LUT R2, R3, R2, RZ, 0x3c, !PT ;  /* 0x000000020302c212 */ /* 0x000fc800078e3cff */
[----:B------:R-:W-:-:S05]  /*143d0*/  @!P4 LOP3.LUT R3, R3, R2, RZ, 0x3c, !PT ;  /* 0x000000020303c212 */ /* 0x000fca00078e3cff */
[----:B------:R-:W-:Y:S01]  /*143e0*/  @!PT LDS RZ, [RZ] ;  /* 0x00000000fffff984 */ /* 0x000fe20000000800 */
[----:B------:R-:W-:Y:S01]  /*143f0*/  @!PT LDS RZ, [RZ] ;  /* 0x00000000fffff984 */ /* 0x000fe20000000800 */
[----:B------:R-:W-:Y:S01]  /*14400*/  @!PT LDS RZ, [RZ] ;  /* 0x00000000fffff984 */ /* 0x000fe20000000800 */
[----:B------:R0:W-:Y:S04]  /*14410*/  @!P4 LDGSTS.E.BYPASS.LTC128B.128 [R10+0xda00], desc[UR4][R2.64], !P2 ;  /* 0x0da00000020acfae */ /* 0x0001e8000d101d44 */
[----:B------:R0:W-:Y:S04]  /*14420*/  @!P4 LDGSTS.E.BYPASS.LTC128B.128 [R10+0x10a00], desc[UR4][R2.64+0x40], !P1 ;  /* 0x10a00040020acfae */ /* 0x0001e8000c901d44 */
[----:B------:R0:W-:Y:S02]  /*14430*/  @!P4 LDGSTS.E.BYPASS.LTC128B.128 [R10+0x13a00], desc[UR4][R2.64+0x80], !P0 ;  /* 0x13a00080020acfae */ /* 0x0001e4000c101d44 */
[----:B0-----:R-:W-:Y:S05]  /*14440*/  WARPSYNC.COLLECTIVE R15, `(.L_x_345) ;  /* 0x000000000f087348 */ /* 0x001fea0003c00000 */
[----:B------:R1:W2:Y:S02]  /*14450*/  SHFL.IDX P6, R14, R13, R12, R11 ;  /* 0x0000000c0d0e7389 */ /* 0x0002a400000c000b */
[----:B012---:R-:W-:Y:S01]  /*14460*/  ENDCOLLECTIVE ;  /* 0x000000000000791b */ /* 0x007fe20003800000 */
.L_x_345:
[----:B------:R-:W-:Y:S02]  /*14470*/  IMAD.MOV.U32 R13, RZ, RZ, R0 ;  /* 0x000000ffff0d7224 */ /* 0x000fe400078e0000 */
[----:B------:R-:W-:-:S07]  /*14480*/  IMAD.MOV.U32 R2, RZ, RZ, R14 ;  /* 0x000000ffff027224 */ /* 0x000fce00078e000e */
[----:B------:R-:W-:Y:S05]  /*14490*/  WARPSYNC.COLLECTIVE R15, `(.L_x_346) ;  /* 0x000000000f087348 */ /* 0x000fea0003c00000 */
[----:B------:R0:W1:Y:S02]  /*144a0*/  SHFL.IDX P6, R14, R13, R12, R11 ;  /* 0x0000000c0d0e7389 */ /* 0x00006400000c000b */
[----:B01----:R-:W-:Y:S01]  /*144b0*/  ENDCOLLECTIVE ;  /* 0x000000000000791b */ /* 0x003fe20003800000 */
.L_x_346:
[----:B------:R-:W-:Y:S01]  /*144c0*/  ULDC.64 UR4, c[0x0][0x208] ;  /* 0x0000820000047ab9 */ /* 0x000fe20000000a00 */
[----:B------:R-:W-:Y:S02]  /*144d0*/  IMAD.MOV.U32 R13, RZ, RZ, R4 ;  /* 0x000000ffff0d7224 */ /* 0x000fe400078e0004 */
[----:B------:R-:W-:Y:S02]  /*144e0*/  IMAD.MOV.U32 R12, RZ, RZ, 0x2 ;  /* 0x00000002ff0c7424 */ /* 0x000fe400078e00ff */
[----:B------:R-:W-:-:S05]  /*144f0*/  IMAD.MOV.U32 R3, RZ, RZ, R14 ;  /* 0x000000ffff037224 */ /* 0x000fca00078e000e */
[----:B------:R-:W-:-:S05]  /*14500*/  @!P3 LEA R3, P4, R20, R3, 0x1 ;  /* 0x000000031403b211 */ /* 0x000fca00078808ff */
[----:B------:R-:W-:-:S05]  /*14510*/  @!P3 IMAD.X R2, RZ, RZ, R2, P4 ;  /* 0x000000ffff02b224 */ /* 0x000fca00020e0602 */
        /* <DEDUP_REMOVED lines=12> */
.L_x_347:
[----:B------:R-:W-:-:S05]  /*145e0*/  VIADD R2, R25, 0x40 ;  /* 0x0000004019027836 */ /* 0x000fca0000000000 */
[----:B------:R-:W-:Y:S01]  /*145f0*/  ISETP.GE.AND P3, PT, R2, R5, PT ;  /* 0x000000050200720c */ /* 0x000fe20003f66270 */
[----:B------:R-:W-:Y:S02]  /*14600*/  IMAD.MOV.U32 R13, RZ, RZ, R0 ;  /* 0x000000ffff0d7224 */ /* 0x000fe400078e0000 */
[----:B------:R-:W-:-:S10]  /*14610*/  IMAD.MOV.U32 R2, RZ, RZ, R14 ;  /* 0x000000ffff027224 */ /* 0x000fd400078e000e */
[----:B------:R-:W-:Y:S05]  /*14620*/  WARPSYNC.COLLECTIVE R15, `(.L_x_348) ;  /* 0x000000000f087348 */ /* 0x000fea0003c00000 */
[----:B------:R0:W1:Y:S02]  /*14630*/  SHFL.IDX P6, R14, R13, R12, R11 ;  /* 0x0000000c0d0e7389 */ /* 0x00006400000c000b */
[----:B01----:R-:W-:Y:S01]  /*14640*/  ENDCOLLECTIVE ;  /* 0x000000000000791b */ /* 0x003fe20003800000 */
.L_x_348:
        /* <DEDUP_REMOVED lines=18> */
.L_x_349:
[----:B------:R-:W-:Y:S02]  /*14770*/  IMAD.MOV.U32 R13, RZ, RZ, R0 ;  /* 0x000000ffff0d7224 */ /* 0x000fe400078e0000 */
[----:B------:R-:W-:-:S05]  /*14780*/  VIADD R0, R25, 0x60 ;  /* 0x0000006019007836 */ /* 0x000fca0000000000 */
[----:B------:R-:W-:Y:S01]  /*14790*/  ISETP.GE.AND P3, PT, R0, R5, PT ;  /* 0x000000050000720c */ /* 0x000fe20003f66270 */
[----:B------:R-:W-:-:S12]  /*147a0*/  IMAD.MOV.U32 R4, RZ, RZ, R14 ;  /* 0x000000ffff047224 */ /* 0x000fd800078e000e */
[----:B------:R-:W-:Y:S05]  /*147b0*/  WARPSYNC.COLLECTIVE R15, `(.L_x_350) ;  /* 0x000000000f087348 */ /* 0x000fea0003c00000 */
[----:B------:R0:W1:Y:S02]  /*147c0*/  SHFL.IDX P6, R14, R13, R12, R11 ;  /* 0x0000000c0d0e7389 */ /* 0x00006400000c000b */
[----:B01----:R-:W-:Y:S01]  /*147d0*/  ENDCOLLECTIVE ;  /* 0x000000000000791b */ /* 0x003fe20003800000 */
.L_x_350:
[----:B------:R-:W-:Y:S01]  /*147e0*/  ULDC.64 UR4, c[0x0][0x208] ;  /* 0x0000820000047ab9 */ /* 0x000fe20000000a00 */
[----:B------:R-:W-:Y:S02]  /*147f0*/  IMAD.MOV.U32 R13, RZ, RZ, R6 ;  /* 0x000000ffff0d7224 */ /* 0x000fe400078e0006 */
[----:B------:R-:W-:Y:S02]  /*14800*/  IMAD.MOV.U32 R12, RZ, RZ, RZ ;  /* 0x000000ffff0c7224 */ /* 0x000fe400078e00ff */
[----:B------:R-:W-:-:S05]  /*14810*/  IMAD.MOV.U32 R2, RZ, RZ, R14 ;  /* 0x000000ffff027224 */ /* 0x000fca00078e000e */
[----:B------:R-:W-:-:S05]  /*14820*/  @!P3 LEA R2, P5, R20, R2, 0x1 ;  /* 0x000000021402b211 */ /* 0x000fca00078a08ff */
[----:B------:R-:W-:-:S05]  /*14830*/  @!P3 IMAD.X R3, RZ, RZ, R4, P5 ;  /* 0x000000ffff03b224 */ /* 0x000fca00028e0604 */
        /* <DEDUP_REMOVED lines=9> */
.L_x_351:
[----:B------:R-:W-:-:S05]  /*148d0*/  VIADD R2, R25, 0x80 ;  /* 0x0000008019027836 */ /* 0x000fca0000000000 */
[----:B------:R-:W-:Y:S01]  /*148e0*/  ISETP.GE.AND P3, PT, R2, R5, PT ;  /* 0x000000050200720c */ /* 0x000fe20003f66270 */
[----:B------:R-:W-:Y:S02]  /*148f0*/  IMAD.MOV.U32 R13, RZ, RZ, R7 ;  /* 0x000000ffff0d7224 */ /* 0x000fe400078e0007 */
[----:B------:R-:W-:-:S10]  /*14900*/  IMAD.MOV.U32 R0, RZ, RZ, R14 ;  /* 0x000000ffff007224 */ /* 0x000fd400078e000e */
[----:B------:R-:W-:Y:S05]  /*14910*/  WARPSYNC.COLLECTIVE R15, `(.L_x_352) ;  /* 0x000000000f087348 */ /* 0x000fea0003c00000 */
[----:B------:R0:W1:Y:S02]  /*14920*/  SHFL.IDX P6, R14, R13, R12, R11 ;  /* 0x0000000c0d0e7389 */ /* 0x00006400000c000b */
[----:B01----:R-:W-:Y:S01]  /*14930*/  ENDCOLLECTIVE ;  /* 0x000000000000791b */ /* 0x003fe20003800000 */
.L_x_352:
[----:B------:R-:W-:Y:S01]  /*14940*/  ULDC.64 UR4, c[0x0][0x208] ;  /* 0x0000820000047ab9 */ /* 0x000fe20000000a00 */
[----:B------:R-:W-:Y:S02]  /*14950*/  IMAD.MOV.U32 R13, RZ, RZ, R6 ;  /* 0x000000ffff0d7224 */ /* 0x000fe400078e0006 */
[----:B------:R-:W-:Y:S02]  /*14960*/  IMAD.MOV.U32 R12, RZ, RZ, 0x1 ;  /* 0x00000001ff0c7424 */ /* 0x000fe400078e00ff */
[----:B------:R-:W-:-:S05]  /*14970*/  IMAD.MOV.U32 R4, RZ, RZ, R14 ;  /* 0x000000ffff047224 */ /* 0x000fca00078e000e */
[----:B------:R-:W-:-:S05]  /*14980*/  @!P3 LEA R4, P5, R20, R4, 0x1 ;  /* 0x000000041404b211 */ /* 0x000fca00078a08ff */
[----:B------:R-:W-:Y:S02]  /*14990*/  @!P3 IMAD.X R0, RZ, RZ, R0, P5 ;  /* 0x000000ffff00b224 */ /* 0x000fe400028e0600 */
[----:B------:R-:W-:Y:S02]  /*149a0*/  @!P3 IMAD.MOV.U32 R2, RZ, RZ, R4 ;  /* 0x000000ffff02b224 */ /* 0x000fe400078e0004 */
[----:B------:R-:W-:-:S05]  /*149b0*/  @!P3 IMAD.MOV.U32 R3, RZ, RZ, R0 ;  /* 0x000000ffff03b224 */ /* 0x000fca00078e0000 */
        /* <DEDUP_REMOVED lines=9> */
.L_x_353:
[----:B------:R-:W-:Y:S02]  /*14a50*/  IMAD.MOV.U32 R13, RZ, RZ, R7 ;  /* 0x000000ffff0d7224 */ /* 0x000fe400078e0007 */
[----:B------:R-:W-:-:S07]  /*14a60*/  IMAD.MOV.U32 R6, RZ, RZ, R14 ;  /* 0x000000ffff067224 */ /* 0x000fce00078e000e */
[----:B------:R-:W-:Y:S05]  /*14a70*/  WARPSYNC.COLLECTIVE R15, `(.L_x_354) ;  /* 0x000000000f087348 */ /* 0x000fea0003c00000 */
[----:B------:R0:W1:Y:S02]  /*14a80*/  SHFL.IDX P6, R14, R13, R12, R11 ;  /* 0x0000000c0d0e7389 */ /* 0x00006400000c000b */
[----:B01----:R-:W-:Y:S01]  /*14a90*/  ENDCOLLECTIVE ;  /* 0x000000000000791b */ /* 0x003fe20003800000 */
.L_x_354:
[----:B------:R-:W-:Y:S01]  /*14aa0*/  IMAD.MOV.U32 R2, RZ, RZ, R14 ;  /* 0x000000ffff027224 */ /* 0x000fe200078e000e */
[----:B------:R-:W-:Y:S06]  /*14ab0*/  BRA `(.L_x_355) ;  /* 0xffffffb8001c7947 */ /* 0x000fec000383ffff */
.L_x_243:
[----:B-1----:R1:W2:Y:S02]  /*14ac0*/  SYNCS.PHASECHK.TRANS64.TRYWAIT P0, [R17+URZ+0x31c20], R0 ;  /* 0x031c2000110075a7 */ /* 0x0022a4000800017f */
[----:B--2---:R-:W-:Y:S05]  /*14ad0*/  @!P0 NANOSLEEP.SYNCS 0x989680 ;  /* 0x009896800000895d */ /* 0x004fea0003900000 */
[----:B------:R-:W2:Y:S02]  /*14ae0*/  @!P0 SYNCS.PHASECHK.TRANS64 P0, [R17+URZ+0x31c20], R0 ;  /* 0x031c2000110085a7 */ /* 0x000ea4000800007f */
[----:B--2---:R-:W-:Y:S05]  /*14af0*/  @!P0 BRA `(.L_x_243) ;  /* 0xfffffffc00f08947 */ /* 0x004fea000383ffff */
[----:B------:R-:W-:Y:S05]  /*14b00*/  BRA `(.L_x_356) ;  /* 0xffffffb800887947 */ /* 0x000fea000383ffff */
.L_x_252:
[----:B-1----:R1:W2:Y:S02]  /*14b10*/  SYNCS.PHASECHK.TRANS64.TRYWAIT P0, [R3+URZ+0x31c40], R2 ;  /* 0x031c4002030075a7 */ /* 0x0022a4000800017f */
[----:B--2---:R-:W-:Y:S05]  /*14b20*/  @!P0 NANOSLEEP.SYNCS 0x989680 ;  /* 0x009896800000895d */ /* 0x004fea0003900000 */
[----:B------:R-:W2:Y:S02]  /*14b30*/  @!P0 SYNCS.PHASECHK.TRANS64 P0, [R3+URZ+0x31c40], R2 ;  /* 0x031c4002030085a7 */ /* 0x000ea4000800007f */
[----:B--2---:R-:W-:Y:S05]  /*14b40*/  @!P0 BRA `(.L_x_252) ;  /* 0xfffffffc00f08947 */ /* 0x004fea000383ffff */
[----:B------:R-:W-:Y:S05]  /*14b50*/  BRA `(.L_x_357) ;  /* 0xffffffbc005c7947 */ /* 0x000fea000383ffff */
.L_x_259:
[----:B0-----:R0:W1:Y:S02]  /*14b60*/  SYNCS.PHASECHK.TRANS64.TRYWAIT P0, [R2+URZ+0x60], R3 ;  /* 0x00006003020075a7 */ /* 0x001064000800017f */
[----:B-1----:R-:W-:Y:S05]  /*14b70*/  @!P0 NANOSLEEP.SYNCS 0x989680 ;  /* 0x009896800000895d */ /* 0x002fea0003900000 */
[----:B------:R-:W1:Y:S02]  /*14b80*/  @!P0 SYNCS.PHASECHK.TRANS64 P0, [R2+URZ+0x60], R3 ;  /* 0x00006003020085a7 */ /* 0x000e64000800007f */
[----:B-1----:R-:W-:Y:S05]  /*14b90*/  @!P0 BRA `(.L_x_259) ;  /* 0xfffffffc00f08947 */ /* 0x002fea000383ffff */
[----:B------:R-:W-:Y:S05]  /*14ba0*/  BRA `(.L_x_358) ;  /* 0xffffffc000687947 */ /* 0x000fea000383ffff */
.L_x_269:
[----:B-1----:R1:W2:Y:S02]  /*14bb0*/  SYNCS.PHASECHK.TRANS64.TRYWAIT P0, [R3+URZ+0x31c40], R2 ;  /* 0x031c4002030075a7 */ /* 0x0022a4000800017f */
[----:B--2---:R-:W-:Y:S05]  /*14bc0*/  @!P0 NANOSLEEP.SYNCS 0x989680 ;  /* 0x009896800000895d */ /* 0x004fea0003900000 */
[----:B------:R-:W2:Y:S02]  /*14bd0*/  @!P0 SYNCS.PHASECHK.TRANS64 P0, [R3+URZ+0x31c40], R2 ;  /* 0x031c4002030085a7 */ /* 0x000ea4000800007f */
[----:B--2---:R-:W-:Y:S05]  /*14be0*/  @!P0 BRA `(.L_x_269) ;  /* 0xfffffffc00f08947 */ /* 0x004fea000383ffff */
[----:B------:R-:W-:Y:S05]  /*14bf0*/  BRA `(.L_x_359) ;  /* 0xffffffc800247947 */ /* 0x000fea000383ffff */
.L_x_276:
[----:B0-----:R0:W1:Y:S02]  /*14c00*/  SYNCS.PHASECHK.TRANS64.TRYWAIT P0, [R12+URZ+0x60], R28 ;  /* 0x0000601c0c0075a7 */ /* 0x001064000800017f */
[----:B-1----:R-:W-:Y:S05]  /*14c10*/  @!P0 NANOSLEEP.SYNCS 0x989680 ;  /* 0x009896800000895d */ /* 0x002fea0003900000 */
[----:B------:R-:W1:Y:S02]  /*14c20*/  @!P0 SYNCS.PHASECHK.TRANS64 P0, [R12+URZ+0x60], R28 ;  /* 0x0000601c0c0085a7 */ /* 0x000e64000800007f */
[----:B-1----:R-:W-:Y:S05]  /*14c30*/  @!P0 BRA `(.L_x_276) ;  /* 0xfffffffc00f08947 */ /* 0x002fea000383ffff */
[----:B------:R-:W-:Y:S05]  /*14c40*/  BRA `(.L_x_360) ;  /* 0xffffffcc00307947 */ /* 0x000fea000383ffff */
.L_x_286:
[----:B-1----:R1:W2:Y:S02]  /*14c50*/  SYNCS.PHASECHK.TRANS64.TRYWAIT P0, [R2+URZ+0x31c40], R3 ;  /* 0x031c4003020075a7 */ /* 0x0022a4000800017f */
[----:B--2---:R-:W-:Y:S05]  /*14c60*/  @!P0 NANOSLEEP.SYNCS 0x989680 ;  /* 0x009896800000895d */ /* 0x004fea0003900000 */
[----:B------:R-:W2:Y:S02]  /*14c70*/  @!P0 SYNCS.PHASECHK.TRANS64 P0, [R2+URZ+0x31c40], R3 ;  /* 0x031c4003020085a7 */ /* 0x000ea4000800007f */
[----:B--2---:R-:W-:Y:S05]  /*14c80*/  @!P0 BRA `(.L_x_286) ;  /* 0xfffffffc00f08947 */ /* 0x004fea000383ffff */
[----:B------:R-:W-:Y:S05]  /*14c90*/  BRA `(.L_x_361) ;  /* 0xffffffd000bc7947 */ /* 0x000fea000383ffff */
.L_x_293:
[----:B0-----:R0:W1:Y:S02]  /*14ca0*/  SYNCS.PHASECHK.TRANS64.TRYWAIT P0, [R7+URZ+0x60], R2 ;  /* 0x00006002070075a7 */ /* 0x001064000800017f */
[----:B-1----:R-:W-:Y:S05]  /*14cb0*/  @!P0 NANOSLEEP.SYNCS 0x989680 ;  /* 0x009896800000895d */ /* 0x002fea0003900000 */
[----:B------:R-:W1:Y:S02]  /*14cc0*/  @!P0 SYNCS.PHASECHK.TRANS64 P0, [R7+URZ+0x60], R2 ;  /* 0x00006002070085a7 */ /* 0x000e64000800007f */
[----:B-1----:R-:W-:Y:S05]  /*14cd0*/  @!P0 BRA `(.L_x_293) ;  /* 0xfffffffc00f08947 */ /* 0x002fea000383ffff */
[----:B------:R-:W-:Y:S05]  /*14ce0*/  BRA `(.L_x_362) ;  /* 0xffffffd400cc7947 */ /* 0x000fea000383ffff */
.L_x_305:
[----:B-1----:R1:W2:Y:S02]  /*14cf0*/  SYNCS.PHASECHK.TRANS64.TRYWAIT P0, [R3+URZ+0x31c60], R0 ;  /* 0x031c6000030075a7 */ /* 0x0022a4000800017f */
[----:B--2---:R-:W-:Y:S05]  /*14d00*/  @!P0 NANOSLEEP.SYNCS 0x989680 ;  /* 0x009896800000895d */ /* 0x004fea0003900000 */
[----:B------:R-:W2:Y:S02]  /*14d10*/  @!P0 SYNCS.PHASECHK.TRANS64 P0, [R3+URZ+0x31c60], R0 ;  /* 0x031c6000030085a7 */ /* 0x000ea4000800007f */
[----:B--2---:R-:W-:Y:S05]  /*14d20*/  @!P0 BRA `(.L_x_305) ;  /* 0xfffffffc00f08947 */ /* 0x004fea000383ffff */
[----:B------:R-:W-:Y:S05]  /*14d30*/  BRA `(.L_x_363) ;  /* 0xffffffdc00487947 */ /* 0x000fea000383ffff */
.L_x_313:
[----:B------:R-:W-:Y:S01]  /*14d40*/  BSSY B0, `(.L_x_364) ;  /* 0x0000008000007945 */ /* 0x000fe20003800000 */
[----:B------:R-:W-:Y:S02]  /*14d50*/  IMAD.MOV.U32 R13, RZ, RZ, R24 ;  /* 0x000000ffff0d7224 */ /* 0x000fe400078e0018 */
[----:B------:R-:W-:Y:S02]  /*14d60*/  IMAD.MOV.U32 R12, RZ, RZ, RZ ;  /* 0x000000ffff0c7224 */ /* 0x000fe400078e00ff */
[----:B------:R-:W-:Y:S02]  /*14d70*/  IMAD.MOV.U32 R11, RZ, RZ, 0x1f ;  /* 0x0000001fff0b7424 */ /* 0x000fe400078e00ff */
[----:B------:R-:W-:-:S07]  /*14d80*/  IMAD.MOV.U32 R15, RZ, RZ, -0x1 ;  /* 0xffffffffff0f7424 */ /* 0x000fce00078e00ff */
[----:B0-2---:R-:W-:Y:S05]  /*14d90*/  WARPSYNC.COLLECTIVE R15, `(.L_x_365) ;  /* 0x000000000f087348 */ /* 0x005fea0003c00000 */
[----:B------:R1:W3:Y:S02]  /*14da0*/  SHFL.IDX P6, R14, R13, R12, R11 ;  /* 0x0000000c0d0e7389 */ /* 0x0002e400000c000b */
[----:B0123--:R-:W-:Y:S01]  /*14db0*/  ENDCOLLECTIVE ;  /* 0x000000000000791b */ /* 0x00ffe20003800000 */
.L_x_365:
[----:B------:R-:W-:Y:S05]  /*14dc0*/  BSYNC B0 ;  /* 0x0000000000007941 */ /* 0x000fea0003800000 */
.L_x_364:
[----:B------:R-:W-:Y:S02]  /*14dd0*/  IMAD.MOV.U32 R13, RZ, RZ, R24 ;  /* 0x000000ffff0d7224 */ /* 0x000fe400078e0018 */
[----:B------:R-:W-:Y:S02]  /*14de0*/  IMAD.MOV.U32 R12, RZ, RZ, 0x1 ;  /* 0x00000001ff0c7424 */ /* 0x000fe400078e00ff */
[----:B------:R-:W-:Y:S02]  /*14df0*/  IMAD.MOV.U32 R11, RZ, RZ, 0x1f ;  /* 0x0000001fff0b7424 */ /* 0x000fe400078e00ff */
[----:B------:R-:W-:Y:S02]  /*14e00*/  IMAD.MOV.U32 R15, RZ, RZ, -0x1 ;  /* 0xffffffffff0f7424 */ /* 0x000fe400078e00ff */
[----:B------:R-:W-:Y:S02]  /*14e10*/  IMAD.IADD R7, R27, 0x1, R9 ;  /* 0x000000011b077824 */ /* 0x000fe400078e0209 */
[----:B------:R-:W-:-:S07]  /*14e20*/  IMAD.MOV.U32 R0, RZ, RZ, R14 ;  /* 0x000000ffff007224 */ /* 0x000fce00078e000e */
[----:B------:R-:W-:Y:S05]  /*14e30*/  WARPSYNC.COLLECTIVE R15, `(.L_x_366) ;  /* 0x000000000f087348 */ /* 0x000fea0003c00000 */
[----:B------:R0:W1:Y:S02]  /*14e40*/  SHFL.IDX P6, R14, R13, R12, R11 ;  /* 0x0000000c0d0e7389 */ /* 0x00006400000c000b */
[----:B01----:R-:W-:Y:S01]  /*14e50*/  ENDCOLLECTIVE ;  /* 0x000000000000791b */ /* 0x003fe20003800000 */
.L_x_366:
[----:B------:R-:W-:Y:S01]  /*14e60*/  ULDC UR4, c[0x0][0xc3c] ;  /* 0x00030f0000047ab9 */ /* 0x000fe20000000800 */
[----:B------:R-:W-:Y:S01]  /*14e70*/  ULDC.64 UR6, c[0x0][0x208] ;  /* 0x0000820000067ab9 */ /* 0x000fe20000000a00 */
[----:B------:R-:W-:-:S13]  /*14e80*/  ISETP.GE.OR P1, PT, R7, UR4, !P0 ;  /* 0x0000000407007c0c */ /* 0x000fda000c726670 */
[----:B------:R-:W0:Y:S08]  /*14e90*/  @!P1 LDC.64 R2, c[0x0][0xc80] ;  /* 0x00032000ff029b82 */ /* 0x000e300000000a00 */
[----:B------:R-:W1:Y:S01]  /*14ea0*/  @!P1 LDC.64 R4, c[0x0][0xc78] ;  /* 0x00031e00ff049b82 */ /* 0x000e620000000a00 */
[----:B------:R-:W-:Y:S02]  /*14eb0*/  IMAD.MOV.U32 R11, RZ, RZ, RZ ;  /* 0x000000ffff0b7224 */ /* 0x000fe400078e00ff */
[----:B------:R-:W-:-:S02]  /*14ec0*/  IMAD.MOV.U32 R6, RZ, RZ, R14 ;  /* 0x000000ffff067224 */ /* 0x000fc400078e000e */
        /* <DEDUP_REMOVED lines=8> */
[----:B------:R-:W-:Y:S01]  /*14f50*/  IMAD.MOV.U32 R24, RZ, RZ, RZ ;  /* 0x000000ffff187224 */ /* 0x000fe200078e00ff */
[C---:B------:R-:W-:Y:S02]  /*14f60*/  ISETP.GE.U32.AND P4, PT, R9.reuse, 0x8, PT ;  /* 0x000000080900780c */ /* 0x040fe40003f86070 */
[C---:B------:R-:W-:Y:S01]  /*14f70*/  ISETP.GE.U32.AND P5, PT, R9.reuse, 0x10, PT ;  /* 0x000000100900780c */ /* 0x040fe20003fa6070 */
[----:B--2---:R-:W-:Y:S02]  /*14f80*/  @!P1 IMAD.MOV.U32 R7, RZ, RZ, R8 ;  /* 0x000000ffff079224 */ /* 0x004fe400078e0008 */
[----:B---3--:R-:W-:Y:S01]  /*14f90*/  @!P1 IMAD.MOV.U32 R4, RZ, RZ, R5 ;  /* 0x000000ffff049224 */ /* 0x008fe200078e0005 */
[----:B------:R-:W-:-:S03]  /*14fa0*/  ISETP.NE.AND P1, PT, R9, RZ, PT ;  /* 0x000000ff0900720c */ /* 0x000fc60003f25270 */
[----:B------:R-:W-:-:S10]  /*14fb0*/  IMAD R13, R4, R7, RZ ;  /* 0x00000007040d7224 */ /* 0x000fd400078e02ff */
[----:B------:R-:W-:Y:S05]  /*14fc0*/  WARPSYNC.COLLECTIVE R15, `(.L_x_367) ;  /* 0x000000000f087348 */ /* 0x000fea0003c00000 */
[----:B------:R0:W1:Y:S02]  /*14fd0*/  SHFL.UP P6, R14, R13, R12, R11 ;  /* 0x0400000c0d0e7389 */ /* 0x00006400000c000b */
[----:B01----:R-:W-:Y:S01]  /*14fe0*/  ENDCOLLECTIVE ;  /* 0x000000000000791b */ /* 0x003fe20003800000 */
.L_x_367:
[----:B------:R-:W-:Y:S01]  /*14ff0*/  IMAD.MOV.U32 R12, RZ, RZ, 0x2 ;  /* 0x00000002ff0c7424 */ /* 0x000fe200078e00ff */
[----:B------:R-:W-:-:S05]  /*15000*/  SEL R14, R14, RZ, P1 ;  /* 0x000000ff0e0e7207 */ /* 0x000fca0000800000 */
[----:B------:R-:W-:-:S04]  /*15010*/  IMAD.IADD R5, R13, 0x1, R14 ;  /* 0x000000010d057824 */ /* 0x000fc800078e020e */
[----:B------:R-:W-:-:S07]  /*15020*/  IMAD.MOV.U32 R13, RZ, RZ, R5 ;  /* 0x000000ffff0d7224 */ /* 0x000fce00078e0005 */
[----:B------:R-:W-:Y:S05]  /*15030*/  WARPSYNC.COLLECTIVE R15, `(.L_x_368) ;  /* 0x000000000f087348 */ /* 0x000fea0003c00000 */
[----:B------:R0:W1:Y:S02]  /*15040*/  SHFL.UP P6, R14, R13, R12, R11 ;  /* 0x0400000c0d0e7389 */ /* 0x00006400000c000b */
[----:B01----:R-:W-:Y:S01]  /*15050*/  ENDCOLLECTIVE ;  /* 0x000000000000791b */ /* 0x003fe20003800000 */
.L_x_368:
[----:B------:R-:W-:Y:S01]  /*15060*/  IMAD.MOV.U32 R12, RZ, RZ, 0x4 ;  /* 0x00000004ff0c7424 */ /* 0x000fe200078e00ff */
[----:B------:R-:W-:-:S05]  /*15070*/  SEL R2, R14, RZ, P2 ;  /* 0x000000ff0e027207 */ /* 0x000fca0001000000 */
[----:B------:R-:W-:-:S04]  /*15080*/  IMAD.IADD R2, R5, 0x1, R2 ;  /* 0x0000000105027824 */ /* 0x000fc800078e0202 */
[----:B------:R-:W-:-:S07]  /*15090*/  IMAD.MOV.U32 R13, RZ, RZ, R2 ;  /* 0x000000ffff0d7224 */ /* 0x000fce00078e0002 */
[----:B------:R-:W-:Y:S05]  /*150a0*/  WARPSYNC.COLLECTIVE R15, `(.L_x_369) ;  /* 0x000000000f087348 */ /* 0x000fea0003c00000 */
[----:B------:R0:W1:Y:S02]  /*150b0*/  SHFL.UP P6, R14, R13, R12, R11 ;  /* 0x0400000c0d0e7389 */ /* 0x00006400000c000b */
[----:B01----:R-:W-:Y:S01]  /*150c0*/  ENDCOLLECTIVE ;  /* 0x000000000000791b */ /* 0x003fe20003800000 */
.L_x_369:
[----:B------:R-:W-:Y:S01]  /*150d0*/  IMAD.MOV.U32 R12, RZ, RZ, 0x8 ;  /* 0x00000008ff0c7424 */ /* 0x000fe200078e00ff */
[----:B------:R-:W-:-:S05]  /*150e0*/  SEL R3, R14, RZ, P3 ;  /* 0x000000ff0e037207 */ /* 0x000fca0001800000 */
[----:B------:R-:W-:-:S04]  /*150f0*/  IMAD.IADD R8, R2, 0x1, R3 ;  /* 0x0000000102087824 */ /* 0x000fc800078e0203 */
[----:B------:R-:W-:-:S07]  /*15100*/  IMAD.MOV.U32 R13, RZ, RZ, R8 ;  /* 0x000000ffff0d7224 */ /* 0x000fce00078e0008 */
[----:B------:R-:W-:Y:S05]  /*15110*/  WARPSYNC.COLLECTIVE R15, `(.L_x_370) ;  /* 0x000000000f087348 */ /* 0x000fea0003c00000 */
[----:B------:R0:W1:Y:S02]  /*15120*/  SHFL.UP P6, R14, R13, R12, R11 ;  /* 0x0400000c0d0e7389 */ /* 0x00006400000c000b */
[----:B01----:R-:W-:Y:S01]  /*15130*/  ENDCOLLECTIVE ;  /* 0x000000000000791b */ /* 0x003fe20003800000 */
.L_x_370:
[----:B------:R-:W-:Y:S01]  /*15140*/  IMAD.MOV.U32 R12, RZ, RZ, 0x10 ;  /* 0x00000010ff0c7424 */ /* 0x000fe200078e00ff */
[----:B------:R-:W-:-:S05]  /*15150*/  SEL R5, R14, RZ, P4 ;  /* 0x000000ff0e057207 */ /* 0x000fca0002000000 */
[----:B------:R-:W-:-:S04]  /*15160*/  IMAD.IADD R5, R8, 0x1, R5 ;  /* 0x0000000108057824 */ /* 0x000fc800078e0205 */
[----:B------:R-:W-:-:S07]  /*15170*/  IMAD.MOV.U32 R13, RZ, RZ, R5 ;  /* 0x000000ffff0d7224 */ /* 0x000fce00078e0005 */
[----:B------:R-:W-:Y:S05]  /*15180*/  WARPSYNC.COLLECTIVE R15, `(.L_x_371) ;  /* 0x000000000f087348 */ /* 0x000fea0003c00000 */
[----:B------:R0:W1:Y:S02]  /*15190*/  SHFL.UP P6, R14, R13, R12, R11 ;  /* 0x0400000c0d0e7389 */ /* 0x00006400000c000b */
[----:B01----:R-:W-:Y:S01]  /*151a0*/  ENDCOLLECTIVE ;  /* 0x000000000000791b */ /* 0x003fe20003800000 */
.L_x_371:
[----:B------:R-:W-:Y:S02]  /*151b0*/  IMAD.MOV.U32 R12, RZ, RZ, 0x1f ;  /* 0x0000001fff0c7424 */ /* 0x000fe400078e00ff */
[----:B------:R-:W-:Y:S01]  /*151c0*/  IMAD.MOV.U32 R11, RZ, RZ, 0x1f ;  /* 0x0000001fff0b7424 */ /* 0x000fe200078e00ff */
[----:B------:R-:W-:-:S05]  /*151d0*/  SEL R14, R14, RZ, P5 ;  /* 0x000000ff0e0e7207 */ /* 0x000fca0002800000 */
[----:B------:R-:W-:-:S04]  /*151e0*/  IMAD.IADD R3, R5, 0x1, R14 ;  /* 0x0000000105037824 */ /* 0x000fc800078e020e */
[----:B------:R-:W-:-:S07]  /*151f0*/  IMAD.MOV.U32 R13, RZ, RZ, R3 ;  /* 0x000000ffff0d7224 */ /* 0x000fce00078e0003 */
[----:B------:R-:W-:Y:S05]  /*15200*/  WARPSYNC.COLLECTIVE R15, `(.L_x_372) ;  /* 0x000000000f087348 */ /* 0x000fea0003c00000 */
[----:B------:R0:W1:Y:S02]  /*15210*/  SHFL.IDX P6, R14, R13, R12, R11 ;  /* 0x0000000c0d0e7389 */ /* 0x00006400000c000b */
[----:B01----:R-:W-:Y:S01]  /*15220*/  ENDCOLLECTIVE ;  /* 0x000000000000791b */ /* 0x003fe20003800000 */
.L_x_372:
[----:B------:R-:W-:Y:S05]  /*15230*/  BRA `(.L_x_373) ;  /* 0xffffffdc00f87947 */ /* 0x000fea000383ffff */
.L_x_316:
[----:B------:R-:W-:Y:S01]  /*15240*/  BSSY B0, `(.L_x_374) ;  /* 0x0000007000007945 */ /* 0x000fe20003800000 */
[----:B------:R-:W-:Y:S02]  /*15250*/  IMAD.MOV.U32 R12, RZ, RZ, 0x1 ;  /* 0x00000001ff0c7424 */ /* 0x000fe400078e00ff */
[----:B------:R-:W-:Y:S02]  /*15260*/  IMAD.MOV.U32 R11, RZ, RZ, RZ ;  /* 0x000000ffff0b7224 */ /* 0x000fe400078e00ff */
[----:B------:R-:W-:-:S07]  /*15270*/  IMAD.MOV.U32 R15, RZ, RZ, -0x1 ;  /* 0xffffffffff0f7424 */ /* 0x000fce00078e00ff */
[----:B------:R-:W-:Y:S05]  /*15280*/  WARPSYNC.COLLECTIVE R15, `(.L_x_375) ;  /* 0x000000000f087348 */ /* 0x000fea0003c00000 */
[----:B------:R0:W1:Y:S02]  /*15290*/  SHFL.UP P6, R14, R13, R12, R11 ;  /* 0x0400000c0d0e7389 */ /* 0x00006400000c000b */
[----:B01----:R-:W-:Y:S01]  /*152a0*/  ENDCOLLECTIVE ;  /* 0x000000000000791b */ /* 0x003fe20003800000 */
.L_x_375:
[----:B------:R-:W-:Y:S05]  /*152b0*/  BSYNC B0 ;  /* 0x0000000000007941 */ /* 0x000fea0003800000 */
.L_x_374:
[----:B------:R-:W-:Y:S01]  /*152c0*/  SEL R14, R14, RZ, P1 ;  /* 0x000000ff0e0e7207 */ /* 0x000fe20000800000 */
[----:B------:R-:W-:Y:S02]  /*152d0*/  IMAD.MOV.U32 R12, RZ, RZ, 0x2 ;  /* 0x00000002ff0c7424 */ /* 0x000fe400078e00ff */
[----:B------:R-:W-:Y:S02]  /*152e0*/  IMAD.MOV.U32 R11, RZ, RZ, RZ ;  /* 0x000000ffff0b7224 */ /* 0x000fe400078e00ff */
[----:B------:R-:W-:Y:S02]  /*152f0*/  IMAD.IADD R13, R13, 0x1, R14 ;  /* 0x000000010d0d7824 */ /* 0x000fe400078e020e */
[----:B------:R-:W-:-:S07]  /*15300*/  IMAD.MOV.U32 R15, RZ, RZ, -0x1 ;  /* 0xffffffffff0f7424 */ /* 0x000fce00078e00ff */
[----:B------:R-:W-:Y:S05]  /*15310*/  WARPSYNC.COLLECTIVE R15, `(.L_x_376) ;  /* 0x000000000f087348 */ /* 0x000fea0003c00000 */
[----:B------:R0:W1:Y:S02]  /*15320*/  SHFL.UP P6, R14, R13, R12, R11 ;  /* 0x0400000c0d0e7389 */ /* 0x00006400000c000b */
[----:B01----:R-:W-:Y:S01]  /*15330*/  ENDCOLLECTIVE ;  /* 0x000000000000791b */ /* 0x003fe20003800000 */
.L_x_376:
[----:B------:R-:W-:Y:S01]  /*15340*/  IMAD.MOV.U32 R12, RZ, RZ, 0x4 ;  /* 0x00000004ff0c7424 */ /* 0x000fe200078e00ff */
[----:B------:R-:W-:-:S05]  /*15350*/  SEL R2, R14, RZ, P2 ;  /* 0x000000ff0e027207 */ /* 0x000fca0001000000 */
[----:B------:R-:W-:-:S04]  /*15360*/  IMAD.IADD R2, R13, 0x1, R2 ;  /* 0x000000010d027824 */ /* 0x000fc800078e0202 */
[----:B------:R-:W-:-:S07]  /*15370*/  IMAD.MOV.U32 R13, RZ, RZ, R2 ;  /* 0x000000ffff0d7224 */ /* 0x000fce00078e0002 */
[----:B------:R-:W-:Y:S05]  /*15380*/  WARPSYNC.COLLECTIVE R15, `(.L_x_377) ;  /* 0x000000000f087348 */ /* 0x000fea0003c00000 */
[----:B------:R0:W1:Y:S02]  /*15390*/  SHFL.UP P6, R14, R13, R12, R11 ;  /* 0x0400000c0d0e7389 */ /* 0x00006400000c000b */
[----:B01----:R-:W-:Y:S01]  /*153a0*/  ENDCOLLECTIVE ;  /* 0x000000000000791b */ /* 0x003fe20003800000 */
.L_x_377:
[----:B------:R-:W-:Y:S01]  /*153b0*/  IMAD.MOV.U32 R12, RZ, RZ, 0x8 ;  /* 0x00000008ff0c7424 */ /* 0x000fe200078e00ff */
[----:B------:R-:W-:-:S05]  /*153c0*/  SEL R3, R14, RZ, P3 ;  /* 0x000000ff0e037207 */ /* 0x000fca0001800000 */
[----:B------:R-:W-:-:S04]  /*153d0*/  IMAD.IADD R3, R2, 0x1, R3 ;  /* 0x0000000102037824 */ /* 0x000fc800078e0203 */
[----:B------:R-:W-:-:S07]  /*153e0*/  IMAD.MOV.U32 R13, RZ, RZ, R3 ;  /* 0x000000ffff0d7224 */ /* 0x000fce00078e0003 */
[----:B------:R-:W-:Y:S05]  /*153f0*/  WARPSYNC.COLLECTIVE R15, `(.L_x_378) ;  /* 0x000000000f087348 */ /* 0x000fea0003c00000 */
[----:B------:R0:W1:Y:S02]  /*15400*/  SHFL.UP P6, R14, R13, R12, R11 ;  /* 0x0400000c0d0e7389 */ /* 0x00006400000c000b */
[----:B01----:R-:W-:Y:S01]  /*15410*/  ENDCOLLECTIVE ;  /* 0x000000000000791b */ /* 0x003fe20003800000 */
.L_x_378:
[----:B------:R-:W-:Y:S01]  /*15420*/  IMAD.MOV.U32 R12, RZ, RZ, 0x10 ;  /* 0x00000010ff0c7424 */ /* 0x000fe200078e00ff */
[----:B------:R-:W-:-:S05]  /*15430*/  SEL R14, R14, RZ, P4 ;  /* 0x000000ff0e0e7207 */ /* 0x000fca0002000000 */
[----:B------:R-:W-:-:S04]  /*15440*/  IMAD.IADD R5, R3, 0x1, R14 ;  /* 0x0000000103057824 */ /* 0x000fc800078e020e */
[----:B------:R-:W-:-:S07]  /*15450*/  IMAD.MOV.U32 R13, RZ, RZ, R5 ;  /* 0x000000ffff0d7224 */ /* 0x000fce00078e0005 */
[----:B------:R-:W-:Y:S05]  /*15460*/  WARPSYNC.COLLECTIVE R15, `(.L_x_379) ;  /* 0x000000000f087348 */ /* 0x000fea0003c00000 */
[----:B------:R0:W1:Y:S02]  /*15470*/  SHFL.UP P6, R14, R13, R12, R11 ;  /* 0x0400000c0d0e7389 */ /* 0x00006400000c000b */
[----:B01----:R-:W-:Y:S01]  /*15480*/  ENDCOLLECTIVE ;  /* 0x000000000000791b */ /* 0x003fe20003800000 */
.L_x_379:
        /* <DEDUP_REMOVED lines=8> */
.L_x_380:
[----:B------:R-:W-:Y:S05]  /*15510*/  BRA `(.L_x_381) ;  /* 0xffffffdc00e87947 */ /* 0x000fea000383ffff */
.L_x_318:
[----:B------:R-:W-:Y:S01]  /*15520*/  BSSY B0, `(.L_x_382) ;  /* 0x0000006000007945 */ /* 0x000fe20003800000 */
[----:B------:R-:W-:Y:S01]  /*15530*/  PLOP3.LUT P6, PT, P6, PT, PT, 0x8, 0x0 ;  /* 0x000000000000781c */ /* 0x000fe200037ce170 */
[----:B------:R-:W-:-:S12]  /*15540*/  IMAD.MOV.U32 R15, RZ, RZ, -0x1 ;  /* 0xffffffffff0f7424 */ /* 0x000fd800078e00ff */
[----:B0-----:R-:W-:Y:S05]  /*15550*/  WARPSYNC.COLLECTIVE R15, `(.L_x_383) ;  /* 0x000000000f087348 */ /* 0x001fea0003c00000 */
[----:B------:R-:W-:Y:S01]  /*15560*/  VOTE.ANY R14, PT, P6 ;  /* 0x00000000000e7806 */ /* 0x000fe200030e0100 */
[----:B0-----:R-:W-:Y:S06]  /*15570*/  ENDCOLLECTIVE ;  /* 0x000000000000791b */ /* 0x001fec0003800000 */
.L_x_383:
[----:B------:R-:W-:Y:S05]  /*15580*/  BSYNC B0 ;  /* 0x0000000000007941 */ /* 0x000fea0003800000 */
.L_x_382:
[----:B------:R-:W-:Y:S02]  /*15590*/  IMAD.MOV.U32 R8, RZ, RZ, R14 ;  /* 0x000000ffff087224 */ /* 0x000fe400078e000e */
[----:B------:R-:W-:Y:S02]  /*155a0*/  IMAD.MOV.U32 R13, RZ, RZ, R7 ;  /* 0x000000ffff0d7224 */ /* 0x000fe400078e0007 */
[----:B------:R-:W0:Y:S01]  /*155b0*/  POPC R5, R8 ;  /* 0x0000000800057309 */ /* 0x000e220000000000 */
[----:B------:R-:W-:Y:S02]  /*155c0*/  IMAD.MOV.U32 R11, RZ, RZ, 0x1f ;  /* 0x0000001fff0b7424 */ /* 0x000fe400078e00ff */
[----:B------:R-:W-:Y:S02]  /*155d0*/  IMAD.MOV.U32 R15, RZ, RZ, -0x1 ;  /* 0xffffffffff0f7424 */ /* 0x000fe400078e00ff */
[----:B0-----:R-:W-:-:S07]  /*155e0*/  IMAD.MOV.U32 R12, RZ, RZ, R5 ;  /* 0x000000ffff0c7224 */ /* 0x001fce00078e0005 */
[----:B------:R-:W-:Y:S05]  /*155f0*/  WARPSYNC.COLLECTIVE R15, `(.L_x_384) ;  /* 0x000000000f087348 */ /* 0x000fea0003c00000 */
[----:B------:R0:W1:Y:S02]  /*15600*/  SHFL.IDX P6, R14, R13, R12, R11 ;  /* 0x0000000c0d0e7389 */ /* 0x00006400000c000b */
[----:B01----:R-:W-:Y:S01]  /*15610*/  ENDCOLLECTIVE ;  /* 0x000000000000791b */ /* 0x003fe20003800000 */
.L_x_384:
[----:B------:R-:W-:Y:S02]  /*15620*/  IMAD.MOV.U32 R13, RZ, RZ, R4 ;  /* 0x000000ffff0d7224 */ /* 0x000fe400078e0004 */
[----:B------:R-:W-:-:S07]  /*15630*/  IMAD.MOV.U32 R7, RZ, RZ, R14 ;  /* 0x000000ffff077224 */ /* 0x000fce00078e000e */
[----:B------:R-:W-:Y:S05]  /*15640*/  WARPSYNC.COLLECTIVE R15, `(.L_x_385) ;  /* 0x000000000f087348 */ /* 0x000fea0003c00000 */
[----:B------:R0:W1:Y:S02]  /*15650*/  SHFL.IDX P6, R14, R13, R12, R11 ;  /* 0x0000000c0d0e7389 */ /* 0x00006400000c000b */
[----:B01----:R-:W-:Y:S01]  /*15660*/  ENDCOLLECTIVE ;  /* 0x000000000000791b */ /* 0x003fe20003800000 */
.L_x_385:
[----:B------:R-:W-:Y:S01]  /*15670*/  IMAD.MOV.U32 R4, RZ, RZ, R14 ;  /* 0x000000ffff047224 */ /* 0x000fe200078e000e */
[----:B------:R-:W-:Y:S06]  /*15680*/  BRA `(.L_x_386) ;  /* 0xffffffdc00c87947 */ /* 0x000fec000383ffff */
.L_x_320:
[----:B------:R-:W-:Y:S01]  /*15690*/  BSSY B0, `(.L_x_387) ;  /* 0x0000007000007945 */ /* 0x000fe20003800000 */
[----:B------:R-:W-:Y:S02]  /*156a0*/  IMAD.MOV.U32 R13, RZ, RZ, R3 ;  /* 0x000000ffff0d7224 */ /* 0x000fe400078e0003 */
[----:B------:R-:W-:Y:S02]  /*156b0*/  IMAD.MOV.U32 R11, RZ, RZ, 0x1f ;  /* 0x0000001fff0b7424 */ /* 0x000fe400078e00ff */
[----:B------:R-:W-:-:S07]  /*156c0*/  IMAD.MOV.U32 R15, RZ, RZ, -0x1 ;  /* 0xffffffffff0f7424 */ /* 0x000fce00078e00ff */
[----:B0123--:R-:W-:Y:S05]  /*156d0*/  WARPSYNC.COLLECTIVE R15, `(.L_x_388) ;  /* 0x000000000f087348 */ /* 0x00ffea0003c00000 */
[----:B------:R4:W0:Y:S02]  /*156e0*/  SHFL.IDX P6, R14, R13, R12, R11 ;  /* 0x0000000c0d0e7389 */ /* 0x00082400000c000b */
[----:B01234-:R-:W-:Y:S01]  /*156f0*/  ENDCOLLECTIVE ;  /* 0x000000000000791b */ /* 0x01ffe20003800000 */
.L_x_388:
[----:B------:R-:W-:Y:S05]  /*15700*/  BSYNC B0 ;  /* 0x0000000000007941 */ /* 0x000fea0003800000 */
.L_x_387:
[----:B------:R-:W-:Y:S01]  /*15710*/  IMAD.MOV.U32 R24, RZ, RZ, R14 ;  /* 0x000000ffff187224 */ /* 0x000fe200078e000e */
[----:B------:R-:W-:Y:S06]  /*15720*/  BRA `(.L_x_319) ;  /* 0xffffffdc00b87947 */ /* 0x000fec000383ffff */
.L_x_324:
[----:B0-----:R0:W1:Y:S02]  /*15730*/  SYNCS.PHASECHK.TRANS64.TRYWAIT P0, [R9+URZ+0x31c20], R0 ;  /* 0x031c2000090075a7 */ /* 0x001064000800017f */
[----:B-1----:R-:W-:Y:S05]  /*15740*/  @!P0 NANOSLEEP.SYNCS 0x989680 ;  /* 0x009896800000895d */ /* 0x002fea0003900000 */
[----:B------:R-:W1:Y:S02]  /*15750*/  @!P0 SYNCS.PHASECHK.TRANS64 P0, [R9+URZ+0x31c20], R0 ;  /* 0x031c2000090085a7 */ /* 0x000e64000800007f */
[----:B-1----:R-:W-:Y:S05]  /*15760*/  @!P0 BRA `(.L_x_324) ;  /* 0xfffffffc00f08947 */ /* 0x002fea000383ffff */
[----:B------:R-:W-:Y:S05]  /*15770*/  BRA `(.L_x_389) ;  /* 0xffffffe400107947 */ /* 0x000fea000383ffff */
.L_x_325:
        /* <DEDUP_REMOVED lines=8> */
[----:B0--3--:R-:W-:Y:S05]  /*15800*/  WARPSYNC.COLLECTIVE R15, `(.L_x_391) ;  /* 0x000000000f087348 */ /* 0x009fea0003c00000 */
[----:B------:R1:W2:Y:S02]  /*15810*/  SHFL.IDX P6, R14, R13, R12, R11 ;  /* 0x0000000c0d0e7389 */ /* 0x0002a400000c000b */
[----:B0123--:R-:W-:Y:S01]  /*15820*/  ENDCOLLECTIVE ;  /* 0x000000000000791b */ /* 0x00ffe20003800000 */
.L_x_391:
[----:B------:R-:W-:Y:S05]  /*15830*/  BSYNC B0 ;  /* 0x0000000000007941 */ /* 0x000fea0003800000 */
.L_x_390:
[----:B------:R-:W-:Y:S05]  /*15840*/  BRA `(.L_x_392) ;  /* 0xffffffe000f87947 */ /* 0x000fea000383ffff */
.L_x_328:
[----:B------:R-:W-:Y:S01]  /*15850*/  BSSY B1, `(.L_x_393) ;  /* 0x0000006000017945 */ /* 0x000fe20003800000 */
[----:B------:R-:W-:-:S07]  /*15860*/  IMAD.MOV.U32 R15, RZ, RZ, -0x1 ;  /* 0xffffffffff0f7424 */ /* 0x000fce00078e00ff */
[----:B0--3--:R-:W-:Y:S05]  /*15870*/  WARPSYNC.COLLECTIVE R15, `(.L_x_394) ;  /* 0x000000000f0c7348 */ /* 0x009fea0003c00000 */
[----:B------:R-:W-:Y:S02]  /*15880*/  ELECT P6, UR62, PT ;  /* 0x00000000003e782f */ /* 0x000fe400038c0000 */
[----:B------:R-:W-:Y:S01]  /*15890*/  MOV R14, UR62 ;  /* 0x0000003e000e7c02 */ /* 0x000fe20008000f00 */
[----:B0--3--:R-:W-:Y:S10]  /*158a0*/  ENDCOLLECTIVE ;  /* 0x000000000000791b */ /* 0x009ff40003800000 */
.L_x_394:
[----:B------:R-:W-:Y:S05]  /*158b0*/  BSYNC B1 ;  /* 0x0000000000017941 */ /* 0x000fea0003800000 */
.L_x_393:
[----:B------:R-:W-:Y:S05]  /*158c0*/  BRA `(.L_x_395) ;  /* 0xffffffe000f07947 */ /* 0x000fea000383ffff */
.L_x_330:
[----:B0-----:R0:W1:Y:S02]  /*158d0*/  SYNCS.PHASECHK.TRANS64.TRYWAIT P0, [R7+URZ], R2 ;  /* 0x00000002070075a7 */ /* 0x001064000800017f */
[----:B-1----:R-:W-:Y:S05]  /*158e0*/  @!P0 NANOSLEEP.SYNCS 0x989680 ;  /* 0x009896800000895d */ /* 0x002fea0003900000 */
[----:B------:R-:W1:Y:S02]  /*158f0*/  @!P0 SYNCS.PHASECHK.TRANS64 P0, [R7+URZ], R2 ;  /* 0x00000002070085a7 */ /* 0x000e64000800007f */
[----:B-1----:R-:W-:Y:S05]  /*15900*/  @!P0 BRA `(.L_x_330) ;  /* 0xfffffffc00f08947 */ /* 0x002fea000383ffff */
[----:B------:R-:W-:Y:S05]  /*15910*/  BRA `(.L_x_396) ;  /* 0xffffffe4002c7947 */ /* 0x000fea000383ffff */
.L_x_331:
[----:B-1----:R1:W2:Y:S02]  /*15920*/  SYNCS.PHASECHK.TRANS64.TRYWAIT P0, [R3+URZ], R0 ;  /* 0x00000000030075a7 */ /* 0x0022a4000800017f */
[----:B--2---:R-:W-:Y:S05]  /*15930*/  @!P0 NANOSLEEP.SYNCS 0x989680 ;  /* 0x009896800000895d */ /* 0x004fea0003900000 */
[----:B------:R-:W2:Y:S02]  /*15940*/  @!P0 SYNCS.PHASECHK.TRANS64 P0, [R3+URZ], R0 ;  /* 0x00000000030085a7 */ /* 0x000ea4000800007f */
[----:B--2---:R-:W-:Y:S05]  /*15950*/  @!P0 BRA `(.L_x_331) ;  /* 0xfffffffc00f08947 */ /* 0x004fea000383ffff */
[----:B------:R-:W-:Y:S05]  /*15960*/  BRA `(.L_x_397) ;  /* 0xffffffe400207947 */ /* 0x000fea000383ffff */
.L_x_333:
[----:B-1----:R1:W2:Y:S02]  /*15970*/  SYNCS.PHASECHK.TRANS64.TRYWAIT P0, [R5+URZ], R2 ;  /* 0x00000002050075a7 */ /* 0x0022a4000800017f */
[----:B--2---:R-:W-:Y:S05]  /*15980*/  @!P0 NANOSLEEP.SYNCS 0x989680 ;  /* 0x009896800000895d */ /* 0x004fea0003900000 */
[----:B------:R-:W2:Y:S02]  /*15990*/  @!P0 SYNCS.PHASECHK.TRANS64 P0, [R5+URZ], R2 ;  /* 0x00000002050085a7 */ /* 0x000ea4000800007f */
[----:B--2---:R-:W-:Y:S05]  /*159a0*/  @!P0 BRA `(.L_x_333) ;  /* 0xfffffffc00f08947 */ /* 0x004fea000383ffff */
[----:B------:R-:W-:Y:S05]  /*159b0*/  BRA `(.L_x_398) ;  /* 0xffffffe400247947 */ /* 0x000fea000383ffff */
.L_x_399:
        /* <DEDUP_REMOVED lines=12> */
.L_x_2777:


//--------------------- .text._ZN7cutlass13device_kernelIN5flash11enable_sm90INS1_16FlashAttnFwdSm90INS1_25CollectiveMainloopFwdSm90ILi2EN4cute5tupleIJNS5_1CILi1EEES8_S8_EEENS6_IJNS7_ILi192EEENS7_ILi144EEENS7_ILi96EEEEEELi96ENS_10bfloat16_tEfNS_4arch4Sm90ELb0ELb0ELb1ELb1ELb0ELb1ELb0ELb0ELb1ELb1ELb1ELb0EEENS1_21CollectiveEpilogueFwdINS6_IJSA_SC_SB_EEES9_SE_SG_Li384ELb1ELb1ELb1ELb0EEENS1_36VarlenDynamicPersistentTileSchedulerILi192ELi144ELi384ELi128ELb1ELb1ELb1ELb0ELb1ELb1EEEEEEEEEvNT_6ParamsE --------------------------
	.section	.text._ZN7cutlass13device_kernelIN5flash11enable_sm90INS1_16FlashAttnFwdSm90INS1_25CollectiveMainloopFwdSm90ILi2EN4cute5tupleIJNS5_1CILi1EEES8_S8_EEENS6_IJNS7_ILi192EEENS7_ILi144EEENS7_ILi96EEEEEELi96ENS_10bfloat16_tEfNS_4arch4Sm90ELb0ELb0ELb1ELb1ELb0ELb1ELb0ELb0ELb1ELb1ELb1ELb0EEENS1_21CollectiveEpilogueFwdINS6_IJSA_SC_SB_EEES9_SE_SG_Li384ELb1ELb1ELb1ELb0EEENS1_36VarlenDynamicPersistentTileSchedulerILi192ELi144ELi384ELi128ELb1ELb1ELb1ELb0ELb1ELb1EEEEEEEEEvNT_6ParamsE,"ax",@progbits
	.align	128
.text._ZN7cutlass13device_kernelIN5flash11enable_sm90INS1_16FlashAttnFwdSm90INS1_25CollectiveMainloopFwdSm90ILi2EN4cute5tupleIJNS5_1CILi1EEES8_S8_EEENS6_IJNS7_ILi192EEENS7_ILi144EEENS7_ILi96EEEEEELi96ENS_10bfloat16_tEfNS_4arch4Sm90ELb0ELb0ELb1ELb1ELb0ELb1ELb0ELb0ELb1ELb1ELb1ELb0EEENS1_21CollectiveEpilogueFwdINS6_IJSA_SC_SB_EEES9_SE_SG_Li384ELb1ELb1ELb1ELb0EEENS1_36VarlenDynamicPersistentTileSchedulerILi192ELi144ELi384ELi128ELb1ELb1ELb1ELb0ELb1ELb1EEEEEEEEEvNT_6ParamsE:
        .type           _ZN7cutlass13device_kernelIN5flash11enable_sm90INS1_16FlashAttnFwdSm90INS1_25CollectiveMainloopFwdSm90ILi2EN4cute5tupleIJNS5_1CILi1EEES8_S8_EEENS6_IJNS7_ILi192EEENS7_ILi144EEENS7_ILi96EEEEEELi96ENS_10bfloat16_tEfNS_4arch4Sm90ELb0ELb0ELb1ELb1ELb0ELb1ELb0ELb0ELb1ELb1ELb1ELb0EEENS1_21CollectiveEpilogueFwdINS6_IJSA_SC_SB_EEES9_SE_SG_Li384ELb1ELb1ELb1ELb0EEENS1_36VarlenDynamicPersistentTileSchedulerILi192ELi144ELi384ELi128ELb1ELb1ELb1ELb0ELb1ELb1EEEEEEEEEvNT_6ParamsE,@function
        .size           _ZN7cutlass13device_kernelIN5flash11enable_sm90INS1_16FlashAttnFwdSm90INS1_25CollectiveMainloopFwdSm90ILi2EN4cute5tupleIJNS5_1CILi1EEES8_S8_EEENS6_IJNS7_ILi192EEENS7_ILi144EEENS7_ILi96EEEEEELi96ENS_10bfloat16_tEfNS_4arch4Sm90ELb0ELb0ELb1ELb1ELb0ELb1ELb0ELb0ELb1ELb1ELb1ELb0EEENS1_21CollectiveEpilogueFwdINS6_IJSA_SC_SB_EEES9_SE_SG_Li384ELb1ELb1ELb1ELb0EEENS1_36VarlenDynamicPersistentTileSchedulerILi192ELi144ELi384ELi128ELb1ELb1ELb1ELb0ELb1ELb1EEEEEEEEEvNT_6ParamsE,(.L_x_2778 - _ZN7cutlass13device_kernelIN5flash11enable_sm90INS1_16FlashAttnFwdSm90INS1_25CollectiveMainloopFwdSm90ILi2EN4cute5tupleIJNS5_1CILi1EEES8_S8_EEENS6_IJNS7_ILi192EEENS7_ILi144EEENS7_ILi96EEEEEELi96ENS_10bfloat16_tEfNS_4arch4Sm90ELb0ELb0ELb1ELb1ELb0ELb1ELb0ELb0ELb1ELb1ELb1ELb0EEENS1_21CollectiveEpilogueFwdINS6_IJSA_SC_SB_EEES9_SE_SG_Li384ELb1ELb1ELb1ELb0EEENS1_36VarlenDynamicPersistentTileSchedulerILi192ELi144ELi384ELi128ELb1ELb1ELb1ELb0ELb1ELb1EEEEEEEEEvNT_6ParamsE)
        .other          _ZN7cutlass13device_kernelIN5flash11enable_sm90INS1_16FlashAttnFwdSm90INS1_25CollectiveMainloopFwdSm90ILi2EN4cute5tupleIJNS5_1CILi1EEES8_S8_EEENS6_IJNS7_ILi192EEENS7_ILi144EEENS7_ILi96EEEEEELi96ENS_10bfloat16_tEfNS_4arch4Sm90ELb0ELb0ELb1ELb1ELb0ELb1ELb0ELb0ELb1ELb1ELb1ELb0EEENS1_21CollectiveEpilogueFwdINS6_IJSA_SC_SB_EEES9_SE_SG_Li384ELb1ELb1ELb1ELb0EEENS1_36VarlenDynamicPersistentTileSchedulerILi192ELi144ELi384ELi128ELb1ELb1ELb1ELb0ELb1ELb1EEEEEEEEEvNT_6ParamsE,@"STO_CUDA_ENTRY STV_DEFAULT"
_ZN7cutlass13device_kernelIN5flash11enable_sm90INS1_16FlashAttnFwdSm90INS1_25CollectiveMainloopFwdSm90ILi2EN4cute5tupleIJNS5_1CILi1EEES8_S8_EEENS6_IJNS7_ILi192EEENS7_ILi144EEENS7_ILi96EEEEEELi96ENS_10bfloat16_tEfNS_4arch4Sm90ELb0ELb0ELb1ELb1ELb0ELb1ELb0ELb0ELb1ELb1ELb1ELb0EEENS1_21CollectiveEpilogueFwdINS6_IJSA_SC_SB_EEES9_SE_SG_Li384ELb1ELb1ELb1ELb0EEENS1_36VarlenDynamicPersistentTileSchedulerILi192ELi144ELi384ELi128ELb1ELb1ELb1ELb0ELb1ELb1EEEEEEEEEvNT_6ParamsE:
[----:B------:R-:W0:Y:S02]  /*0000*/  LDC R1, c[0x0][0x28] ;  /* 0x00000a00ff017b82 */ /* 0x000e240000000800 */
[----:B0-----:R-:W-:Y:S01]  /*0010*/  VIADD R1, R1, 0xfffffee0 ;  /* 0xfffffee001017836 */ /* 0x001fe20000000000 */
[----:B------:R-:W0:Y:S01]  /*0020*/  S2R R3, SR_TID.X ;  /* 0x0000000000037919 */ /* 0x000e220000002100 */
[----:B------:R-:W-:Y:S01]  /*0030*/  ELECT P0, URZ, PT ;  /* 0x00000000003f782f */ /* 0x000fe20003800000 */
[----:B------:R-:W-:Y:S01]  /*0040*/  BSSY B0, `(.L_x_400) ;  /* 0x0000013000007945 */ /* 0x000fe20003800000 */
[----:B0-----:R-:W-:-:S05]  /*0050*/  SHF.R.U32.HI R0, RZ, 0x5, R3 ;  /* 0x00000005ff007819 */ /* 0x001fca0000011603 */
[----:B------:R-:W0:Y:S02]  /*0060*/  SHFL.IDX PT, R2, R0, RZ, 0x1f ;  /* 0x00001fff00027589 */ /* 0x000e2400000e0000 */
[----:B0-----:R-:W-:-:S13]  /*0070*/  ISETP.EQ.AND P0, PT, R2, RZ, P0 ;  /* 0x000000ff0200720c */ /* 0x001fda0000702270 */
[----:B------:R-:W-:Y:S05]  /*0080*/  @!P0 BRA `(.L_x_401) ;  /* 0x0000000000388947 */ /* 0x000fea0003800000 */
[----:B------:R-:W-:Y:S02]  /*0090*/  ULDC.64 UR4, c[0x0][0x198] ;  /* 0x0000660000047ab9 */ /* 0x000fe40000000a00 */
[----:B------:R-:W-:Y:S02]  /*00a0*/  UIADD3 UR6, UP0, UR4, 0x370, URZ ;  /* 0x0000037004067890 */ /* 0x000fe4000ff1e03f */
[----:B------:R-:W-:Y:S02]  /*00b0*/  UIADD3 UR8, UP1, UR4, 0x470, URZ ;  /* 0x0000047004087890 */ /* 0x000fe4000ff3e03f */
[----:B------:R-:W-:Y:S02]  /*00c0*/  UIADD3 UR10, UP2, UR4, 0x570, URZ ;  /* 0x00000570040a7890 */ /* 0x000fe4000ff5e03f */
[----:B------:R-:W-:Y:S02]  /*00d0*/  UIADD3 UR4, UP3, UR4, 0x670, URZ ;  /* 0x0000067004047890 */ /* 0x000fe4000ff7e03f */
[----:B------:R-:W-:-:S02]  /*00e0*/  UIADD3.X UR7, URZ, UR5, URZ, UP0, !UPT ;  /* 0x000000053f077290 */ /* 0x000fc400087fe43f */
[----:B------:R-:W-:Y:S02]  /*00f0*/  UIADD3.X UR9, URZ, UR5, URZ, UP1, !UPT ;  /* 0x000000053f097290 */ /* 0x000fe40008ffe43f */
[----:B------:R-:W-:Y:S02]  /*0100*/  UIADD3.X UR11, URZ, UR5, URZ, UP2, !UPT ;  /* 0x000000053f0b7290 */ /* 0x000fe400097fe43f */
[----:B------:R-:W-:-:S03]  /*0110*/  UIADD3.X UR5, URZ, UR5, URZ, UP3, !UPT ;  /* 0x000000053f057290 */ /* 0x000fc60009ffe43f */
[----:B------:R0:W-:Y:S02]  /*0120*/  UTMACCTL.PF [UR6] ;  /* 0x00000000060079b9 */ /* 0x0001e40008040000 */
[----:B------:R0:W-:Y:S02]  /*0130*/  UTMACCTL.PF [UR8] ;  /* 0x00000000080079b9 */ /* 0x0001e40008040000 */
[----:B------:R0:W-:Y:S02]  /*0140*/  UTMACCTL.PF [UR10] ;  /* 0x000000000a0079b9 */ /* 0x0001e40008040000 */
[----:B------:R0:W-:Y:S02]  /*0150*/  UTMACCTL.PF [UR4] ;  /* 0x00000000040079b9 */ /* 0x0001e40008040000 */
[----:B0-----:R-:W-:Y:S01]  /*0160*/  NOP ;  /* 0x0000000000007918 */ /* 0x001fe20000000000 */
.L_x_401:
[----:B------:R-:W-:Y:S05]  /*0170*/  BSYNC B0 ;  /* 0x0000000000007941 */ /* 0x000fea0003800000 */
.L_x_400:
        /* <DEDUP_REMOVED lines=40> */
.L_x_402:
        /* <DEDUP_REMOVED lines=22> */
.L_x_403:
        /* <DEDUP_REMOVED lines=18> */
.L_x_404:
        /* <DEDUP_REMOVED lines=22> */
.L_x_405:
        /* <DEDUP_REMOVED lines=22> */
.L_x_406:
[----:B--2---:R-:W-:Y:S01]  /*0940*/  ISETP.NE.AND P0, PT, R2, RZ, PT ;  /* 0x000000ff0200720c */ /* 0x004fe20003f05270 */
[----:B------:R-:W-:Y:S01]  /*0950*/  IMAD.MOV.U32 R2, RZ, RZ, 0x1 ;  /* 0x00000001ff027424 */ /* 0x000fe200078e00ff */
[----:B------:R-:W-:Y:S01]  /*0960*/  NOP ;  /* 0x0000000000007918 */ /* 0x000fe20000000000 */
[----:B------:R-:W-:Y:S01]  /*0970*/  ULDC.64 UR60, c[0x0][0x208] ;  /* 0x00008200003c7ab9 */ /* 0x000fe20000000a00 */
[----:B------:R-:W-:Y:S02]  /*0980*/  BSSY B9, `(.L_x_407) ;  /* 0x0002062000097945 */ /* 0x000fe40003800000 */
[----:B------:R-:W-:-:S05]  /*0990*/  SEL R2, R2, 0x2, !P0 ;  /* 0x0000000202027807 */ /* 0x000fca0004000000 */
[----:B------:R2:W-:Y:S01]  /*09a0*/  STL [R1+0x58], R2 ;  /* 0x0000580201007387 */ /* 0x0005e20000100800 */
[----:B01-34-:R-:W-:Y:S06]  /*09b0*/  BAR.SYNC.DEFER_BLOCKING 0x0 ;  /* 0x0000000000007b1d */ /* 0x01bfec0000010000 */
[----:B------:R-:W-:Y:S05]  /*09c0*/  @!P0 BRA `(.L_x_408) ;  /* 0x0000018400b08947 */ /* 0x000fea0003800000 */
.L_x_409:
[----:B------:R-:W-:-:S08]  /*09d0*/  NOP ;  /* 0x0000000000007918 */ /* 0x000fd00000000000 */
[----:B------:R-:W0:Y:S02]  /*09e0*/  USETMAXREG.TRY_ALLOC.CTAPOOL UP0, 0xa0 ;  /* 0x000000a0000079c8 */ /* 0x000e240008000600 */
[----:B0-----:R-:W-:-:S13]  /*09f0*/  PLOP3.LUT P0, PT, PT, PT, UP0, 0x80, 0x0 ;  /* 0x000000000000781c */ /* 0x001fda0003f0f008 */
[----:B------:R-:W-:Y:S05]  /*0a00*/  @!P0 BRA `(.L_x_409) ;  /* 0xfffffffc00f08947 */ /* 0x000fea000383ffff */
[----:B------:R-:W3:Y:S01]  /*0a10*/  LDL.LU R0, [R1+0x50] ;  /* 0x0000500001007983 */ /* 0x000ee20000300800 */
[----:B--2---:R-:W0:Y:S01]  /*0a20*/  S2R R2, SR_TID.X ;  /* 0x0000000000027919 */ /* 0x004e220000002100 */
[----:B------:R-:W1:Y:S01]  /*0a30*/  S2UR UR5, SR_CgaCtaId ;  /* 0x00000000000579c3 */ /* 0x000e620000008800 */
[----:B------:R-:W-:Y:S01]  /*0a40*/  UMOV UR4, 0x400 ;  /* 0x0000040000047882 */ /* 0x000fe20000000000 */
[----:B0-----:R-:W-:-:S06]  /*0a50*/  SHF.R.U32.HI R2, RZ, 0x7, R2 ;  /* 0x00000007ff027819 */ /* 0x001fcc0000011602 */
[----:B------:R-:W-:Y:S06]  /*0a60*/  BAR.ARV 0x8, 0x200 ;  /* 0x0208000000007b1d */ /* 0x000fec0000002000 */
[----:B------:R-:W-:-:S13]  /*0a70*/  ISETP.NE.AND P0, PT, R2, 0x1, PT ;  /* 0x000000010200780c */ /* 0x000fda0003f05270 */
[----:B------:R-:W-:Y:S08]  /*0a80*/  @!P0 BAR.ARV 0x9, 0x100 ;  /* 0x0244000000008b1d */ /* 0x000ff00000002000 */
[----:B------:R-:W-:Y:S01]  /*0a90*/  BAR.SYNC.DEFER_BLOCKING 0x5, 0x200 ;  /* 0x0148000000007b1d */ /* 0x000fe20000010000 */
[----:B-1----:R-:W-:-:S06]  /*0aa0*/  ULEA UR4, UR5, UR4, 0x18 ;  /* 0x0000000405047291 */ /* 0x002fcc000f8ec03f */
[----:B------:R-:W-:Y:S01]  /*0ab0*/  IMAD.U32 R16, RZ, RZ, UR4 ;  /* 0x00000004ff107e24 */ /* 0x000fe2000f8e00ff */
[----:B------:R-:W-:-:S04]  /*0ac0*/  ULDC UR4, c[0x0][0xc3c] ;  /* 0x00030f0000047ab9 */ /* 0x000fc80000000800 */
[----:B------:R-:W0:Y:S01]  /*0ad0*/  LDS.128 R108, [R16+0x31cd0] ;  /* 0x031cd000106c7984 */ /* 0x000e220000000c00 */
[----:B------:R-:W-:Y:S06]  /*0ae0*/  BAR.ARV 0x4, 0x200 ;  /* 0x0108000000007b1d */ /* 0x000fec0000002000 */
[----:B---3--:R-:W-:-:S04]  /*0af0*/  LOP3.LUT R0, R0, 0xfffffff7, RZ, 0xc0, !PT ;  /* 0xfffffff700007812 */ /* 0x008fc800078ec0ff */
[----:B------:R-:W-:-:S05]  /*0b00*/  @P0 LOP3.LUT R0, R0, 0x8, RZ, 0xfc, !PT ;  /* 0x0000000800000812 */ /* 0x000fca00078efcff */
[----:B------:R1:W-:Y:S01]  /*0b10*/  STL [R1+0x50], R0 ;  /* 0x0000500001007387 */ /* 0x0003e20000100800 */
[----:B0-----:R-:W-:-:S13]  /*0b20*/  ISETP.GE.AND P0, PT, R111, UR4, PT ;  /* 0x000000046f007c0c */ /* 0x001fda000bf06270 */
[----:B-1----:R-:W-:Y:S05]  /*0b30*/  @P0 BRA `(.L_x_410) ;  /* 0x0000020400180947 */ /* 0x002fea0003800000 */
[----:B------:R-:W2:Y:S01]  /*0b40*/  LDL.LU R17, [R1+0x58] ;  /* 0x0000580001117983 */ /* 0x000ea20000300800 */
[----:B------:R-:W0:Y:S02]  /*0b50*/  S2R R0, SR_TID.X ;  /* 0x0000000000007919 */ /* 0x000e240000002100 */
[----:B0-----:R-:W-:-:S05]  /*0b60*/  VIADD R0, R0, 0xffffff80 ;  /* 0xffffff8000007836 */ /* 0x001fca0000000000 */
[----:B------:R-:W-:Y:S02]  /*0b70*/  SHF.R.S32.HI R3, RZ, 0x1f, R0 ;  /* 0x0000001fff037819 */ /* 0x000fe40000011400 */
[-C--:B------:R-:W-:Y:S02]  /*0b80*/  LEA.HI R8, R0, R0.reuse, RZ, 0x1 ;  /* 0x0000000000087211 */ /* 0x080fe400078f08ff */
[CC--:B------:R-:W-:Y:S02]  /*0b90*/  LEA.HI R2, R3.reuse, R0.reuse, RZ, 0x7 ;  /* 0x0000000003027211 */ /* 0x0c0fe400078f38ff */
[CC--:B------:R-:W-:Y:S02]  /*0ba0*/  LEA.HI R5, R3.reuse, R0.reuse, RZ, 0x2 ;  /* 0x0000000003057211 */ /* 0x0c0fe400078f10ff */
[CC--:B------:R-:W-:Y:S02]  /*0bb0*/  LEA.HI R4, R3.reuse, R0.reuse, RZ, 0x4 ;  /* 0x0000000003047211 */ /* 0x0c0fe400078f20ff */
[----:B------:R-:W-:-:S02]  /*0bc0*/  LEA.HI R6, R3, R0, RZ, 0x5 ;  /* 0x0000000003067211 */ /* 0x000fc400078f28ff */
[----:B------:R-:W-:Y:S02]  /*0bd0*/  SHF.R.S32.HI R3, RZ, 0x7, R2 ;  /* 0x00000007ff037819 */ /* 0x000fe40000011402 */
[----:B------:R-:W-:Y:S02]  /*0be0*/  LOP3.LUT R11, R2, 0xffffff80, RZ, 0xc0, !PT ;  /* 0xffffff80020b7812 */ /* 0x000fe400078ec0ff */
[--C-:B------:R-:W-:Y:S02]  /*0bf0*/  SHF.R.S32.HI R2, RZ, 0x2, R5.reuse ;  /* 0x00000002ff027819 */ /* 0x100fe40000011405 */
[----:B------:R-:W-:Y:S02]  /*0c00*/  SHF.R.S32.HI R13, RZ, 0x1f, R5 ;  /* 0x0000001fff0d7819 */ /* 0x000fe40000011405 */
[----:B------:R-:W-:Y:S02]  /*0c10*/  SHF.R.S32.HI R19, RZ, 0x1, R8 ;  /* 0x00000001ff137819 */ /* 0x000fe40000011408 */
[----:B------:R-:W-:-:S02]  /*0c20*/  LOP3.LUT R9, R5, 0xfffffffc, RZ, 0xc0, !PT ;  /* 0xfffffffc05097812 */ /* 0x000fc400078ec0ff */
[----:B------:R-:W-:Y:S02]  /*0c30*/  LOP3.LUT R7, R8, 0xfffffffe, RZ, 0xc0, !PT ;  /* 0xfffffffe08077812 */ /* 0x000fe400078ec0ff */
[----:B------:R-:W-:Y:S02]  /*0c40*/  LOP3.LUT R5, R4, 0xfffffff0, RZ, 0xc0, !PT ;  /* 0xfffffff004057812 */ /* 0x000fe400078ec0ff */
[----:B------:R-:W-:Y:S02]  /*0c50*/  LEA.HI R13, R13, R2, RZ, 0x2 ;  /* 0x000000020d0d7211 */ /* 0x000fe400078f10ff */
[----:B------:R-:W-:Y:S01]  /*0c60*/  LEA.HI R10, R8, R19, RZ, 0x1 ;  /* 0x00000013080a7211 */ /* 0x000fe200078f08ff */
[C---:B------:R-:W-:Y:S01]  /*0c70*/  IMAD.IADD R22, R0.reuse, 0x1, -R7 ;  /* 0x0000000100167824 */ /* 0x040fe200078e0a07 */
[----:B------:R-:W-:Y:S01]  /*0c80*/  LOP3.LUT R13, R13, 0xfffffffc, RZ, 0xc0, !PT ;  /* 0xfffffffc0d0d7812 */ /* 0x000fe200078ec0ff */
[C---:B------:R-:W-:Y:S02]  /*0c90*/  IMAD.IADD R5, R0.reuse, 0x1, -R5 ;  /* 0x0000000100057824 */ /* 0x040fe400078e0a05 */
[----:B------:R-:W-:-:S02]  /*0ca0*/  IMAD.IADD R24, R0, 0x1, -R11 ;  /* 0x0000000100187824 */ /* 0x000fc400078e0a0b */
[----:B------:R-:W-:Y:S01]  /*0cb0*/  IMAD.IADD R9, R0, 0x1, -R9 ;  /* 0x0000000100097824 */ /* 0x000fe200078e0a09 */
[----:B------:R-:W-:Y:S01]  /*0cc0*/  LOP3.LUT R0, R10, 0x7fffffe, RZ, 0xc0, !PT ;  /* 0x07fffffe0a007812 */ /* 0x000fe200078ec0ff */
[----:B------:R-:W-:Y:S01]  /*0cd0*/  IMAD.HI R8, R3, 0x55555556, RZ ;  /* 0x5555555603087827 */ /* 0x000fe200078e02ff */
[----:B------:R-:W-:-:S03]  /*0ce0*/  SHF.R.S32.HI R7, RZ, 0x4, R4 ;  /* 0x00000004ff077819 */ /* 0x000fc60000011404 */
[----:B------:R-:W-:Y:S02]  /*0cf0*/  IMAD.IADD R14, R2, 0x1, -R13 ;  /* 0x00000001020e7824 */ /* 0x000fe400078e0a0d */
[----:B------:R-:W-:Y:S01]  /*0d00*/  IMAD.IADD R2, R19, 0x1, -R0 ;  /* 0x0000000113027824 */ /* 0x000fe200078e0a00 */
[----:B------:R-:W-:Y:S02]  /*0d10*/  SHF.R.S32.HI R0, RZ, 0x1f, R5 ;  /* 0x0000001fff007819 */ /* 0x000fe40000011405 */
[----:B------:R-:W-:Y:S01]  /*0d20*/  SHF.R.S32.HI R11, RZ, 0x1f, R24 ;  /* 0x0000001fff0b7819 */ /* 0x000fe20000011418 */
[----:B------:R-:W-:Y:S01]  /*0d30*/  IMAD R15, R7, 0x8, R2 ;  /* 0x00000008070f7824 */ /* 0x000fe200078e0202 */
[----:B------:R-:W-:Y:S02]  /*0d40*/  LEA.HI R8, R8, R8, RZ, 0x1 ;  /* 0x0000000808087211 */ /* 0x000fe400078f08ff */
[----:B------:R-:W-:Y:S02]  /*0d50*/  LEA.HI R4, R4, R7, RZ, 0x1 ;  /* 0x0000000704047211 */ /* 0x000fe400078f08ff */
[----:B------:R-:W-:-:S02]  /*0d60*/  LEA.HI R2, R0, R5, RZ, 0x3 ;  /* 0x0000000500027211 */ /* 0x000fc400078f18ff */
[----:B------:R-:W-:Y:S02]  /*0d70*/  LEA.HI R12, R11, R24, RZ, 0x2 ;  /* 0x000000180b0c7211 */ /* 0x000fe400078f10ff */
[----:B------:R-:W-:Y:S01]  /*0d80*/  LEA.HI R0, R0, R5, RZ, 0x2 ;  /* 0x0000000500007211 */ /* 0x000fe200078f10ff */
[----:B------:R-:W-:Y:S01]  /*0d90*/  IMAD R10, R8, -0x3, R3 ;  /* 0xfffffffd080a7824 */ /* 0x000fe200078e0203 */
[----:B------:R-:W-:Y:S01]  /*0da0*/  LOP3.LUT R4, R4, 0x1ffffffe, RZ, 0xc0, !PT ;  /* 0x1ffffffe04047812 */ /* 0x000fe200078ec0ff */
[----:B------:R-:W-:Y:S01]  /*0db0*/  IMAD.SHL.U32 R3, R2, 0x10, RZ ;  /* 0x0000001002037824 */ /* 0x000fe200078e00ff */
[----:B------:R-:W-:Y:S02]  /*0dc0*/  SHF.R.S32.HI R8, RZ, 0x5, R6 ;  /* 0x00000005ff087819 */ /* 0x000fe40000011406 */
[--C-:B------:R-:W-:Y:S02]  /*0dd0*/  SHF.R.S32.HI R13, RZ, 0x2, R12.reuse ;  /* 0x00000002ff0d7819 */ /* 0x100fe4000001140c */
[----:B------:R-:W-:-:S02]  /*0de0*/  SHF.R.S32.HI R6, RZ, 0x1f, R12 ;  /* 0x0000001fff067819 */ /* 0x000fc4000001140c */
[----:B------:R-:W-:Y:S02]  /*0df0*/  LOP3.LUT R2, R0, 0x7fffffc, RZ, 0xc0, !PT ;  /* 0x07fffffc00027812 */ /* 0x000fe400078ec0ff */
[----:B------:R-:W-:Y:S01]  /*0e00*/  SHF.R.S32.HI R0, RZ, 0x2, R0 ;  /* 0x00000002ff007819 */ /* 0x000fe20000011400 */
[----:B------:R-:W-:Y:S01]  /*0e10*/  IMAD.IADD R4, R7, 0x1, -R4 ;  /* 0x0000000107047824 */ /* 0x000fe200078e0a04 */
[----:B------:R-:W-:Y:S02]  /*0e20*/  LOP3.LUT R3, R3, 0x7fffff80, RZ, 0xc0, !PT ;  /* 0x7fffff8003037812 */ /* 0x000fe400078ec0ff */
[----:B------:R-:W-:Y:S01]  /*0e30*/  LEA.HI R7, R6, R13, RZ, 0x3 ;  /* 0x0000000d06077211 */ /* 0x000fe200078f18ff */
[----:B------:R-:W-:Y:S02]  /*0e40*/  IMAD.SHL.U32 R0, R0, 0x40, RZ ;  /* 0x0000004000007824 */ /* 0x000fe400078e00ff */
[----:B------:R-:W-:Y:S01]  /*0e50*/  IMAD.IADD R6, R5, 0x1, -R2 ;  /* 0x0000000105067824 */ /* 0x000fe200078e0a02 */
[----:B------:R-:W-:Y:S01]  /*0e60*/  LOP3.LUT R2, R7, 0xfffffff8, RZ, 0xc0, !PT ;  /* 0xfffffff807027812 */ /* 0x000fe200078ec0ff */
[----:B------:R-:W-:Y:S01]  /*0e70*/  IMAD R7, R8, 0x100, R3 ;  /* 0x0000010008077824 */ /* 0x000fe200078e0203 */
[----:B------:R-:W-:Y:S01]  /*0e80*/  LOP3.LUT R0, R0, 0x40, RZ, 0xc0, !PT ;  /* 0x0000004000007812 */ /* 0x000fe200078ec0ff */
[----:B------:R-:W-:Y:S01]  /*0e90*/  IMAD.SHL.U32 R3, R4, 0x8, RZ ;  /* 0x0000000804037824 */ /* 0x000fe200078e00ff */
[----:B------:R-:W-:Y:S01]  /*0ea0*/  LEA.HI R11, R11, R24, RZ, 0x5 ;  /* 0x000000180b0b7211 */ /* 0x000fe200078f28ff */
[----:B------:R-:W-:Y:S01]  /*0eb0*/  IMAD R18, R8, 0x10, R5 ;  /* 0x0000001008127824 */ /* 0x000fe200078e0205 */
[----:B------:R-:W-:Y:S01]  /*0ec0*/  SHF.R.U32.HI R5, RZ, 0x3, R0 ;  /* 0x00000003ff057819 */ /* 0x000fe20000011600 */
[----:B------:R-:W-:Y:S01]  /*0ed0*/  IMAD.IADD R4, R13, 0x1, -R2 ;  /* 0x000000010d047824 */ /* 0x000fe200078e0a02 */
[----:B------:R-:W-:-:S02]  /*0ee0*/  LOP3.LUT R2, R0, 0x8, R3, 0xf8, !PT ;  /* 0x0000000800027812 */ /* 0x000fc400078ef803 */
[----:B------:R-:W-:Y:S01]  /*0ef0*/  SHF.R.S32.HI R11, RZ, 0x5, R11 ;  /* 0x00000005ff0b7819 */ /* 0x000fe2000001140b */
[----:B------:R-:W-:Y:S01]  /*0f00*/  IMAD R7, R6, 0x10, R7 ;  /* 0x0000001006077824 */ /* 0x000fe200078e0207 */
[----:B------:R-:W-:Y:S01]  /*0f10*/  LOP3.LUT R2, R2, R5, RZ, 0x3c, !PT ;  /* 0x0000000502027212 */ /* 0x000fe200078e3cff */
[----:B------:R-:W-:Y:S02]  /*0f20*/  IMAD.U32 R0, R18, 0x20, R3 ;  /* 0x0000002012007824 */ /* 0x000fe400078e0003 */
[----:B------:R-:W-:Y:S01]  /*0f30*/  IMAD R11, R11, 0x10, R4 ;  /* 0x000000100b0b7824 */ /* 0x000fe200078e0204 */
[----:B------:R-:W-:Y:S01]  /*0f40*/  STL [R1+0xcc], R24 ;  /* 0x0000cc1801007387 */ /* 0x000fe20000100800 */
[----:B------:R-:W-:Y:S02]  /*0f50*/  IMAD.IADD R7, R2, 0x1, R7 ;  /* 0x0000000102077824 */ /* 0x000fe400078e0207 */
[----:B------:R-:W-:Y:S01]  /*0f60*/  IMAD R4, R10, 0x40, R11 ;  /* 0x000000400a047824 */ /* 0x000fe200078e020b */
[----:B------:R0:W-:Y:S01]  /*0f70*/  STL [R1+0xe8], R0 ;  /* 0x0000e80001007387 */ /* 0x0001e20000100800 */
[----:B------:R-:W-:-:S03]  /*0f80*/  IMAD.SHL.U32 R20, R22, 0x4, RZ ;  /* 0x0000000416147824 */ /* 0x000fc600078e00ff */
[----:B------:R-:W-:Y:S01]  /*0f90*/  STL [R1+0xe0], R4 ;  /* 0x0000e00401007387 */ /* 0x000fe20000100800 */
[----:B0-----:R-:W-:Y:S02]  /*0fa0*/  VIADD R0, R16, 0xda00 ;  /* 0x0000da0010007836 */ /* 0x001fe40000000000 */
[----:B------:R-:W-:Y:S02]  /*0fb0*/  IMAD.SHL.U32 R14, R14, 0x40, RZ ;  /* 0x000000400e0e7824 */ /* 0x000fe400078e00ff */
[----:B------:R-:W-:Y:S01]  /*0fc0*/  VIADD R3, R20, 0x20 ;  /* 0x0000002014037836 */ /* 0x000fe20000000000 */
[----:B------:R-:W-:Y:S01]  /*0fd0*/  LOP3.LUT R12, R12, 0x7ffffffc, RZ, 0xc0, !PT ;  /* 0x7ffffffc0c0c7812 */ /* 0x000fe200078ec0ff */
[----:B------:R-:W-:Y:S01]  /*0fe0*/  IMAD.SHL.U32 R22, R22, 0x8, RZ ;  /* 0x0000000816167824 */ /* 0x000fe200078e00ff */
[----:B------:R-:W-:-:S03]  /*0ff0*/  LEA.HI R8, R9, R9, RZ, 0x1 ;  /* 0x0000000909087211 */ /* 0x000fc600078f08ff */
[----:B------:R-:W-:Y:S01]  /*1000*/  IMAD.IADD R12, R24, 0x1, -R12 ;  /* 0x00000001180c7824 */ /* 0x000fe200078e0a0c */
[----:B------:R-:W-:-:S03]  /*1010*/  LOP3.LUT R8, R8, 0x1ffffffe, RZ, 0xc0, !PT ;  /* 0x1ffffffe08087812 */ /* 0x000fc600078ec0ff */
[----:B------:R-:W-:Y:S02]  /*1020*/  IMAD.SHL.U32 R10, R12, 0x2, RZ ;  /* 0x000000020c0a7824 */ /* 0x000fe400078e00ff */
[----:B------:R-:W-:Y:S02]  /*1030*/  IMAD.IADD R8, R9, 0x1, -R8 ;  /* 0x0000000109087824 */ /* 0x000fe400078e0a08 */
[----:B------:R-:W-:Y:S02]  /*1040*/  IMAD.SHL.U32 R9, R15, 0x20, RZ ;  /* 0x000000200f097824 */ /* 0x000fe400078e00ff */
[C---:B------:R-:W-:Y:S02]  /*1050*/  VIADD R6, R10.reuse, 0x8 ;  /* 0x000000080a067836 */ /* 0x040fe40000000000 */
[----:B------:R-:W-:Y:S01]  /*1060*/  VIADD R5, R10, 0x10 ;  /* 0x000000100a057836 */ /* 0x000fe20000000000 */
[----:B------:R-:W-:Y:S01]  /*1070*/  CS2R R154, SRZ ;  /* 0x00000000009a7805 */ /* 0x000fe2000001ff00 */
[----:B------:R-:W-:Y:S01]  /*1080*/  IMAD R18, R7, 0x2, R16 ;  /* 0x0000000207127824 */ /* 0x000fe200078e0210 */
[----:B--2---:R-:W-:-:S05]  /*1090*/  LOP3.LUT R2, R17, 0x1, RZ, 0xfc, !PT ;  /* 0x0000000111027812 */ /* 0x004fca00078efcff */
[----:B------:R-:W-:Y:S04]  /*10a0*/  STL [R1+0x4c], R2 ;  /* 0x00004c0201007387 */ /* 0x000fe80000100800 */
[----:B------:R-:W-:Y:S04]  /*10b0*/  STL [R1+0xa4], RZ ;  /* 0x0000a4ff01007387 */ /* 0x000fe80000100800 */
[----:B------:R0:W-:Y:S04]  /*10c0*/  STL [R1+0xc8], R0 ;  /* 0x0000c80001007387 */ /* 0x0001e80000100800 */
[----:B------:R-:W-:Y:S01]  /*10d0*/  STL [R1+0x60], RZ ;  /* 0x000060ff01007387 */ /* 0x000fe20000100800 */
[----:B0-----:R-:W-:Y:S01]  /*10e0*/  SHF.R.S32.HI R0, RZ, 0x1f, R19 ;  /* 0x0000001fff007819 */ /* 0x001fe20000011413 */
[----:B------:R-:W-:-:S02]  /*10f0*/  VIADD R0, R20, 0x10 ;  /* 0x0000001014007836 */ /* 0x000fc40000000000 */
[----:B------:R-:W-:Y:S01]  /*1100*/  STL [R1+0x40], R20 ;  /* 0x0000401401007387 */ /* 0x000fe20000100800 */
[----:B------:R-:W-:-:S03]  /*1110*/  LOP3.LUT R2, R14, 0xc0, RZ, 0xc0, !PT ;  /* 0x000000c00e027812 */ /* 0x000fc600078ec0ff */
[----:B------:R0:W-:Y:S04]  /*1120*/  STL [R1+0x68], R0 ;  /* 0x0000680001007387 */ /* 0x0001e80000100800 */
[----:B------:R1:W-:Y:S01]  /*1130*/  STL [R1+0x64], R3 ;  /* 0x0000640301007387 */ /* 0x0003e20000100800 */
[C---:B0-----:R-:W-:Y:S02]  /*1140*/  VIADD R0, R20.reuse, 0x8 ;  /* 0x0000000814007836 */ /* 0x041fe40000000000 */
[----:B-1----:R-:W-:-:S03]  /*1150*/  VIADD R3, R20, 0x18 ;  /* 0x0000001814037836 */ /* 0x002fc60000000000 */
[----:B------:R0:W-:Y:S04]  /*1160*/  STL [R1+0x6c], R0 ;  /* 0x00006c0001007387 */ /* 0x0001e80000100800 */
[----:B------:R1:W-:Y:S04]  /*1170*/  STL [R1+0x54], R2 ;  /* 0x0000540201007387 */ /* 0x0003e80000100800 */
[----:B------:R2:W-:Y:S01]  /*1180*/  STL [R1+0x70], R3 ;  /* 0x0000700301007387 */ /* 0x0005e20000100800 */
[----:B0-----:R-:W-:Y:S02]  /*1190*/  LOP3.LUT R0, R2, 0x8, R22, 0xf8, !PT ;  /* 0x0000000802007812 */ /* 0x001fe400078ef816 */
[----:B-1----:R-:W-:Y:S01]  /*11a0*/  SHF.R.U32.HI R2, RZ, 0x3, R2 ;  /* 0x00000003ff027819 */ /* 0x002fe20000011602 */
[----:B--2---:R-:W-:-:S04]  /*11b0*/  VIADD R3, R20, 0x28 ;  /* 0x0000002814037836 */ /* 0x004fc80000000000 */
[----:B------:R0:W-:Y:S01]  /*11c0*/  STL [R1+0x58], R2 ;  /* 0x0000580201007387 */ /* 0x0001e20000100800 */
[----:B------:R-:W-:-:S03]  /*11d0*/  LOP3.LUT R0, R0, R2, RZ, 0x3c, !PT ;  /* 0x0000000200007212 */ /* 0x000fc600078e3cff */
[----:B------:R1:W-:Y:S04]  /*11e0*/  STL [R1+0x74], R3 ;  /* 0x0000740301007387 */ /* 0x0003e80000100800 */
[----:B------:R2:W-:Y:S01]  /*11f0*/  STL [R1+0x8c], R10 ;  /* 0x00008c0a01007387 */ /* 0x0005e20000100800 */
[----:B0-----:R-:W-:-:S03]  /*1200*/  VIADD R2, R10, 0x20 ;  /* 0x000000200a027836 */ /* 0x001fc60000000000 */
[----:B------:R0:W-:Y:S01]  /*1210*/  STL [R1+0x5c], R9 ;  /* 0x00005c0901007387 */ /* 0x0001e20000100800 */
[C---:B-1----:R-:W-:Y:S02]  /*1220*/  VIADD R3, R10.reuse, 0x18 ;  /* 0x000000180a037836 */ /* 0x042fe40000000000 */
[----:B--2---:R-:W-:Y:S01]  /*1230*/  VIADD R10, R10, 0x28 ;  /* 0x000000280a0a7836 */ /* 0x004fe20000000000 */
[----:B------:R-:W-:Y:S01]  /*1240*/  STL [R1+0xc0], R6 ;  /* 0x0000c00601007387 */ /* 0x000fe20000100800 */
[----:B0-----:R-:W-:-:S03]  /*1250*/  IMAD.IADD R9, R9, 0x1, R0 ;  /* 0x0000000109097824 */ /* 0x001fc600078e0200 */
[----:B------:R0:W-:Y:S01]  /*1260*/  STL [R1+0xbc], R5 ;  /* 0x0000bc0501007387 */ /* 0x0001e20000100800 */
[----:B------:R-:W-:-:S03]  /*1270*/  SHF.R.S32.HI R0, RZ, 0x1f, R6 ;  /* 0x0000001fff007819 */ /* 0x000fc60000011406 */
[----:B------:R-:W-:Y:S04]  /*1280*/  STL [R1+0xac], R10 ;  /* 0x0000ac0a01007387 */ /* 0x000fe80000100800 */
[----:B------:R-:W-:Y:S01]  /*1290*/  STL [R1+0xb8], R3 ;  /* 0x0000b80301007387 */ /* 0x000fe20000100800 */
[----:B0-----:R-:W-:-:S03]  /*12a0*/  SHF.R.S32.HI R5, RZ, 0x1f, R5 ;  /* 0x0000001fff057819 */ /* 0x001fc60000011405 */
[----:B------:R-:W-:Y:S04]  /*12b0*/  STL [R1+0x88], R9 ;  /* 0x0000880901007387 */ /* 0x000fe80000100800 */
[----:B------:R-:W-:Y:S04]  /*12c0*/  STL [R1+0xb4], R2 ;  /* 0x0000b40201007387 */ /* 0x000fe80000100800 */
[----:B------:R0:W-:Y:S04]  /*12d0*/  STL [R1+0xdc], R0 ;  /* 0x0000dc0001007387 */ /* 0x0001e80000100800 */
[----:B------:R-:W-:Y:S01]  /*12e0*/  STL [R1+0xd8], R5 ;  /* 0x0000d80501007387 */ /* 0x000fe20000100800 */
[----:B0-----:R-:W-:-:S02]  /*12f0*/  SHF.R.S32.HI R0, RZ, 0x1f, R3 ;  /* 0x0000001fff007819 */ /* 0x001fc40000011403 */
[----:B------:R-:W-:-:S03]  /*1300*/  SHF.R.S32.HI R2, RZ, 0x1f, R2 ;  /* 0x0000001fff027819 */ /* 0x000fc60000011402 */
[----:B------:R0:W-:Y:S04]  /*1310*/  STL [R1+0xd4], R0 ;  /* 0x0000d40001007387 */ /* 0x0001e80000100800 */
[----:B------:R1:W-:Y:S01]  /*1320*/  STL [R1+0xd0], R2 ;  /* 0x0000d00201007387 */ /* 0x0003e20000100800 */
[----:B0-----:R-:W-:-:S05]  /*1330*/  IMAD R0, R8, 0x8, R4 ;  /* 0x0000000808007824 */ /* 0x001fca00078e0204 */
[----:B------:R1:W-:Y:S01]  /*1340*/  STL [R1+0xe4], R0 ;  /* 0x0000e40001007387 */ /* 0x0003e20000100800 */
[----:B------:R-:W-:-:S07]  /*1350*/  IMAD.MOV.U32 R17, RZ, RZ, RZ ;  /* 0x000000ffff117224 */ /* 0x000fce00078e00ff */
.L_x_556:
[----:B012-4-:R-:W0:Y:S02]  /*1360*/  LDC.64 R2, c[0x0][0xc88] ;  /* 0x00032200ff027b82 */ /* 0x017e240000000a00 */
[----:B0-----:R-:W-:-:S05]  /*1370*/  IMAD.WIDE R2, R111, 0x4, R2 ;  /* 0x000000046f027825 */ /* 0x001fca00078e0202 */
[----:B------:R-:W2:Y:S01]  /*1380*/  LDG.E R28, desc[UR60][R2.64] ;  /* 0x0000003c021c7981 */ /* 0x000ea2000c1e1900 */
[----:B------:R-:W-:Y:S05]  /*1390*/  YIELD ;  /* 0x0000000000007946 */ /* 0x000fea0003800000 */
[----:B------:R-:W-:Y:S01]  /*13a0*/  ULDC.64 UR4, c[0x0][0xa28] ;  /* 0x00028a0000047ab9 */ /* 0x000fe20000000a00 */
[----:B------:R-:W-:Y:S01]  /*13b0*/  ULDC.64 UR8, c[0x0][0xa18] ;  /* 0x0002860000087ab9 */ /* 0x000fe20000000a00 */
[----:B------:R-:W-:Y:S01]  /*13c0*/  ISETP.NE.U32.AND P1, PT, RZ, UR4, PT ;  /* 0x00000004ff007c0c */ /* 0x000fe2000bf25070 */
[----:B------:R-:W-:Y:S01]  /*13d0*/  ULDC.64 UR6, c[0x0][0xa08] ;  /* 0x0002820000067ab9 */ /* 0x000fe20000000a00 */
[----:B------:R-:W-:Y:S01]  /*13e0*/  IMAD.MOV.U32 R10, RZ, RZ, RZ ;  /* 0x000000ffff0a7224 */ /* 0x000fe200078e00ff */
[----:B------:R-:W-:Y:S01]  /*13f0*/  ISETP.NE.U32.AND P0, PT, RZ, UR6, PT ;  /* 0x00000006ff007c0c */ /* 0x000fe2000bf05070 */
[----:B------:R-:W-:Y:S01]  /*1400*/  IMAD.MOV.U32 R72, RZ, RZ, RZ ;  /* 0x000000ffff487224 */ /* 0x000fe200078e00ff */
[----:B------:R-:W-:-:S02]  /*1410*/  ISETP.NE.AND.EX P1, PT, RZ, UR5, PT, P1 ;  /* 0x00000005ff007c0c */ /* 0x000fc4000bf25310 */
[----:B------:R-:W-:Y:S02]  /*1420*/  ISETP.NE.AND.EX P0, PT, RZ, UR7, PT, P0 ;  /* 0x00000007ff007c0c */ /* 0x000fe4000bf05300 */
[----:B--2---:R-:W-:Y:S01]  /*1430*/  SHF.R.S32.HI R0, RZ, 0x1f, R28 ;  /* 0x0000001fff007819 */ /* 0x004fe2000001141c */
[----:B------:R-:W-:-:S08]  /*1440*/  IMAD.SHL.U32 R30, R28, 0x4, RZ ;  /* 0x000000041c1e7824 */ /* 0x000fd000078e00ff */
[C---:B------:R-:W-:Y:S01]  /*1450*/  @P1 LEA R4, P2, R28.reuse, UR4, 0x2 ;  /* 0x000000041c041c11 */ /* 0x040fe2000f8410ff */
[----:B------:R0:W-:Y:S01]  /*1460*/  STL [R1+0x98], R28 ;  /* 0x0000981c01007387 */ /* 0x0001e20000100800 */
[C-C-:B------:R-:W-:Y:S02]  /*1470*/  SHF.L.U64.HI R29, R28.reuse, 0x2, R0.reuse ;  /* 0x000000021c1d7819 */ /* 0x140fe40000010200 */
[----:B------:R-:W-:Y:S01]  /*1480*/  @P1 LEA.HI.X R5, R28, UR5, R0, 0x2, P2 ;  /* 0x000000051c051c11 */ /* 0x000fe200090f1400 */
[----:B------:R-:W-:Y:S01]  /*1490*/  ULDC UR4, c[0x0][0x288] ;  /* 0x0000a20000047ab9 */ /* 0x000fe20000000800 */
[----:B------:R-:W-:Y:S01]  /*14a0*/  ISETP.NE.U32.AND P2, PT, RZ, UR8, PT ;  /* 0x00000008ff007c0c */ /* 0x000fe2000bf45070 */
[----:B------:R0:W-:Y:S01]  /*14b0*/  STL [R1+0xc4], R0 ;  /* 0x0000c40001007387 */ /* 0x0001e20000100800 */
[C---:B------:R-:W-:Y:S02]  /*14c0*/  IADD3 R8, P3, R30.reuse, UR6, RZ ;  /* 0x000000061e087c10 */ /* 0x040fe4000ff7e0ff */
[----:B------:R-:W-:Y:S01]  /*14d0*/  ISETP.NE.AND.EX P2, PT, RZ, UR9, PT, P2 ;  /* 0x00000009ff007c0c */ /* 0x000fe2000bf45320 */
[----:B------:R0:W5:Y:S01]  /*14e0*/  @P1 LDG.E R10, desc[UR60][R4.64] ;  /* 0x0000003c040a1981 */ /* 0x000162000c1e1900 */
[----:B------:R-:W-:Y:S01]  /*14f0*/  IMAD.U32 R112, RZ, RZ, UR4 ;  /* 0x00000004ff707e24 */ /* 0x000fe2000f8e00ff */
[C---:B------:R-:W-:Y:S01]  /*1500*/  IADD3.X R9, R29.reuse, UR7, RZ, P3, !PT ;  /* 0x000000071d097c10 */ /* 0x040fe20009ffe4ff */
[----:B------:R-:W-:Y:S01]  /*1510*/  ULDC.64 UR4, c[0x0][0x418] ;  /* 0x0001060000047ab9 */ /* 0x000fe20000000a00 */
[----:B------:R0:W-:Y:S04]  /*1520*/  STL [R1+0x9c], R30 ;  /* 0x00009c1e01007387 */ /* 0x0001e80000100800 */
[----:B------:R0:W5:Y:S04]  /*1530*/  @P0 LDG.E R72, desc[UR60][R8.64] ;  /* 0x0000003c08480981 */ /* 0x000168000c1e1900 */
[----:B------:R-:W-:Y:S01]  /*1540*/  @P2 IADD3 R6, P1, R30, UR8, RZ ;  /* 0x000000081e062c10 */ /* 0x000fe2000ff3e0ff */
[----:B------:R-:W-:Y:S01]  /*1550*/  UISETP.NE.U32.AND UP0, UPT, UR4, URZ, UPT ;  /* 0x0000003f0400728c */ /* 0x000fe2000bf05070 */
[----:B------:R0:W-:Y:S02]  /*1560*/  STL [R1+0xa0], R29 ;  /* 0x0000a01d01007387 */ /* 0x0001e40000100800 */
[----:B------:R-:W-:Y:S01]  /*1570*/  @P2 IADD3.X R7, R29, UR9, RZ, P1, !PT ;  /* 0x000000091d072c10 */ /* 0x000fe20008ffe4ff */
[----:B------:R-:W-:-:S04]  /*1580*/  ULDC UR4, c[0x0][0x424] ;  /* 0x0001090000047ab9 */ /* 0x000fc80000000800 */
[----:B------:R0:W5:Y:S01]  /*1590*/  @P2 LDG.E R112, desc[UR60][R6.64] ;  /* 0x0000003c06702981 */ /* 0x000162000c1e1900 */
[----:B------:R-:W-:-:S03]  /*15a0*/  UISETP.NE.AND.EX UP0, UPT, UR5, URZ, UPT, UP0 ;  /* 0x0000003f0500728c */ /* 0x000fc6000bf05300 */
[----:B------:R-:W-:Y:S01]  /*15b0*/  ULDC UR5, c[0x0][0x2f0] ;  /* 0x0000bc0000057ab9 */ /* 0x000fe20000000800 */
[----:B------:R-:W-:-:S04]  /*15c0*/  USEL UR4, UR4, 0x1, UP0 ;  /* 0x0000000104047887 */ /* 0x000fc80008000000 */
[----:B------:R-:W-:-:S03]  /*15d0*/  UIMAD UR4, UR4, UR5, URZ ;  /* 0x00000005040472a4 */ /* 0x000fc6000f8e023f */
[----:B------:R-:W-:Y:S02]  /*15e0*/  ULDC UR5, c[0x0][0x348] ;  /* 0x0000d20000057ab9 */ /* 0x000fe40000000800 */
[----:B------:R-:W-:Y:S02]  /*15f0*/  IMAD.U32 R2, RZ, RZ, UR5 ;  /* 0x00000005ff027e24 */ /* 0x000fe4000f8e00ff */
[----:B------:R-:W-:Y:S01]  /*1600*/  IMAD.U32 R27, RZ, RZ, UR4 ;  /* 0x00000004ff1b7e24 */ /* 0x000fe2000f8e00ff */
[----:B0--3--:R-:W-:Y:S06]  /*1610*/  @P2 BRA `(.L_x_411) ;  /* 0x0000000000242947 */ /* 0x009fec0003800000 */
[----:B------:R-:W-:Y:S02]  /*1620*/  ULDC.64 UR4, c[0x0][0xa00] ;  /* 0x0002800000047ab9 */ /* 0x000fe40000000a00 */
[----:B------:R-:W-:-:S04]  /*1630*/  ISETP.NE.U32.AND P1, PT, RZ, UR4, PT ;  /* 0x00000004ff007c0c */ /* 0x000fc8000bf25070 */
[----:B------:R-:W-:-:S13]  /*1640*/  ISETP.NE.AND.EX P1, PT, RZ, UR5, PT, P1 ;  /* 0x00000005ff007c0c */ /* 0x000fda000bf25310 */
[----:B------:R-:W-:Y:S05]  /*1650*/  @!P1 BRA `(.L_x_411) ;  /* 0x0000000000149947 */ /* 0x000fea0003800000 */
[----:B------:R-:W0:Y:S02]  /*1660*/  LDC.64 R4, c[0x0][0xa00] ;  /* 0x00028000ff047b82 */ /* 0x000e240000000a00 */
[----:B0-----:R-:W-:-:S05]  /*1670*/  IMAD.WIDE R4, R28, 0x4, R4 ;  /* 0x000000041c047825 */ /* 0x001fca00078e0204 */
[----:B-----5:R-:W2:Y:S04]  /*1680*/  LDG.E R112, desc[UR60][R4.64] ;  /* 0x0000003c04707981 */ /* 0x020ea8000c1e1900 */
[----:B------:R-:W2:Y:S02]  /*1690*/  LDG.E R3, desc[UR60][R4.64+0x4] ;  /* 0x0000043c04037981 */ /* 0x000ea4000c1e1900 */
[----:B--2---:R-:W-:-:S07]  /*16a0*/  IMAD.IADD R112, R3, 0x1, -R112 ;  /* 0x0000000103707824 */ /* 0x004fce00078e0a70 */
.L_x_411:
[C---:B------:R-:W-:Y:S01]  /*16b0*/  LOP3.LUT R34, R110.reuse, 0xffff, RZ, 0xc0, !PT ;  /* 0x0000ffff6e227812 */ /* 0x040fe200078ec0ff */
[----:B------:R-:W-:Y:S01]  /*16c0*/  ULDC.64 UR4, c[0x0][0xa20] ;  /* 0x0002880000047ab9 */ /* 0x000fe20000000a00 */
[----:B------:R0:W-:Y:S01]  /*16d0*/  STL [R1+0xa8], R109 ;  /* 0x0000a86d01007387 */ /* 0x0001e20000100800 */
[----:B------:R-:W-:Y:S02]  /*16e0*/  ISETP.NE.U32.AND P1, PT, RZ, UR4, PT ;  /* 0x00000004ff007c0c */ /* 0x000fe4000bf25070 */
[C---:B------:R-:W-:Y:S01]  /*16f0*/  LOP3.LUT R3, R110.reuse, 0xff000000, RZ, 0xc0, !PT ;  /* 0xff0000006e037812 */ /* 0x040fe200078ec0ff */
[----:B------:R0:W-:Y:S01]  /*1700*/  STL [R1+0x90], R34 ;  /* 0x0000902201007387 */ /* 0x0001e20000100800 */
[----:B------:R-:W-:Y:S02]  /*1710*/  ISETP.NE.AND.EX P1, PT, RZ, UR5, PT, P1 ;  /* 0x00000005ff007c0c */ /* 0x000fe4000bf25310 */
[----:B------:R-:W-:Y:S02]  /*1720*/  LOP3.LUT R0, R110, 0xff0000, RZ, 0xc0, !PT ;  /* 0x00ff00006e007812 */ /* 0x000fe400078ec0ff */
[----:B------:R-:W-:-:S04]  /*1730*/  SHF.R.U32.HI R3, RZ, 0x8, R3 ;  /* 0x00000008ff037819 */ /* 0x000fc80000011603 */
[----:B------:R-:W-:-:S05]  /*1740*/  LEA.HI R11, R0, R3, RZ, 0x10 ;  /* 0x00000003000b7211 */ /* 0x000fca00078f80ff */
[----:B0-----:R-:W-:Y:S05]  /*1750*/  @!P1 BRA `(.L_x_412) ;  /* 0x0000000000109947 */ /* 0x001fea0003800000 */
[----:B------:R-:W-:-:S04]  /*1760*/  IADD3 R4, P0, R30, UR4, RZ ;  /* 0x000000041e047c10 */ /* 0x000fc8000ff1e0ff */
[----:B------:R-:W-:-:S05]  /*1770*/  IADD3.X R5, R29, UR5, RZ, P0, !PT ;  /* 0x000000051d057c10 */ /* 0x000fca00087fe4ff */
[----:B------:R0:W5:Y:S01]  /*1780*/  LDG.E R27, desc[UR60][R4.64] ;  /* 0x0000003c041b7981 */ /* 0x000162000c1e1900 */
[----:B------:R-:W-:Y:S05]  /*1790*/  BRA `(.L_x_413) ;  /* 0x0000000000107947 */ /* 0x000fea0003800000 */
.L_x_412:
[----:B------:R-:W-:Y:S05]  /*17a0*/  @!P0 BRA `(.L_x_413) ;  /* 0x00000000000c8947 */ /* 0x000fea0003800000 */
[----:B------:R-:W2:Y:S04]  /*17b0*/  LDG.E R0, desc[UR60][R8.64] ;  /* 0x0000003c08007981 */ /* 0x000ea8000c1e1900 */
[----:B------:R-:W2:Y:S02]  /*17c0*/  LDG.E R27, desc[UR60][R8.64+0x4] ;  /* 0x0000043c081b7981 */ /* 0x000ea4000c1e1900 */
[----:B--2---:R-:W-:-:S07]  /*17d0*/  IMAD.IADD R27, R27, 0x1, -R0 ;  /* 0x000000011b1b7824 */ /* 0x004fce00078e0a00 */
.L_x_413:
[----:B------:R-:W-:Y:S01]  /*17e0*/  ULDC.64 UR4, c[0x0][0xa10] ;  /* 0x0002840000047ab9 */ /* 0x000fe20000000a00 */
[----:B------:R-:W2:Y:S01]  /*17f0*/  LDL.LU R26, [R1+0x50] ;  /* 0x00005000011a7983 */ /* 0x000ea20000300800 */
[----:B------:R-:W-:-:S04]  /*1800*/  ISETP.NE.U32.AND P0, PT, RZ, UR4, PT ;  /* 0x00000004ff007c0c */ /* 0x000fc8000bf05070 */
[----:B------:R-:W-:Y:S01]  /*1810*/  ISETP.NE.AND.EX P0, PT, RZ, UR5, PT, P0 ;  /* 0x00000005ff007c0c */ /* 0x000fe2000bf05300 */
[----:B------:R-:W-:-:S12]  /*1820*/  ULDC.64 UR4, c[0x0][0xa30] ;  /* 0x00028c0000047ab9 */ /* 0x000fd80000000a00 */
[----:B0-----:R-:W0:Y:S02]  /*1830*/  @P0 LDC.64 R4, c[0x0][0xa10] ;  /* 0x00028400ff040b82 */ /* 0x001e240000000a00 */
[----:B0-----:R-:W-:-:S05]  /*1840*/  @P0 IMAD.WIDE R4, R28, 0x4, R4 ;  /* 0x000000041c040825 */ /* 0x001fca00078e0204 */
[----:B------:R-:W3:Y:S04]  /*1850*/  @P0 LDG.E R0, desc[UR60][R4.64] ;  /* 0x0000003c04000981 */ /* 0x000ee8000c1e1900 */
[----:B------:R-:W3:Y:S01]  /*1860*/  @P0 LDG.E R3, desc[UR60][R4.64+0x4] ;  /* 0x0000043c04030981 */ /* 0x000ee2000c1e1900 */
[----:B------:R-:W-:Y:S01]  /*1870*/  ISETP.NE.U32.AND P1, PT, RZ, UR4, PT ;  /* 0x00000004ff007c0c */ /* 0x000fe2000bf25070 */
[----:B-----5:R-:W-:-:S03]  /*1880*/  IMAD.MOV.U32 R107, RZ, RZ, R27 ;  /* 0x000000ffff6b7224 */ /* 0x020fc600078e001b */
[----:B------:R-:W-:-:S13]  /*1890*/  ISETP.NE.AND.EX P1, PT, RZ, UR5, PT, P1 ;  /* 0x00000005ff007c0c */ /* 0x000fda000bf25310 */
[----:B------:R-:W-:-:S04]  /*18a0*/  @P1 IADD3 R6, P2, R30, UR4, RZ ;  /* 0x000000041e061c10 */ /* 0x000fc8000ff5e0ff */
[----:B------:R-:W-:-:S05]  /*18b0*/  @P1 IADD3.X R7, R29, UR5, RZ, P2, !PT ;  /* 0x000000051d071c10 */ /* 0x000fca00097fe4ff */
[----:B------:R0:W5:Y:S01]  /*18c0*/  @P1 LDG.E R107, desc[UR60][R6.64] ;  /* 0x0000003c066b1981 */ /* 0x000162000c1e1900 */
[----:B------:R-:W-:Y:S01]  /*18d0*/  IMAD.IADD R9, R27, 0x1, -R10 ;  /* 0x000000011b097824 */ /* 0x000fe200078e0a0a */
[----:B------:R-:W-:Y:S01]  /*18e0*/  LOP3.LUT R12, R11, 0xff, RZ, 0xc0, !PT ;  /* 0x000000ff0b0c7812 */ /* 0x000fe200078ec0ff */
[----:B------:R-:W-:Y:S01]  /*18f0*/  BSSY B0, `(.L_x_414) ;  /* 0x000002d000007945 */ /* 0x000fe20003800000 */
[----:B------:R-:W-:-:S03]  /*1900*/  SHF.R.U32.HI R8, RZ, 0x10, R11 ;  /* 0x00000010ff087819 */ /* 0x000fc6000001160b */
[----:B------:R0:W-:Y:S01]  /*1910*/  STL [R1+0xb0], R12 ;  /* 0x0000b00c01007387 */ /* 0x0001e20000100800 */
[----:B--2---:R-:W-:Y:S01]  /*1920*/  LOP3.LUT R26, R26, 0xfffffffb, RZ, 0xc0, !PT ;  /* 0xfffffffb1a1a7812 */ /* 0x004fe200078ec0ff */
[----:B---3--:R-:W-:-:S04]  /*1930*/  @P0 IMAD.IADD R2, R3, 0x1, -R0 ;  /* 0x0000000103020824 */ /* 0x008fc800078e0a00 */
[----:B------:R-:W-:-:S04]  /*1940*/  IMAD.IADD R116, R9, 0x1, R2 ;  /* 0x0000000109747824 */ /* 0x000fc800078e0202 */
[C---:B------:R-:W-:Y:S01]  /*1950*/  VIADD R0, R116.reuse, 0x8f ;  /* 0x0000008f74007836 */ /* 0x040fe20000000000 */
[----:B------:R-:W-:-:S03]  /*1960*/  ISETP.GE.AND P3, PT, R116, 0x1, PT ;  /* 0x000000017400780c */ /* 0x000fc60003f66270 */
[----:B------:R-:W-:-:S05]  /*1970*/  IMAD.HI R0, R0, 0x38e38e39, RZ ;  /* 0x38e38e3900007827 */ /* 0x000fca00078e02ff */
[----:B------:R-:W-:-:S04]  /*1980*/  SHF.R.U32.HI R111, RZ, 0x1f, R0 ;  /* 0x0000001fff6f7819 */ /* 0x000fc80000011600 */
[----:B------:R-:W-:Y:S01]  /*1990*/  LEA.HI.SX32 R111, R0, R111, 0x1b ;  /* 0x0000006f006f7211 */ /* 0x000fe200078fdaff */
[----:B------:R-:W-:Y:S01]  /*19a0*/  IMAD.MOV.U32 R0, RZ, RZ, RZ ;  /* 0x000000ffff007224 */ /* 0x000fe200078e00ff */
[----:B------:R-:W-:-:S05]  /*19b0*/  @P3 LOP3.LUT R26, R26, 0x4, RZ, 0xfc, !PT ;  /* 0x000000041a1a3812 */ /* 0x000fca00078efcff */
[----:B------:R0:W-:Y:S04]  /*19c0*/  STL [R1+0x50], R26 ;  /* 0x0000501a01007387 */ /* 0x0001e80000100800 */
[----:B------:R0:W-:Y:S01]  /*19d0*/  STL [R1+0x94], R8 ;  /* 0x0000940801007387 */ /* 0x0001e20000100800 */
[----:B------:R-:W-:Y:S05]  /*19e0*/  @!P3 BRA `(.L_x_415) ;  /* 0x000000000074b947 */ /* 0x000fea0003800000 */
[----:B------:R-:W-:Y:S01]  /*19f0*/  ISETP.NE.AND P0, PT, R8, RZ, PT ;  /* 0x000000ff0800720c */ /* 0x000fe20003f05270 */
[----:B------:R-:W-:-:S03]  /*1a00*/  ULDC UR4, c[0x0][0x9f0] ;  /* 0x00027c0000047ab9 */ /* 0x000fc60000000800 */
[----:B------:R-:W-:-:S04]  /*1a10*/  SEL R10, R8, UR4, P0 ;  /* 0x00000004080a7c07 */ /* 0x000fc80008000000 */
[-C--:B0-----:R-:W-:Y:S02]  /*1a20*/  IABS R6, R10.reuse ;  /* 0x0000000a00067213 */ /* 0x081fe40000000000 */
[----:B------:R-:W-:Y:S02]  /*1a30*/  IADD3 R0, R111, -0x1, R10 ;  /* 0xffffffff6f007810 */ /* 0x000fe40007ffe00a */
[----:B------:R-:W0:Y:S01]  /*1a40*/  I2F.RP R3, R6 ;  /* 0x0000000600037306 */ /* 0x000e220000209400 */
[----:B------:R-:W-:Y:S02]  /*1a50*/  IABS R11, R10 ;  /* 0x0000000a000b7213 */ /* 0x000fe40000000000 */
[----:B------:R-:W-:Y:S02]  /*1a60*/  IABS R8, R0 ;  /* 0x0000000000087213 */ /* 0x000fe40000000000 */
[----:B------:R-:W-:-:S04]  /*1a70*/  LOP3.LUT R0, R0, R10, RZ, 0x3c, !PT ;  /* 0x0000000a00007212 */ /* 0x000fc800078e3cff */
[----:B------:R-:W-:Y:S01]  /*1a80*/  ISETP.GE.AND P2, PT, R0, RZ, PT ;  /* 0x000000ff0000720c */ /* 0x000fe20003f46270 */
[----:B0-----:R-:W0:Y:S02]  /*1a90*/  MUFU.RCP R3, R3 ;  /* 0x0000000300037308 */ /* 0x001e240000001000 */
[----:B0-----:R-:W-:Y:S02]  /*1aa0*/  VIADD R4, R3, 0xffffffe ;  /* 0x0ffffffe03047836 */ /* 0x001fe40000000000 */
[----:B------:R-:W-:-:S04]  /*1ab0*/  IMAD.MOV R3, RZ, RZ, -R11 ;  /* 0x000000ffff037224 */ /* 0x000fc800078e0a0b */
[----:B------:R0:W1:Y:S02]  /*1ac0*/  F2I.FTZ.U32.TRUNC.NTZ R5, R4 ;  /* 0x0000000400057305 */ /* 0x000064000021f000 */
[----:B0-----:R-:W-:Y:S02]  /*1ad0*/  IMAD.MOV.U32 R4, RZ, RZ, RZ ;  /* 0x000000ffff047224 */ /* 0x001fe400078e00ff */
[----:B-1----:R-:W-:-:S04]  /*1ae0*/  IMAD.MOV R7, RZ, RZ, -R5 ;  /* 0x000000ffff077224 */ /* 0x002fc800078e0a05 */
[----:B------:R-:W-:-:S04]  /*1af0*/  IMAD R7, R7, R6, RZ ;  /* 0x0000000607077224 */ /* 0x000fc800078e02ff */
[----:B------:R-:W-:-:S06]  /*1b00*/  IMAD.HI.U32 R5, R5, R7, R4 ;  /* 0x0000000705057227 */ /* 0x000fcc00078e0004 */
[----:B------:R-:W-:-:S04]  /*1b10*/  IMAD.HI.U32 R5, R5, R8, RZ ;  /* 0x0000000805057227 */ /* 0x000fc800078e00ff */
[----:B------:R-:W-:-:S05]  /*1b20*/  IMAD R3, R5, R3, R8 ;  /* 0x0000000305037224 */ /* 0x000fca00078e0208 */
[----:B------:R-:W-:-:S13]  /*1b30*/  ISETP.GT.U32.AND P1, PT, R6, R3, PT ;  /* 0x000000030600720c */ /* 0x000fda0003f24070 */
[----:B------:R-:W-:Y:S02]  /*1b40*/  @!P1 IMAD.IADD R3, R3, 0x1, -R6 ;  /* 0x0000000103039824 */ /* 0x000fe400078e0a06 */
[----:B------:R-:W-:Y:S01]  /*1b50*/  @!P1 VIADD R5, R5, 0x1 ;  /* 0x0000000105059836 */ /* 0x000fe20000000000 */
[----:B------:R-:W-:Y:S02]  /*1b60*/  ISETP.NE.AND P1, PT, R10, RZ, PT ;  /* 0x000000ff0a00720c */ /* 0x000fe40003f25270 */
[----:B------:R-:W-:-:S13]  /*1b70*/  ISETP.GE.U32.AND P0, PT, R3, R6, PT ;  /* 0x000000060300720c */ /* 0x000fda0003f06070 */
[----:B------:R-:W-:-:S04]  /*1b80*/  @P0 VIADD R5, R5, 0x1 ;  /* 0x0000000105050836 */ /* 0x000fc80000000000 */
[----:B------:R-:W-:-:S04]  /*1b90*/  IMAD.MOV.U32 R0, RZ, RZ, R5 ;  /* 0x000000ffff007224 */ /* 0x000fc800078e0005 */
[----:B------:R-:W-:Y:S01]  /*1ba0*/  @!P2 IMAD.MOV R0, RZ, RZ, -R0 ;  /* 0x000000ffff00a224 */ /* 0x000fe200078e0a00 */
[----:B------:R-:W-:-:S07]  /*1bb0*/  @!P1 LOP3.LUT R0, RZ, R10, RZ, 0x33, !PT ;  /* 0x0000000aff009212 */ /* 0x000fce00078e33ff */
.L_x_415:
[----:B------:R-:W-:Y:S05]  /*1bc0*/  BSYNC B0 ;  /* 0x0000000000007941 */ /* 0x000fea0003800000 */
.L_x_414:
[----:B------:R-:W-:-:S05]  /*1bd0*/  IMAD R3, R12, R0, RZ ;  /* 0x000000000c037224 */ /* 0x000fca00078e02ff */
[C---:B------:R-:W-:Y:S01]  /*1be0*/  VIADDMNMX R0, R3.reuse, R0, R111, PT ;  /* 0x0000000003007246 */ /* 0x040fe2000380016f */
[----:B------:R-:W-:-:S04]  /*1bf0*/  IMAD R3, R3, 0x90, -R9 ;  /* 0x0000009003037824 */ /* 0x000fc800078e0a09 */
[----:B------:R-:W-:Y:S01]  /*1c00*/  IMAD R5, R0, 0x90, -R9 ;  /* 0x0000009000057824 */ /* 0x000fe200078e0a09 */
[----:B------:R-:W-:-:S04]  /*1c10*/  VIMNMX R3, RZ, R3, !PT ;  /* 0x00000003ff037248 */ /* 0x000fc80007fe0100 */
[----:B------:R-:W-:Y:S01]  /*1c20*/  VIMNMX R0, R5, R2, PT ;  /* 0x0000000205007248 */ /* 0x000fe20003fe0100 */
[----:B------:R-:W-:-:S03]  /*1c30*/  IMAD.WIDE.U32 R84, R3, 0x38e38e39, RZ ;  /* 0x38e38e3903547825 */ /* 0x000fc600078e00ff */
[----:B------:R-:W-:Y:S02]  /*1c40*/  ISETP.GT.AND P0, PT, R0, R3, PT ;  /* 0x000000030000720c */ /* 0x000fe40003f04270 */
[----:B------:R-:W-:-:S05]  /*1c50*/  SHF.R.U32.HI R84, RZ, 0x5, R85 ;  /* 0x00000005ff547819 */ /* 0x000fca0000011655 */
[----:B------:R-:W-:-:S06]  /*1c60*/  IMAD.MOV.U32 R24, RZ, RZ, R84 ;  /* 0x000000ffff187224 */ /* 0x000fcc00078e0054 */
[----:B------:R-:W-:-:S04]  /*1c70*/  @P0 VIADD R0, R0, 0x8f ;  /* 0x0000008f00000836 */ /* 0x000fc80000000000 */
[----:B------:R-:W-:-:S05]  /*1c80*/  @P0 IMAD.HI R0, R0, 0x38e38e39, RZ ;  /* 0x38e38e3900000827 */ /* 0x000fca00078e02ff */
[----:B------:R-:W-:-:S04]  /*1c90*/  @P0 SHF.R.U32.HI R3, RZ, 0x1f, R0 ;  /* 0x0000001fff030819 */ /* 0x000fc80000011600 */
[----:B------:R-:W-:Y:S02]  /*1ca0*/  @P0 LEA.HI.SX32 R24, R0, R3, 0x1b ;  /* 0x0000000300180211 */ /* 0x000fe400078fdaff */
[----:B------:R-:W-:Y:S02]  /*1cb0*/  PLOP3.LUT P0, PT, PT, PT, PT, 0x80, 0x0 ;  /* 0x000000000000781c */ /* 0x000fe40003f0f070 */
[----:B------:R-:W-:-:S13]  /*1cc0*/  ISETP.GT.AND P1, PT, R24, R84, PT ;  /* 0x000000541800720c */ /* 0x000fda0003f24270 */
[----:B------:R-:W-:Y:S05]  /*1cd0*/  @!P1 BRA `(.L_x_416) ;  /* 0x0000005000dc9947 */ /* 0x000fea0003800000 */
[----:B------:R-:W-:Y:S01]  /*1ce0*/  VIADD R0, R16, 0x16a00 ;  /* 0x00016a0010007836 */ /* 0x000fe20000000000 */
[----:B------:R-:W-:Y:S04]  /*1cf0*/  BSSY B6, `(.L_x_417) ;  /* 0x0000013000067945 */ /* 0x000fe80003800000 */
[----:B------:R-:W-:-:S13]  /*1d00*/  LOP3.LUT P0, RZ, R0, 0x1bf, RZ, 0xc0, !PT ;  /* 0x000001bf00ff7812 */ /* 0x000fda000780c0ff */
[----:B------:R-:W-:Y:S05]  /*1d10*/  @!P0 BRA `(.L_x_418) ;  /* 0x0000000000408947 */ /* 0x000fea0003800000 */
[----:B------:R-:W-:Y:S01]  /*1d20*/  MOV R0, 0x0 ;  /* 0x0000000000007802 */ /* 0x000fe20000000f00 */
[----:B------:R-:W-:Y:S01]  /*1d30*/  ULDC.64 UR4, c[0x4][0xa8] ;  /* 0x01002a0000047ab9 */ /* 0x000fe20000000a00 */
[----:B------:R-:W-:Y:S01]  /*1d40*/  ULDC.64 UR6, c[0x4][0x18] ;  /* 0x0100060000067ab9 */ /* 0x000fe20000000a00 */
[----:B------:R-:W-:Y:S01]  /*1d50*/  IMAD.U32 R4, RZ, RZ, UR4 ;  /* 0x00000004ff047e24 */ /* 0x000fe2000f8e00ff */
[----:B------:R1:W2:Y:S01]  /*1d60*/  LDC.64 R14, c[0x4][R0] ;  /* 0x01000000000e7b82 */ /* 0x0002a20000000a00 */
[----:B------:R-:W-:Y:S01]  /*1d70*/  IMAD.U32 R5, RZ, RZ, UR5 ;  /* 0x00000005ff057e24 */ /* 0x000fe2000f8e00ff */
[----:B------:R-:W-:Y:S01]  /*1d80*/  ULDC.64 UR4, c[0x4][0xb0] ;  /* 0x01002c0000047ab9 */ /* 0x000fe20000000a00 */
[----:B------:R-:W-:Y:S02]  /*1d90*/  IMAD.U32 R10, RZ, RZ, UR6 ;  /* 0x00000006ff0a7e24 */ /* 0x000fe4000f8e00ff */
[----:B0-----:R-:W-:Y:S02]  /*1da0*/  IMAD.U32 R6, RZ, RZ, UR4 ;  /* 0x00000004ff067e24 */ /* 0x001fe4000f8e00ff */
[----:B------:R-:W-:-:S02]  /*1db0*/  IMAD.U32 R7, RZ, RZ, UR5 ;  /* 0x00000005ff077e24 */ /* 0x000fc4000f8e00ff */
[----:B------:R-:W-:Y:S02]  /*1dc0*/  IMAD.U32 R11, RZ, RZ, UR7 ;  /* 0x00000007ff0b7e24 */ /* 0x000fe4000f8e00ff */
[----:B------:R-:W-:Y:S02]  /*1dd0*/  IMAD.MOV.U32 R8, RZ, RZ, 0x70 ;  /* 0x00000070ff087424 */ /* 0x000fe400078e00ff */
[----:B------:R-:W-:Y:S02]  /*1de0*/  IMAD.MOV.U32 R12, RZ, RZ, 0x1 ;  /* 0x00000001ff0c7424 */ /* 0x000fe400078e00ff */
[----:B-1----:R-:W-:-:S07]  /*1df0*/  IMAD.MOV.U32 R13, RZ, RZ, RZ ;  /* 0x000000ffff0d7224 */ /* 0x002fce00078e00ff */
[----:B------:R-:W-:-:S07]  /*1e00*/  LEPC R20, `(.L_x_418) ;  /* 0x000000001014794e */ /* 0x000fce0000000000 */
[----:B--2--5:R-:W-:Y:S05]  /*1e10*/  CALL.ABS.NOINC R14 ;  /* 0x000000000e007343 */ /* 0x024fea0003c00000 */
.L_x_418:
[----:B------:R-:W-:Y:S05]  /*1e20*/  BSYNC B6 ;  /* 0x0000000000067941 */ /* 0x000fea0003800000 */
.L_x_417:
        /* <DEDUP_REMOVED lines=20> */
.L_x_420:
[----:B------:R-:W-:Y:S05]  /*1f70*/  BSYNC B6 ;  /* 0x0000000000067941 */ /* 0x000fea0003800000 */
.L_x_419:
[----:B------:R-:W-:Y:S01]  /*1f80*/  ULDC.64 UR4, c[0x0][0x9f8] ;  /* 0x00027e0000047ab9 */ /* 0x000fe20000000a00 */
[----:B------:R-:W-:Y:S01]  /*1f90*/  IMAD.MOV.U32 R0, RZ, RZ, R28 ;  /* 0x000000ffff007224 */ /* 0x000fe200078e001c */
[----:B------:R-:W-:Y:S01]  /*1fa0*/  ISETP.NE.U32.AND P0, PT, RZ, UR4, PT ;  /* 0x00000004ff007c0c */ /* 0x000fe2000bf05070 */
[----:B------:R-:W2:Y:S01]  /*1fb0*/  LDL.64 R44, [R1+0x40] ;  /* 0x00004000012c7983 */ /* 0x000ea20000100a00 */
[----:B------:R-:W0:Y:S02]  /*1fc0*/  LDC.64 R32, c[0x0][0x300] ;  /* 0x0000c000ff207b82 */ /* 0x000e240000000a00 */
[----:B------:R-:W-:Y:S01]  /*1fd0*/  ISETP.NE.AND.EX P0, PT, RZ, UR5, PT, P0 ;  /* 0x00000005ff007c0c */ /* 0x000fe2000bf05300 */
[----:B------:R-:W2:Y:S04]  /*1fe0*/  LDL.64 R36, [R1+0x40] ;  /* 0x0000400001247983 */ /* 0x000ea80000100a00 */
[----:B------:R-:W3:Y:S01]  /*1ff0*/  LDL R42, [R1+0x54] ;  /* 0x00005400012a7983 */ /* 0x000ee20000100800 */
[----:B------:R-:W-:Y:S01]  /*2000*/  IMAD.IADD R72, R72, 0x1, R27 ;  /* 0x0000000148487824 */ /* 0x000fe200078e021b */
[----:B------:R-:W-:Y:S01]  /*2010*/  SHF.R.S32.HI R23, RZ, 0x1f, R22 ;  /* 0x0000001fff177819 */ /* 0x000fe20000011416 */
[----:B------:R-:W1:Y:S01]  /*2020*/  LDC.64 R70, c[0x0][0x408] ;  /* 0x00010200ff467b82 */ /* 0x000e620000000a00 */
[----:B------:R-:W4:Y:S04]  /*2030*/  LDL R40, [R1+0x58] ;  /* 0x0000580001287983 */ /* 0x000f280000100800 */
[----:B------:R-:W-:Y:S01]  /*2040*/  @P0 IADD3 R4, P1, R30, UR4, RZ ;  /* 0x000000041e040c10 */ /* 0x000fe2000ff3e0ff */
[----:B------:R-:W4:Y:S01]  /*2050*/  LDL R41, [R1+0x5c] ;  /* 0x00005c0001297983 */ /* 0x000f220000100800 */
[----:B------:R-:W-:Y:S01]  /*2060*/  SHF.R.S32.HI R38, RZ, 0x1f, R19 ;  /* 0x0000001fff267819 */ /* 0x000fe20000011413 */
[----:B------:R-:W1:Y:S01]  /*2070*/  LDC R13, c[0x0][0x3f4] ;  /* 0x0000fd00ff0d7b82 */ /* 0x000e620000000800 */
[----:B------:R-:W-:Y:S01]  /*2080*/  @P0 IADD3.X R5, R29, UR5, RZ, P1, !PT ;  /* 0x000000051d050c10 */ /* 0x000fe20008ffe4ff */
[----:B------:R-:W1:Y:S01]  /*2090*/  S2R R28, SR_TID.X ;  /* 0x00000000001c7919 */ /* 0x000e620000002100 */
[----:B------:R-:W-:Y:S01]  /*20a0*/  SHF.R.S32.HI R11, RZ, 0x1f, R72 ;  /* 0x0000001fff0b7819 */ /* 0x000fe20000011448 */
[----:B------:R-:W-:-:S02]  /*20b0*/  ULDC.64 UR4, c[0x0][0xa08] ;  /* 0x0002820000047ab9 */ /* 0x000fc40000000a00 */
[----:B------:R0:W2:Y:S02]  /*20c0*/  @P0 LDG.E R0, desc[UR60][R4.64] ;  /* 0x0000003c04000981 */ /* 0x0000a4000c1e1900 */
[CC--:B0-----:R-:W-:Y:S01]  /*20d0*/  IMAD.WIDE.U32 R6, R72.reuse, R32.reuse, RZ ;  /* 0x0000002048067225 */ /* 0x0c1fe200078e00ff */
[----:B------:R-:W-:Y:S01]  /*20e0*/  ISETP.NE.U32.AND P0, PT, RZ, UR4, PT ;  /* 0x00000004ff007c0c */ /* 0x000fe2000bf05070 */
[----:B------:R-:W0:Y:S02]  /*20f0*/  LDC.64 R78, c[0x0][0x3f8] ;  /* 0x0000fe00ff4e7b82 */ /* 0x000e240000000a00 */
[----:B------:R-:W-:Y:S01]  /*2100*/  IMAD R3, R11, R32, RZ ;  /* 0x000000200b037224 */ /* 0x000fe200078e02ff */
[----:B------:R-:W-:Y:S01]  /*2110*/  ISETP.NE.AND.EX P0, PT, RZ, UR5, PT, P0 ;  /* 0x00000005ff007c0c */ /* 0x000fe2000bf05300 */
[----:B------:R-:W-:Y:S02]  /*2120*/  ULDC.64 UR4, c[0x0][0x308] ;  /* 0x0000c20000047ab9 */ /* 0x000fe40000000a00 */
[----:B------:R-:W-:-:S04]  /*2130*/  IMAD R3, R72, R33, R3 ;  /* 0x0000002148037224 */ /* 0x000fc800078e0203 */
[----:B------:R-:W-:Y:S02]  /*2140*/  IMAD.IADD R7, R7, 0x1, R3 ;  /* 0x0000000107077824 */ /* 0x000fe400078e0203 */
[----:B------:R-:W-:-:S04]  /*2150*/  IMAD.WIDE.U32 R4, R34, UR4, R6 ;  /* 0x0000000422047c25 */ /* 0x000fc8000f8e0006 */
[----:B------:R-:W-:Y:S01]  /*2160*/  IMAD R5, R34, UR5, R5 ;  /* 0x0000000522057c24 */ /* 0x000fe2000f8e0205 */
[----:B------:R-:W-:Y:S01]  /*2170*/  ULDC.64 UR4, c[0x0][0x310] ;  /* 0x0000c40000047ab9 */ /* 0x000fe20000000a00 */
[----:B------:R-:W-:-:S04]  /*2180*/  IMAD R6, R38, R32, RZ ;  /* 0x0000002026067224 */ /* 0x000fc800078e02ff */
[----:B------:R-:W-:Y:S01]  /*2190*/  IMAD R6, R19, R33, R6 ;  /* 0x0000002113067224 */ /* 0x000fe200078e0206 */
[----:B-1----:R-:W-:Y:S01]  /*21a0*/  SHF.R.U32.HI R39, RZ, 0x7, R28 ;  /* 0x00000007ff277819 */ /* 0x002fe2000001161c */
[----:B------:R-:W-:-:S03]  /*21b0*/  VIADD R8, R28, 0xffffff80 ;  /* 0xffffff801c087836 */ /* 0x000fc60000000000 */
[----:B------:R-:W-:Y:S02]  /*21c0*/  ISETP.NE.AND P6, PT, R39, 0x1, PT ;  /* 0x000000012700780c */ /* 0x000fe40003fc5270 */
[----:B------:R-:W-:-:S04]  /*21d0*/  SHF.R.S32.HI R9, RZ, 0x1f, R8 ;  /* 0x0000001fff097819 */ /* 0x000fc80000011408 */
[----:B------:R-:W-:-:S04]  /*21e0*/  LEA.HI R9, R9, R8, RZ, 0x2 ;  /* 0x0000000809097211 */ /* 0x000fc800078f10ff */
[--C-:B------:R-:W-:Y:S02]  /*21f0*/  SHF.R.S32.HI R20, RZ, 0x2, R9.reuse ;  /* 0x00000002ff147819 */ /* 0x100fe40000011409 */
[----:B------:R-:W-:-:S04]  /*2200*/  SHF.R.S32.HI R9, RZ, 0x1f, R9 ;  /* 0x0000001fff097819 */ /* 0x000fc80000011409 */
[----:B------:R-:W-:-:S04]  /*2210*/  LEA.HI R9, R9, R20, RZ, 0x2 ;  /* 0x0000001409097211 */ /* 0x000fc800078f10ff */
[----:B------:R-:W-:-:S05]  /*2220*/  LOP3.LUT R9, R9, 0xfffffffc, RZ, 0xc0, !PT ;  /* 0xfffffffc09097812 */ /* 0x000fca00078ec0ff */
[----:B------:R-:W-:Y:S02]  /*2230*/  IMAD.IADD R20, R20, 0x1, -R9 ;  /* 0x0000000114147824 */ /* 0x000fe400078e0a09 */
[----:B------:R-:W-:-:S03]  /*2240*/  IMAD R8, R38, R70, RZ ;  /* 0x0000004626087224 */ /* 0x000fc600078e02ff */
[----:B------:R-:W-:Y:S01]  /*2250*/  LOP3.LUT P2, RZ, R20, 0x2, RZ, 0xc0, !PT ;  /* 0x0000000214ff7812 */ /* 0x000fe2000784c0ff */
[----:B------:R-:W-:Y:S01]  /*2260*/  IMAD R15, R19, R71, R8 ;  /* 0x00000047130f7224 */ /* 0x000fe200078e0208 */
[----:B------:R-:W-:-:S11]  /*2270*/  LOP3.LUT R26, R26, 0xfffffffd, RZ, 0xc0, !PT ;  /* 0xfffffffd1a1a7812 */ /* 0x000fd600078ec0ff */
[----:B------:R-:W-:-:S04]  /*2280*/  @P2 LOP3.LUT R26, R26, 0x2, RZ, 0xfc, !PT ;  /* 0x000000021a1a2812 */ /* 0x000fc800078efcff */
[----:B------:R-:W-:Y:S01]  /*2290*/  LOP3.LUT R26, R26, 0xfffffffe, RZ, 0xc0, !PT ;  /* 0xfffffffe1a1a7812 */ /* 0x000fe200078ec0ff */
[----:B0-----:R-:W-:-:S04]  /*22a0*/  IMAD.WIDE.U32 R74, R19, R78, R22 ;  /* 0x0000004e134a7225 */ /* 0x001fc800078e0016 */
[----:B------:R-:W-:Y:S02]  /*22b0*/  VIADD R82, R22, 0x50 ;  /* 0x0000005016527836 */ /* 0x000fe40000000000 */
[----:B------:R-:W-:Y:S02]  /*22c0*/  IMAD R99, R71, 0x90, RZ ;  /* 0x0000009047637824 */ /* 0x000fe400078e02ff */
[----:B------:R-:W-:Y:S02]  /*22d0*/  IMAD.SHL.U32 R110, R13, 0x2, RZ ;  /* 0x000000020d6e7824 */ /* 0x000fe400078e00ff */
[----:B------:R-:W-:Y:S01]  /*22e0*/  VIADD R115, R39, 0x8 ;  /* 0x0000000827737836 */ /* 0x000fe20000000000 */
[----:B--2---:R-:W-:Y:S02]  /*22f0*/  SHF.R.S32.HI R3, RZ, 0x1f, R0 ;  /* 0x0000001fff037819 */ /* 0x004fe40000011400 */
[----:B------:R-:W-:Y:S02]  /*2300*/  SEL R21, R0, RZ, !P0 ;  /* 0x000000ff00157207 */ /* 0x000fe40004000000 */
[----:B------:R-:W-:-:S03]  /*2310*/  SEL R89, R3, RZ, !P0 ;  /* 0x000000ff03597207 */ /* 0x000fc60004000000 */
[----:B------:R-:W-:-:S04]  /*2320*/  IMAD.WIDE.U32 R28, R21, UR4, R4 ;  /* 0x00000004151c7c25 */ /* 0x000fc8000f8e0004 */
[----:B------:R-:W-:Y:S02]  /*2330*/  IMAD R0, R89, UR4, RZ ;  /* 0x0000000459007c24 */ /* 0x000fe4000f8e02ff */
[----:B------:R-:W-:-:S04]  /*2340*/  IMAD.WIDE.U32 R4, R19, R32, R22 ;  /* 0x0000002013047225 */ /* 0x000fc800078e0016 */
[----:B------:R-:W-:Y:S01]  /*2350*/  IMAD R3, R21, UR5, R0 ;  /* 0x0000000515037c24 */ /* 0x000fe2000f8e0200 */
[----:B------:R-:W-:Y:S05]  /*2360*/  @!P6 WARPSYNC.ALL ;  /* 0x000000000000e948 */ /* 0x000fea0003800000 */
[----:B------:R-:W-:Y:S01]  /*2370*/  VIADD R0, R22, 0x10 ;  /* 0x0000001016007836 */ /* 0x000fe20000000000 */
[----:B------:R-:W-:Y:S01]  /*2380*/  ULDC.64 UR4, c[0x0][0x330] ;  /* 0x0000cc0000047ab9 */ /* 0x000fe20000000a00 */
[----:B------:R-:W-:Y:S01]  /*2390*/  IMAD.IADD R3, R29, 0x1, R3 ;  /* 0x000000011d037824 */ /* 0x000fe200078e0203 */
[----:B------:R-:W-:Y:S01]  /*23a0*/  @!P6 BAR.SYNC.DEFER_BLOCKING 0x9, 0x100 ;  /* 0x024400000000eb1d */ /* 0x000fe20000010000 */
[----:B------:R-:W-:Y:S01]  /*23b0*/  IMAD.WIDE.U32 R30, R34, UR4, R22 ;  /* 0x00000004221e7c25 */ /* 0x000fe2000f8e0016 */
[----:B------:R-:W-:-:S03]  /*23c0*/  IADD3 R93, P0, R28, R4, RZ ;  /* 0x000000041c5d7210 */ /* 0x000fc60007f1e0ff */
[----:B------:R-:W-:Y:S01]  /*23d0*/  IMAD.MOV.U32 R36, RZ, RZ, R44 ;  /* 0x000000ffff247224 */ /* 0x000fe200078e002c */
[----:B------:R-:W-:Y:S01]  /*23e0*/  ULDC UR4, c[0x0][0x2f4] ;  /* 0x0000bd0000047ab9 */ /* 0x000fe20000000800 */
[----:B------:R-:W-:Y:S01]  /*23f0*/  ULDC.64 UR6, c[0x0][0x338] ;  /* 0x0000ce0000067ab9 */ /* 0x000fe20000000a00 */
[----:B------:R-:W-:Y:S01]  /*2400*/  ISETP.GE.AND P1, PT, R0, UR4, PT ;  /* 0x0000000400007c0c */ /* 0x000fe2000bf26270 */
[----:B------:R-:W-:Y:S01]  /*2410*/  IMAD R31, R34, UR5, R31 ;  /* 0x00000005221f7c24 */ /* 0x000fe2000f8e021f */
[----:B------:R-:W-:Y:S02]  /*2420*/  IADD3.X R92, R3, R5, R6, P0, !PT ;  /* 0x00000005035c7210 */ /* 0x000fe400007fe406 */
[----:B------:R-:W-:Y:S02]  /*2430*/  SEL R5, RZ, 0xffffffff, P1 ;  /* 0xffffffffff057807 */ /* 0x000fe40000800000 */
[C---:B------:R-:W-:Y:S01]  /*2440*/  ISETP.GE.AND P0, PT, R22.reuse, UR4, PT ;  /* 0x0000000416007c0c */ /* 0x040fe2000bf06270 */
[----:B------:R-:W-:-:S02]  /*2450*/  VIADD R4, R22, 0x20 ;  /* 0x0000002016047836 */ /* 0x000fc40000000000 */
[----:B------:R-:W-:Y:S01]  /*2460*/  IMAD.SHL.U32 R7, R5, 0x2, RZ ;  /* 0x0000000205077824 */ /* 0x000fe200078e00ff */
[----:B------:R-:W-:Y:S01]  /*2470*/  SEL R6, RZ, 0x1, P0 ;  /* 0x00000001ff067807 */ /* 0x000fe20000000000 */
[----:B------:R-:W-:Y:S01]  /*2480*/  VIADD R5, R22, 0x30 ;  /* 0x0000003016057836 */ /* 0x000fe20000000000 */
[----:B------:R-:W-:Y:S02]  /*2490*/  ISETP.GE.AND P0, PT, R4, UR4, PT ;  /* 0x0000000404007c0c */ /* 0x000fe4000bf06270 */
[----:B------:R-:W-:Y:S01]  /*24a0*/  LOP3.LUT R7, R7, 0x2, R6, 0xe2, !PT ;  /* 0x0000000207077812 */ /* 0x000fe200078ee206 */
[----:B------:R-:W-:Y:S01]  /*24b0*/  VIADD R6, R22, 0x40 ;  /* 0x0000004016067836 */ /* 0x000fe20000000000 */
[----:B------:R-:W-:Y:S02]  /*24c0*/  ISETP.GE.AND P1, PT, R5, UR4, PT ;  /* 0x0000000405007c0c */ /* 0x000fe4000bf26270 */
[----:B------:R-:W-:Y:S02]  /*24d0*/  SEL R8, RZ, 0x4, P0 ;  /* 0x00000004ff087807 */ /* 0x000fe40000000000 */
[----:B------:R-:W-:-:S02]  /*24e0*/  SEL R9, RZ, 0x8, P1 ;  /* 0x00000008ff097807 */ /* 0x000fc40000800000 */
[----:B------:R-:W-:Y:S02]  /*24f0*/  ISETP.GE.AND P0, PT, R6, UR4, PT ;  /* 0x0000000406007c0c */ /* 0x000fe4000bf06270 */
[----:B------:R-:W-:Y:S02]  /*2500*/  LOP3.LUT R7, R9, R7, R8, 0xfe, !PT ;  /* 0x0000000709077212 */ /* 0x000fe400078efe08 */
[----:B------:R-:W-:Y:S02]  /*2510*/  SEL R10, RZ, 0x10, P0 ;  /* 0x00000010ff0a7807 */ /* 0x000fe40000000000 */
[-C--:B------:R-:W-:Y:S02]  /*2520*/  ISETP.GE.AND P0, PT, R22, R13.reuse, PT ;  /* 0x0000000d1600720c */ /* 0x080fe40003f06270 */
[----:B------:R-:W-:Y:S01]  /*2530*/  ISETP.GE.AND P2, PT, R4, R13, PT ;  /* 0x0000000d0400720c */ /* 0x000fe20003f46270 */
[----:B------:R-:W-:Y:S01]  /*2540*/  IMAD R8, R38, R78, RZ ;  /* 0x0000004e26087224 */ /* 0x000fe200078e02ff */
[----:B------:R-:W-:-:S02]  /*2550*/  LOP3.LUT R10, R7, R10, RZ, 0xfc, !PT ;  /* 0x0000000a070a7212 */ /* 0x000fc400078efcff */
[----:B------:R-:W-:Y:S01]  /*2560*/  SEL R7, R13, RZ, P0 ;  /* 0x000000ff0d077207 */ /* 0x000fe20000000000 */
[----:B------:R-:W-:Y:S01]  /*2570*/  IMAD R27, R19, R79, R8 ;  /* 0x0000004f131b7224 */ /* 0x000fe200078e0208 */
[----:B------:R-:W-:Y:S01]  /*2580*/  ISETP.GE.AND P1, PT, R0, R13, PT ;  /* 0x0000000d0000720c */ /* 0x000fe20003f26270 */
[----:B------:R-:W-:Y:S02]  /*2590*/  IMAD R89, R89, UR6, RZ ;  /* 0x0000000659597c24 */ /* 0x000fe4000f8e02ff */
[----:B------:R-:W-:Y:S01]  /*25a0*/  IMAD.IADD R8, R22, 0x1, R7 ;  /* 0x0000000116087824 */ /* 0x000fe200078e0207 */
[----:B------:R-:W-:Y:S01]  /*25b0*/  SEL R7, R13, RZ, P2 ;  /* 0x000000ff0d077207 */ /* 0x000fe20001000000 */
[C---:B------:R-:W-:Y:S01]  /*25c0*/  IMAD R89, R21.reuse, UR7, R89 ;  /* 0x0000000715597c24 */ /* 0x040fe2000f8e0259 */
[----:B------:R-:W-:Y:S01]  /*25d0*/  SHF.R.S32.HI R37, RZ, 0x1f, R36 ;  /* 0x0000001fff257819 */ /* 0x000fe20000011424 */
[----:B------:R-:W-:Y:S01]  /*25e0*/  IMAD.WIDE.U32 R30, R21, UR6, R30 ;  /* 0x00000006151e7c25 */ /* 0x000fe2000f8e001e */
[----:B------:R-:W-:-:S02]  /*25f0*/  SEL R9, R13, RZ, P1 ;  /* 0x000000ff0d097207 */ /* 0x000fc40000800000 */
[----:B------:R-:W-:Y:S01]  /*2600*/  @P2 LOP3.LUT R26, R26, 0x1, RZ, 0xfc, !PT ;  /* 0x000000011a1a2812 */ /* 0x000fe200078efcff */
[----:B------:R-:W-:Y:S01]  /*2610*/  IMAD.IADD R21, R4, 0x1, R7 ;  /* 0x0000000104157824 */ /* 0x000fe200078e0207 */
[----:B------:R-:W-:Y:S01]  /*2620*/  STL [R1+0x44], R37 ;  /* 0x0000442501007387 */ /* 0x000fe20000100800 */
[----:B------:R-:W-:-:S03]  /*2630*/  IMAD.WIDE.U32 R34, R19, R70, R22 ;  /* 0x0000004613227225 */ /* 0x000fc600078e0016 */
[----:B------:R0:W-:Y:S01]  /*2640*/  STL [R1+0x50], R26 ;  /* 0x0000501a01007387 */ /* 0x0001e20000100800 */
[----:B------:R-:W-:-:S04]  /*2650*/  IMAD.WIDE.U32 R68, R19, R70, R36 ;  /* 0x0000004613447225 */ /* 0x000fc800078e0024 */
[----:B------:R-:W-:Y:S01]  /*2660*/  IMAD.IADD R14, R0, 0x1, R9 ;  /* 0x00000001000e7824 */ /* 0x000fe200078e0209 */
[----:B------:R-:W-:Y:S01]  /*2670*/  SHF.R.S32.HI R9, RZ, 0x1f, R8 ;  /* 0x0000001fff097819 */ /* 0x000fe20000011408 */
[----:B------:R-:W-:Y:S01]  /*2680*/  IMAD.IADD R35, R35, 0x1, R15 ;  /* 0x0000000123237824 */ /* 0x000fe200078e020f */
[----:B0-----:R-:W-:Y:S01]  /*2690*/  SHF.R.S32.HI R26, RZ, 0x1f, R21 ;  /* 0x0000001fff1a7819 */ /* 0x001fe20000011415 */
[----:B------:R-:W-:Y:S01]  /*26a0*/  IMAD.IADD R69, R15, 0x1, R69 ;  /* 0x000000010f457824 */ /* 0x000fe200078e0245 */
[----:B------:R-:W-:Y:S01]  /*26b0*/  SHF.R.S32.HI R15, RZ, 0x1f, R14 ;  /* 0x0000001fff0f7819 */ /* 0x000fe2000001140e */
[----:B------:R-:W-:Y:S01]  /*26c0*/  IMAD.WIDE.U32 R76, R19, R78, R36 ;  /* 0x0000004e134c7225 */ /* 0x000fe200078e0024 */
[CC--:B------:R-:W-:Y:S02]  /*26d0*/  LEA.HI R7, R9.reuse, R8.reuse, RZ, 0x3 ;  /* 0x0000000809077211 */ /* 0x0c0fe400078f18ff */
[----:B------:R-:W-:Y:S02]  /*26e0*/  LEA.HI R12, R9, R8, RZ, 0x5 ;  /* 0x00000008090c7211 */ /* 0x000fe400078f28ff */
[----:B------:R-:W-:-:S02]  /*26f0*/  LEA.HI R9, R26, R21, RZ, 0x3 ;  /* 0x000000151a097211 */ /* 0x000fc400078f18ff */
[----:B------:R-:W-:Y:S01]  /*2700*/  LEA.HI R21, R26, R21, RZ, 0x5 ;  /* 0x000000151a157211 */ /* 0x000fe200078f28ff */
[----:B------:R-:W-:Y:S01]  /*2710*/  IMAD.IADD R75, R75, 0x1, R27 ;  /* 0x000000014b4b7824 */ /* 0x000fe200078e021b */
[-C--:B------:R-:W-:Y:S01]  /*2720*/  LEA.HI R8, R15, R14.reuse, RZ, 0x3 ;  /* 0x0000000e0f087211 */ /* 0x080fe200078f18ff */
[----:B------:R-:W-:Y:S01]  /*2730*/  IMAD.IADD R77, R27, 0x1, R77 ;  /* 0x000000011b4d7824 */ /* 0x000fe200078e024d */
[----:B------:R-:W-:Y:S02]  /*2740*/  LEA.HI R15, R15, R14, RZ, 0x5 ;  /* 0x0000000e0f0f7211 */ /* 0x000fe400078f28ff */
[----:B------:R-:W-:Y:S02]  /*2750*/  SHF.R.S32.HI R14, RZ, 0x5, R12 ;  /* 0x00000005ff0e7819 */ /* 0x000fe4000001140c */
[----:B------:R-:W-:Y:S02]  /*2760*/  SHF.R.S32.HI R36, RZ, 0x5, R21 ;  /* 0x00000005ff247819 */ /* 0x000fe40000011415 */
[----:B---3--:R-:W-:-:S02]  /*2770*/  LOP3.LUT R27, R42, 0x18, R9, 0xf8, !PT ;  /* 0x000000182a1b7812 */ /* 0x008fc400078ef809 */
[----:B-----5:R-:W-:Y:S02]  /*2780*/  SHF.R.S32.HI R37, RZ, 0x1f, R107 ;  /* 0x0000001fff257819 */ /* 0x020fe4000001146b */
[----:B------:R-:W-:Y:S01]  /*2790*/  LOP3.LUT R12, R42, 0x18, R7, 0xf8, !PT ;  /* 0x000000182a0c7812 */ /* 0x000fe200078ef807 */
[----:B----4-:R-:W-:Y:S01]  /*27a0*/  IMAD R36, R36, 0x1200, R41 ;  /* 0x0000120024247824 */ /* 0x010fe200078e0229 */
[----:B------:R-:W-:Y:S02]  /*27b0*/  SHF.R.S32.HI R26, RZ, 0x5, R15 ;  /* 0x00000005ff1a7819 */ /* 0x000fe4000001140f */
[-C--:B------:R-:W-:Y:S01]  /*27c0*/  LOP3.LUT R27, R27, R40.reuse, RZ, 0x3c, !PT ;  /* 0x000000281b1b7212 */ /* 0x080fe200078e3cff */
[----:B------:R-:W-:Y:S01]  /*27d0*/  IMAD R14, R14, 0x1200, R41 ;  /* 0x000012000e0e7824 */ /* 0x000fe200078e0229 */
[----:B------:R-:W-:Y:S02]  /*27e0*/  LOP3.LUT R21, R42, 0x18, R8, 0xf8, !PT ;  /* 0x000000182a157812 */ /* 0x000fe400078ef808 */
[----:B------:R-:W-:Y:S01]  /*27f0*/  LOP3.LUT R15, R12, R40, RZ, 0x3c, !PT ;  /* 0x000000280c0f7212 */ /* 0x000fe200078e3cff */
[----:B------:R-:W-:Y:S01]  /*2800*/  IMAD R12, R37, R70, RZ ;  /* 0x00000046250c7224 */ /* 0x000fe200078e02ff */
[----:B------:R-:W-:Y:S01]  /*2810*/  ISETP.GE.AND P2, PT, R82, UR4, PT ;  /* 0x0000000452007c0c */ /* 0x000fe2000bf46270 */
[----:B------:R-:W-:Y:S01]  /*2820*/  IMAD.IADD R104, R36, 0x1, R27 ;  /* 0x0000000124687824 */ /* 0x000fe200078e021b */
[----:B------:R-:W-:Y:S01]  /*2830*/  LOP3.LUT R21, R21, R40, RZ, 0x3c, !PT ;  /* 0x0000002815157212 */ /* 0x000fe200078e3cff */
[----:B------:R-:W-:-:S02]  /*2840*/  IMAD R26, R26, 0x1200, R41 ;  /* 0x000012001a1a7824 */ /* 0x000fc400078e0229 */
[----:B------:R-:W-:Y:S01]  /*2850*/  IMAD.IADD R106, R14, 0x1, R15 ;  /* 0x000000010e6a7824 */ /* 0x000fe200078e020f */
[----:B------:R-:W-:Y:S01]  /*2860*/  SEL R15, RZ, 0x20, P2 ;  /* 0x00000020ff0f7807 */ /* 0x000fe20001000000 */
[----:B------:R-:W-:Y:S02]  /*2870*/  IMAD R27, R107, R71, R12 ;  /* 0x000000476b1b7224 */ /* 0x000fe400078e020c */
[----:B------:R-:W-:Y:S02]  /*2880*/  IMAD R12, R37, R78, RZ ;  /* 0x0000004e250c7224 */ /* 0x000fe400078e02ff */
[----:B------:R-:W-:Y:S01]  /*2890*/  IMAD.WIDE.U32 R34, R107, R70, R34 ;  /* 0x000000466b227225 */ /* 0x000fe200078e0022 */
[----:B------:R-:W-:-:S03]  /*28a0*/  IADD3 R72, P2, R19, R72, RZ ;  /* 0x0000004813487210 */ /* 0x000fc60007f5e0ff */
[----:B------:R-:W-:Y:S01]  /*28b0*/  IMAD.WIDE.U32 R68, R107, R70, R68 ;  /* 0x000000466b447225 */ /* 0x000fe200078e0044 */
[----:B------:R-:W-:-:S03]  /*28c0*/  LOP3.LUT R15, R10, R15, RZ, 0xfc, !PT ;  /* 0x0000000f0a0f7212 */ /* 0x000fc600078efcff */
[----:B------:R-:W-:Y:S01]  /*28d0*/  IMAD.IADD R105, R26, 0x1, R21 ;  /* 0x000000011a697824 */ /* 0x000fe200078e0215 */
[----:B------:R-:W-:Y:S01]  /*28e0*/  LOP3.LUT R81, R7, 0xfffffff8, RZ, 0xc0, !PT ;  /* 0xfffffff807517812 */ /* 0x000fe200078ec0ff */
[----:B------:R-:W-:Y:S01]  /*28f0*/  IMAD R21, R33, 0x90, RZ ;  /* 0x0000009021157824 */ /* 0x000fe200078e02ff */
[----:B------:R-:W-:Y:S01]  /*2900*/  LOP3.LUT R80, R8, 0xfffffff8, RZ, 0xc0, !PT ;  /* 0xfffffff808507812 */ /* 0x000fe200078ec0ff */
[----:B------:R-:W-:Y:S02]  /*2910*/  IMAD R85, R107, R79, R12 ;  /* 0x0000004f6b557224 */ /* 0x000fe400078e020c */
[----:B------:R-:W-:Y:S02]  /*2920*/  IMAD R37, R79, 0x90, RZ ;  /* 0x000000904f257824 */ /* 0x000fe400078e02ff */
[----:B------:R-:W-:-:S04]  /*2930*/  IMAD.WIDE.U32 R74, R107, R78, R74 ;  /* 0x0000004e6b4a7225 */ /* 0x000fc800078e004a */
[----:B------:R-:W-:-:S04]  /*2940*/  IMAD.WIDE.U32 R76, R107, R78, R76 ;  /* 0x0000004e6b4c7225 */ /* 0x000fc800078e004c */
[----:B------:R-:W-:Y:S02]  /*2950*/  IMAD.IADD R88, R35, 0x1, R27 ;  /* 0x0000000123587824 */ /* 0x000fe400078e021b */
[----:B------:R-:W-:Y:S01]  /*2960*/  IMAD.IADD R86, R27, 0x1, R69 ;  /* 0x000000011b567824 */ /* 0x000fe200078e0245 */
[----:B------:R-:W-:Y:S01]  /*2970*/  LOP3.LUT R27, R9, 0xfffffff8, RZ, 0xc0, !PT ;  /* 0xfffffff8091b7812 */ /* 0x000fe200078ec0ff */
[----:B------:R-:W-:Y:S01]  /*2980*/  IMAD.WIDE.U32 R32, R32, 0x90, RZ ;  /* 0x0000009020207825 */ /* 0x000fe200078e00ff */
[----:B------:R-:W-:-:S03]  /*2990*/  LOP3.LUT R12, R15, 0x4, RZ, 0xc0, !PT ;  /* 0x000000040f0c7812 */ /* 0x000fc600078ec0ff */
[----:B------:R-:W-:Y:S01]  /*29a0*/  IMAD.WIDE.U32 R70, R70, 0x90, RZ ;  /* 0x0000009046467825 */ /* 0x000fe200078e00ff */
[----:B------:R-:W-:-:S03]  /*29b0*/  LOP3.LUT R13, R15, 0x8, RZ, 0xc0, !PT ;  /* 0x000000080f0d7812 */ /* 0x000fc600078ec0ff */
[----:B------:R-:W-:Y:S01]  /*29c0*/  IMAD.WIDE.U32 R78, R78, 0x90, RZ ;  /* 0x000000904e4e7825 */ /* 0x000fe200078e00ff */
[----:B------:R-:W-:-:S03]  /*29d0*/  LOP3.LUT R14, R15, 0x10, RZ, 0xc0, !PT ;  /* 0x000000100f0e7812 */ /* 0x000fc600078ec0ff */
[----:B------:R-:W-:Y:S01]  /*29e0*/  IMAD.X R73, R38, 0x1, R11, P2 ;  /* 0x0000000126497824 */ /* 0x000fe200010e060b */
[----:B------:R-:W-:Y:S01]  /*29f0*/  LOP3.LUT R11, R15, 0x2, RZ, 0xc0, !PT ;  /* 0x000000020f0b7812 */ /* 0x000fe200078ec0ff */
[----:B------:R-:W-:Y:S01]  /*2a00*/  IMAD.IADD R87, R75, 0x1, R85 ;  /* 0x000000014b577824 */ /* 0x000fe200078e0255 */
[----:B------:R-:W-:Y:S01]  /*2a10*/  SHF.R.S32.HI R103, RZ, 0x1f, R81 ;  /* 0x0000001fff677819 */ /* 0x000fe20000011451 */
[----:B------:R-:W-:Y:S01]  /*2a20*/  IMAD.IADD R98, R33, 0x1, R21 ;  /* 0x0000000121627824 */ /* 0x000fe200078e0215 */
[----:B------:R-:W-:Y:S01]  /*2a30*/  SHF.R.S32.HI R102, RZ, 0x1f, R80 ;  /* 0x0000001fff667819 */ /* 0x000fe20000011450 */
[----:B------:R-:W-:Y:S01]  /*2a40*/  IMAD.IADD R99, R71, 0x1, R99 ;  /* 0x0000000147637824 */ /* 0x000fe200078e0263 */
[----:B------:R-:W-:Y:S01]  /*2a50*/  SHF.R.S32.HI R101, RZ, 0x1f, R27 ;  /* 0x0000001fff657819 */ /* 0x000fe2000001141b */
[----:B------:R-:W-:Y:S01]  /*2a60*/  IMAD.IADD R100, R79, 0x1, R37 ;  /* 0x000000014f647824 */ /* 0x000fe200078e0225 */
[----:B------:R-:W-:Y:S01]  /*2a70*/  LOP3.LUT R10, R10, 0x1, RZ, 0xc0, !PT ;  /* 0x000000010a0a7812 */ /* 0x000fe200078ec0ff */
[----:B------:R-:W-:Y:S01]  /*2a80*/  IMAD.IADD R85, R85, 0x1, R77 ;  /* 0x0000000155557824 */ /* 0x000fe200078e024d */
[----:B------:R-:W-:Y:S01]  /*2a90*/  LOP3.LUT R15, R15, 0x20, RZ, 0xc0, !PT ;  /* 0x000000200f0f7812 */ /* 0x000fe200078ec0ff */
[----:B------:R-:W-:-:S07]  /*2aa0*/  IMAD.IADD R89, R31, 0x1, R89 ;  /* 0x000000011f597824 */ /* 0x000fce00078e0259 */
.L_x_476:
[----:B------:R-:W2:Y:S01]  /*2ab0*/  LDL R26, [R1+0x88] ;  /* 0x00008800011a7983 */ /* 0x000ea20000100800 */
[----:B0-----:R-:W0:Y:S01]  /*2ac0*/  LDC R108, c[0x0][0x3f4] ;  /* 0x0000fd00ff6c7b82 */ /* 0x001e220000000800 */
[----:B------:R-:W-:Y:S01]  /*2ad0*/  LOP3.LUT P3, RZ, R20, 0x2, RZ, 0xc0, !PT ;  /* 0x0000000214ff7812 */ /* 0x000fe2000786c0ff */
[----:B---3--:R-:W-:Y:S01]  /*2ae0*/  VIADD R39, R24, 0xffffffff ;  /* 0xffffffff18277836 */ /* 0x008fe20000000000 */
[----:B------:R-:W-:Y:S05]  /*2af0*/  YIELD ;  /* 0x0000000000007946 */ /* 0x000fea0003800000 */
[----:B-1----:R-:W1:Y:S01]  /*2b00*/  LDC.64 R94, c[0x0][0x2e8] ;  /* 0x0000ba00ff5e7b82 */ /* 0x002e620000000a00 */
[----:B------:R-:W-:Y:S01]  /*2b10*/  SHF.R.S32.HI R38, RZ, 0x1f, R39 ;  /* 0x0000001fff267819 */ /* 0x000fe20000011427 */
[-C--:B------:R-:W-:Y:S01]  /*2b20*/  IMAD R21, R98, R39.reuse, RZ ;  /* 0x0000002762157224 */ /* 0x080fe200078e02ff */
[----:B------:R-:W-:Y:S01]  /*2b30*/  BSSY B0, `(.L_x_421) ;  /* 0x0000404000007945 */ /* 0x000fe20003800000 */
[----:B------:R-:W-:-:S04]  /*2b40*/  IMAD.WIDE.U32 R64, R32, R39, RZ ;  /* 0x0000002720407225 */ /* 0x000fc800078e00ff */
[----:B------:R-:W-:Y:S01]  /*2b50*/  IMAD R37, R38, R32, R21 ;  /* 0x0000002026257224 */ /* 0x000fe200078e0215 */
[----:B------:R-:W-:-:S03]  /*2b60*/  IADD3 R21, P2, R93, R64, RZ ;  /* 0x000000405d157210 */ /* 0x000fc60007f5e0ff */
[----:B------:R-:W-:-:S04]  /*2b70*/  IMAD.IADD R96, R65, 0x1, R37 ;  /* 0x0000000141607824 */ /* 0x000fc800078e0225 */
[----:B------:R-:W-:Y:S01]  /*2b80*/  IMAD.X R36, R96, 0x1, R92, P2 ;  /* 0x0000000160247824 */ /* 0x000fe200010e065c */
[----:B-1----:R-:W-:-:S04]  /*2b90*/  LEA R40, P2, R21, R94, 0x1 ;  /* 0x0000005e15287211 */ /* 0x002fc800078408ff */
[----:B------:R-:W-:Y:S02]  /*2ba0*/  LEA.HI.X R41, R21, R95, R36, 0x1, P2 ;  /* 0x0000005f15297211 */ /* 0x000fe400010f0c24 */
[----:B------:R-:W-:Y:S01]  /*2bb0*/  ISETP.GT.AND P2, PT, R39, R84, PT ;  /* 0x000000542700720c */ /* 0x000fe20003f44270 */
[----:B--2---:R-:W-:-:S04]  /*2bc0*/  IMAD R24, R17, 0x3600, R26 ;  /* 0x0000360011187824 */ /* 0x004fc800078e021a */
[C---:B------:R-:W-:Y:S02]  /*2bd0*/  VIADD R26, R24.reuse, 0x10 ;  /* 0x00000010181a7836 */ /* 0x040fe40000000000 */
[----:B------:R-:W-:Y:S01]  /*2be0*/  @P3 VIADD R26, R24, 0xfffffff0 ;  /* 0xfffffff0181a3836 */ /* 0x000fe20000000000 */
[----:B0-----:R-:W-:Y:S01]  /*2bf0*/  ISETP.GE.AND P3, PT, R108, 0x1, PT ;  /* 0x000000016c00780c */ /* 0x001fe20003f66270 */
[----:B------:R-:W-:Y:S02]  /*2c00*/  IMAD R83, R24, 0x2, R25 ;  /* 0x0000000218537824 */ /* 0x000fe400078e0219 */
[----:B------:R-:W-:Y:S02]  /*2c10*/  IMAD.MOV.U32 R24, RZ, RZ, R39 ;  /* 0x000000ffff187224 */ /* 0x000fe400078e0027 */
[----:B------:R-:W-:-:S08]  /*2c20*/  IMAD R26, R26, 0x2, R25 ;  /* 0x000000021a1a7824 */ /* 0x000fd000078e0219 */
[----:B------:R-:W-:Y:S05]  /*2c30*/  @!P3 BRA `(.L_x_422) ;  /* 0x0000003c004cb947 */ /* 0x000fea0003800000 */
[----:B------:R-:W-:Y:S01]  /*2c40*/  ULDC.U8 UR4, c[0x0][0x410] ;  /* 0x0001040000047ab9 */ /* 0x000fe20000000000 */
[-C--:B------:R-:W-:Y:S01]  /*2c50*/  IMAD R21, R100, R39.reuse, RZ ;  /* 0x0000002764157224 */ /* 0x080fe200078e02ff */
[----:B------:R-:W-:Y:S01]  /*2c60*/  ISETP.NE.AND P3, PT, RZ, UR4, PT ;  /* 0x00000004ff007c0c */ /* 0x000fe2000bf65270 */
[-C--:B------:R-:W-:Y:S02]  /*2c70*/  IMAD R37, R99, R39.reuse, RZ ;  /* 0x0000002763257224 */ /* 0x080fe400078e02ff */
[----:B------:R-:W-:Y:S02]  /*2c80*/  IMAD R90, R24, -0x90, R2 ;  /* 0xffffff70185a7824 */ /* 0x000fe400078e0202 */
[C---:B------:R-:W-:Y:S02]  /*2c90*/  IMAD R21, R38.reuse, R78, R21 ;  /* 0x0000004e26157224 */ /* 0x040fe400078e0215 */
[----:B------:R-:W-:Y:S01]  /*2ca0*/  IMAD R37, R38, R70, R37 ;  /* 0x0000004626257224 */ /* 0x000fe200078e0225 */
[----:B------:R-:W-:Y:S01]  /*2cb0*/  VIMNMX R90, R90, 0x90, PT ;  /* 0x000000905a5a7848 */ /* 0x000fe20003fe0100 */
[----:B------:R-:W-:-:S04]  /*2cc0*/  IMAD.WIDE.U32 R62, R78, R39, RZ ;  /* 0x000000274e3e7225 */ /* 0x000fc800078e00ff */
[----:B------:R-:W-:-:S04]  /*2cd0*/  IMAD.WIDE.U32 R60, R70, R39, RZ ;  /* 0x00000027463c7225 */ /* 0x000fc800078e00ff */
[----:B------:R-:W-:Y:S02]  /*2ce0*/  IMAD.IADD R21, R63, 0x1, R21 ;  /* 0x000000013f157824 */ /* 0x000fe400078e0215 */
[----:B------:R-:W-:Y:S01]  /*2cf0*/  IMAD.IADD R91, R61, 0x1, R37 ;  /* 0x000000013d5b7824 */ /* 0x000fe200078e0225 */
[----:B------:R-:W-:Y:S06]  /*2d00*/  @!P3 BRA `(.L_x_423) ;  /* 0x0000001c0018b947 */ /* 0x000fec0003800000 */
[----:B------:R-:W-:Y:S01]  /*2d10*/  ISETP.GE.AND P4, PT, R19, R90, PT ;  /* 0x0000005a1300720c */ /* 0x000fe20003f86270 */
[----:B------:R-:W-:Y:S01]  /*2d20*/  BSSY B1, `(.L_x_424) ;  /* 0x000003c000017945 */ /* 0x000fe20003800000 */
        /* <DEDUP_REMOVED lines=12> */
[----:B------:R-:W-:Y:S06]  /*2df0*/  @P4 BRA `(.L_x_425) ;  /* 0x0000000000b84947 */ /* 0x000fec0003800000 */
[----:B------:R-:W2:Y:S04]  /*2e00*/  LDL.64 R120, [R1+0x40] ;  /* 0x0000400001787983 */ /* 0x000ea80000100a00 */
[----:B------:R-:W3:Y:S04]  /*2e10*/  LDL R118, [R1+0x6c] ;  /* 0x00006c0001767983 */ /* 0x000ee80000100800 */
[----:B------:R-:W4:Y:S04]  /*2e20*/  LDL R117, [R1+0x68] ;  /* 0x0000680001757983 */ /* 0x000f280000100800 */
[----:B------:R-:W4:Y:S04]  /*2e30*/  LDL R114, [R1+0x70] ;  /* 0x0000700001727983 */ /* 0x000f280000100800 */
[----:B------:R-:W4:Y:S04]  /*2e40*/  LDL R113, [R1+0x64] ;  /* 0x0000640001717983 */ /* 0x000f280000100800 */
[----:B------:R-:W4:Y:S01]  /*2e50*/  LDL R97, [R1+0x74] ;  /* 0x0000740001617983 */ /* 0x000f220000100800 */
[----:B------:R-:W-:Y:S01]  /*2e60*/  IADD3 R62, P3, R76, R62, RZ ;  /* 0x0000003e4c3e7210 */ /* 0x000fe20007f7e0ff */
[----:B------:R-:W-:Y:S01]  /*2e70*/  ULDC.64 UR4, c[0x0][0x3e8] ;  /* 0x0000fa0000047ab9 */ /* 0x000fe20000000a00 */
[----:B------:R-:W-:-:S02]  /*2e80*/  CS2R R66, SRZ ;  /* 0x0000000000427805 */ /* 0x000fc4000001ff00 */
[----:B------:R-:W-:Y:S01]  /*2e90*/  CS2R R94, SRZ ;  /* 0x00000000005e7805 */ /* 0x000fe2000001ff00 */
[----:B------:R-:W-:Y:S01]  /*2ea0*/  IMAD.X R21, R21, 0x1, R85, P3 ;  /* 0x0000000115157824 */ /* 0x000fe200018e0655 */
[----:B------:R-:W-:-:S05]  /*2eb0*/  IADD3 R60, P3, R68, R60, RZ ;  /* 0x0000003c443c7210 */ /* 0x000fca0007f7e0ff */
[----:B------:R-:W-:Y:S01]  /*2ec0*/  IMAD.X R91, R91, 0x1, R86, P3 ;  /* 0x000000015b5b7824 */ /* 0x000fe200018e0656 */
[----:B------:R-:W-:-:S04]  /*2ed0*/  LEA R36, P3, R62, UR4, 0x1 ;  /* 0x000000043e247c11 */ /* 0x000fc8000f8608ff */
[----:B------:R-:W-:Y:S01]  /*2ee0*/  LEA.HI.X R37, R62, UR5, R21, 0x1, P3 ;  /* 0x000000053e257c11 */ /* 0x000fe200098f0c15 */
[----:B------:R-:W-:Y:S02]  /*2ef0*/  ULDC.64 UR4, c[0x0][0x400] ;  /* 0x0001000000047ab9 */ /* 0x000fe40000000a00 */
[----:B------:R-:W-:-:S04]  /*2f00*/  LEA R38, P3, R60, UR4, 0x1 ;  /* 0x000000043c267c11 */ /* 0x000fc8000f8608ff */
[----:B------:R-:W-:Y:S02]  /*2f10*/  LEA.HI.X R39, R60, UR5, R91, 0x1, P3 ;  /* 0x000000053c277c11 */ /* 0x000fe400098f0c5b */
        /* <DEDUP_REMOVED lines=10> */
[----:B--2---:R-:W-:-:S13]  /*2fc0*/  ISETP.GE.AND P3, PT, R120, R108, PT ;  /* 0x0000006c7800720c */ /* 0x004fda0003f66270 */
[----:B------:R0:W5:Y:S04]  /*2fd0*/  @!P3 LDG.E.64 R66, desc[UR60][R36.64] ;  /* 0x0000003c2442b981 */ /* 0x000168000c1e1b00 */
[----:B------:R0:W5:Y:S01]  /*2fe0*/  @!P3 LDG.E.64 R94, desc[UR60][R38.64] ;  /* 0x0000003c265eb981 */ /* 0x000162000c1e1b00 */
[----:B---3--:R-:W-:-:S13]  /*2ff0*/  ISETP.GE.AND P3, PT, R118, R108, PT ;  /* 0x0000006c7600720c */ /* 0x008fda0003f66270 */
[----:B------:R0:W5:Y:S04]  /*3000*/  @!P3 LDG.E.64 R58, desc[UR60][R36.64+0x10] ;  /* 0x0000103c243ab981 */ /* 0x000168000c1e1b00 */
[----:B------:R0:W5:Y:S01]  /*3010*/  @!P3 LDG.E.64 R64, desc[UR60][R38.64+0x10] ;  /* 0x0000103c2640b981 */ /* 0x000162000c1e1b00 */
[----:B----4-:R-:W-:-:S13]  /*3020*/  ISETP.GE.AND P3, PT, R117, R108, PT ;  /* 0x0000006c7500720c */ /* 0x010fda0003f66270 */
[----:B------:R0:W5:Y:S04]  /*3030*/  @!P3 LDG.E.64 R54, desc[UR60][R36.64+0x20] ;  /* 0x0000203c2436b981 */ /* 0x000168000c1e1b00 */
[----:B------:R0:W5:Y:S01]  /*3040*/  @!P3 LDG.E.64 R56, desc[UR60][R38.64+0x20] ;  /* 0x0000203c2638b981 */ /* 0x000162000c1e1b00 */
[----:B------:R-:W-:-:S13]  /*3050*/  ISETP.GE.AND P3, PT, R114, R108, PT ;  /* 0x0000006c7200720c */ /* 0x000fda0003f66270 */
[----:B------:R0:W5:Y:S04]  /*3060*/  @!P3 LDG.E.64 R50, desc[UR60][R36.64+0x30] ;  /* 0x0000303c2432b981 */ /* 0x000168000c1e1b00 */
[----:B------:R0:W5:Y:S01]  /*3070*/  @!P3 LDG.E.64 R52, desc[UR60][R38.64+0x30] ;  /* 0x0000303c2634b981 */ /* 0x000162000c1e1b00 */
[----:B------:R-:W-:-:S13]  /*3080*/  ISETP.GE.AND P3, PT, R113, R108, PT ;  /* 0x0000006c7100720c */ /* 0x000fda0003f66270 */
[----:B------:R0:W5:Y:S04]  /*3090*/  @!P3 LDG.E.64 R46, desc[UR60][R36.64+0x40] ;  /* 0x0000403c242eb981 */ /* 0x000168000c1e1b00 */
[----:B------:R0:W5:Y:S01]  /*30a0*/  @!P3 LDG.E.64 R48, desc[UR60][R38.64+0x40] ;  /* 0x0000403c2630b981 */ /* 0x000162000c1e1b00 */
[----:B------:R-:W-:-:S13]  /*30b0*/  ISETP.GE.AND P3, PT, R97, R108, PT ;  /* 0x0000006c6100720c */ /* 0x000fda0003f66270 */
[----:B------:R0:W5:Y:S04]  /*30c0*/  @!P3 LDG.E.64 R42, desc[UR60][R36.64+0x50] ;  /* 0x0000503c242ab981 */ /* 0x000168000c1e1b00 */
[----:B------:R0:W5:Y:S02]  /*30d0*/  @!P3 LDG.E.64 R44, desc[UR60][R38.64+0x50] ;  /* 0x0000503c262cb981 */ /* 0x000164000c1e1b00 */
.L_x_425:
[----:B------:R-:W-:Y:S05]  /*30e0*/  BSYNC B1 ;  /* 0x0000000000017941 */ /* 0x000fea0003800000 */
.L_x_424:
[----:B0-----:R-:W2:Y:S01]  /*30f0*/  LDL R37, [R1+0x4c] ;  /* 0x00004c0001257983 */ /* 0x001ea20000100800 */
[----:B-----5:R-:W-:Y:S02]  /*3100*/  IMAD.MOV.U32 R21, RZ, RZ, R42 ;  /* 0x000000ffff157224 */ /* 0x020fe400078e002a */
[----:B------:R-:W-:-:S03]  /*3110*/  IMAD.MOV.U32 R36, RZ, RZ, R43 ;  /* 0x000000ffff247224 */ /* 0x000fc600078e002b */
[----:B------:R-:W-:Y:S01]  /*3120*/  PRMT R97, R21, 0x7610, R97 ;  /* 0x0000761015617816 */ /* 0x000fe20000000061 */
[----:B------:R-:W-:Y:S01]  /*3130*/  IMAD.MOV.U32 R21, RZ, RZ, R46 ;  /* 0x000000ffff157224 */ /* 0x000fe200078e002e */
[----:B------:R-:W-:Y:S01]  /*3140*/  PRMT R113, R36, 0x7610, R113 ;  /* 0x0000761024717816 */ /* 0x000fe20000000071 */
        /* <DEDUP_REMOVED lines=39> */
[----:B------:R-:W-:-:S04]  /*33c0*/  PRMT R129, R36, 0x7610, R129 ;  /* 0x0000761024817816 */ /* 0x000fc80000000081 */
[----:B------:R-:W-:Y:S01]  /*33d0*/  PRMT R62, R21, 0x7610, R62 ;  /* 0x00007610153e7816 */ /* 0x000fe2000000003e */
[----:B------:R-:W-:-:S05]  /*33e0*/  IMAD.MOV.U32 R21, RZ, RZ, R95 ;  /* 0x000000ffff157224 */ /* 0x000fca00078e005f */
[----:B------:R-:W-:Y:S02]  /*33f0*/  PRMT R96, R21, 0x7610, R96 ;  /* 0x0000761015607816 */ /* 0x000fe40000000060 */
[----:B--2---:R-:W-:-:S13]  /*3400*/  ISETP.NE.AND P3, PT, R37, 0x3, PT ;  /* 0x000000032500780c */ /* 0x004fda0003f65270 */
[----:B------:R-:W-:Y:S05]  /*3410*/  @!P3 BRA `(.L_x_426) ;  /* 0x000000000004b947 */ /* 0x000fea0003800000 */
[----:B------:R-:W-:Y:S01]  /*3420*/  BPT.TRAP 0x1 ;  /* 0x000000040000795c */ /* 0x000fe20000300000 */
.L_x_426:
[----:B------:R-:W-:Y:S01]  /*3430*/  IMAD R21, R17, 0x8, R16 ;  /* 0x0000000811157824 */ /* 0x000fe200078e0210 */
[----:B------:R-:W-:Y:S01]  /*3440*/  SHF.L.U32 R91, R155, 0x1f, RZ ;  /* 0x0000001f9b5b7819 */ /* 0x000fe200000006ff */
[----:B------:R-:W-:Y:S03]  /*3450*/  BSSY B1, `(.L_x_427) ;  /* 0x0000003000017945 */ /* 0x000fe60003800000 */
[----:B------:R-:W0:Y:S02]  /*3460*/  SYNCS.PHASECHK.TRANS64.TRYWAIT P5, [R21+URZ+0x31c90], R91 ;  /* 0x031c905b150075a7 */ /* 0x000e2400080a017f */
[----:B0-----:R-:W-:Y:S05]  /*3470*/  @!P5 BRA `(.L_x_428) ;  /* 0x000001d800d0d947 */ /* 0x001fea0003800000 */
.L_x_721:
[----:B------:R-:W-:Y:S05]  /*3480*/  BSYNC B1 ;  /* 0x0000000000017941 */ /* 0x000fea0003800000 */
.L_x_427:
[----:B------:R-:W-:Y:S05]  /*3490*/  @P4 BRA `(.L_x_429) ;  /* 0x0000003400b44947 */ /* 0x000fea0003800000 */
[----:B------:R-:W-:Y:S01]  /*34a0*/  ISETP.NE.AND P4, PT, R10, RZ, PT ;  /* 0x000000ff0a00720c */ /* 0x000fe20003f85270 */
[----:B------:R-:W-:-:S12]  /*34b0*/  BSSY B1, `(.L_x_430) ;  /* 0x0000036000017945 */ /* 0x000fd80003800000 */
[----:B------:R-:W-:Y:S05]  /*34c0*/  @!P4 BRA `(.L_x_431) ;  /* 0x0000000000d0c947 */ /* 0x000fea0003800000 */
[----:B------:R-:W2:Y:S01]  /*34d0*/  LDL.64 R60, [R1+0x40] ;  /* 0x00004000013c7983 */ /* 0x000ea20000100a00 */
[----:B------:R-:W-:Y:S03]  /*34e0*/  BSSY B2, `(.L_x_432) ;  /* 0x0000031000027945 */ /* 0x000fe60003800000 */
[----:B------:R1:W3:Y:S01]  /*34f0*/  LDS.128 R36, [R83+0x16800] ;  /* 0x0168000053247984 */ /* 0x0002e20000000c00 */
[----:B--2---:R-:W-:-:S13]  /*3500*/  ISETP.GE.AND P4, PT, R60, R108, PT ;  /* 0x0000006c3c00720c */ /* 0x004fda0003f86270 */
[----:B-1-3--:R-:W-:Y:S05]  /*3510*/  @P4 BRA `(.L_x_433) ;  /* 0x0000000000b44947 */ /* 0x00afea0003800000 */
[----:B------:R-:W-:Y:S01]  /*3520*/  SHF.R.U64 R63, R94, 0x10, R95 ;  /* 0x000000105e3f7819 */ /* 0x000fe2000000125f */
[----:B------:R-:W-:Y:S01]  /*3530*/  IMAD.U32 R94, R37, 0x10000, RZ ;  /* 0x00010000255e7824 */ /* 0x000fe200078e00ff */
[--C-:B------:R-:W-:Y:S02]  /*3540*/  SHF.R.U64 R60, R66, 0x10, R67.reuse ;  /* 0x00000010423c7819 */ /* 0x100fe40000001243 */
[----:B------:R-:W-:Y:S02]  /*3550*/  SHF.R.U32.HI R66, RZ, 0x10, R67 ;  /* 0x00000010ff427819 */ /* 0x000fe40000011643 */
[----:B------:R-:W-:Y:S02]  /*3560*/  SHF.R.U32.HI R61, RZ, 0x10, R95 ;  /* 0x00000010ff3d7819 */ /* 0x000fe4000001165f */
[C---:B------:R-:W-:Y:S02]  /*3570*/  PRMT R63, R62.reuse, 0x5410, R63 ;  /* 0x000054103e3f7816 */ /* 0x040fe4000000003f */
[----:B------:R-:W-:-:S02]  /*3580*/  PRMT R60, R62, 0x5432, R60 ;  /* 0x000054323e3c7816 */ /* 0x000fc4000000003c */
[C---:B------:R-:W-:Y:S02]  /*3590*/  PRMT R66, R96.reuse, 0x5432, R66 ;  /* 0x0000543260427816 */ /* 0x040fe40000000042 */
[----:B------:R-:W-:Y:S02]  /*35a0*/  PRMT R61, R96, 0x5410, R61 ;  /* 0x00005410603d7816 */ /* 0x000fe4000000003d */
[----:B------:R-:W-:Y:S02]  /*35b0*/  LOP3.LUT R96, R37, 0xffff0000, RZ, 0xc0, !PT ;  /* 0xffff000025607812 */ /* 0x000fe400078ec0ff */
[----:B------:R-:W-:Y:S02]  /*35c0*/  LOP3.LUT R67, R63, 0xffff0000, RZ, 0xc0, !PT ;  /* 0xffff00003f437812 */ /* 0x000fe400078ec0ff */
[C---:B------:R-:W-:Y:S01]  /*35d0*/  LOP3.LUT R37, R60.reuse, 0xffff0000, RZ, 0xc0, !PT ;  /* 0xffff00003c257812 */ /* 0x040fe200078ec0ff */
[----:B------:R-:W-:Y:S02]  /*35e0*/  IMAD.U32 R60, R60, 0x10000, RZ ;  /* 0x000100003c3c7824 */ /* 0x000fe400078e00ff */
[----:B------:R-:W-:-:S02]  /*35f0*/  FMUL.FTZ R95, R96, R67 ;  /* 0x00000043605f7220 */ /* 0x000fc40000410000 */
[-C--:B------:R-:W-:Y:S02]  /*3600*/  FMUL.FTZ R96, R96, R37.reuse ;  /* 0x0000002560607220 */ /* 0x080fe40000410000 */
[----:B------:R-:W-:Y:S01]  /*3610*/  FFMA.FTZ R62, R94, R37, -R95 ;  /* 0x000000255e3e7223 */ /* 0x000fe2000001085f */
[----:B------:R-:W-:Y:S02]  /*3620*/  IMAD.U32 R95, R66, 0x10000, RZ ;  /* 0x00010000425f7824 */ /* 0x000fe400078e00ff */
[----:B------:R-:W-:Y:S01]  /*3630*/  FFMA.FTZ R37, R94, R67, R96 ;  /* 0x000000435e257223 */ /* 0x000fe20000010060 */
[C---:B------:R-:W-:Y:S01]  /*3640*/  LOP3.LUT R94, R38.reuse, 0xffff0000, RZ, 0xc0, !PT ;  /* 0xffff0000265e7812 */ /* 0x040fe200078ec0ff */
[C---:B------:R-:W-:Y:S01]  /*3650*/  IMAD.U32 R67, R61.reuse, 0x10000, RZ ;  /* 0x000100003d437824 */ /* 0x040fe200078e00ff */
[----:B------:R-:W-:Y:S01]  /*3660*/  LOP3.LUT R61, R61, 0xffff0000, RZ, 0xc0, !PT ;  /* 0xffff00003d3d7812 */ /* 0x000fe200078ec0ff */
[----:B------:R-:W-:Y:S01]  /*3670*/  IMAD.U32 R38, R38, 0x10000, RZ ;  /* 0x0001000026267824 */ /* 0x000fe200078e00ff */
[----:B------:R-:W-:Y:S01]  /*3680*/  F2FP.BF16.F32.PACK_AB R37, R37, R62 ;  /* 0x0000003e2525723e */ /* 0x000fe200000010ff */
[C---:B------:R-:W-:Y:S01]  /*3690*/  FMUL.FTZ R96, R94.reuse, R67 ;  /* 0x000000435e607220 */ /* 0x040fe20000410000 */
[----:B------:R-:W-:-:S03]  /*36a0*/  FMUL.FTZ R94, R94, R95 ;  /* 0x0000005f5e5e7220 */ /* 0x000fc60000410000 */
[C---:B------:R-:W-:Y:S01]  /*36b0*/  FFMA.FTZ R96, R38.reuse, R95, -R96 ;  /* 0x0000005f26607223 */ /* 0x040fe20000010860 */
[----:B------:R-:W-:Y:S01]  /*36c0*/  FFMA.FTZ R67, R38, R67, R94 ;  /* 0x0000004326437223 */ /* 0x000fe2000001005e */
[C---:B------:R-:W-:Y:S01]  /*36d0*/  LOP3.LUT R38, R39.reuse, 0xffff0000, RZ, 0xc0, !PT ;  /* 0xffff000027267812 */ /* 0x040fe200078ec0ff */
[----:B------:R-:W-:Y:S01]  /*36e0*/  IMAD.U32 R94, R39, 0x10000, RZ ;  /* 0x00010000275e7824 */ /* 0x000fe200078e00ff */
[----:B------:R-:W-:-:S03]  /*36f0*/  LOP3.LUT R39, R66, 0xffff0000, RZ, 0xc0, !PT ;  /* 0xffff000042277812 */ /* 0x000fc600078ec0ff */
[C---:B------:R-:W-:Y:S02]  /*3700*/  FMUL.FTZ R95, R38.reuse, R61 ;  /* 0x0000003d265f7220 */ /* 0x040fe40000410000 */
[-C--:B------:R-:W-:Y:S02]  /*3710*/  FMUL.FTZ R38, R38, R39.reuse ;  /* 0x0000002726267220 */ /* 0x080fe40000410000 */
[----:B------:R-:W-:Y:S01]  /*3720*/  FFMA.FTZ R66, R94, R39, -R95 ;  /* 0x000000275e427223 */ /* 0x000fe2000001085f */
[----:B------:R-:W-:Y:S01]  /*3730*/  LOP3.LUT R39, R36, 0xffff0000, RZ, 0xc0, !PT ;  /* 0xffff000024277812 */ /* 0x000fe200078ec0ff */
[----:B------:R-:W-:Y:S01]  /*3740*/  FFMA.FTZ R61, R94, R61, R38 ;  /* 0x0000003d5e3d7223 */ /* 0x000fe20000010026 */
[----:B------:R-:W-:Y:S02]  /*3750*/  IMAD.U32 R38, R63, 0x10000, RZ ;  /* 0x000100003f267824 */ /* 0x000fe400078e00ff */
[----:B------:R-:W-:Y:S02]  /*3760*/  IMAD.U32 R63, R36, 0x10000, RZ ;  /* 0x00010000243f7824 */ /* 0x000fe400078e00ff */
[C---:B------:R-:W-:Y:S01]  /*3770*/  FMUL.FTZ R36, R39.reuse, R38 ;  /* 0x0000002627247220 */ /* 0x040fe20000410000 */
[----:B------:R-:W-:Y:S01]  /*3780*/  FMUL.FTZ R39, R39, R60 ;  /* 0x0000003c27277220 */ /* 0x000fe20000410000 */
[----:B------:R-:W-:-:S02]  /*3790*/  F2FP.BF16.F32.PACK_AB R61, R61, R66 ;  /* 0x000000423d3d723e */ /* 0x000fc400000010ff */
[C---:B------:R-:W-:Y:S01]  /*37a0*/  FFMA.FTZ R36, R63.reuse, R60, -R36 ;  /* 0x0000003c3f247223 */ /* 0x040fe20000010824 */
[----:B------:R-:W-:Y:S01]  /*37b0*/  FFMA.FTZ R39, R63, R38, R39 ;  /* 0x000000263f277223 */ /* 0x000fe20000010027 */
[----:B------:R-:W-:-:S04]  /*37c0*/  F2FP.BF16.F32.PACK_AB R38, R67, R96 ;  /* 0x000000604326723e */ /* 0x000fc800000010ff */
[----:B------:R-:W-:Y:S01]  /*37d0*/  F2FP.BF16.F32.PACK_AB R36, R39, R36 ;  /* 0x000000242724723e */ /* 0x000fe200000010ff */
[----:B------:R-:W-:-:S07]  /*37e0*/  IMAD.MOV.U32 R39, RZ, RZ, R61 ;  /* 0x000000ffff277224 */ /* 0x000fce00078e003d */
.L_x_433:
[----:B------:R-:W-:Y:S05]  /*37f0*/  BSYNC B2 ;  /* 0x0000000000027941 */ /* 0x000fea0003800000 */
.L_x_432:
[----:B------:R1:W-:Y:S02]  /*3800*/  STG.E.128 desc[UR60][R40.64], R36 ;  /* 0x0000002428007986 */ /* 0x0003e4000c101d3c */
.L_x_431:
[----:B------:R-:W-:Y:S05]  /*3810*/  BSYNC B1 ;  /* 0x0000000000017941 */ /* 0x000fea0003800000 */
.L_x_430:
[----:B------:R-:W-:Y:S01]  /*3820*/  ISETP.NE.AND P4, PT, R11, RZ, PT ;  /* 0x000000ff0b00720c */ /* 0x000fe20003f85270 */
[----:B------:R-:W-:-:S12]  /*3830*/  BSSY B1, `(.L_x_434) ;  /* 0x0000036000017945 */ /* 0x000fd80003800000 */
[----:B------:R-:W-:Y:S05]  /*3840*/  @!P4 BRA `(.L_x_435) ;  /* 0x0000000000d0c947 */ /* 0x000fea0003800000 */
[----:B------:R-:W2:Y:S01]  /*3850*/  LDL R60, [R1+0x6c] ;  /* 0x00006c00013c7983 */ /* 0x000ea20000100800 */
[----:B------:R-:W-:Y:S03]  /*3860*/  BSSY B2, `(.L_x_436) ;  /* 0x0000031000027945 */ /* 0x000fe60003800000 */
[----:B-1----:R1:W3:Y:S01]  /*3870*/  LDS.128 R36, [R26+0x16800] ;  /* 0x016800001a247984 */ /* 0x0022e20000000c00 */
[----:B--2---:R-:W-:-:S13]  /*3880*/  ISETP.GE.AND P4, PT, R60, R108, PT ;  /* 0x0000006c3c00720c */ /* 0x004fda0003f86270 */
[----:B-1-3--:R-:W-:Y:S05]  /*3890*/  @P4 BRA `(.L_x_437) ;  /* 0x0000000000b44947 */ /* 0x00afea0003800000 */
[----:B------:R-:W-:Y:S01]  /*38a0*/  SHF.R.U64 R61, R64, 0x10, R65 ;  /* 0x00000010403d7819 */ /* 0x000fe20000001241 */
[C---:B------:R-:W-:Y:S01]  /*38b0*/  IMAD.U32 R64, R37.reuse, 0x10000, RZ ;  /* 0x0001000025407824 */ /* 0x040fe200078e00ff */
[----:B------:R-:W-:Y:S02]  /*38c0*/  SHF.R.U64 R58, R58, 0x10, R59 ;  /* 0x000000103a3a7819 */ /* 0x000fe4000000123b */
[----:B------:R-:W-:Y:S02]  /*38d0*/  PRMT R61, R128, 0x5410, R61 ;  /* 0x00005410803d7816 */ /* 0x000fe4000000003d */
[----:B------:R-:W-:Y:S02]  /*38e0*/  PRMT R58, R114, 0x5432, R58 ;  /* 0x00005432723a7816 */ /* 0x000fe4000000003a */
[----:B------:R-:W-:Y:S02]  /*38f0*/  LOP3.LUT R66, R37, 0xffff0000, RZ, 0xc0, !PT ;  /* 0xffff000025427812 */ /* 0x000fe400078ec0ff */
[----:B------:R-:W-:-:S02]  /*3900*/  LOP3.LUT R63, R61, 0xffff0000, RZ, 0xc0, !PT ;  /* 0xffff00003d3f7812 */ /* 0x000fc400078ec0ff */
[C---:B------:R-:W-:Y:S01]  /*3910*/  LOP3.LUT R37, R58.reuse, 0xffff0000, RZ, 0xc0, !PT ;  /* 0xffff00003a257812 */ /* 0x040fe200078ec0ff */
[----:B------:R-:W-:Y:S01]  /*3920*/  IMAD.U32 R58, R58, 0x10000, RZ ;  /* 0x000100003a3a7824 */ /* 0x000fe200078e00ff */
[----:B------:R-:W-:Y:S02]  /*3930*/  SHF.R.U32.HI R62, RZ, 0x10, R59 ;  /* 0x00000010ff3e7819 */ /* 0x000fe4000001163b */
[----:B------:R-:W-:Y:S01]  /*3940*/  SHF.R.U32.HI R59, RZ, 0x10, R65 ;  /* 0x00000010ff3b7819 */ /* 0x000fe20000011641 */
[C---:B------:R-:W-:Y:S01]  /*3950*/  FMUL.FTZ R65, R66.reuse, R63 ;  /* 0x0000003f42417220 */ /* 0x040fe20000410000 */
[-C--:B------:R-:W-:Y:S01]  /*3960*/  FMUL.FTZ R66, R66, R37.reuse ;  /* 0x0000002542427220 */ /* 0x080fe20000410000 */
[----:B------:R-:W-:Y:S02]  /*3970*/  PRMT R62, R117, 0x5432, R62 ;  /* 0x00005432753e7816 */ /* 0x000fe4000000003e */
[----:B------:R-:W-:Y:S01]  /*3980*/  PRMT R59, R129, 0x5410, R59 ;  /* 0x00005410813b7816 */ /* 0x000fe2000000003b */
[C---:B------:R-:W-:Y:S01]  /*3990*/  FFMA.FTZ R60, R64.reuse, R37, -R65 ;  /* 0x00000025403c7223 */ /* 0x040fe20000010841 */
[----:B------:R-:W-:Y:S01]  /*39a0*/  FFMA.FTZ R37, R64, R63, R66 ;  /* 0x0000003f40257223 */ /* 0x000fe20000010042 */
[----:B------:R-:W-:Y:S01]  /*39b0*/  LOP3.LUT R64, R38, 0xffff0000, RZ, 0xc0, !PT ;  /* 0xffff000026407812 */ /* 0x000fe200078ec0ff */
[----:B------:R-:W-:-:S02]  /*39c0*/  IMAD.U32 R65, R62, 0x10000, RZ ;  /* 0x000100003e417824 */ /* 0x000fc400078e00ff */
[C---:B------:R-:W-:Y:S01]  /*39d0*/  IMAD.U32 R63, R59.reuse, 0x10000, RZ ;  /* 0x000100003b3f7824 */ /* 0x040fe200078e00ff */
[----:B------:R-:W-:Y:S01]  /*39e0*/  LOP3.LUT R59, R59, 0xffff0000, RZ, 0xc0, !PT ;  /* 0xffff00003b3b7812 */ /* 0x000fe200078ec0ff */
[----:B------:R-:W-:Y:S01]  /*39f0*/  IMAD.U32 R38, R38, 0x10000, RZ ;  /* 0x0001000026267824 */ /* 0x000fe200078e00ff */
[----:B------:R-:W-:Y:S01]  /*3a00*/  F2FP.BF16.F32.PACK_AB R37, R37, R60 ;  /* 0x0000003c2525723e */ /* 0x000fe200000010ff */
[C---:B------:R-:W-:Y:S01]  /*3a10*/  FMUL.FTZ R67, R64.reuse, R63 ;  /* 0x0000003f40437220 */ /* 0x040fe20000410000 */
[-C--:B------:R-:W-:Y:S01]  /*3a20*/  FMUL.FTZ R64, R64, R65.reuse ;  /* 0x0000004140407220 */ /* 0x080fe20000410000 */
[C---:B------:R-:W-:Y:S02]  /*3a30*/  IMAD.U32 R66, R39.reuse, 0x10000, RZ ;  /* 0x0001000027427824 */ /* 0x040fe400078e00ff */
[C---:B------:R-:W-:Y:S01]  /*3a40*/  FFMA.FTZ R67, R38.reuse, R65, -R67 ;  /* 0x0000004126437223 */ /* 0x040fe20000010843 */
[----:B------:R-:W-:Y:S01]  /*3a50*/  FFMA.FTZ R64, R38, R63, R64 ;  /* 0x0000003f26407223 */ /* 0x000fe20000010040 */
[----:B------:R-:W-:-:S02]  /*3a60*/  LOP3.LUT R38, R39, 0xffff0000, RZ, 0xc0, !PT ;  /* 0xffff000027267812 */ /* 0x000fc400078ec0ff */
[----:B------:R-:W-:Y:S01]  /*3a70*/  LOP3.LUT R39, R62, 0xffff0000, RZ, 0xc0, !PT ;  /* 0xffff00003e277812 */ /* 0x000fe200078ec0ff */
[----:B------:R-:W-:Y:S02]  /*3a80*/  IMAD.U32 R62, R61, 0x10000, RZ ;  /* 0x000100003d3e7824 */ /* 0x000fe400078e00ff */
[C---:B------:R-:W-:Y:S02]  /*3a90*/  FMUL.FTZ R63, R38.reuse, R59 ;  /* 0x0000003b263f7220 */ /* 0x040fe40000410000 */
[-C--:B------:R-:W-:Y:S02]  /*3aa0*/  FMUL.FTZ R38, R38, R39.reuse ;  /* 0x0000002726267220 */ /* 0x080fe40000410000 */
[----:B------:R-:W-:Y:S01]  /*3ab0*/  FFMA.FTZ R63, R66, R39, -R63 ;  /* 0x00000027423f7223 */ /* 0x000fe2000001083f */
[----:B------:R-:W-:Y:S01]  /*3ac0*/  LOP3.LUT R39, R36, 0xffff0000, RZ, 0xc0, !PT ;  /* 0xffff000024277812 */ /* 0x000fe200078ec0ff */
[----:B------:R-:W-:Y:S01]  /*3ad0*/  FFMA.FTZ R38, R66, R59, R38 ;  /* 0x0000003b42267223 */ /* 0x000fe20000010026 */
[----:B------:R-:W-:-:S03]  /*3ae0*/  IMAD.U32 R59, R36, 0x10000, RZ ;  /* 0x00010000243b7824 */ /* 0x000fc600078e00ff */
[C---:B------:R-:W-:Y:S01]  /*3af0*/  FMUL.FTZ R36, R39.reuse, R62 ;  /* 0x0000003e27247220 */ /* 0x040fe20000410000 */
[-C--:B------:R-:W-:Y:S01]  /*3b00*/  FMUL.FTZ R39, R39, R58.reuse ;  /* 0x0000003a27277220 */ /* 0x080fe20000410000 */
[----:B------:R-:W-:Y:S02]  /*3b10*/  F2FP.BF16.F32.PACK_AB R63, R38, R63 ;  /* 0x0000003f263f723e */ /* 0x000fe400000010ff */
[C---:B------:R-:W-:Y:S01]  /*3b20*/  FFMA.FTZ R36, R59.reuse, R58, -R36 ;  /* 0x0000003a3b247223 */ /* 0x040fe20000010824 */
[----:B------:R-:W-:Y:S01]  /*3b30*/  FFMA.FTZ R39, R59, R62, R39 ;  /* 0x0000003e3b277223 */ /* 0x000fe20000010027 */
[----:B------:R-:W-:-:S04]  /*3b40*/  F2FP.BF16.F32.PACK_AB R38, R64, R67 ;  /* 0x000000434026723e */ /* 0x000fc800000010ff */
[----:B------:R-:W-:Y:S01]  /*3b50*/  F2FP.BF16.F32.PACK_AB R36, R39, R36 ;  /* 0x000000242724723e */ /* 0x000fe200000010ff */
[----:B------:R-:W-:-:S07]  /*3b60*/  IMAD.MOV.U32 R39, RZ, RZ, R63 ;  /* 0x000000ffff277224 */ /* 0x000fce00078e003f */
.L_x_437:
[----:B------:R-:W-:Y:S05]  /*3b70*/  BSYNC B2 ;  /* 0x0000000000027941 */ /* 0x000fea0003800000 */
.L_x_436:
[----:B------:R2:W-:Y:S02]  /*3b80*/  STG.E.128 desc[UR60][R40.64+0x20], R36 ;  /* 0x0000202428007986 */ /* 0x0005e4000c101d3c */
.L_x_435:
[----:B------:R-:W-:Y:S05]  /*3b90*/  BSYNC B1 ;  /* 0x0000000000017941 */ /* 0x000fea0003800000 */
.L_x_434:
[----:B------:R-:W-:Y:S01]  /*3ba0*/  ISETP.NE.AND P4, PT, R12, RZ, PT ;  /* 0x000000ff0c00720c */ /* 0x000fe20003f85270 */
[----:B------:R-:W-:-:S12]  /*3bb0*/  BSSY B1, `(.L_x_438) ;  /* 0x0000035000017945 */ /* 0x000fd80003800000 */
[----:B------:R-:W-:Y:S05]  /*3bc0*/  @!P4 BRA `(.L_x_439) ;  /* 0x0000000000ccc947 */ /* 0x000fea0003800000 */
[----:B------:R-:W3:Y:S01]  /*3bd0*/  LDL R58, [R1+0x68] ;  /* 0x00006800013a7983 */ /* 0x000ee20000100800 */
[----:B------:R-:W-:Y:S03]  /*3be0*/  BSSY B2, `(.L_x_440) ;  /* 0x0000030000027945 */ /* 0x000fe60003800000 */
[----:B-12---:R1:W2:Y:S01]  /*3bf0*/  LDS.128 R36, [R83+0x18c00] ;  /* 0x018c000053247984 */ /* 0x0062a20000000c00 */
[----:B---3--:R-:W-:-:S13]  /*3c00*/  ISETP.GE.AND P4, PT, R58, R108, PT ;  /* 0x0000006c3a00720c */ /* 0x008fda0003f86270 */
[----:B-12---:R-:W-:Y:S05]  /*3c10*/  @P4 BRA `(.L_x_441) ;  /* 0x0000000000b04947 */ /* 0x006fea0003800000 */
[--C-:B------:R-:W-:Y:S02]  /*3c20*/  SHF.R.U64 R54, R54, 0x10, R55.reuse ;  /* 0x0000001036367819 */ /* 0x100fe40000001237 */
[----:B------:R-:W-:Y:S02]  /*3c30*/  SHF.R.U32.HI R58, RZ, 0x10, R55 ;  /* 0x00000010ff3a7819 */ /* 0x000fe40000011637 */
[--C-:B------:R-:W-:Y:S02]  /*3c40*/  SHF.R.U64 R55, R56, 0x10, R57.reuse ;  /* 0x0000001038377819 */ /* 0x100fe40000001239 */
[----:B------:R-:W-:Y:S02]  /*3c50*/  SHF.R.U32.HI R59, RZ, 0x10, R57 ;  /* 0x00000010ff3b7819 */ /* 0x000fe40000011639 */
[----:B------:R-:W-:Y:S01]  /*3c60*/  PRMT R57, R126, 0x5410, R55 ;  /* 0x000054107e397816 */ /* 0x000fe20000000037 */
[----:B------:R-:W-:Y:S01]  /*3c70*/  IMAD.U32 R55, R37, 0x10000, RZ ;  /* 0x0001000025377824 */ /* 0x000fe200078e00ff */
[----:B------:R-:W-:-:S02]  /*3c80*/  PRMT R54, R97, 0x5432, R54 ;  /* 0x0000543261367816 */ /* 0x000fc40000000036 */
[----:B------:R-:W-:Y:S02]  /*3c90*/  LOP3.LUT R61, R37, 0xffff0000, RZ, 0xc0, !PT ;  /* 0xffff0000253d7812 */ /* 0x000fe400078ec0ff */
[----:B------:R-:W-:Y:S02]  /*3ca0*/  LOP3.LUT R60, R57, 0xffff0000, RZ, 0xc0, !PT ;  /* 0xffff0000393c7812 */ /* 0x000fe400078ec0ff */
[C---:B------:R-:W-:Y:S01]  /*3cb0*/  LOP3.LUT R56, R54.reuse, 0xffff0000, RZ, 0xc0, !PT ;  /* 0xffff000036387812 */ /* 0x040fe200078ec0ff */
[----:B------:R-:W-:Y:S02]  /*3cc0*/  IMAD.U32 R54, R54, 0x10000, RZ ;  /* 0x0001000036367824 */ /* 0x000fe400078e00ff */
[C---:B------:R-:W-:Y:S02]  /*3cd0*/  FMUL.FTZ R62, R61.reuse, R60 ;  /* 0x0000003c3d3e7220 */ /* 0x040fe40000410000 */
[-C--:B------:R-:W-:Y:S02]  /*3ce0*/  FMUL.FTZ R37, R61, R56.reuse ;  /* 0x000000383d257220 */ /* 0x080fe40000410000 */
[----:B------:R-:W-:-:S02]  /*3cf0*/  FFMA.FTZ R56, R55, R56, -R62 ;  /* 0x0000003837387223 */ /* 0x000fc4000001083e */
[----:B------:R-:W-:Y:S01]  /*3d00*/  FFMA.FTZ R55, R55, R60, R37 ;  /* 0x0000003c37377223 */ /* 0x000fe20000010025 */
[----:B------:R-:W-:Y:S02]  /*3d10*/  PRMT R37, R113, 0x5432, R58 ;  /* 0x0000543271257816 */ /* 0x000fe4000000003a */
[----:B------:R-:W-:Y:S02]  /*3d20*/  PRMT R58, R127, 0x5410, R59 ;  /* 0x000054107f3a7816 */ /* 0x000fe4000000003b */
[----:B------:R-:W-:Y:S01]  /*3d30*/  LOP3.LUT R60, R38, 0xffff0000, RZ, 0xc0, !PT ;  /* 0xffff0000263c7812 */ /* 0x000fe200078ec0ff */
[C---:B------:R-:W-:Y:S01]  /*3d40*/  IMAD.U32 R61, R37.reuse, 0x10000, RZ ;  /* 0x00010000253d7824 */ /* 0x040fe200078e00ff */
[----:B------:R-:W-:Y:S01]  /*3d50*/  LOP3.LUT R37, R37, 0xffff0000, RZ, 0xc0, !PT ;  /* 0xffff000025257812 */ /* 0x000fe200078ec0ff */
[----:B------:R-:W-:Y:S02]  /*3d60*/  IMAD.U32 R59, R58, 0x10000, RZ ;  /* 0x000100003a3b7824 */ /* 0x000fe400078e00ff */
[----:B------:R-:W-:-:S02]  /*3d70*/  IMAD.U32 R38, R38, 0x10000, RZ ;  /* 0x0001000026267824 */ /* 0x000fc400078e00ff */
[C---:B------:R-:W-:Y:S01]  /*3d80*/  FMUL.FTZ R63, R60.reuse, R59 ;  /* 0x0000003b3c3f7220 */ /* 0x040fe20000410000 */
[----:B------:R-:W-:-:S03]  /*3d90*/  FMUL.FTZ R60, R60, R61 ;  /* 0x0000003d3c3c7220 */ /* 0x000fc60000410000 */
[C---:B------:R-:W-:Y:S01]  /*3da0*/  FFMA.FTZ R63, R38.reuse, R61, -R63 ;  /* 0x0000003d263f7223 */ /* 0x040fe2000001083f */
[----:B------:R-:W-:Y:S01]  /*3db0*/  FFMA.FTZ R60, R38, R59, R60 ;  /* 0x0000003b263c7223 */ /* 0x000fe2000001003c */
[----:B------:R-:W-:Y:S01]  /*3dc0*/  LOP3.LUT R59, R58, 0xffff0000, RZ, 0xc0, !PT ;  /* 0xffff00003a3b7812 */ /* 0x000fe200078ec0ff */
[C---:B------:R-:W-:Y:S01]  /*3dd0*/  IMAD.U32 R58, R39.reuse, 0x10000, RZ ;  /* 0x00010000273a7824 */ /* 0x040fe200078e00ff */
[----:B------:R-:W-:-:S05]  /*3de0*/  LOP3.LUT R38, R39, 0xffff0000, RZ, 0xc0, !PT ;  /* 0xffff000027267812 */ /* 0x000fca00078ec0ff */
[C---:B------:R-:W-:Y:S01]  /*3df0*/  FMUL.FTZ R39, R38.reuse, R59 ;  /* 0x0000003b26277220 */ /* 0x040fe20000410000 */
[----:B------:R-:W-:-:S03]  /*3e00*/  FMUL.FTZ R38, R38, R37 ;  /* 0x0000002526267220 */ /* 0x000fc60000410000 */
[C---:B------:R-:W-:Y:S01]  /*3e10*/  FFMA.FTZ R39, R58.reuse, R37, -R39 ;  /* 0x000000253a277223 */ /* 0x040fe20000010827 */
[----:B------:R-:W-:Y:S01]  /*3e20*/  FFMA.FTZ R38, R58, R59, R38 ;  /* 0x0000003b3a267223 */ /* 0x000fe20000010026 */
[C---:B------:R-:W-:Y:S01]  /*3e30*/  LOP3.LUT R37, R36.reuse, 0xffff0000, RZ, 0xc0, !PT ;  /* 0xffff000024257812 */ /* 0x040fe200078ec0ff */
[----:B------:R-:W-:Y:S02]  /*3e40*/  IMAD.U32 R58, R57, 0x10000, RZ ;  /* 0x00010000393a7824 */ /* 0x000fe400078e00ff */
[----:B------:R-:W-:Y:S01]  /*3e50*/  IMAD.U32 R57, R36, 0x10000, RZ ;  /* 0x0001000024397824 */ /* 0x000fe200078e00ff */
[----:B------:R-:W-:Y:S01]  /*3e60*/  F2FP.BF16.F32.PACK_AB R39, R38, R39 ;  /* 0x000000272627723e */ /* 0x000fe200000010ff */
[C---:B------:R-:W-:Y:S01]  /*3e70*/  FMUL.FTZ R36, R37.reuse, R58 ;  /* 0x0000003a25247220 */ /* 0x040fe20000410000 */
[-C--:B------:R-:W-:Y:S01]  /*3e80*/  FMUL.FTZ R37, R37, R54.reuse ;  /* 0x0000003625257220 */ /* 0x080fe20000410000 */
[----:B------:R-:W-:Y:S02]  /*3e90*/  F2FP.BF16.F32.PACK_AB R38, R60, R63 ;  /* 0x0000003f3c26723e */ /* 0x000fe400000010ff */
[C---:B------:R-:W-:Y:S01]  /*3ea0*/  FFMA.FTZ R36, R57.reuse, R54, -R36 ;  /* 0x0000003639247223 */ /* 0x040fe20000010824 */
[----:B------:R-:W-:Y:S01]  /*3eb0*/  FFMA.FTZ R57, R57, R58, R37 ;  /* 0x0000003a39397223 */ /* 0x000fe20000010025 */
[----:B------:R-:W-:-:S04]  /*3ec0*/  F2FP.BF16.F32.PACK_AB R37, R55, R56 ;  /* 0x000000383725723e */ /* 0x000fc800000010ff */
[----:B------:R-:W-:-:S07]  /*3ed0*/  F2FP.BF16.F32.PACK_AB R36, R57, R36 ;  /* 0x000000243924723e */ /* 0x000fce00000010ff */
.L_x_441:
[----:B------:R-:W-:Y:S05]  /*3ee0*/  BSYNC B2 ;  /* 0x0000000000027941 */ /* 0x000fea0003800000 */
.L_x_440:
[----:B------:R3:W-:Y:S02]  /*3ef0*/  STG.E.128 desc[UR60][R40.64+0x40], R36 ;  /* 0x0000402428007986 */ /* 0x0007e4000c101d3c */
.L_x_439:
[----:B------:R-:W-:Y:S05]  /*3f00*/  BSYNC B1 ;  /* 0x0000000000017941 */ /* 0x000fea0003800000 */
.L_x_438:
[----:B------:R-:W-:Y:S01]  /*3f10*/  ISETP.NE.AND P4, PT, R13, RZ, PT ;  /* 0x000000ff0d00720c */ /* 0x000fe20003f85270 */
[----:B------:R-:W-:-:S12]  /*3f20*/  BSSY B1, `(.L_x_442) ;  /* 0x0000035000017945 */ /* 0x000fd80003800000 */
[----:B------:R-:W-:Y:S05]  /*3f30*/  @!P4 BRA `(.L_x_443) ;  /* 0x0000000000ccc947 */ /* 0x000fea0003800000 */
[----:B------:R-:W4:Y:S01]  /*3f40*/  LDL R54, [R1+0x70] ;  /* 0x0000700001367983 */ /* 0x000f220000100800 */
[----:B------:R-:W-:Y:S03]  /*3f50*/  BSSY B2, `(.L_x_444) ;  /* 0x0000030000027945 */ /* 0x000fe60003800000 */
[----:B-123--:R1:W2:Y:S01]  /*3f60*/  LDS.128 R36, [R26+0x18c00] ;  /* 0x018c00001a247984 */ /* 0x00e2a20000000c00 */
[----:B----4-:R-:W-:-:S13]  /*3f70*/  ISETP.GE.AND P4, PT, R54, R108, PT ;  /* 0x0000006c3600720c */ /* 0x010fda0003f86270 */
[----:B-12---:R-:W-:Y:S05]  /*3f80*/  @P4 BRA `(.L_x_445) ;  /* 0x0000000000b04947 */ /* 0x006fea0003800000 */
[----:B------:R-:W-:Y:S02]  /*3f90*/  SHF.R.U64 R57, R52, 0x10, R53 ;  /* 0x0000001034397819 */ /* 0x000fe40000001235 */
[----:B------:R-:W-:Y:S02]  /*3fa0*/  SHF.R.U64 R50, R50, 0x10, R51 ;  /* 0x0000001032327819 */ /* 0x000fe40000001233 */
[----:B------:R-:W-:Y:S02]  /*3fb0*/  PRMT R124, R124, 0x5410, R57 ;  /* 0x000054107c7c7816 */ /* 0x000fe40000000039 */
[----:B------:R-:W-:Y:S02]  /*3fc0*/  PRMT R123, R123, 0x5410, R50 ;  /* 0x000054107b7b7816 */ /* 0x000fe40000000032 */
[----:B------:R-:W-:Y:S02]  /*3fd0*/  SHF.R.U32.HI R52, RZ, 0x10, R53 ;  /* 0x00000010ff347819 */ /* 0x000fe40000011635 */
[----:B------:R-:W-:-:S02]  /*3fe0*/  SHF.R.U32.HI R55, RZ, 0x10, R51 ;  /* 0x00000010ff377819 */ /* 0x000fc40000011633 */
[----:B------:R-:W-:Y:S02]  /*3ff0*/  LOP3.LUT R53, R37, 0xffff0000, RZ, 0xc0, !PT ;  /* 0xffff000025357812 */ /* 0x000fe400078ec0ff */
[C---:B------:R-:W-:Y:S01]  /*4000*/  LOP3.LUT R50, R124.reuse, 0xffff0000, RZ, 0xc0, !PT ;  /* 0xffff00007c327812 */ /* 0x040fe200078ec0ff */
[----:B------:R-:W-:Y:S01]  /*4010*/  IMAD.U32 R124, R124, 0x10000, RZ ;  /* 0x000100007c7c7824 */ /* 0x000fe200078e00ff */
[C---:B------:R-:W-:Y:S01]  /*4020*/  LOP3.LUT R51, R123.reuse, 0xffff0000, RZ, 0xc0, !PT ;  /* 0xffff00007b337812 */ /* 0x040fe200078ec0ff */
[----:B------:R-:W-:Y:S01]  /*4030*/  IMAD.U32 R123, R123, 0x10000, RZ ;  /* 0x000100007b7b7824 */ /* 0x000fe200078e00ff */
[----:B------:R-:W-:Y:S01]  /*4040*/  PRMT R125, R125, 0x5410, R52 ;  /* 0x000054107d7d7816 */ /* 0x000fe20000000034 */
[----:B------:R-:W-:Y:S02]  /*4050*/  IMAD.U32 R52, R37, 0x10000, RZ ;  /* 0x0001000025347824 */ /* 0x000fe400078e00ff */
[C---:B------:R-:W-:Y:S01]  /*4060*/  FMUL.FTZ R37, R53.reuse, R50 ;  /* 0x0000003235257220 */ /* 0x040fe20000410000 */
[----:B------:R-:W-:Y:S01]  /*4070*/  FMUL.FTZ R53, R53, R51 ;  /* 0x0000003335357220 */ /* 0x000fe20000410000 */
[----:B------:R-:W-:-:S02]  /*4080*/  PRMT R122, R122, 0x5410, R55 ;  /* 0x000054107a7a7816 */ /* 0x000fc40000000037 */
[C---:B------:R-:W-:Y:S01]  /*4090*/  FFMA.FTZ R37, R52.reuse, R51, -R37 ;  /* 0x0000003334257223 */ /* 0x040fe20000010825 */
[----:B------:R-:W-:Y:S01]  /*40a0*/  FFMA.FTZ R50, R52, R50, R53 ;  /* 0x0000003234327223 */ /* 0x000fe20000010035 */
[----:B------:R-:W-:Y:S01]  /*40b0*/  LOP3.LUT R51, R38, 0xffff0000, RZ, 0xc0, !PT ;  /* 0xffff000026337812 */ /* 0x000fe200078ec0ff */
[C---:B------:R-:W-:Y:S01]  /*40c0*/  IMAD.U32 R53, R125.reuse, 0x10000, RZ ;  /* 0x000100007d357824 */ /* 0x040fe200078e00ff */
[----:B------:R-:W-:Y:S01]  /*40d0*/  LOP3.LUT R125, R125, 0xffff0000, RZ, 0xc0, !PT ;  /* 0xffff00007d7d7812 */ /* 0x000fe200078ec0ff */
[C---:B------:R-:W-:Y:S01]  /*40e0*/  IMAD.U32 R52, R122.reuse, 0x10000, RZ ;  /* 0x000100007a347824 */ /* 0x040fe200078e00ff */
[----:B------:R-:W-:Y:S01]  /*40f0*/  LOP3.LUT R122, R122, 0xffff0000, RZ, 0xc0, !PT ;  /* 0xffff00007a7a7812 */ /* 0x000fe200078ec0ff */
[----:B------:R-:W-:Y:S02]  /*4100*/  IMAD.U32 R38, R38, 0x10000, RZ ;  /* 0x0001000026267824 */ /* 0x000fe400078e00ff */
[C---:B------:R-:W-:Y:S01]  /*4110*/  FMUL.FTZ R55, R51.reuse, R53 ;  /* 0x0000003533377220 */ /* 0x040fe20000410000 */
[----:B------:R-:W-:Y:S01]  /*4120*/  FMUL.FTZ R54, R51, R52 ;  /* 0x0000003433367220 */ /* 0x000fe20000410000 */
[----:B------:R-:W-:-:S02]  /*4130*/  F2FP.BF16.F32.PACK_AB R37, R50, R37 ;  /* 0x000000253225723e */ /* 0x000fc400000010ff */
[C---:B------:R-:W-:Y:S01]  /*4140*/  FFMA.FTZ R51, R38.reuse, R52, -R55 ;  /* 0x0000003426337223 */ /* 0x040fe20000010837 */
[C---:B------:R-:W-:Y:S01]  /*4150*/  LOP3.LUT R52, R39.reuse, 0xffff0000, RZ, 0xc0, !PT ;  /* 0xffff000027347812 */ /* 0x040fe200078ec0ff */
[----:B------:R-:W-:Y:S01]  /*4160*/  FFMA.FTZ R38, R38, R53, R54 ;  /* 0x0000003526267223 */ /* 0x000fe20000010036 */
[C---:B------:R-:W-:Y:S01]  /*4170*/  IMAD.U32 R53, R36.reuse, 0x10000, RZ ;  /* 0x0001000024357824 */ /* 0x040fe200078e00ff */
[----:B------:R-:W-:Y:S01]  /*4180*/  LOP3.LUT R36, R36, 0xffff0000, RZ, 0xc0, !PT ;  /* 0xffff000024247812 */ /* 0x000fe200078ec0ff */
[----:B------:R-:W-:Y:S02]  /*4190*/  IMAD.U32 R39, R39, 0x10000, RZ ;  /* 0x0001000027277824 */ /* 0x000fe400078e00ff */
[C---:B------:R-:W-:Y:S01]  /*41a0*/  FMUL.FTZ R54, R52.reuse, R125 ;  /* 0x0000007d34367220 */ /* 0x040fe20000410000 */
[-C--:B------:R-:W-:Y:S01]  /*41b0*/  FMUL.FTZ R56, R52, R122.reuse ;  /* 0x0000007a34387220 */ /* 0x080fe20000410000 */
[----:B------:R-:W-:Y:S01]  /*41c0*/  F2FP.BF16.F32.PACK_AB R38, R38, R51 ;  /* 0x000000332626723e */ /* 0x000fe200000010ff */
[C---:B------:R-:W-:Y:S01]  /*41d0*/  FMUL.FTZ R55, R36.reuse, R123 ;  /* 0x0000007b24377220 */ /* 0x040fe20000410000 */
[C---:B------:R-:W-:Y:S01]  /*41e0*/  FFMA.FTZ R52, R39.reuse, R122, -R54 ;  /* 0x0000007a27347223 */ /* 0x040fe20000010836 */
[-C--:B------:R-:W-:Y:S01]  /*41f0*/  FMUL.FTZ R54, R36, R124.reuse ;  /* 0x0000007c24367220 */ /* 0x080fe20000410000 */
[----:B------:R-:W-:Y:S01]  /*4200*/  FFMA.FTZ R39, R39, R125, R56 ;  /* 0x0000007d27277223 */ /* 0x000fe20000010038 */
[----:B------:R-:W-:-:S02]  /*4210*/  FFMA.FTZ R55, R53, R124, R55 ;  /* 0x0000007c35377223 */ /* 0x000fc40000010037 */
[----:B------:R-:W-:Y:S02]  /*4220*/  FFMA.FTZ R54, R53, R123, -R54 ;  /* 0x0000007b35367223 */ /* 0x000fe40000010836 */
[----:B------:R-:W-:-:S03]  /*4230*/  F2FP.BF16.F32.PACK_AB R39, R39, R52 ;  /* 0x000000342727723e */ /* 0x000fc600000010ff */
[----:B------:R-:W-:-:S07]  /*4240*/  F2FP.BF16.F32.PACK_AB R36, R55, R54 ;  /* 0x000000363724723e */ /* 0x000fce00000010ff */
.L_x_445:
[----:B------:R-:W-:Y:S05]  /*4250*/  BSYNC B2 ;  /* 0x0000000000027941 */ /* 0x000fea0003800000 */
.L_x_444:
[----:B------:R4:W-:Y:S02]  /*4260*/  STG.E.128 desc[UR60][R40.64+0x60], R36 ;  /* 0x0000602428007986 */ /* 0x0009e4000c101d3c */
.L_x_443:
[----:B------:R-:W-:Y:S05]  /*4270*/  BSYNC B1 ;  /* 0x0000000000017941 */ /* 0x000fea0003800000 */
.L_x_442:
[----:B------:R-:W-:Y:S01]  /*4280*/  ISETP.NE.AND P4, PT, R14, RZ, PT ;  /* 0x000000ff0e00720c */ /* 0x000fe20003f85270 */
[----:B------:R-:W-:-:S12]  /*4290*/  BSSY B1, `(.L_x_446) ;  /* 0x0000036000017945 */ /* 0x000fd80003800000 */
[----:B------:R-:W-:Y:S05]  /*42a0*/  @!P4 BRA `(.L_x_447) ;  /* 0x0000000000d0c947 */ /* 0x000fea0003800000 */
[----:B------:R-:W5:Y:S01]  /*42b0*/  LDL R50, [R1+0x64] ;  /* 0x0000640001327983 */ /* 0x000f620000100800 */
[----:B------:R-:W-:Y:S03]  /*42c0*/  BSSY B2, `(.L_x_448) ;  /* 0x0000031000027945 */ /* 0x000fe60003800000 */
[----:B-1234-:R1:W2:Y:S01]  /*42d0*/  LDS.128 R36, [R83+0x1b000] ;  /* 0x01b0000053247984 */ /* 0x01e2a20000000c00 */
[----:B-----5:R-:W-:-:S13]  /*42e0*/  ISETP.GE.AND P4, PT, R50, R108, PT ;  /* 0x0000006c3200720c */ /* 0x020fda0003f86270 */
[----:B-12---:R-:W-:Y:S05]  /*42f0*/  @P4 BRA `(.L_x_449) ;  /* 0x0000000000b44947 */ /* 0x006fea0003800000 */
[----:B------:R-:W-:Y:S02]  /*4300*/  SHF.R.U64 R51, R48, 0x10, R49 ;  /* 0x0000001030337819 */ /* 0x000fe40000001231 */
[----:B------:R-:W-:Y:S01]  /*4310*/  SHF.R.U64 R50, R46, 0x10, R47 ;  /* 0x000000102e327819 */ /* 0x000fe2000000122f */
[----:B------:R-:W-:Y:S01]  /*4320*/  IMAD.U32 R46, R38, 0x10000, RZ ;  /* 0x00010000262e7824 */ /* 0x000fe200078e00ff */
[----:B------:R-:W-:Y:S01]  /*4330*/  PRMT R120, R120, 0x5410, R51 ;  /* 0x0000541078787816 */ /* 0x000fe20000000033 */
[----:B------:R-:W-:Y:S01]  /*4340*/  IMAD.U32 R51, R37, 0x10000, RZ ;  /* 0x0001000025337824 */ /* 0x000fe200078e00ff */
[----:B------:R-:W-:Y:S02]  /*4350*/  SHF.R.U32.HI R48, RZ, 0x10, R49 ;  /* 0x00000010ff307819 */ /* 0x000fe40000011631 */
[----:B------:R-:W-:Y:S02]  /*4360*/  PRMT R119, R119, 0x5410, R50 ;  /* 0x0000541077777816 */ /* 0x000fe40000000032 */
[----:B------:R-:W-:-:S02]  /*4370*/  SHF.R.U32.HI R53, RZ, 0x10, R47 ;  /* 0x00000010ff357819 */ /* 0x000fc4000001162f */
[----:B------:R-:W-:Y:S01]  /*4380*/  LOP3.LUT R49, R37, 0xffff0000, RZ, 0xc0, !PT ;  /* 0xffff000025317812 */ /* 0x000fe200078ec0ff */
[----:B------:R-:W-:Y:S01]  /*4390*/  IMAD.U32 R37, R36, 0x10000, RZ ;  /* 0x0001000024257824 */ /* 0x000fe200078e00ff */
[C---:B------:R-:W-:Y:S01]  /*43a0*/  LOP3.LUT R54, R120.reuse, 0xffff0000, RZ, 0xc0, !PT ;  /* 0xffff000078367812 */ /* 0x040fe200078ec0ff */
[----:B------:R-:W-:Y:S01]  /*43b0*/  IMAD.U32 R120, R120, 0x10000, RZ ;  /* 0x0001000078787824 */ /* 0x000fe200078e00ff */
[----:B------:R-:W-:Y:S02]  /*43c0*/  PRMT R121, R121, 0x5410, R48 ;  /* 0x0000541079797816 */ /* 0x000fe40000000030 */
[----:B------:R-:W-:Y:S01]  /*43d0*/  LOP3.LUT R50, R119, 0xffff0000, RZ, 0xc0, !PT ;  /* 0xffff000077327812 */ /* 0x000fe200078ec0ff */
[----:B------:R-:W-:Y:S01]  /*43e0*/  FMUL.FTZ R56, R49, R54 ;  /* 0x0000003631387220 */ /* 0x000fe20000410000 */
[----:B------:R-:W-:Y:S01]  /*43f0*/  PRMT R118, R118, 0x5410, R53 ;  /* 0x0000541076767816 */ /* 0x000fe20000000035 */
[----:B------:R-:W-:Y:S01]  /*4400*/  IMAD.U32 R48, R121, 0x10000, RZ ;  /* 0x0001000079307824 */ /* 0x000fe200078e00ff */
[----:B------:R-:W-:Y:S01]  /*4410*/  LOP3.LUT R47, R38, 0xffff0000, RZ, 0xc0, !PT ;  /* 0xffff0000262f7812 */ /* 0x000fe200078ec0ff */
[----:B------:R-:W-:Y:S01]  /*4420*/  FMUL.FTZ R53, R49, R50 ;  /* 0x0000003231357220 */ /* 0x000fe20000410000 */
[----:B------:R-:W-:Y:S01]  /*4430*/  LOP3.LUT R49, R36, 0xffff0000, RZ, 0xc0, !PT ;  /* 0xffff000024317812 */ /* 0x000fe200078ec0ff */
[----:B------:R-:W-:-:S02]  /*4440*/  IMAD.U32 R52, R118, 0x10000, RZ ;  /* 0x0001000076347824 */ /* 0x000fc400078e00ff */
[----:B------:R-:W-:Y:S01]  /*4450*/  FFMA.FTZ R36, R51, R50, -R56 ;  /* 0x0000003233247223 */ /* 0x000fe20000010838 */
[----:B------:R-:W-:Y:S01]  /*4460*/  FMUL.FTZ R55, R47, R48 ;  /* 0x000000302f377220 */ /* 0x000fe20000410000 */
[----:B------:R-:W-:Y:S01]  /*4470*/  FFMA.FTZ R51, R51, R54, R53 ;  /* 0x0000003633337223 */ /* 0x000fe20000010035 */
[----:B------:R-:W-:Y:S01]  /*4480*/  LOP3.LUT R38, R39, 0xffff0000, RZ, 0xc0, !PT ;  /* 0xffff000027267812 */ /* 0x000fe200078ec0ff */
[-C--:B------:R-:W-:Y:S01]  /*4490*/  FMUL.FTZ R53, R47, R52.reuse ;  /* 0x000000342f357220 */ /* 0x080fe20000410000 */
[----:B------:R-:W-:Y:S01]  /*44a0*/  LOP3.LUT R121, R121, 0xffff0000, RZ, 0xc0, !PT ;  /* 0xffff000079797812 */ /* 0x000fe200078ec0ff */
[----:B------:R-:W-:Y:S01]  /*44b0*/  FFMA.FTZ R47, R46, R52, -R55 ;  /* 0x000000342e2f7223 */ /* 0x000fe20000010837 */
[----:B------:R-:W-:Y:S01]  /*44c0*/  LOP3.LUT R118, R118, 0xffff0000, RZ, 0xc0, !PT ;  /* 0xffff000076767812 */ /* 0x000fe200078ec0ff */
[----:B------:R-:W-:Y:S02]  /*44d0*/  IMAD.U32 R50, R119, 0x10000, RZ ;  /* 0x0001000077327824 */ /* 0x000fe400078e00ff */
[----:B------:R-:W-:Y:S01]  /*44e0*/  FFMA.FTZ R46, R46, R48, R53 ;  /* 0x000000302e2e7223 */ /* 0x000fe20000010035 */
[----:B------:R-:W-:Y:S01]  /*44f0*/  FMUL.FTZ R48, R38, R121 ;  /* 0x0000007926307220 */ /* 0x000fe20000410000 */
[----:B------:R-:W-:-:S02]  /*4500*/  IMAD.U32 R39, R39, 0x10000, RZ ;  /* 0x0001000027277824 */ /* 0x000fc400078e00ff */
[----:B------:R-:W-:Y:S01]  /*4510*/  FMUL.FTZ R52, R38, R118 ;  /* 0x0000007626347220 */ /* 0x000fe20000410000 */
[C---:B------:R-:W-:Y:S01]  /*4520*/  FMUL.FTZ R38, R49.reuse, R120 ;  /* 0x0000007831267220 */ /* 0x040fe20000410000 */
[----:B------:R-:W-:Y:S01]  /*4530*/  FMUL.FTZ R49, R49, R50 ;  /* 0x0000003231317220 */ /* 0x000fe20000410000 */
[C---:B------:R-:W-:Y:S01]  /*4540*/  FFMA.FTZ R48, R39.reuse, R118, -R48 ;  /* 0x0000007627307223 */ /* 0x040fe20000010830 */
[----:B------:R-:W-:Y:S01]  /*4550*/  FFMA.FTZ R39, R39, R121, R52 ;  /* 0x0000007927277223 */ /* 0x000fe20000010034 */
[C---:B------:R-:W-:Y:S01]  /*4560*/  FFMA.FTZ R38, R37.reuse, R50, -R38 ;  /* 0x0000003225267223 */ /* 0x040fe20000010826 */
[----:B------:R-:W-:Y:S01]  /*4570*/  FFMA.FTZ R49, R37, R120, R49 ;  /* 0x0000007825317223 */ /* 0x000fe20000010031 */
[----:B------:R-:W-:Y:S02]  /*4580*/  F2FP.BF16.F32.PACK_AB R46, R46, R47 ;  /* 0x0000002f2e2e723e */ /* 0x000fe400000010ff */
[----:B------:R-:W-:Y:S02]  /*4590*/  F2FP.BF16.F32.PACK_AB R37, R51, R36 ;  /* 0x000000243325723e */ /* 0x000fe400000010ff */
[----:B------:R-:W-:Y:S01]  /*45a0*/  F2FP.BF16.F32.PACK_AB R36, R49, R38 ;  /* 0x000000263124723e */ /* 0x000fe200000010ff */
[----:B------:R-:W-:Y:S01]  /*45b0*/  IMAD.MOV.U32 R38, RZ, RZ, R46 ;  /* 0x000000ffff267224 */ /* 0x000fe200078e002e */
[----:B------:R-:W-:-:S07]  /*45c0*/  F2FP.BF16.F32.PACK_AB R39, R39, R48 ;  /* 0x000000302727723e */ /* 0x000fce00000010ff */
.L_x_449:
[----:B------:R-:W-:Y:S05]  /*45d0*/  BSYNC B2 ;  /* 0x0000000000027941 */ /* 0x000fea0003800000 */
.L_x_448:
[----:B------:R1:W-:Y:S02]  /*45e0*/  STG.E.128 desc[UR60][R40.64+0x80], R36 ;  /* 0x0000802428007986 */ /* 0x0003e4000c101d3c */
.L_x_447:
[----:B------:R-:W-:Y:S05]  /*45f0*/  BSYNC B1 ;  /* 0x0000000000017941 */ /* 0x000fea0003800000 */
.L_x_446:
[----:B------:R-:W-:-:S13]  /*4600*/  ISETP.NE.AND P4, PT, R15, RZ, PT ;  /* 0x000000ff0f00720c */ /* 0x000fda0003f85270 */
[----:B------:R-:W-:Y:S05]  /*4610*/  @!P4 BRA `(.L_x_429) ;  /* 0x000000240054c947 */ /* 0x000fea0003800000 */
[----:B------:R-:W5:Y:S01]  /*4620*/  LDL R46, [R1+0x74] ;  /* 0x00007400012e7983 */ /* 0x000f620000100800 */
[----:B------:R-:W-:Y:S03]  /*4630*/  BSSY B1, `(.L_x_450) ;  /* 0x0000031000017945 */ /* 0x000fe60003800000 */
[----:B-1234-:R1:W2:Y:S01]  /*4640*/  LDS.128 R36, [R26+0x1b000] ;  /* 0x01b000001a247984 */ /* 0x01e2a20000000c00 */
[----:B-----5:R-:W-:-:S13]  /*4650*/  ISETP.GE.AND P4, PT, R46, R108, PT ;  /* 0x0000006c2e00720c */ /* 0x020fda0003f86270 */
[----:B-12---:R-:W-:Y:S05]  /*4660*/  @P4 BRA `(.L_x_451) ;  /* 0x0000000000b44947 */ /* 0x006fea0003800000 */
[--C-:B------:R-:W-:Y:S01]  /*4670*/  SHF.R.U64 R48, R42, 0x10, R43.reuse ;  /* 0x000000102a307819 */ /* 0x100fe2000000122b */
[----:B------:R-:W-:Y:S01]  /*4680*/  IMAD.U32 R42, R38, 0x10000, RZ ;  /* 0x00010000262a7824 */ /* 0x000fe200078e00ff */
[----:B------:R-:W-:Y:S02]  /*4690*/  SHF.R.U32.HI R46, RZ, 0x10, R43 ;  /* 0x00000010ff2e7819 */ /* 0x000fe4000001162b */
[--C-:B------:R-:W-:Y:S02]  /*46a0*/  SHF.R.U64 R43, R44, 0x10, R45.reuse ;  /* 0x000000102c2b7819 */ /* 0x100fe4000000122d */
[----:B------:R-:W-:Y:S02]  /*46b0*/  SHF.R.U32.HI R44, RZ, 0x10, R45 ;  /* 0x00000010ff2c7819 */ /* 0x000fe4000001162d */
[----:B------:R-:W-:Y:S01]  /*46c0*/  PRMT R114, R114, 0x5410, R43 ;  /* 0x0000541072727816 */ /* 0x000fe2000000002b */
[----:B------:R-:W-:Y:S01]  /*46d0*/  IMAD.U32 R43, R37, 0x10000, RZ ;  /* 0x00010000252b7824 */ /* 0x000fe200078e00ff */
[----:B------:R-:W-:-:S02]  /*46e0*/  PRMT R97, R97, 0x5410, R48 ;  /* 0x0000541061617816 */ /* 0x000fc40000000030 */
[----:B------:R-:W-:Y:S02]  /*46f0*/  PRMT R117, R117, 0x5410, R44 ;  /* 0x0000541075757816 */ /* 0x000fe4000000002c */
[----:B------:R-:W-:Y:S02]  /*4700*/  PRMT R113, R113, 0x5410, R46 ;  /* 0x0000541071717816 */ /* 0x000fe4000000002e */
[----:B------:R-:W-:Y:S01]  /*4710*/  LOP3.LUT R44, R37, 0xffff0000, RZ, 0xc0, !PT ;  /* 0xffff0000252c7812 */ /* 0x000fe200078ec0ff */
[----:B------:R-:W-:Y:S01]  /*4720*/  IMAD.U32 R49, R117, 0x10000, RZ ;  /* 0x0001000075317824 */ /* 0x000fe200078e00ff */
[----:B------:R-:W-:Y:S01]  /*4730*/  LOP3.LUT R48, R114, 0xffff0000, RZ, 0xc0, !PT ;  /* 0xffff000072307812 */ /* 0x000fe200078ec0ff */
[----:B------:R-:W-:Y:S01]  /*4740*/  IMAD.U32 R47, R113, 0x10000, RZ ;  /* 0x00010000712f7824 */ /* 0x000fe200078e00ff */
[----:B------:R-:W-:Y:S01]  /*4750*/  LOP3.LUT R45, R38, 0xffff0000, RZ, 0xc0, !PT ;  /* 0xffff0000262d7812 */ /* 0x000fe200078ec0ff */
[----:B------:R-:W-:Y:S01]  /*4760*/  IMAD.U32 R37, R36, 0x10000, RZ ;  /* 0x0001000024257824 */ /* 0x000fe200078e00ff */
[----:B------:R-:W-:Y:S01]  /*4770*/  LOP3.LUT R46, R97, 0xffff0000, RZ, 0xc0, !PT ;  /* 0xffff0000612e7812 */ /* 0x000fe200078ec0ff */
[C---:B------:R-:W-:Y:S01]  /*4780*/  FMUL.FTZ R50, R44.reuse, R48 ;  /* 0x000000302c327220 */ /* 0x040fe20000410000 */
[----:B------:R-:W-:Y:S01]  /*4790*/  LOP3.LUT R38, R39, 0xffff0000, RZ, 0xc0, !PT ;  /* 0xffff000027267812 */ /* 0x000fe200078ec0ff */
[----:B------:R-:W-:Y:S01]  /*47a0*/  FMUL.FTZ R53, R45, R49 ;  /* 0x000000312d357220 */ /* 0x000fe20000410000 */
[----:B------:R-:W-:Y:S01]  /*47b0*/  LOP3.LUT R117, R117, 0xffff0000, RZ, 0xc0, !PT ;  /* 0xffff000075757812 */ /* 0x000fe200078ec0ff */
[----:B------:R-:W-:Y:S01]  /*47c0*/  FMUL.FTZ R51, R44, R46 ;  /* 0x0000002e2c337220 */ /* 0x000fe20000410000 */
[----:B------:R-:W-:Y:S01]  /*47d0*/  LOP3.LUT R113, R113, 0xffff0000, RZ, 0xc0, !PT ;  /* 0xffff000071717812 */ /* 0x000fe200078ec0ff */
[----:B------:R-:W-:Y:S01]  /*47e0*/  FMUL.FTZ R45, R45, R47 ;  /* 0x0000002f2d2d7220 */ /* 0x000fe20000410000 */
[----:B------:R-:W-:Y:S01]  /*47f0*/  LOP3.LUT R36, R36, 0xffff0000, RZ, 0xc0, !PT ;  /* 0xffff000024247812 */ /* 0x000fe200078ec0ff */
[----:B------:R-:W-:-:S02]  /*4800*/  IMAD.U32 R114, R114, 0x10000, RZ ;  /* 0x0001000072727824 */ /* 0x000fc400078e00ff */
[----:B------:R-:W-:Y:S01]  /*4810*/  FFMA.FTZ R50, R43, R46, -R50 ;  /* 0x0000002e2b327223 */ /* 0x000fe20000010832 */
[----:B------:R-:W-:Y:S02]  /*4820*/  IMAD.U32 R97, R97, 0x10000, RZ ;  /* 0x0001000061617824 */ /* 0x000fe400078e00ff */
[----:B------:R-:W-:Y:S01]  /*4830*/  FFMA.FTZ R51, R43, R48, R51 ;  /* 0x000000302b337223 */ /* 0x000fe20000010033 */
[----:B------:R-:W-:Y:S01]  /*4840*/  FFMA.FTZ R53, R42, R47, -R53 ;  /* 0x0000002f2a357223 */ /* 0x000fe20000010835 */
[C---:B------:R-:W-:Y:S01]  /*4850*/  FMUL.FTZ R44, R38.reuse, R117 ;  /* 0x00000075262c7220 */ /* 0x040fe20000410000 */
[----:B------:R-:W-:Y:S01]  /*4860*/  FMUL.FTZ R46, R38, R113 ;  /* 0x00000071262e7220 */ /* 0x000fe20000410000 */
[----:B------:R-:W-:Y:S02]  /*4870*/  IMAD.U32 R39, R39, 0x10000, RZ ;  /* 0x0001000027277824 */ /* 0x000fe400078e00ff */
[----:B------:R-:W-:Y:S01]  /*4880*/  FFMA.FTZ R42, R42, R49, R45 ;  /* 0x000000312a2a7223 */ /* 0x000fe2000001002d */
[CC--:B------:R-:W-:Y:S01]  /*4890*/  FMUL.FTZ R38, R36.reuse, R114.reuse ;  /* 0x0000007224267220 */ /* 0x0c0fe20000410000 */
[----:B------:R-:W-:Y:S01]  /*48a0*/  FMUL.FTZ R43, R36, R97 ;  /* 0x00000061242b7220 */ /* 0x000fe20000410000 */
[C---:B------:R-:W-:Y:S01]  /*48b0*/  FFMA.FTZ R44, R39.reuse, R113, -R44 ;  /* 0x00000071272c7223 */ /* 0x040fe2000001082c */
[----:B------:R-:W-:Y:S01]  /*48c0*/  FFMA.FTZ R39, R39, R117, R46 ;  /* 0x0000007527277223 */ /* 0x000fe2000001002e */
[C---:B------:R-:W-:Y:S01]  /*48d0*/  FFMA.FTZ R38, R37.reuse, R97, -R38 ;  /* 0x0000006125267223 */ /* 0x040fe20000010826 */
[----:B------:R-:W-:Y:S01]  /*48e0*/  FFMA.FTZ R43, R37, R114, R43 ;  /* 0x00000072252b7223 */ /* 0x000fe2000001002b */
[----:B------:R-:W-:-:S02]  /*48f0*/  F2FP.BF16.F32.PACK_AB R42, R42, R53 ;  /* 0x000000352a2a723e */ /* 0x000fc400000010ff */
[----:B------:R-:W-:Y:S02]  /*4900*/  F2FP.BF16.F32.PACK_AB R37, R51, R50 ;  /* 0x000000323325723e */ /* 0x000fe400000010ff */
[----:B------:R-:W-:Y:S01]  /*4910*/  F2FP.BF16.F32.PACK_AB R36, R43, R38 ;  /* 0x000000262b24723e */ /* 0x000fe200000010ff */
[----:B------:R-:W-:Y:S01]  /*4920*/  IMAD.MOV.U32 R38, RZ, RZ, R42 ;  /* 0x000000ffff267224 */ /* 0x000fe200078e002a */
[----:B------:R-:W-:-:S07]  /*4930*/  F2FP.BF16.F32.PACK_AB R39, R39, R44 ;  /* 0x0000002c2727723e */ /* 0x000fce00000010ff */
.L_x_451:
[----:B------:R-:W-:Y:S05]  /*4940*/  BSYNC B1 ;  /* 0x0000000000017941 */ /* 0x000fea0003800000 */
.L_x_450:
[----:B------:R1:W-:Y:S01]  /*4950*/  STG.E.128 desc[UR60][R40.64+0xa0], R36 ;  /* 0x0000a02428007986 */ /* 0x0003e2000c101d3c */
[----:B------:R-:W-:Y:S05]  /*4960*/  BRA `(.L_x_429) ;  /* 0x0000002000807947 */ /* 0x000fea0003800000 */
.L_x_423:
        /* <DEDUP_REMOVED lines=15> */
[----:B------:R-:W-:Y:S01]  /*4a60*/  IADD3 R62, P3, R74, R62, RZ ;  /* 0x0000003e4a3e7210 */ /* 0x000fe20007f7e0ff */
[----:B------:R-:W-:Y:S01]  /*4a70*/  ULDC.64 UR4, c[0x0][0x3e8] ;  /* 0x0000fa0000047ab9 */ /* 0x000fe20000000a00 */
[----:B------:R-:W-:Y:S02]  /*4a80*/  CS2R R46, SRZ ;  /* 0x00000000002e7805 */ /* 0x000fe4000001ff00 */
[----:B------:R-:W-:Y:S02]  /*4a90*/  CS2R R44, SRZ ;  /* 0x00000000002c7805 */ /* 0x000fe4000001ff00 */
[----:B------:R-:W-:Y:S01]  /*4aa0*/  CS2R R58, SRZ ;  /* 0x00000000003a7805 */ /* 0x000fe2000001ff00 */
[----:B------:R-:W-:Y:S01]  /*4ab0*/  IMAD.X R21, R21, 0x1, R87, P3 ;  /* 0x0000000115157824 */ /* 0x000fe200018e0657 */
[----:B------:R-:W-:Y:S02]  /*4ac0*/  IADD3 R61, P3, R34, R60, RZ ;  /* 0x0000003c223d7210 */ /* 0x000fe40007f7e0ff */
[----:B------:R-:W-:-:S03]  /*4ad0*/  CS2R R56, SRZ ;  /* 0x0000000000387805 */ /* 0x000fc6000001ff00 */
[----:B------:R-:W-:Y:S01]  /*4ae0*/  IMAD.X R36, R91, 0x1, R88, P3 ;  /* 0x000000015b247824 */ /* 0x000fe200018e0658 */
[----:B------:R-:W-:-:S04]  /*4af0*/  LEA R48, P3, R62, UR4, 0x1 ;  /* 0x000000043e307c11 */ /* 0x000fc8000f8608ff */
[----:B------:R-:W-:Y:S01]  /*4b00*/  LEA.HI.X R49, R62, UR5, R21, 0x1, P3 ;  /* 0x000000053e317c11 */ /* 0x000fe200098f0c15 */
[----:B------:R-:W-:Y:S02]  /*4b10*/  ULDC.64 UR4, c[0x0][0x400] ;  /* 0x0001000000047ab9 */ /* 0x000fe40000000a00 */
[----:B------:R-:W-:-:S04]  /*4b20*/  LEA R60, P3, R61, UR4, 0x1 ;  /* 0x000000043d3c7c11 */ /* 0x000fc8000f8608ff */
[----:B------:R-:W-:Y:S02]  /*4b30*/  LEA.HI.X R61, R61, UR5, R36, 0x1, P3 ;  /* 0x000000053d3d7c11 */ /* 0x000fe400098f0c24 */
[----:B------:R-:W-:Y:S02]  /*4b40*/  ISETP.GE.AND P3, PT, R22, R108, PT ;  /* 0x0000006c1600720c */ /* 0x000fe40003f66270 */
[----:B------:R-:W-:Y:S02]  /*4b50*/  CS2R R42, SRZ ;  /* 0x00000000002a7805 */ /* 0x000fe4000001ff00 */
[----:B------:R-:W-:Y:S02]  /*4b60*/  CS2R R40, SRZ ;  /* 0x0000000000287805 */ /* 0x000fe4000001ff00 */
[----:B------:R-:W-:Y:S02]  /*4b70*/  CS2R R54, SRZ ;  /* 0x0000000000367805 */ /* 0x000fe4000001ff00 */
[----:B------:R-:W-:-:S05]  /*4b80*/  CS2R R52, SRZ ;  /* 0x0000000000347805 */ /* 0x000fca000001ff00 */
[----:B------:R-:W5:Y:S04]  /*4b90*/  @!P3 LDG.E.128 R44, desc[UR60][R48.64] ;  /* 0x0000003c302cb981 */ /* 0x000f68000c1e1d00 */
[----:B------:R-:W5:Y:S01]  /*4ba0*/  @!P3 LDG.E.128 R56, desc[UR60][R60.64] ;  /* 0x0000003c3c38b981 */ /* 0x000f62000c1e1d00 */
[----:B------:R-:W-:Y:S02]  /*4bb0*/  ISETP.GE.AND P3, PT, R0, R108, PT ;  /* 0x0000006c0000720c */ /* 0x000fe40003f66270 */
[----:B------:R-:W-:Y:S02]  /*4bc0*/  CS2R R38, SRZ ;  /* 0x0000000000267805 */ /* 0x000fe4000001ff00 */
[----:B------:R-:W-:-:S09]  /*4bd0*/  CS2R R36, SRZ ;  /* 0x0000000000247805 */ /* 0x000fd2000001ff00 */
[----:B------:R-:W5:Y:S04]  /*4be0*/  @!P3 LDG.E.128 R40, desc[UR60][R48.64+0x20] ;  /* 0x0000203c3028b981 */ /* 0x000f68000c1e1d00 */
[----:B------:R-:W5:Y:S01]  /*4bf0*/  @!P3 LDG.E.128 R52, desc[UR60][R60.64+0x20] ;  /* 0x0000203c3c34b981 */ /* 0x000f62000c1e1d00 */
[----:B------:R-:W-:Y:S02]  /*4c00*/  ISETP.GE.AND P3, PT, R4, R108, PT ;  /* 0x0000006c0400720c */ /* 0x000fe40003f66270 */
[----:B------:R-:W-:-:S11]  /*4c10*/  CS2R R50, SRZ ;  /* 0x0000000000327805 */ /* 0x000fd6000001ff00 */
[----:B------:R0:W5:Y:S02]  /*4c20*/  @!P3 LDG.E.128 R36, desc[UR60][R48.64+0x40] ;  /* 0x0000403c3024b981 */ /* 0x000164000c1e1d00 */
[----:B0-----:R-:W-:-:S06]  /*4c30*/  CS2R R48, SRZ ;  /* 0x0000000000307805 */ /* 0x001fcc000001ff00 */
[----:B------:R0:W5:Y:S02]  /*4c40*/  @!P3 LDG.E.128 R48, desc[UR60][R60.64+0x40] ;  /* 0x0000403c3c30b981 */ /* 0x000164000c1e1d00 */
.L_x_453:
[----:B------:R-:W-:Y:S05]  /*4c50*/  BSYNC B1 ;  /* 0x0000000000017941 */ /* 0x000fea0003800000 */
.L_x_452:
[----:B0-----:R-:W2:Y:S01]  /*4c60*/  LDL R61, [R1+0x4c] ;  /* 0x00004c00013d7983 */ /* 0x001ea20000100800 */
[----:B-----5:R-:W-:Y:S02]  /*4c70*/  IMAD.MOV.U32 R21, RZ, RZ, R38 ;  /* 0x000000ffff157224 */ /* 0x020fe400078e0026 */
[----:B------:R-:W-:-:S05]  /*4c80*/  IMAD.MOV.U32 R60, RZ, RZ, R39 ;  /* 0x000000ffff3c7224 */ /* 0x000fca00078e0027 */
[----:B------:R-:W-:Y:S01]  /*4c90*/  PRMT R124, R21, 0x5410, R60 ;  /* 0x00005410157c7816 */ /* 0x000fe2000000003c */
[----:B------:R-:W-:Y:S02]  /*4ca0*/  IMAD.MOV.U32 R21, RZ, RZ, R36 ;  /* 0x000000ffff157224 */ /* 0x000fe400078e0024 */
        /* <DEDUP_REMOVED lines=34> */
[----:B------:R-:W-:Y:S02]  /*4ed0*/  PRMT R123, R123, 0x5410, R21 ;  /* 0x000054107b7b7816 */ /* 0x000fe40000000015 */
[----:B--2---:R-:W-:-:S13]  /*4ee0*/  ISETP.NE.AND P3, PT, R61, 0x3, PT ;  /* 0x000000033d00780c */ /* 0x004fda0003f65270 */
[----:B------:R-:W-:Y:S05]  /*4ef0*/  @!P3 BRA `(.L_x_454) ;  /* 0x000000000004b947 */ /* 0x000fea0003800000 */
[----:B------:R-:W-:Y:S01]  /*4f00*/  BPT.TRAP 0x1 ;  /* 0x000000040000795c */ /* 0x000fe20000300000 */
.L_x_454:
[----:B------:R-:W-:Y:S01]  /*4f10*/  IMAD R21, R17, 0x8, R16 ;  /* 0x0000000811157824 */ /* 0x000fe200078e0210 */
[----:B------:R-:W-:Y:S01]  /*4f20*/  SHF.L.U32 R91, R155, 0x1f, RZ ;  /* 0x0000001f9b5b7819 */ /* 0x000fe200000006ff */
[----:B------:R-:W-:Y:S03]  /*4f30*/  BSSY B1, `(.L_x_455) ;  /* 0x0000003000017945 */ /* 0x000fe60003800000 */
[----:B------:R-:W0:Y:S02]  /*4f40*/  SYNCS.PHASECHK.TRANS64.TRYWAIT P5, [R21+URZ+0x31c90], R91 ;  /* 0x031c905b150075a7 */ /* 0x000e2400080a017f */
[----:B0-----:R-:W-:Y:S05]  /*4f50*/  @!P5 BRA `(.L_x_456) ;  /* 0x000001c0002cd947 */ /* 0x001fea0003800000 */
.L_x_722:
[----:B------:R-:W-:Y:S05]  /*4f60*/  BSYNC B1 ;  /* 0x0000000000017941 */ /* 0x000fea0003800000 */
.L_x_455:
[----:B------:R-:W-:Y:S05]  /*4f70*/  @P4 BRA `(.L_x_429) ;  /* 0x0000001800fc4947 */ /* 0x000fea0003800000 */
[----:B------:R-:W1:Y:S01]  /*4f80*/  LDC R113, c[0x0][0x2f4] ;  /* 0x0000bd00ff717b82 */ /* 0x000e620000000800 */
[----:B------:R-:W-:Y:S01]  /*4f90*/  ISETP.NE.AND P4, PT, R10, RZ, PT ;  /* 0x000000ff0a00720c */ /* 0x000fe20003f85270 */
[----:B------:R-:W-:Y:S01]  /*4fa0*/  ULDC.64 UR4, c[0x0][0x300] ;  /* 0x0000c00000047ab9 */ /* 0x000fe20000000a00 */
[----:B------:R-:W-:Y:S01]  /*4fb0*/  SHF.R.S32.HI R60, RZ, 0x1f, R19 ;  /* 0x0000001fff3c7819 */ /* 0x000fe20000011413 */
[----:B------:R-:W-:Y:S01]  /*4fc0*/  IMAD.MOV.U32 R97, RZ, RZ, R96 ;  /* 0x000000ffff617224 */ /* 0x000fe200078e0060 */
[----:B------:R-:W-:Y:S01]  /*4fd0*/  BSSY B1, `(.L_x_457) ;  /* 0x000008a000017945 */ /* 0x000fe20003800000 */
[----:B------:R-:W-:Y:S02]  /*4fe0*/  IMAD.MOV.U32 R96, RZ, RZ, R64 ;  /* 0x000000ffff607224 */ /* 0x000fe400078e0040 */
[----:B------:R-:W-:Y:S02]  /*4ff0*/  IMAD R60, R60, UR4, RZ ;  /* 0x000000043c3c7c24 */ /* 0x000fe4000f8e02ff */
[----:B------:R-:W-:-:S04]  /*5000*/  IMAD.WIDE.U32 R96, R19, UR4, R96 ;  /* 0x0000000413607c25 */ /* 0x000fc8000f8e0060 */
[----:B------:R-:W-:-:S04]  /*5010*/  IMAD R60, R19, UR5, R60 ;  /* 0x00000005133c7c24 */ /* 0x000fc8000f8e023c */
[----:B------:R-:W-:Y:S02]  /*5020*/  IMAD.IADD R114, R60, 0x1, R97 ;  /* 0x000000013c727824 */ /* 0x000fe400078e0261 */
[----:B-1----:R-:W-:Y:S01]  /*5030*/  IMAD.IADD R117, R113, 0x1, -R110 ;  /* 0x0000000171757824 */ /* 0x002fe200078e0a6e */
[----:B------:R-:W-:Y:S06]  /*5040*/  @!P4 BRA `(.L_x_458) ;  /* 0x000000080008c947 */ /* 0x000fec0003800000 */
[----:B------:R-:W2:Y:S04]  /*5050*/  LDL R66, [R1+0x54] ;  /* 0x0000540001427983 */ /* 0x000ea80000100800 */
[----:B------:R-:W3:Y:S04]  /*5060*/  LDL R62, [R1+0x58] ;  /* 0x00005800013e7983 */ /* 0x000ee80000100800 */
[----:B------:R-:W4:Y:S01]  /*5070*/  LDL R63, [R1+0x5c] ;  /* 0x00005c00013f7983 */ /* 0x000f220000100800 */
[----:B------:R-:W-:-:S04]  /*5080*/  SEL R60, R110, R117, !P0 ;  /* 0x000000756e3c7207 */ /* 0x000fc80004000000 */
[----:B------:R-:W-:-:S04]  /*5090*/  SHF.R.S32.HI R61, RZ, 0x1f, R60 ;  /* 0x0000001fff3d7819 */ /* 0x000fc8000001143c */
[----:B------:R-:W-:-:S04]  /*50a0*/  LEA.HI R61, R61, R60, RZ, 0x4 ;  /* 0x0000003c3d3d7211 */ /* 0x000fc800078f20ff */
[----:B------:R-:W-:-:S04]  /*50b0*/  SHF.R.S32.HI R61, RZ, 0x4, R61 ;  /* 0x00000004ff3d7819 */ /* 0x000fc8000001143d */
[----:B------:R-:W-:-:S04]  /*50c0*/  LEA.HI.SX32 R118, R7, R61, 0x1d ;  /* 0x0000003d07767211 */ /* 0x000fc800078feaff */
[----:B------:R-:W-:-:S04]  /*50d0*/  SHF.R.S32.HI R61, RZ, 0x1f, R118 ;  /* 0x0000001fff3d7819 */ /* 0x000fc80000011476 */
[----:B------:R-:W-:Y:S01]  /*50e0*/  LEA.HI R61, R61, R118, RZ, 0x2 ;  /* 0x000000763d3d7211 */ /* 0x000fe200078f10ff */
[----:B------:R-:W-:-:S03]  /*50f0*/  IMAD.SHL.U32 R118, R118, 0x8, RZ ;  /* 0x0000000876767824 */ /* 0x000fc600078e00ff */
[----:B------:R-:W-:Y:S02]  /*5100*/  SHF.R.S32.HI R61, RZ, 0x2, R61 ;  /* 0x00000002ff3d7819 */ /* 0x000fe4000001143d */
[----:B------:R-:W-:Y:S01]  /*5110*/  ISETP.GE.AND P4, PT, R22, R108, PT ;  /* 0x0000006c1600720c */ /* 0x000fe20003f86270 */
[----:B------:R-:W-:Y:S01]  /*5120*/  BSSY B2, `(.L_x_459) ;  /* 0x0000068000027945 */ /* 0x000fe20003800000 */
[----:B--2---:R-:W-:-:S04]  /*5130*/  LOP3.LUT R60, R66, 0x18, R118, 0xf8, !PT ;  /* 0x00000018423c7812 */ /* 0x004fc800078ef876 */
[----:B---3--:R-:W-:Y:S01]  /*5140*/  LOP3.LUT R60, R60, R62, RZ, 0x3c, !PT ;  /* 0x0000003e3c3c7212 */ /* 0x008fe200078e3cff */
[----:B----4-:R-:W-:-:S04]  /*5150*/  IMAD R61, R61, 0x1200, R63 ;  /* 0x000012003d3d7824 */ /* 0x010fc800078e023f */
[----:B------:R-:W-:-:S04]  /*5160*/  IMAD.IADD R60, R61, 0x1, R60 ;  /* 0x000000013d3c7824 */ /* 0x000fc800078e023c */
[C---:B------:R-:W-:Y:S02]  /*5170*/  IMAD R64, R17.reuse, 0x3600, R60 ;  /* 0x0000360011407824 */ /* 0x040fe400078e023c */
[----:B------:R-:W-:Y:S02]  /*5180*/  IMAD R60, R17, 0x3600, R106 ;  /* 0x00003600113c7824 */ /* 0x000fe400078e026a */
[--C-:B------:R-:W-:Y:S02]  /*5190*/  IMAD R64, R64, 0x2, R16.reuse ;  /* 0x0000000240407824 */ /* 0x100fe400078e0210 */
[----:B------:R-:W-:-:S04]  /*51a0*/  IMAD R60, R60, 0x2, R16 ;  /* 0x000000023c3c7824 */ /* 0x000fc800078e0210 */
[----:B------:R-:W1:Y:S04]  /*51b0*/  LDS.128 R64, [R64+0x16a00] ;  /* 0x016a000040407984 */ /* 0x000e680000000c00 */
[----:B------:R-:W2:Y:S01]  /*51c0*/  LDS.128 R60, [R60+0x16a00] ;  /* 0x016a00003c3c7984 */ /* 0x000ea20000000c00 */
[----:B------:R-:W-:Y:S05]  /*51d0*/  @P4 BRA `(.L_x_460) ;  /* 0x0000000400704947 */ /* 0x000fea0003800000 */
[--C-:B------:R-:W-:Y:S02]  /*51e0*/  SHF.R.U64 R44, R44, 0x10, R45.reuse ;  /* 0x000000102c2c7819 */ /* 0x100fe4000000122d */
[----:B------:R-:W-:Y:S02]  /*51f0*/  SHF.R.U32.HI R119, RZ, 0x10, R45 ;  /* 0x00000010ff777819 */ /* 0x000fe4000001162d */
[C---:B------:R-:W-:Y:S02]  /*5200*/  PRMT R44, R120.reuse, 0x5432, R44 ;  /* 0x00005432782c7816 */ /* 0x040fe4000000002c */
[----:B------:R-:W-:Y:S02]  /*5210*/  PRMT R119, R120, 0x5410, R119 ;  /* 0x0000541078777816 */ /* 0x000fe40000000077 */
[----:B------:R-:W-:Y:S02]  /*5220*/  SHF.R.U32.HI R120, RZ, 0x10, R57 ;  /* 0x00000010ff787819 */ /* 0x000fe40000011639 */
[----:B------:R-:W-:-:S02]  /*5230*/  SHF.R.U64 R45, R46, 0x10, R47 ;  /* 0x000000102e2d7819 */ /* 0x000fc4000000122f */
[----:B------:R-:W-:Y:S02]  /*5240*/  SHF.R.U32.HI R46, RZ, 0x10, R47 ;  /* 0x00000010ff2e7819 */ /* 0x000fe4000001162f */
[----:B------:R-:W-:Y:S02]  /*5250*/  SHF.R.U64 R47, R56, 0x10, R57 ;  /* 0x00000010382f7819 */ /* 0x000fe40000001239 */
[--C-:B------:R-:W-:Y:S02]  /*5260*/  SHF.R.U64 R56, R58, 0x10, R59.reuse ;  /* 0x000000103a387819 */ /* 0x100fe4000000123b */
[----:B------:R-:W-:Y:S01]  /*5270*/  SHF.R.U32.HI R57, RZ, 0x10, R59 ;  /* 0x00000010ff397819 */ /* 0x000fe2000001163b */
[----:B------:R-:W-:Y:S01]  /*5280*/  IMAD.U32 R59, R119, 0x10000, RZ ;  /* 0x00010000773b7824 */ /* 0x000fe200078e00ff */
[C---:B------:R-:W-:Y:S02]  /*5290*/  PRMT R120, R123.reuse, 0x5432, R120 ;  /* 0x000054327b787816 */ /* 0x040fe40000000078 */
[----:B------:R-:W-:Y:S01]  /*52a0*/  PRMT R47, R123, 0x5410, R47 ;  /* 0x000054107b2f7816 */ /* 0x000fe2000000002f */
[----:B-1----:R-:W-:Y:S01]  /*52b0*/  IMAD.U32 R123, R65, 0x10000, RZ ;  /* 0x00010000417b7824 */ /* 0x002fe200078e00ff */
[----:B------:R-:W-:-:S02]  /*52c0*/  PRMT R56, R122, 0x5432, R56 ;  /* 0x000054327a387816 */ /* 0x000fc40000000038 */
[----:B------:R-:W-:Y:S01]  /*52d0*/  PRMT R57, R122, 0x5410, R57 ;  /* 0x000054107a397816 */ /* 0x000fe20000000039 */
[C---:B------:R-:W-:Y:S01]  /*52e0*/  IMAD.U32 R122, R120.reuse, 0x10000, RZ ;  /* 0x00010000787a7824 */ /* 0x040fe200078e00ff */
[C---:B------:R-:W-:Y:S02]  /*52f0*/  PRMT R45, R121.reuse, 0x5410, R45 ;  /* 0x00005410792d7816 */ /* 0x040fe4000000002d */
[----:B------:R-:W-:Y:S01]  /*5300*/  PRMT R46, R121, 0x5432, R46 ;  /* 0x00005432792e7816 */ /* 0x000fe2000000002e */
[----:B--2---:R-:W-:Y:S02]  /*5310*/  IMAD.U32 R121, R61, 0x10000, RZ ;  /* 0x000100003d797824 */ /* 0x004fe400078e00ff */
[----:B------:R-:W-:Y:S01]  /*5320*/  FMUL.FTZ R58, R123, R122 ;  /* 0x0000007a7b3a7220 */ /* 0x000fe20000410000 */
[----:B------:R-:W-:Y:S02]  /*5330*/  LOP3.LUT R120, R120, 0xffff0000, RZ, 0xc0, !PT ;  /* 0xffff000078787812 */ /* 0x000fe400078ec0ff */
[----:B------:R-:W-:Y:S01]  /*5340*/  LOP3.LUT R65, R65, 0xffff0000, RZ, 0xc0, !PT ;  /* 0xffff000041417812 */ /* 0x000fe200078ec0ff */
[-C--:B------:R-:W-:Y:S01]  /*5350*/  FFMA.FTZ R58, R121, R59.reuse, -R58 ;  /* 0x0000003b793a7223 */ /* 0x080fe2000001083a */
[----:B------:R-:W-:Y:S01]  /*5360*/  FMUL.FTZ R59, R123, R59 ;  /* 0x0000003b7b3b7220 */ /* 0x000fe20000410000 */
[----:B------:R-:W-:-:S03]  /*5370*/  LOP3.LUT R119, R119, 0xffff0000, RZ, 0xc0, !PT ;  /* 0xffff000077777812 */ /* 0x000fc600078ec0ff */
[----:B------:R-:W-:Y:S01]  /*5380*/  FFMA.FTZ R59, R121, R122, R59 ;  /* 0x0000007a793b7223 */ /* 0x000fe2000001003b */
[----:B------:R-:W-:Y:S01]  /*5390*/  LOP3.LUT R121, R61, 0xffff0000, RZ, 0xc0, !PT ;  /* 0xffff00003d797812 */ /* 0x000fe200078ec0ff */
[CC--:B------:R-:W-:Y:S01]  /*53a0*/  FMUL.FTZ R61, R65.reuse, R120.reuse ;  /* 0x00000078413d7220 */ /* 0x0c0fe20000410000 */
[-C--:B------:R-:W-:Y:S01]  /*53b0*/  FMUL.FTZ R65, R65, R119.reuse ;  /* 0x0000007741417220 */ /* 0x080fe20000410000 */
[C---:B------:R-:W-:Y:S01]  /*53c0*/  IMAD.U32 R122, R67.reuse, 0x10000, RZ ;  /* 0x00010000437a7824 */ /* 0x040fe200078e00ff */
[----:B------:R-:W-:Y:S01]  /*53d0*/  LOP3.LUT R67, R67, 0xffff0000, RZ, 0xc0, !PT ;  /* 0xffff000043437812 */ /* 0x000fe200078ec0ff */
[C---:B------:R-:W-:Y:S01]  /*53e0*/  FFMA.FTZ R61, R121.reuse, R119, -R61 ;  /* 0x00000077793d7223 */ /* 0x040fe2000001083d */
[----:B------:R-:W-:Y:S01]  /*53f0*/  FFMA.FTZ R65, R121, R120, R65 ;  /* 0x0000007879417223 */ /* 0x000fe20000010041 */
[C---:B------:R-:W-:Y:S01]  /*5400*/  IMAD.U32 R121, R57.reuse, 0x10000, RZ ;  /* 0x0001000039797824 */ /* 0x040fe200078e00ff */
[----:B------:R-:W-:Y:S01]  /*5410*/  LOP3.LUT R57, R57, 0xffff0000, RZ, 0xc0, !PT ;  /* 0xffff000039397812 */ /* 0x000fe200078ec0ff */
[----:B------:R-:W-:Y:S01]  /*5420*/  IMAD.U32 R120, R63, 0x10000, RZ ;  /* 0x000100003f787824 */ /* 0x000fe200078e00ff */
[----:B------:R-:W-:Y:S01]  /*5430*/  F2FP.BF16.F32.PACK_AB R61, R61, R58 ;  /* 0x0000003a3d3d723e */ /* 0x000fe200000010ff */
[----:B------:R-:W-:-:S02]  /*5440*/  IMAD.U32 R119, R46, 0x10000, RZ ;  /* 0x000100002e777824 */ /* 0x000fc400078e00ff */
[----:B------:R-:W-:Y:S01]  /*5450*/  FMUL.FTZ R123, R122, R121 ;  /* 0x000000797a7b7220 */ /* 0x000fe20000410000 */
[----:B------:R-:W-:Y:S01]  /*5460*/  F2FP.BF16.F32.PACK_AB R65, R65, R59 ;  /* 0x0000003b4141723e */ /* 0x000fe200000010ff */
[----:B------:R-:W-:Y:S02]  /*5470*/  IMAD.U32 R58, R64, 0x10000, RZ ;  /* 0x00010000403a7824 */ /* 0x000fe400078e00ff */
[-C--:B------:R-:W-:Y:S01]  /*5480*/  FFMA.FTZ R123, R120, R119.reuse, -R123 ;  /* 0x00000077787b7223 */ /* 0x080fe2000001087b */
[----:B------:R-:W-:Y:S01]  /*5490*/  FMUL.FTZ R119, R122, R119 ;  /* 0x000000777a777220 */ /* 0x000fe20000410000 */
[C---:B------:R-:W-:Y:S01]  /*54a0*/  IMAD.U32 R59, R44.reuse, 0x10000, RZ ;  /* 0x000100002c3b7824 */ /* 0x040fe200078e00ff */
[----:B------:R-:W-:Y:S02]  /*54b0*/  LOP3.LUT R44, R44, 0xffff0000, RZ, 0xc0, !PT ;  /* 0xffff00002c2c7812 */ /* 0x000fe400078ec0ff */
[----:B------:R-:W-:Y:S01]  /*54c0*/  FFMA.FTZ R120, R120, R121, R119 ;  /* 0x0000007978787223 */ /* 0x000fe20000010077 */
[----:B------:R-:W-:-:S02]  /*54d0*/  LOP3.LUT R119, R46, 0xffff0000, RZ, 0xc0, !PT ;  /* 0xffff00002e777812 */ /* 0x000fc400078ec0ff */
[----:B------:R-:W-:Y:S01]  /*54e0*/  LOP3.LUT R46, R63, 0xffff0000, RZ, 0xc0, !PT ;  /* 0xffff00003f2e7812 */ /* 0x000fe200078ec0ff */
[C---:B------:R-:W-:Y:S02]  /*54f0*/  FMUL.FTZ R63, R67.reuse, R57 ;  /* 0x00000039433f7220 */ /* 0x040fe40000410000 */
[-C--:B------:R-:W-:Y:S02]  /*5500*/  FMUL.FTZ R67, R67, R119.reuse ;  /* 0x0000007743437220 */ /* 0x080fe40000410000 */
[C---:B------:R-:W-:Y:S02]  /*5510*/  FFMA.FTZ R63, R46.reuse, R119, -R63 ;  /* 0x000000772e3f7223 */ /* 0x040fe4000001083f */
[----:B------:R-:W-:Y:S01]  /*5520*/  FFMA.FTZ R67, R46, R57, R67 ;  /* 0x000000392e437223 */ /* 0x000fe20000010043 */
[C---:B------:R-:W-:Y:S01]  /*5530*/  IMAD.U32 R57, R47.reuse, 0x10000, RZ ;  /* 0x000100002f397824 */ /* 0x040fe200078e00ff */
[----:B------:R-:W-:Y:S01]  /*5540*/  LOP3.LUT R47, R47, 0xffff0000, RZ, 0xc0, !PT ;  /* 0xffff00002f2f7812 */ /* 0x000fe200078ec0ff */
[----:B------:R-:W-:Y:S01]  /*5550*/  IMAD.U32 R46, R60, 0x10000, RZ ;  /* 0x000100003c2e7824 */ /* 0x000fe200078e00ff */
[----:B------:R-:W-:Y:S01]  /*5560*/  F2FP.BF16.F32.PACK_AB R63, R63, R123 ;  /* 0x0000007b3f3f723e */ /* 0x000fe200000010ff */
[C---:B------:R-:W-:Y:S01]  /*5570*/  FMUL.FTZ R119, R58.reuse, R57 ;  /* 0x000000393a777220 */ /* 0x040fe20000410000 */
[----:B------:R-:W-:Y:S01]  /*5580*/  FMUL.FTZ R58, R58, R59 ;  /* 0x0000003b3a3a7220 */ /* 0x000fe20000410000 */
[----:B------:R-:W-:-:S02]  /*5590*/  F2FP.BF16.F32.PACK_AB R67, R67, R120 ;  /* 0x000000784343723e */ /* 0x000fc400000010ff */
[C---:B------:R-:W-:Y:S01]  /*55a0*/  FFMA.FTZ R119, R46.reuse, R59, -R119 ;  /* 0x0000003b2e777223 */ /* 0x040fe20000010877 */
[----:B------:R-:W-:Y:S01]  /*55b0*/  FFMA.FTZ R58, R46, R57, R58 ;  /* 0x000000392e3a7223 */ /* 0x000fe2000001003a */
[----:B------:R-:W-:Y:S01]  /*55c0*/  LOP3.LUT R46, R64, 0xffff0000, RZ, 0xc0, !PT ;  /* 0xffff0000402e7812 */ /* 0x000fe200078ec0ff */
[----:B------:R-:W-:Y:S01]  /*55d0*/  IMAD.U32 R64, R66, 0x10000, RZ ;  /* 0x0001000042407824 */ /* 0x000fe200078e00ff */
[----:B------:R-:W-:-:S03]  /*55e0*/  LOP3.LUT R57, R60, 0xffff0000, RZ, 0xc0, !PT ;  /* 0xffff00003c397812 */ /* 0x000fc600078ec0ff */
[C---:B------:R-:W-:Y:S01]  /*55f0*/  FMUL.FTZ R59, R46.reuse, R47 ;  /* 0x0000002f2e3b7220 */ /* 0x040fe20000410000 */
[----:B------:R-:W-:-:S03]  /*5600*/  FMUL.FTZ R46, R46, R44 ;  /* 0x0000002c2e2e7220 */ /* 0x000fc60000410000 */
[C---:B------:R-:W-:Y:S01]  /*5610*/  FFMA.FTZ R44, R57.reuse, R44, -R59 ;  /* 0x0000002c392c7223 */ /* 0x040fe2000001083b */
[----:B------:R-:W-:Y:S01]  /*5620*/  FFMA.FTZ R46, R57, R47, R46 ;  /* 0x0000002f392e7223 */ /* 0x000fe2000001002e */
[C---:B------:R-:W-:Y:S01]  /*5630*/  IMAD.U32 R57, R56.reuse, 0x10000, RZ ;  /* 0x0001000038397824 */ /* 0x040fe200078e00ff */
[----:B------:R-:W-:Y:S01]  /*5640*/  LOP3.LUT R56, R56, 0xffff0000, RZ, 0xc0, !PT ;  /* 0xffff000038387812 */ /* 0x000fe200078ec0ff */
[C---:B------:R-:W-:Y:S01]  /*5650*/  IMAD.U32 R59, R45.reuse, 0x10000, RZ ;  /* 0x000100002d3b7824 */ /* 0x040fe200078e00ff */
[----:B------:R-:W-:Y:S01]  /*5660*/  LOP3.LUT R45, R45, 0xffff0000, RZ, 0xc0, !PT ;  /* 0xffff00002d2d7812 */ /* 0x000fe200078ec0ff */
[----:B------:R-:W-:Y:S01]  /*5670*/  FMUL.FTZ R60, R64, R57 ;  /* 0x00000039403c7220 */ /* 0x000fe20000410000 */
[----:B------:R-:W-:Y:S02]  /*5680*/  IMAD.U32 R47, R62, 0x10000, RZ ;  /* 0x000100003e2f7824 */ /* 0x000fe400078e00ff */
[----:B------:R-:W-:Y:S01]  /*5690*/  FMUL.FTZ R64, R64, R59 ;  /* 0x0000003b40407220 */ /* 0x000fe20000410000 */
[----:B------:R-:W-:Y:S01]  /*56a0*/  F2FP.BF16.F32.PACK_AB R44, R44, R119 ;  /* 0x000000772c2c723e */ /* 0x000fe200000010ff */
[----:B------:R-:W-:-:S02]  /*56b0*/  FFMA.FTZ R60, R47, R59, -R60 ;  /* 0x0000003b2f3c7223 */ /* 0x000fc4000001083c */
[----:B------:R-:W-:Y:S01]  /*56c0*/  FFMA.FTZ R64, R47, R57, R64 ;  /* 0x000000392f407223 */ /* 0x000fe20000010040 */
[----:B------:R-:W-:Y:S02]  /*56d0*/  LOP3.LUT R47, R66, 0xffff0000, RZ, 0xc0, !PT ;  /* 0xffff0000422f7812 */ /* 0x000fe400078ec0ff */
[----:B------:R-:W-:Y:S02]  /*56e0*/  LOP3.LUT R57, R62, 0xffff0000, RZ, 0xc0, !PT ;  /* 0xffff00003e397812 */ /* 0x000fe400078ec0ff */
[----:B------:R-:W-:Y:S01]  /*56f0*/  F2FP.BF16.F32.PACK_AB R46, R46, R58 ;  /* 0x0000003a2e2e723e */ /* 0x000fe200000010ff */
[C---:B------:R-:W-:Y:S01]  /*5700*/  FMUL.FTZ R59, R47.reuse, R56 ;  /* 0x000000382f3b7220 */ /* 0x040fe20000410000 */
[----:B------:R-:W-:-:S03]  /*5710*/  FMUL.FTZ R47, R47, R45 ;  /* 0x0000002d2f2f7220 */ /* 0x000fc60000410000 */
[C---:B------:R-:W-:Y:S01]  /*5720*/  FFMA.FTZ R59, R57.reuse, R45, -R59 ;  /* 0x0000002d393b7223 */ /* 0x040fe2000001083b */
[----:B------:R-:W-:-:S04]  /*5730*/  FFMA.FTZ R47, R57, R56, R47 ;  /* 0x00000038392f7223 */ /* 0x000fc8000001002f */
[----:B------:R-:W-:Y:S01]  /*5740*/  F2FP.BF16.F32.PACK_AB R59, R59, R60 ;  /* 0x0000003c3b3b723e */ /* 0x000fe200000010ff */
[----:B------:R-:W-:Y:S01]  /*5750*/  IMAD.MOV.U32 R60, RZ, RZ, R44 ;  /* 0x000000ffff3c7224 */ /* 0x000fe200078e002c */
[----:B------:R-:W-:Y:S01]  /*5760*/  F2FP.BF16.F32.PACK_AB R47, R47, R64 ;  /* 0x000000402f2f723e */ /* 0x000fe200000010ff */
[----:B------:R-:W-:Y:S02]  /*5770*/  IMAD.MOV.U32 R64, RZ, RZ, R46 ;  /* 0x000000ffff407224 */ /* 0x000fe400078e002e */
[----:B------:R-:W-:Y:S02]  /*5780*/  IMAD.MOV.U32 R62, RZ, RZ, R59 ;  /* 0x000000ffff3e7224 */ /* 0x000fe400078e003b */
[----:B------:R-:W-:-:S07]  /*5790*/  IMAD.MOV.U32 R66, RZ, RZ, R47 ;  /* 0x000000ffff427224 */ /* 0x000fce00078e002f */
.L_x_460:
[----:B------:R-:W-:Y:S05]  /*57a0*/  BSYNC B2 ;  /* 0x0000000000027941 */ /* 0x000fea0003800000 */
.L_x_459:
[----:B------:R-:W-:-:S13]  /*57b0*/  ISETP.GE.AND P4, PT, R118, R113, PT ;  /* 0x000000717600720c */ /* 0x000fda0003f86270 */
[--C-:B------:R-:W-:Y:S02]  /*57c0*/  @!P4 SHF.R.S32.HI R47, RZ, 0x1f, R118.reuse ;  /* 0x0000001fff2fc819 */ /* 0x100fe40000011476 */
[----:B------:R-:W-:-:S04]  /*57d0*/  @!P4 IADD3 R118, P5, P6, R28, R96, R118 ;  /* 0x000000601c76c210 */ /* 0x000fc80007ebe076 */
[----:B------:R-:W-:Y:S02]  /*57e0*/  @!P4 IADD3.X R47, R3, R114, R47, P5, P6 ;  /* 0x00000072032fc210 */ /* 0x000fe40002fec42f */
[----:B------:R-:W-:-:S04]  /*57f0*/  IADD3 R45, P5, P6, R28, R96, R81 ;  /* 0x000000601c2d7210 */ /* 0x000fc80007ebe051 */
[----:B------:R-:W-:Y:S02]  /*5800*/  IADD3.X R46, R3, R114, R103, P5, P6 ;  /* 0x00000072032e7210 */ /* 0x000fe40002fec467 */
[----:B------:R-:W-:-:S04]  /*5810*/  LEA R44, P5, R45, R94, 0x1 ;  /* 0x0000005e2d2c7211 */ /* 0x000fc800078a08ff */
[----:B------:R-:W-:Y:S02]  /*5820*/  LEA.HI.X R45, R45, R95, R46, 0x1, P5 ;  /* 0x0000005f2d2d7211 */ /* 0x000fe400028f0c2e */
[----:B------:R-:W-:-:S03]  /*5830*/  @!P4 LEA R46, P5, R118, R94, 0x1 ;  /* 0x0000005e762ec211 */ /* 0x000fc600078a08ff */
[----:B--2---:R2:W-:Y:S01]  /*5840*/  STG.E.128 desc[UR60][R44.64], R60 ;  /* 0x0000003c2c007986 */ /* 0x0045e2000c101d3c */
[----:B------:R-:W-:-:S05]  /*5850*/  @!P4 LEA.HI.X R47, R118, R95, R47, 0x1, P5 ;  /* 0x0000005f762fc211 */ /* 0x000fca00028f0c2f */
[----:B-1----:R2:W-:Y:S04]  /*5860*/  @!P4 STG.E.128 desc[UR60][R46.64], R64 ;  /* 0x000000402e00c986 */ /* 0x0025e8000c101d3c */
.L_x_458:
[----:B------:R-:W-:Y:S05]  /*5870*/  BSYNC B1 ;  /* 0x0000000000017941 */ /* 0x000fea0003800000 */
.L_x_457:
[----:B------:R-:W-:Y:S01]  /*5880*/  ISETP.NE.AND P4, PT, R11, RZ, PT ;  /* 0x000000ff0b00720c */ /* 0x000fe20003f85270 */
[----:B------:R-:W-:-:S12]  /*5890*/  BSSY B1, `(.L_x_461) ;  /* 0x0000084000017945 */ /* 0x000fd80003800000 */
[----:B------:R-:W-:Y:S05]  /*58a0*/  @!P4 BRA `(.L_x_462) ;  /* 0x000000080008c947 */ /* 0x000fea0003800000 */
[----:B------:R-:W3:Y:S04]  /*58b0*/  LDL R56, [R1+0x54] ;  /* 0x0000540001387983 */ /* 0x000ee80000100800 */
[----:B--2---:R-:W2:Y:S04]  /*58c0*/  LDL R46, [R1+0x58] ;  /* 0x00005800012e7983 */ /* 0x004ea80000100800 */
        /* <DEDUP_REMOVED lines=12> */
[----:B---3--:R-:W-:-:S04]  /*5990*/  LOP3.LUT R44, R56, 0x18, R60, 0xf8, !PT ;  /* 0x00000018382c7812 */ /* 0x008fc800078ef83c */
[----:B--2---:R-:W-:Y:S01]  /*59a0*/  LOP3.LUT R44, R44, R46, RZ, 0x3c, !PT ;  /* 0x0000002e2c2c7212 */ /* 0x004fe200078e3cff */
        /* <DEDUP_REMOVED lines=9> */
[----:B------:R-:W-:Y:S01]  /*5a40*/  SHF.R.U64 R42, R42, 0x10, R43 ;  /* 0x000000102a2a7819 */ /* 0x000fe2000000122b */
[----:B-1----:R-:W-:Y:S01]  /*5a50*/  IMAD.U32 R65, R57, 0x10000, RZ ;  /* 0x0001000039417824 */ /* 0x002fe200078e00ff */
[--C-:B------:R-:W-:Y:S01]  /*5a60*/  SHF.R.U32.HI R61, RZ, 0x10, R53.reuse ;  /* 0x00000010ff3d7819 */ /* 0x100fe20000011635 */
[----:B--2---:R-:W-:Y:S01]  /*5a70*/  IMAD.U32 R63, R45, 0x10000, RZ ;  /* 0x000100002d3f7824 */ /* 0x004fe200078e00ff */
[----:B------:R-:W-:Y:S02]  /*5a80*/  SHF.R.U64 R52, R52, 0x10, R53 ;  /* 0x0000001034347819 */ /* 0x000fe40000001235 */
[----:B------:R-:W-:Y:S02]  /*5a90*/  SHF.R.U64 R53, R54, 0x10, R55 ;  /* 0x0000001036357819 */ /* 0x000fe40000001237 */
[----:B------:R-:W-:Y:S02]  /*5aa0*/  SHF.R.U64 R40, R40, 0x10, R41 ;  /* 0x0000001028287819 */ /* 0x000fe40000001229 */
[----:B------:R-:W-:-:S02]  /*5ab0*/  PRMT R54, R130, 0x5432, R42 ;  /* 0x0000543282367816 */ /* 0x000fc4000000002a */
[----:B------:R-:W-:Y:S02]  /*5ac0*/  SHF.R.U32.HI R41, RZ, 0x10, R41 ;  /* 0x00000010ff297819 */ /* 0x000fe40000011629 */
[----:B------:R-:W-:Y:S02]  /*5ad0*/  PRMT R42, R129, 0x5410, R61 ;  /* 0x00005410812a7816 */ /* 0x000fe4000000003d */
[----:B------:R-:W-:Y:S02]  /*5ae0*/  PRMT R41, R131, 0x5410, R41 ;  /* 0x0000541083297816 */ /* 0x000fe40000000029 */
[----:B------:R-:W-:Y:S01]  /*5af0*/  SHF.R.U32.HI R55, RZ, 0x10, R55 ;  /* 0x00000010ff377819 */ /* 0x000fe20000011637 */
[C---:B------:R-:W-:Y:S01]  /*5b00*/  IMAD.U32 R64, R42.reuse, 0x10000, RZ ;  /* 0x000100002a407824 */ /* 0x040fe200078e00ff */
[----:B------:R-:W-:Y:S01]  /*5b10*/  LOP3.LUT R42, R42, 0xffff0000, RZ, 0xc0, !PT ;  /* 0xffff00002a2a7812 */ /* 0x000fe200078ec0ff */
[----:B------:R-:W-:Y:S01]  /*5b20*/  IMAD.U32 R61, R41, 0x10000, RZ ;  /* 0x00010000293d7824 */ /* 0x000fe200078e00ff */
[----:B------:R-:W-:Y:S01]  /*5b30*/  LOP3.LUT R57, R57, 0xffff0000, RZ, 0xc0, !PT ;  /* 0xffff000039397812 */ /* 0x000fe200078ec0ff */
[----:B------:R-:W-:Y:S01]  /*5b40*/  FMUL.FTZ R62, R65, R64 ;  /* 0x00000040413e7220 */ /* 0x000fe20000410000 */
[----:B------:R-:W-:-:S02]  /*5b50*/  SHF.R.U32.HI R43, RZ, 0x10, R43 ;  /* 0x00000010ff2b7819 */ /* 0x000fc4000001162b */
[----:B------:R-:W-:Y:S01]  /*5b60*/  PRMT R55, R128, 0x5410, R55 ;  /* 0x0000541080377816 */ /* 0x000fe20000000037 */
[-C--:B------:R-:W-:Y:S01]  /*5b70*/  FFMA.FTZ R62, R63, R61.reuse, -R62 ;  /* 0x0000003d3f3e7223 */ /* 0x080fe2000001083e */
[----:B------:R-:W-:Y:S01]  /*5b80*/  FMUL.FTZ R61, R65, R61 ;  /* 0x0000003d413d7220 */ /* 0x000fe20000410000 */
[----:B------:R-:W-:Y:S01]  /*5b90*/  LOP3.LUT R45, R45, 0xffff0000, RZ, 0xc0, !PT ;  /* 0xffff00002d2d7812 */ /* 0x000fe200078ec0ff */
[----:B------:R-:W-:Y:S01]  /*5ba0*/  IMAD.U32 R65, R59, 0x10000, RZ ;  /* 0x000100003b417824 */ /* 0x000fe200078e00ff */
[----:B------:R-:W-:Y:S01]  /*5bb0*/  PRMT R43, R130, 0x5410, R43 ;  /* 0x00005410822b7816 */ /* 0x000fe2000000002b */
[----:B------:R-:W-:Y:S01]  /*5bc0*/  FFMA.FTZ R61, R63, R64, R61 ;  /* 0x000000403f3d7223 */ /* 0x000fe2000001003d */
[----:B------:R-:W-:Y:S01]  /*5bd0*/  LOP3.LUT R63, R41, 0xffff0000, RZ, 0xc0, !PT ;  /* 0xffff0000293f7812 */ /* 0x000fe200078ec0ff */
[----:B------:R-:W-:Y:S01]  /*5be0*/  FMUL.FTZ R41, R57, R42 ;  /* 0x0000002a39297220 */ /* 0x000fe20000410000 */
[C---:B------:R-:W-:Y:S01]  /*5bf0*/  IMAD.U32 R64, R55.reuse, 0x10000, RZ ;  /* 0x0001000037407824 */ /* 0x040fe200078e00ff */
[----:B------:R-:W-:-:S02]  /*5c00*/  LOP3.LUT R55, R55, 0xffff0000, RZ, 0xc0, !PT ;  /* 0xffff000037377812 */ /* 0x000fc400078ec0ff */
[-C--:B------:R-:W-:Y:S01]  /*5c10*/  FMUL.FTZ R57, R57, R63.reuse ;  /* 0x0000003f39397220 */ /* 0x080fe20000410000 */
[----:B------:R-:W-:Y:S01]  /*5c20*/  FFMA.FTZ R41, R45, R63, -R41 ;  /* 0x0000003f2d297223 */ /* 0x000fe20000010829 */
[----:B------:R-:W-:Y:S01]  /*5c30*/  IMAD.U32 R63, R47, 0x10000, RZ ;  /* 0x000100002f3f7824 */ /* 0x000fe200078e00ff */
[----:B------:R-:W-:Y:S01]  /*5c40*/  LOP3.LUT R59, R59, 0xffff0000, RZ, 0xc0, !PT ;  /* 0xffff00003b3b7812 */ /* 0x000fe200078ec0ff */
[----:B------:R-:W-:Y:S01]  /*5c50*/  FFMA.FTZ R42, R45, R42, R57 ;  /* 0x0000002a2d2a7223 */ /* 0x000fe20000010039 */
[----:B------:R-:W-:Y:S02]  /*5c60*/  IMAD.U32 R57, R43, 0x10000, RZ ;  /* 0x000100002b397824 */ /* 0x000fe400078e00ff */
[----:B------:R-:W-:Y:S01]  /*5c70*/  FMUL.FTZ R45, R65, R64 ;  /* 0x00000040412d7220 */ /* 0x000fe20000410000 */
[----:B------:R-:W-:Y:S02]  /*5c80*/  PRMT R52, R129, 0x5432, R52 ;  /* 0x0000543281347816 */ /* 0x000fe40000000034 */
[----:B------:R-:W-:Y:S01]  /*5c90*/  PRMT R40, R131, 0x5432, R40 ;  /* 0x0000543283287816 */ /* 0x000fe20000000028 */
[-C--:B------:R-:W-:Y:S01]  /*5ca0*/  FFMA.FTZ R45, R63, R57.reuse, -R45 ;  /* 0x000000393f2d7223 */ /* 0x080fe2000001082d */
[----:B------:R-:W-:Y:S01]  /*5cb0*/  FMUL.FTZ R57, R65, R57 ;  /* 0x0000003941397220 */ /* 0x000fe20000410000 */
[----:B------:R-:W-:-:S02]  /*5cc0*/  F2FP.BF16.F32.PACK_AB R42, R42, R61 ;  /* 0x0000003d2a2a723e */ /* 0x000fc400000010ff */
[----:B------:R-:W-:Y:S01]  /*5cd0*/  PRMT R53, R128, 0x5432, R53 ;  /* 0x0000543280357816 */ /* 0x000fe20000000035 */
[----:B------:R-:W-:Y:S01]  /*5ce0*/  FFMA.FTZ R57, R63, R64, R57 ;  /* 0x000000403f397223 */ /* 0x000fe20000010039 */
[----:B------:R-:W-:Y:S02]  /*5cf0*/  LOP3.LUT R63, R43, 0xffff0000, RZ, 0xc0, !PT ;  /* 0xffff00002b3f7812 */ /* 0x000fe400078ec0ff */
[----:B------:R-:W-:Y:S01]  /*5d00*/  LOP3.LUT R43, R47, 0xffff0000, RZ, 0xc0, !PT ;  /* 0xffff00002f2b7812 */ /* 0x000fe200078ec0ff */
[----:B------:R-:W-:Y:S01]  /*5d10*/  FMUL.FTZ R47, R59, R55 ;  /* 0x000000373b2f7220 */ /* 0x000fe20000410000 */
[----:B------:R-:W-:Y:S01]  /*5d20*/  F2FP.BF16.F32.PACK_AB R41, R41, R62 ;  /* 0x0000003e2929723e */ /* 0x000fe200000010ff */
[-C--:B------:R-:W-:Y:S02]  /*5d30*/  FMUL.FTZ R59, R59, R63.reuse ;  /* 0x0000003f3b3b7220 */ /* 0x080fe40000410000 */
[C---:B------:R-:W-:Y:S02]  /*5d40*/  FFMA.FTZ R47, R43.reuse, R63, -R47 ;  /* 0x0000003f2b2f7223 */ /* 0x040fe4000001082f */
[----:B------:R-:W-:Y:S01]  /*5d50*/  FFMA.FTZ R59, R43, R55, R59 ;  /* 0x000000372b3b7223 */ /* 0x000fe2000001003b */
[----:B------:R-:W-:-:S02]  /*5d60*/  IMAD.U32 R55, R56, 0x10000, RZ ;  /* 0x0001000038377824 */ /* 0x000fc400078e00ff */
[----:B------:R-:W-:Y:S01]  /*5d70*/  F2FP.BF16.F32.PACK_AB R47, R47, R45 ;  /* 0x0000002d2f2f723e */ /* 0x000fe200000010ff */
[----:B------:R-:W-:Y:S01]  /*5d80*/  IMAD.U32 R45, R52, 0x10000, RZ ;  /* 0x00010000342d7824 */ /* 0x000fe200078e00ff */
[----:B------:R-:W-:Y:S01]  /*5d90*/  F2FP.BF16.F32.PACK_AB R59, R59, R57 ;  /* 0x000000393b3b723e */ /* 0x000fe200000010ff */
[----:B------:R-:W-:Y:S01]  /*5da0*/  IMAD.U32 R57, R40, 0x10000, RZ ;  /* 0x0001000028397824 */ /* 0x000fe200078e00ff */
[----:B------:R-:W-:Y:S01]  /*5db0*/  LOP3.LUT R52, R52, 0xffff0000, RZ, 0xc0, !PT ;  /* 0xffff000034347812 */ /* 0x000fe200078ec0ff */
[C---:B------:R-:W-:Y:S01]  /*5dc0*/  FMUL.FTZ R61, R55.reuse, R45 ;  /* 0x0000002d373d7220 */ /* 0x040fe20000410000 */
[----:B------:R-:W-:Y:S02]  /*5dd0*/  IMAD.U32 R43, R44, 0x10000, RZ ;  /* 0x000100002c2b7824 */ /* 0x000fe400078e00ff */
[-C--:B------:R-:W-:Y:S01]  /*5de0*/  FMUL.FTZ R55, R55, R57.reuse ;  /* 0x0000003937377220 */ /* 0x080fe20000410000 */
[----:B------:R-:W-:Y:S01]  /*5df0*/  LOP3.LUT R40, R40, 0xffff0000, RZ, 0xc0, !PT ;  /* 0xffff000028287812 */ /* 0x000fe200078ec0ff */
[----:B------:R-:W-:-:S02]  /*5e00*/  FFMA.FTZ R61, R43, R57, -R61 ;  /* 0x000000392b3d7223 */ /* 0x000fc4000001083d */
        /* <DEDUP_REMOVED lines=12> */
[C---:B------:R-:W-:Y:S01]  /*5ed0*/  FMUL.FTZ R56, R57.reuse, R45 ;  /* 0x0000002d39387220 */ /* 0x040fe20000410000 */
[----:B------:R-:W-:Y:S02]  /*5ee0*/  IMAD.U32 R44, R46, 0x10000, RZ ;  /* 0x000100002e2c7824 */ /* 0x000fe400078e00ff */
[-C--:B------:R-:W-:Y:S01]  /*5ef0*/  FMUL.FTZ R57, R57, R52.reuse ;  /* 0x0000003439397220 */ /* 0x080fe20000410000 */
        /* <DEDUP_REMOVED lines=9> */
[----:B------:R-:W-:Y:S01]  /*5f90*/  FFMA.FTZ R44, R45, R53, R44 ;  /* 0x000000352d2c7223 */ /* 0x000fe2000001002c */
[----:B------:R-:W-:-:S03]  /*5fa0*/  IMAD.MOV.U32 R45, RZ, RZ, R41 ;  /* 0x000000ffff2d7224 */ /* 0x000fc600078e0029 */
[----:B------:R-:W-:Y:S01]  /*5fb0*/  F2FP.BF16.F32.PACK_AB R46, R46, R56 ;  /* 0x000000382e2e723e */ /* 0x000fe200000010ff */
[----:B------:R-:W-:Y:S01]  /*5fc0*/  IMAD.MOV.U32 R56, RZ, RZ, R43 ;  /* 0x000000ffff387224 */ /* 0x000fe200078e002b */
[----:B------:R-:W-:Y:S01]  /*5fd0*/  F2FP.BF16.F32.PACK_AB R58, R44, R57 ;  /* 0x000000392c3a723e */ /* 0x000fe200000010ff */
[----:B------:R-:W-:Y:S02]  /*5fe0*/  IMAD.MOV.U32 R44, RZ, RZ, R40 ;  /* 0x000000ffff2c7224 */ /* 0x000fe400078e0028 */
[----:B------:R-:W-:-:S07]  /*5ff0*/  IMAD.MOV.U32 R57, RZ, RZ, R42 ;  /* 0x000000ffff397224 */ /* 0x000fce00078e002a */
.L_x_464:
[----:B------:R-:W-:Y:S05]  /*6000*/  BSYNC B2 ;  /* 0x0000000000027941 */ /* 0x000fea0003800000 */
.L_x_463:
        /* <DEDUP_REMOVED lines=12> */
.L_x_462:
[----:B------:R-:W-:Y:S05]  /*60d0*/  BSYNC B1 ;  /* 0x0000000000017941 */ /* 0x000fea0003800000 */
.L_x_461:
[----:B------:R-:W-:-:S13]  /*60e0*/  ISETP.NE.AND P4, PT, R12, RZ, PT ;  /* 0x000000ff0c00720c */ /* 0x000fda0003f85270 */
[----:B------:R-:W-:Y:S05]  /*60f0*/  @!P4 BRA `(.L_x_429) ;  /* 0x00000008009cc947 */ /* 0x000fea0003800000 */
[----:B---3--:R-:W3:Y:S04]  /*6100*/  LDL R40, [R1+0x50] ;  /* 0x0000500001287983 */ /* 0x008ee80000100800 */
[----:B------:R-:W2:Y:S04]  /*6110*/  LDL R43, [R1+0x54] ;  /* 0x00005400012b7983 */ /* 0x000ea80000100800 */
[----:B------:R-:W4:Y:S04]  /*6120*/  LDL R42, [R1+0x5c] ;  /* 0x00005c00012a7983 */ /* 0x000f280000100800 */
[----:B------:R-:W5:Y:S01]  /*6130*/  LDL R41, [R1+0x58] ;  /* 0x0000580001297983 */ /* 0x000f620000100800 */
[----:B------:R-:W-:Y:S01]  /*6140*/  BSSY B1, `(.L_x_465) ;  /* 0x0000078000017945 */ /* 0x000fe20003800000 */
[----:B---3--:R-:W-:-:S02]  /*6150*/  LOP3.LUT P6, RZ, R40, 0x1, RZ, 0xc0, !PT ;  /* 0x0000000128ff7812 */ /* 0x008fc400078cc0ff */
[----:B------:R-:W-:Y:S01]  /*6160*/  IADD3 R40, P4, P5, R28, R96, R27 ;  /* 0x000000601c287210 */ /* 0x000fe20007d9e01b */
[----:B--2---:R-:W-:Y:S02]  /*6170*/  IMAD.MOV.U32 R44, RZ, RZ, R43 ;  /* 0x000000ffff2c7224 */ /* 0x004fe400078e002b */
[----:B----4-:R-:W-:Y:S01]  /*6180*/  IMAD.MOV.U32 R43, RZ, RZ, R42 ;  /* 0x000000ffff2b7224 */ /* 0x010fe200078e002a */
[----:B------:R-:W-:Y:S01]  /*6190*/  SEL R117, R110, R117, !P6 ;  /* 0x000000756e757207 */ /* 0x000fe20007000000 */
[----:B-----5:R-:W-:Y:S01]  /*61a0*/  IMAD.MOV.U32 R42, RZ, RZ, R41 ;  /* 0x000000ffff2a7224 */ /* 0x020fe200078e0029 */
[----:B------:R-:W-:Y:S02]  /*61b0*/  IADD3.X R41, R3, R114, R101, P4, P5 ;  /* 0x0000007203297210 */ /* 0x000fe400027ea465 */
[----:B------:R-:W-:-:S04]  /*61c0*/  LEA R52, P4, R40, R94, 0x1 ;  /* 0x0000005e28347211 */ /* 0x000fc800078808ff */
[----:B------:R-:W-:Y:S02]  /*61d0*/  LEA.HI.X R53, R40, R95, R41, 0x1, P4 ;  /* 0x0000005f28357211 */ /* 0x000fe400020f0c29 */
[----:B------:R-:W-:-:S04]  /*61e0*/  SHF.R.S32.HI R40, RZ, 0x1f, R117 ;  /* 0x0000001fff287819 */ /* 0x000fc80000011475 */
[----:B------:R-:W-:-:S04]  /*61f0*/  LEA.HI R40, R40, R117, RZ, 0x4 ;  /* 0x0000007528287211 */ /* 0x000fc800078f20ff */
[----:B------:R-:W-:-:S04]  /*6200*/  SHF.R.S32.HI R40, RZ, 0x4, R40 ;  /* 0x00000004ff287819 */ /* 0x000fc80000011428 */
[----:B------:R-:W-:-:S04]  /*6210*/  LEA.HI.SX32 R40, R9, R40, 0x1d ;  /* 0x0000002809287211 */ /* 0x000fc800078feaff */
[----:B------:R-:W-:Y:S01]  /*6220*/  SHF.R.S32.HI R41, RZ, 0x1f, R40 ;  /* 0x0000001fff297819 */ /* 0x000fe20000011428 */
[----:B------:R-:W-:-:S03]  /*6230*/  IMAD.SHL.U32 R54, R40, 0x8, RZ ;  /* 0x0000000828367824 */ /* 0x000fc600078e00ff */
[----:B------:R-:W-:Y:S02]  /*6240*/  LEA.HI R41, R41, R40, RZ, 0x2 ;  /* 0x0000002829297211 */ /* 0x000fe400078f10ff */
[----:B------:R-:W-:Y:S02]  /*6250*/  LOP3.LUT R40, R44, 0x18, R54, 0xf8, !PT ;  /* 0x000000182c287812 */ /* 0x000fe400078ef836 */
[----:B------:R-:W-:Y:S02]  /*6260*/  SHF.R.S32.HI R41, RZ, 0x2, R41 ;  /* 0x00000002ff297819 */ /* 0x000fe40000011429 */
[----:B------:R-:W-:-:S03]  /*6270*/  LOP3.LUT R40, R40, R42, RZ, 0x3c, !PT ;  /* 0x0000002a28287212 */ /* 0x000fc600078e3cff */
[----:B------:R-:W-:-:S04]  /*6280*/  IMAD R41, R41, 0x1200, R43 ;  /* 0x0000120029297824 */ /* 0x000fc800078e022b */
[----:B------:R-:W-:Y:S02]  /*6290*/  IMAD.IADD R40, R41, 0x1, R40 ;  /* 0x0000000129287824 */ /* 0x000fe400078e0228 */
[C---:B------:R-:W-:Y:S02]  /*62a0*/  IMAD R41, R17.reuse, 0x3600, R104 ;  /* 0x0000360011297824 */ /* 0x040fe400078e0268 */
[----:B------:R-:W-:Y:S02]  /*62b0*/  IMAD R43, R17, 0x3600, R40 ;  /* 0x00003600112b7824 */ /* 0x000fe400078e0228 */
[--C-:B------:R-:W-:Y:S02]  /*62c0*/  IMAD R41, R41, 0x2, R16.reuse ;  /* 0x0000000229297824 */ /* 0x100fe400078e0210 */
[----:B------:R-:W-:-:S04]  /*62d0*/  IMAD R44, R43, 0x2, R16 ;  /* 0x000000022b2c7824 */ /* 0x000fc800078e0210 */
[----:B------:R-:W1:Y:S04]  /*62e0*/  LDS.128 R40, [R41+0x16a00] ;  /* 0x016a000029287984 */ /* 0x000e680000000c00 */
[----:B------:R-:W2:Y:S01]  /*62f0*/  LDS.128 R44, [R44+0x16a00] ;  /* 0x016a00002c2c7984 */ /* 0x000ea20000000c00 */
[----:B------:R-:W-:-:S13]  /*6300*/  ISETP.GE.AND P4, PT, R4, R108, PT ;  /* 0x0000006c0400720c */ /* 0x000fda0003f86270 */
[----:B------:R-:W-:Y:S05]  /*6310*/  @P4 BRA `(.L_x_466) ;  /* 0x0000000400684947 */ /* 0x000fea0003800000 */
[----:B------:R-:W-:Y:S01]  /*6320*/  SHF.R.U32.HI R56, RZ, 0x10, R49 ;  /* 0x00000010ff387819 */ /* 0x000fe20000011631 */
[----:B--2---:R-:W-:Y:S01]  /*6330*/  IMAD.U32 R60, R45, 0x10000, RZ ;  /* 0x000100002d3c7824 */ /* 0x004fe200078e00ff */
[--C-:B------:R-:W-:Y:S01]  /*6340*/  SHF.R.U32.HI R58, RZ, 0x10, R37.reuse ;  /* 0x00000010ff3a7819 */ /* 0x100fe20000011625 */
[----:B-1----:R-:W-:Y:S01]  /*6350*/  IMAD.U32 R55, R41, 0x10000, RZ ;  /* 0x0001000029377824 */ /* 0x002fe200078e00ff */
[----:B------:R-:W-:Y:S01]  /*6360*/  PRMT R57, R127, 0x5432, R56 ;  /* 0x000054327f397816 */ /* 0x000fe20000000038 */
[----:B------:R-:W-:Y:S01]  /*6370*/  IMAD.U32 R62, R47, 0x10000, RZ ;  /* 0x000100002f3e7824 */ /* 0x000fe200078e00ff */
[----:B------:R-:W-:Y:S02]  /*6380*/  PRMT R59, R125, 0x5432, R58 ;  /* 0x000054327d3b7816 */ /* 0x000fe4000000003a */
[----:B------:R-:W-:Y:S01]  /*6390*/  LOP3.LUT R41, R41, 0xffff0000, RZ, 0xc0, !PT ;  /* 0xffff000029297812 */ /* 0x000fe200078ec0ff */
[C---:B------:R-:W-:Y:S01]  /*63a0*/  IMAD.U32 R58, R57.reuse, 0x10000, RZ ;  /* 0x00010000393a7824 */ /* 0x040fe200078e00ff */
[----:B------:R-:W-:Y:S01]  /*63b0*/  LOP3.LUT R57, R57, 0xffff0000, RZ, 0xc0, !PT ;  /* 0xffff000039397812 */ /* 0x000fe200078ec0ff */
[C---:B------:R-:W-:Y:S01]  /*63c0*/  IMAD.U32 R56, R59.reuse, 0x10000, RZ ;  /* 0x000100003b387824 */ /* 0x040fe200078e00ff */
[----:B------:R-:W-:Y:S01]  /*63d0*/  LOP3.LUT R59, R59, 0xffff0000, RZ, 0xc0, !PT ;  /* 0xffff00003b3b7812 */ /* 0x000fe200078ec0ff */
[----:B------:R-:W-:Y:S01]  /*63e0*/  FMUL.FTZ R61, R60, R58 ;  /* 0x0000003a3c3d7220 */ /* 0x000fe20000410000 */
[----:B------:R-:W-:Y:S01]  /*63f0*/  SHF.R.U64 R36, R36, 0x10, R37 ;  /* 0x0000001024247819 */ /* 0x000fe20000001225 */
[-C--:B------:R-:W-:Y:S01]  /*6400*/  FMUL.FTZ R60, R60, R56.reuse ;  /* 0x000000383c3c7220 */ /* 0x080fe20000410000 */
[----:B------:R-:W-:Y:S01]  /*6410*/  SHF.R.U32.HI R37, RZ, 0x10, R39 ;  /* 0x00000010ff257819 */ /* 0x000fe20000011627 */
[C---:B------:R-:W-:Y:S01]  /*6420*/  FFMA.FTZ R56, R55.reuse, R56, -R61 ;  /* 0x0000003837387223 */ /* 0x040fe2000001083d */
[----:B------:R-:W-:Y:S01]  /*6430*/  SHF.R.U64 R48, R48, 0x10, R49 ;  /* 0x0000001030307819 */ /* 0x000fe20000001231 */
[----:B------:R-:W-:Y:S01]  /*6440*/  FFMA.FTZ R55, R55, R58, R60 ;  /* 0x0000003a37377223 */ /* 0x000fe2000001003c */
[----:B------:R-:W-:-:S02]  /*6450*/  LOP3.LUT R58, R45, 0xffff0000, RZ, 0xc0, !PT ;  /* 0xffff00002d3a7812 */ /* 0x000fc400078ec0ff */
[----:B------:R-:W-:Y:S02]  /*6460*/  PRMT R37, R124, 0x5432, R37 ;  /* 0x000054327c257816 */ /* 0x000fe40000000025 */
[----:B------:R-:W-:Y:S01]  /*6470*/  LOP3.LUT R49, R47, 0xffff0000, RZ, 0xc0, !PT ;  /* 0xffff00002f317812 */ /* 0x000fe200078ec0ff */
[C---:B------:R-:W-:Y:S01]  /*6480*/  FMUL.FTZ R45, R58.reuse, R57 ;  /* 0x000000393a2d7220 */ /* 0x040fe20000410000 */
[-C--:B------:R-:W-:Y:S01]  /*6490*/  FMUL.FTZ R58, R58, R59.reuse ;  /* 0x0000003b3a3a7220 */ /* 0x080fe20000410000 */
[C---:B------:R-:W-:Y:S01]  /*64a0*/  IMAD.U32 R60, R37.reuse, 0x10000, RZ ;  /* 0x00010000253c7824 */ /* 0x040fe200078e00ff */
[----:B------:R-:W-:Y:S01]  /*64b0*/  LOP3.LUT R37, R37, 0xffff0000, RZ, 0xc0, !PT ;  /* 0xffff000025257812 */ /* 0x000fe200078ec0ff */
[C---:B------:R-:W-:Y:S01]  /*64c0*/  FFMA.FTZ R45, R41.reuse, R59, -R45 ;  /* 0x0000003b292d7223 */ /* 0x040fe2000001082d */
[----:B------:R-:W-:Y:S01]  /*64d0*/  FFMA.FTZ R41, R41, R57, R58 ;  /* 0x0000003929297223 */ /* 0x000fe2000001003a */
[----:B------:R-:W-:Y:S01]  /*64e0*/  SHF.R.U32.HI R57, RZ, 0x10, R51 ;  /* 0x00000010ff397819 */ /* 0x000fe20000011633 */
[C---:B------:R-:W-:Y:S01]  /*64f0*/  IMAD.U32 R58, R43.reuse, 0x10000, RZ ;  /* 0x000100002b3a7824 */ /* 0x040fe200078e00ff */
[----:B------:R-:W-:-:S02]  /*6500*/  LOP3.LUT R43, R43, 0xffff0000, RZ, 0xc0, !PT ;  /* 0xffff00002b2b7812 */ /* 0x000fc400078ec0ff */
[----:B------:R-:W-:Y:S02]  /*6510*/  PRMT R57, R126, 0x5432, R57 ;  /* 0x000054327e397816 */ /* 0x000fe40000000039 */
[----:B------:R-:W-:Y:S02]  /*6520*/  PRMT R48, R127, 0x5410, R48 ;  /* 0x000054107f307816 */ /* 0x000fe40000000030 */
[----:B------:R-:W-:Y:S01]  /*6530*/  PRMT R36, R125, 0x5410, R36 ;  /* 0x000054107d247816 */ /* 0x000fe20000000024 */
[C---:B------:R-:W-:Y:S01]  /*6540*/  IMAD.U32 R59, R57.reuse, 0x10000, RZ ;  /* 0x00010000393b7824 */ /* 0x040fe200078e00ff */
[----:B------:R-:W-:Y:S02]  /*6550*/  LOP3.LUT R57, R57, 0xffff0000, RZ, 0xc0, !PT ;  /* 0xffff000039397812 */ /* 0x000fe400078ec0ff */
[----:B------:R-:W-:Y:S01]  /*6560*/  SHF.R.U64 R51, R50, 0x10, R51 ;  /* 0x0000001032337819 */ /* 0x000fe20000001233 */
[C---:B------:R-:W-:Y:S01]  /*6570*/  FMUL.FTZ R61, R62.reuse, R59 ;  /* 0x0000003b3e3d7220 */ /* 0x040fe20000410000 */
[-C--:B------:R-:W-:Y:S01]  /*6580*/  FMUL.FTZ R62, R62, R60.reuse ;  /* 0x0000003c3e3e7220 */ /* 0x080fe20000410000 */
[C---:B------:R-:W-:Y:S01]  /*6590*/  FMUL.FTZ R47, R49.reuse, R57 ;  /* 0x00000039312f7220 */ /* 0x040fe20000410000 */
[----:B------:R-:W-:Y:S01]  /*65a0*/  FMUL.FTZ R49, R49, R37 ;  /* 0x0000002531317220 */ /* 0x000fe20000410000 */
[C---:B------:R-:W-:Y:S01]  /*65b0*/  FFMA.FTZ R61, R58.reuse, R60, -R61 ;  /* 0x0000003c3a3d7223 */ /* 0x040fe2000001083d */
[----:B------:R-:W-:Y:S01]  /*65c0*/  FFMA.FTZ R62, R58, R59, R62 ;  /* 0x0000003b3a3e7223 */ /* 0x000fe2000001003e */
[C---:B------:R-:W-:Y:S01]  /*65d0*/  FFMA.FTZ R47, R43.reuse, R37, -R47 ;  /* 0x000000252b2f7223 */ /* 0x040fe2000001082f */
[----:B------:R-:W-:Y:S01]  /*65e0*/  FFMA.FTZ R49, R43, R57, R49 ;  /* 0x000000392b317223 */ /* 0x000fe20000010031 */
[----:B------:R-:W-:Y:S01]  /*65f0*/  IMAD.U32 R59, R44, 0x10000, RZ ;  /* 0x000100002c3b7824 */ /* 0x000fe200078e00ff */
[----:B------:R-:W-:Y:S01]  /*6600*/  SHF.R.U64 R39, R38, 0x10, R39 ;  /* 0x0000001026277819 */ /* 0x000fe20000001227 */
[C---:B------:R-:W-:Y:S01]  /*6610*/  IMAD.U32 R43, R48.reuse, 0x10000, RZ ;  /* 0x00010000302b7824 */ /* 0x040fe200078e00ff */
[----:B------:R-:W-:Y:S01]  /*6620*/  LOP3.LUT R48, R48, 0xffff0000, RZ, 0xc0, !PT ;  /* 0xffff000030307812 */ /* 0x000fe200078ec0ff */
[C---:B------:R-:W-:Y:S01]  /*6630*/  IMAD.U32 R57, R36.reuse, 0x10000, RZ ;  /* 0x0001000024397824 */ /* 0x040fe200078e00ff */
[----:B------:R-:W-:Y:S01]  /*6640*/  LOP3.LUT R36, R36, 0xffff0000, RZ, 0xc0, !PT ;  /* 0xffff000024247812 */ /* 0x000fe200078ec0ff */
[----:B------:R-:W-:Y:S01]  /*6650*/  FMUL.FTZ R58, R59, R43 ;  /* 0x0000002b3b3a7220 */ /* 0x000fe20000410000 */
[----:B------:R-:W-:-:S02]  /*6660*/  IMAD.U32 R37, R40, 0x10000, RZ ;  /* 0x0001000028257824 */ /* 0x000fc400078e00ff */
[-C--:B------:R-:W-:Y:S01]  /*6670*/  FMUL.FTZ R59, R59, R57.reuse ;  /* 0x000000393b3b7220 */ /* 0x080fe20000410000 */
[----:B------:R-:W-:Y:S01]  /*6680*/  PRMT R126, R126, 0x5410, R51 ;  /* 0x000054107e7e7816 */ /* 0x000fe20000000033 */
[C---:B------:R-:W-:Y:S02]  /*6690*/  FFMA.FTZ R58, R37.reuse, R57, -R58 ;  /* 0x00000039253a7223 */ /* 0x040fe4000001083a */
[----:B------:R-:W-:Y:S01]  /*66a0*/  FFMA.FTZ R59, R37, R43, R59 ;  /* 0x0000002b253b7223 */ /* 0x000fe2000001003b */
[----:B------:R-:W-:Y:S02]  /*66b0*/  LOP3.LUT R37, R44, 0xffff0000, RZ, 0xc0, !PT ;  /* 0xffff00002c257812 */ /* 0x000fe400078ec0ff */
[----:B------:R-:W-:Y:S02]  /*66c0*/  LOP3.LUT R43, R40, 0xffff0000, RZ, 0xc0, !PT ;  /* 0xffff0000282b7812 */ /* 0x000fe400078ec0ff */
[----:B------:R-:W-:Y:S01]  /*66d0*/  PRMT R124, R124, 0x5410, R39 ;  /* 0x000054107c7c7816 */ /* 0x000fe20000000027 */
[C---:B------:R-:W-:Y:S01]  /*66e0*/  FMUL.FTZ R38, R37.reuse, R48 ;  /* 0x0000003025267220 */ /* 0x040fe20000410000 */
[-C--:B------:R-:W-:Y:S01]  /*66f0*/  FMUL.FTZ R57, R37, R36.reuse ;  /* 0x0000002425397220 */ /* 0x080fe20000410000 */
[----:B------:R-:W-:Y:S01]  /*6700*/  IMAD.U32 R39, R42, 0x10000, RZ ;  /* 0x000100002a277824 */ /* 0x000fe200078e00ff */
[----:B------:R-:W-:Y:S01]  /*6710*/  LOP3.LUT R51, R126, 0xffff0000, RZ, 0xc0, !PT ;  /* 0xffff00007e337812 */ /* 0x000fe200078ec0ff */
[C---:B------:R-:W-:Y:S01]  /*6720*/  FFMA.FTZ R37, R43.reuse, R36, -R38 ;  /* 0x000000242b257223 */ /* 0x040fe20000010826 */
[----:B------:R-:W-:Y:S01]  /*6730*/  FFMA.FTZ R36, R43, R48, R57 ;  /* 0x000000302b247223 */ /* 0x000fe20000010039 */
[C---:B------:R-:W-:Y:S01]  /*6740*/  IMAD.U32 R38, R46.reuse, 0x10000, RZ ;  /* 0x000100002e267824 */ /* 0x040fe200078e00ff */
[----:B------:R-:W-:Y:S01]  /*6750*/  LOP3.LUT R46, R46, 0xffff0000, RZ, 0xc0, !PT ;  /* 0xffff00002e2e7812 */ /* 0x000fe200078ec0ff */
[----:B------:R-:W-:Y:S01]  /*6760*/  IMAD.U32 R43, R126, 0x10000, RZ ;  /* 0x000100007e2b7824 */ /* 0x000fe200078e00ff */
[----:B------:R-:W-:Y:S01]  /*6770*/  LOP3.LUT R42, R42, 0xffff0000, RZ, 0xc0, !PT ;  /* 0xffff00002a2a7812 */ /* 0x000fe200078ec0ff */
[----:B------:R-:W-:Y:S01]  /*6780*/  IMAD.U32 R40, R124, 0x10000, RZ ;  /* 0x000100007c287824 */ /* 0x000fe200078e00ff */
[----:B------:R-:W-:Y:S01]  /*6790*/  F2FP.BF16.F32.PACK_AB R45, R45, R56 ;  /* 0x000000382d2d723e */ /* 0x000fe200000010ff */
[----:B------:R-:W-:Y:S01]  /*67a0*/  FMUL.FTZ R44, R38, R43 ;  /* 0x0000002b262c7220 */ /* 0x000fe20000410000 */
[----:B------:R-:W-:Y:S01]  /*67b0*/  FMUL.FTZ R57, R46, R51 ;  /* 0x000000332e397220 */ /* 0x000fe20000410000 */
[-C--:B------:R-:W-:Y:S01]  /*67c0*/  FMUL.FTZ R48, R38, R40.reuse ;  /* 0x0000002826307220 */ /* 0x080fe20000410000 */
[----:B------:R-:W-:Y:S01]  /*67d0*/  F2FP.BF16.F32.PACK_AB R55, R41, R55 ;  /* 0x000000372937723e */ /* 0x000fe200000010ff */
[----:B------:R-:W-:Y:S01]  /*67e0*/  FFMA.FTZ R38, R39, R40, -R44 ;  /* 0x0000002827267223 */ /* 0x000fe2000001082c */
[----:B------:R-:W-:-:S02]  /*67f0*/  IMAD.MOV.U32 R41, RZ, RZ, R45 ;  /* 0x000000ffff297224 */ /* 0x000fc400078e002d */
[----:B------:R-:W-:Y:S01]  /*6800*/  FFMA.FTZ R39, R39, R43, R48 ;  /* 0x0000002b27277223 */ /* 0x000fe20000010030 */
[----:B------:R-:W-:Y:S01]  /*6810*/  LOP3.LUT R43, R124, 0xffff0000, RZ, 0xc0, !PT ;  /* 0xffff00007c2b7812 */ /* 0x000fe200078ec0ff */
[----:B------:R-:W-:Y:S01]  /*6820*/  IMAD.MOV.U32 R45, RZ, RZ, R55 ;  /* 0x000000ffff2d7224 */ /* 0x000fe200078e0037 */
[----:B------:R-:W-:Y:S02]  /*6830*/  F2FP.BF16.F32.PACK_AB R40, R37, R58 ;  /* 0x0000003a2528723e */ /* 0x000fe400000010ff */
[----:B------:R-:W-:Y:S01]  /*6840*/  F2FP.BF16.F32.PACK_AB R44, R36, R59 ;  /* 0x0000003b242c723e */ /* 0x000fe200000010ff */
[-C--:B------:R-:W-:Y:S01]  /*6850*/  FMUL.FTZ R46, R46, R43.reuse ;  /* 0x0000002b2e2e7220 */ /* 0x080fe20000410000 */
[C---:B------:R-:W-:Y:S01]  /*6860*/  FFMA.FTZ R57, R42.reuse, R43, -R57 ;  /* 0x0000002b2a397223 */ /* 0x040fe20000010839 */
[----:B------:R-:W-:Y:S02]  /*6870*/  F2FP.BF16.F32.PACK_AB R43, R47, R61 ;  /* 0x0000003d2f2b723e */ /* 0x000fe400000010ff */
[----:B------:R-:W-:Y:S01]  /*6880*/  FFMA.FTZ R46, R42, R51, R46 ;  /* 0x000000332a2e7223 */ /* 0x000fe2000001002e */
[----:B------:R-:W-:-:S02]  /*6890*/  F2FP.BF16.F32.PACK_AB R47, R49, R62 ;  /* 0x0000003e312f723e */ /* 0x000fc400000010ff */
[----:B------:R-:W-:Y:S02]  /*68a0*/  F2FP.BF16.F32.PACK_AB R42, R57, R38 ;  /* 0x00000026392a723e */ /* 0x000fe400000010ff */
[----:B------:R-:W-:-:S07]  /*68b0*/  F2FP.BF16.F32.PACK_AB R46, R46, R39 ;  /* 0x000000272e2e723e */ /* 0x000fce00000010ff */
.L_x_466:
[----:B------:R-:W-:Y:S05]  /*68c0*/  BSYNC B1 ;  /* 0x0000000000017941 */ /* 0x000fea0003800000 */
.L_x_465:
[----:B-1----:R1:W-:Y:S01]  /*68d0*/  STG.E.128 desc[UR60][R52.64], R40 ;  /* 0x0000002834007986 */ /* 0x0023e2000c101d3c */
[----:B------:R-:W-:-:S13]  /*68e0*/  ISETP.GE.AND P4, PT, R54, R113, PT ;  /* 0x000000713600720c */ /* 0x000fda0003f86270 */
[----:B------:R-:W-:Y:S05]  /*68f0*/  @P4 BRA `(.L_x_429) ;  /* 0x00000000009c4947 */ /* 0x000fea0003800000 */
[--C-:B------:R-:W-:Y:S02]  /*6900*/  SHF.R.S32.HI R36, RZ, 0x1f, R54.reuse ;  /* 0x0000001fff247819 */ /* 0x100fe40000011436 */
[----:B------:R-:W-:-:S04]  /*6910*/  IADD3 R54, P4, P5, R28, R96, R54 ;  /* 0x000000601c367210 */ /* 0x000fc80007d9e036 */
[----:B------:R-:W-:Y:S02]  /*6920*/  IADD3.X R36, R3, R114, R36, P4, P5 ;  /* 0x0000007203247210 */ /* 0x000fe400027ea424 */
[----:B------:R-:W-:-:S04]  /*6930*/  LEA R94, P4, R54, R94, 0x1 ;  /* 0x0000005e365e7211 */ /* 0x000fc800078808ff */
[----:B------:R-:W-:-:S05]  /*6940*/  LEA.HI.X R95, R54, R95, R36, 0x1, P4 ;  /* 0x0000005f365f7211 */ /* 0x000fca00020f0c24 */
[----:B--2---:R2:W-:Y:S01]  /*6950*/  STG.E.128 desc[UR60][R94.64], R44 ;  /* 0x0000002c5e007986 */ /* 0x0045e2000c101d3c */
[----:B------:R-:W-:Y:S05]  /*6960*/  BRA `(.L_x_429) ;  /* 0x0000000000807947 */ /* 0x000fea0003800000 */
.L_x_422:
[----:B------:R-:W2:Y:S02]  /*6970*/  LDL R36, [R1+0x4c] ;  /* 0x00004c0001247983 */ /* 0x000ea40000100800 */
[----:B--2---:R-:W-:-:S13]  /*6980*/  ISETP.NE.AND P3, PT, R36, 0x3, PT ;  /* 0x000000032400780c */ /* 0x004fda0003f65270 */
[----:B------:R-:W-:Y:S05]  /*6990*/  @!P3 BRA `(.L_x_467) ;  /* 0x000000000004b947 */ /* 0x000fea0003800000 */
[----:B------:R-:W-:Y:S01]  /*69a0*/  BPT.TRAP 0x1 ;  /* 0x000000040000795c */ /* 0x000fe20000300000 */
.L_x_467:
[----:B------:R-:W-:Y:S01]  /*69b0*/  IMAD R21, R17, 0x8, R16 ;  /* 0x0000000811157824 */ /* 0x000fe200078e0210 */
[----:B------:R-:W-:Y:S01]  /*69c0*/  SHF.L.U32 R91, R155, 0x1f, RZ ;  /* 0x0000001f9b5b7819 */ /* 0x000fe200000006ff */
[----:B------:R-:W-:Y:S01]  /*69d0*/  IMAD R90, R24, -0x90, R2 ;  /* 0xffffff70185a7824 */ /* 0x000fe200078e0202 */
[----:B------:R-:W-:Y:S02]  /*69e0*/  BSSY B1, `(.L_x_468) ;  /* 0x0000004000017945 */ /* 0x000fe40003800000 */
[----:B------:R-:W0:Y:S02]  /*69f0*/  SYNCS.PHASECHK.TRANS64.TRYWAIT P4, [R21+URZ+0x31c90], R91 ;  /* 0x031c905b150075a7 */ /* 0x000e24000808017f */
[----:B------:R-:W-:Y:S01]  /*6a00*/  VIMNMX R90, R90, 0x90, PT ;  /* 0x000000905a5a7848 */ /* 0x000fe20003fe0100 */
[----:B0-----:R-:W-:Y:S06]  /*6a10*/  @!P4 BRA `(.L_x_469) ;  /* 0x000001a40090c947 */ /* 0x001fec0003800000 */
.L_x_723:
[----:B------:R-:W-:Y:S05]  /*6a20*/  BSYNC B1 ;  /* 0x0000000000017941 */ /* 0x000fea0003800000 */
.L_x_468:
[----:B------:R-:W-:-:S13]  /*6a30*/  ISETP.GE.AND P4, PT, R19, R90, PT ;  /* 0x0000005a1300720c */ /* 0x000fda0003f86270 */
[----:B------:R-:W-:Y:S05]  /*6a40*/  @P4 BRA `(.L_x_429) ;  /* 0x0000000000484947 */ /* 0x000fea0003800000 */
[----:B------:R-:W-:-:S13]  /*6a50*/  ISETP.NE.AND P4, PT, R10, RZ, PT ;  /* 0x000000ff0a00720c */ /* 0x000fda0003f85270 */
[----:B------:R-:W1:Y:S04]  /*6a60*/  @P4 LDS.128 R36, [R83+0x16800] ;  /* 0x0168000053244984 */ /* 0x000e680000000c00 */
[----:B-1----:R-:W-:Y:S01]  /*6a70*/  @P4 STG.E.128 desc[UR60][R40.64], R36 ;  /* 0x0000002428004986 */ /* 0x002fe2000c101d3c */
        /* <DEDUP_REMOVED lines=14> */
[----:B-1----:R1:W-:Y:S02]  /*6b60*/  @P4 STG.E.128 desc[UR60][R40.64+0xa0], R36 ;  /* 0x0000a02428004986 */ /* 0x0023e4000c101d3c */
.L_x_429:
[----:B------:R-:W-:Y:S05]  /*6b70*/  BSYNC B0 ;  /* 0x0000000000007941 */ /* 0x000fea0003800000 */
.L_x_421:
[----:B-1234-:R-:W1:Y:S01]  /*6b80*/  S2R R36, SR_TID.X ;  /* 0x0000000000247919 */ /* 0x01ee620000002100 */
[----:B------:R-:W-:Y:S01]  /*6b90*/  @!PT LDS RZ, [RZ] ;  /* 0x00000000fffff984 */ /* 0x000fe20000000800 */
[----:B------:R-:W-:Y:S01]  /*6ba0*/  @!PT LDS RZ, [RZ] ;  /* 0x00000000fffff984 */ /* 0x000fe20000000800 */
[----:B------:R-:W-:Y:S01]  /*6bb0*/  @!PT LDS RZ, [RZ] ;  /* 0x00000000fffff984 */ /* 0x000fe20000000800 */
[----:B------:R-:W-:Y:S01]  /*6bc0*/  @!PT LDS RZ, [RZ] ;  /* 0x00000000fffff984 */ /* 0x000fe20000000800 */
[----:B------:R2:W-:Y:S06]  /*6bd0*/  MEMBAR.ALL.CTA ;  /* 0x0000000000007992 */ /* 0x0005ec0000008000 */
[----:B--2---:R-:W2:Y:S01]  /*6be0*/  FENCE.VIEW.ASYNC.S ;  /* 0x00000000000073c6 */ /* 0x004ea20000000000 */
[----:B------:R-:W-:Y:S05]  /*6bf0*/  WARPSYNC.ALL ;  /* 0x0000000000007948 */ /* 0x000fea0003800000 */
[----:B------:R-:W-:Y:S01]  /*6c00*/  BSSY B0, `(.L_x_470) ;  /* 0x0000009000007945 */ /* 0x000fe20003800000 */
[----:B-1----:R-:W-:Y:S01]  /*6c10*/  LOP3.LUT R36, R36, 0x7f, RZ, 0xc0, !PT ;  /* 0x0000007f24247812 */ /* 0x002fe200078ec0ff */
[----:B--2---:R1:W-:Y:S03]  /*6c20*/  BAR.SYNC.DEFER_BLOCKING R115, 0x80 ;  /* 0x000200730000751d */ /* 0x0043e60000010000 */
[----:B------:R-:W-:-:S13]  /*6c30*/  ISETP.NE.AND P4, PT, R36, RZ, PT ;  /* 0x000000ff2400720c */ /* 0x000fda0003f85270 */
[----:B------:R-:W-:-:S05]  /*6c40*/  @!P4 VIADD R36, R21, 0x31ca0 ;  /* 0x00031ca01524c836 */ /* 0x000fca0000000000 */
[----:B------:R-:W-:-:S04]  /*6c50*/  @!P4 PRMT R36, RZ, 0x654, R36 ;  /* 0x00000654ff24c816 */ /* 0x000fc80000000024 */
[----:B------:R1:W-:Y:S01]  /*6c60*/  @!P4 SYNCS.ARRIVE.TRANS64.RED.A1T0 RZ, [R36+URZ], RZ ;  /* 0x000000ff24ffc9a7 */ /* 0x0003e2000810043f */
[----:B------:R-:W-:Y:S05]  /*6c70*/  @!P3 BRA `(.L_x_471) ;  /* 0x000000000004b947 */ /* 0x000fea0003800000 */
[----:B------:R-:W-:Y:S01]  /*6c80*/  BPT.TRAP 0x1 ;  /* 0x000000040000795c */ /* 0x000fe20000300000 */
.L_x_471:
[----:B------:R-:W-:Y:S05]  /*6c90*/  BSYNC B0 ;  /* 0x0000000000007941 */ /* 0x000fea0003800000 */
.L_x_470:
[----:B------:R-:W2:Y:S01]  /*6ca0*/  SYNCS.PHASECHK.TRANS64.TRYWAIT P3, [R21+URZ+0x31cb0], R91 ;  /* 0x031cb05b150075a7 */ /* 0x000ea2000806017f */
[----:B------:R-:W-:Y:S04]  /*6cb0*/  BSSY B0, `(.L_x_472) ;  /* 0x0000002000007945 */ /* 0x000fe80003800000 */
[----:B--2---:R-:W-:Y:S05]  /*6cc0*/  @!P3 BRA `(.L_x_473) ;  /* 0x000001a000f8b947 */ /* 0x004fea0003800000 */
.L_x_724:
[----:B------:R-:W-:Y:S05]  /*6cd0*/  BSYNC B0 ;  /* 0x0000000000007941 */ /* 0x000fea0003800000 */
.L_x_472:
[----:B------:R-:W-:Y:S01]  /*6ce0*/  ISETP.GE.AND P3, PT, R19, R90, PT ;  /* 0x0000005a1300720c */ /* 0x000fe20003f66270 */
[----:B------:R-:W-:-:S12]  /*6cf0*/  BSSY B0, `(.L_x_474) ;  /* 0x0000020000007945 */ /* 0x000fd80003800000 */
[----:B------:R-:W-:Y:S05]  /*6d00*/  @P3 BRA `(.L_x_475) ;  /* 0x0000000000783947 */ /* 0x000fea0003800000 */
[----:B------:R-:W-:Y:S01]  /*6d10*/  IMAD.WIDE R38, R24, 0x90, R72 ;  /* 0x0000009018267825 */ /* 0x000fe200078e0248 */
[----:B------:R-:W-:-:S03]  /*6d20*/  ULDC.64 UR4, c[0x0][0x328] ;  /* 0x0000ca0000047ab9 */ /* 0x000fc60000000a00 */
[----:B------:R-:W-:Y:S02]  /*6d30*/  IMAD R39, R39, UR4, RZ ;  /* 0x0000000427277c24 */ /* 0x000fe4000f8e02ff */
[----:B-1----:R-:W-:Y:S02]  /*6d40*/  IMAD.MOV.U32 R36, RZ, RZ, R30 ;  /* 0x000000ffff247224 */ /* 0x002fe400078e001e */
[----:B------:R-:W-:Y:S02]  /*6d50*/  IMAD.MOV.U32 R37, RZ, RZ, R89 ;  /* 0x000000ffff257224 */ /* 0x000fe400078e0059 */
[C---:B------:R-:W-:Y:S02]  /*6d60*/  IMAD R39, R38.reuse, UR5, R39 ;  /* 0x0000000526277c24 */ /* 0x040fe4000f8e0227 */
[----:B------:R-:W-:Y:S01]  /*6d70*/  IMAD.WIDE.U32 R36, R38, UR4, R36 ;  /* 0x0000000426247c25 */ /* 0x000fe2000f8e0024 */
[----:B------:R-:W-:-:S03]  /*6d80*/  ULDC.64 UR4, c[0x0][0x318] ;  /* 0x0000c60000047ab9 */ /* 0x000fc60000000a00 */
[----:B------:R-:W-:Y:S01]  /*6d90*/  IMAD.IADD R37, R37, 0x1, R39 ;  /* 0x0000000125257824 */ /* 0x000fe200078e0227 */
[----:B------:R-:W-:Y:S01]  /*6da0*/  LEA R40, P3, R36, UR4, 0x1 ;  /* 0x0000000424287c11 */ /* 0x000fe2000f8608ff */
[----:B------:R-:W-:-:S03]  /*6db0*/  ULDC UR4, c[0x0][0x2f4] ;  /* 0x0000bd0000047ab9 */ /* 0x000fc60000000800 */
[----:B------:R-:W-:Y:S02]  /*6dc0*/  LEA.HI.X R41, R36, UR5, R37, 0x1, P3 ;  /* 0x0000000524297c11 */ /* 0x000fe400098f0c25 */
[----:B------:R-:W-:-:S13]  /*6dd0*/  ISETP.GE.AND P3, PT, R22, UR4, PT ;  /* 0x0000000416007c0c */ /* 0x000fda000bf66270 */
[----:B------:R-:W1:Y:S04]  /*6de0*/  @!P3 LDS.128 R36, [R83] ;  /* 0x000000005324b984 */ /* 0x000e680000000c00 */
[----:B-1----:R-:W-:Y:S01]  /*6df0*/  @!P3 STG.E.128 desc[UR60][R40.64], R36 ;  /* 0x000000242800b986 */ /* 0x002fe2000c101d3c */
[----:B------:R-:W-:-:S13]  /*6e00*/  ISETP.GE.AND P3, PT, R4, UR4, PT ;  /* 0x0000000404007c0c */ /* 0x000fda000bf66270 */
[----:B------:R-:W1:Y:S04]  /*6e10*/  @!P3 LDS.128 R36, [R83+0x2400] ;  /* 0x002400005324b984 */ /* 0x000e680000000c00 */
[----:B-1----:R-:W-:Y:S01]  /*6e20*/  @!P3 STG.E.128 desc[UR60][R40.64+0x40], R36 ;  /* 0x000040242800b986 */ /* 0x002fe2000c101d3c */
[----:B------:R-:W-:-:S13]  /*6e30*/  ISETP.GE.AND P3, PT, R6, UR4, PT ;  /* 0x0000000406007c0c */ /* 0x000fda000bf66270 */
[----:B------:R-:W1:Y:S04]  /*6e40*/  @!P3 LDS.128 R36, [R83+0x4800] ;  /* 0x004800005324b984 */ /* 0x000e680000000c00 */
[----:B-1----:R-:W-:Y:S01]  /*6e50*/  @!P3 STG.E.128 desc[UR60][R40.64+0x80], R36 ;  /* 0x000080242800b986 */ /* 0x002fe2000c101d3c */
        /* <DEDUP_REMOVED lines=8> */
[----:B-1----:R3:W-:Y:S02]  /*6ee0*/  @!P3 STG.E.128 desc[UR60][R40.64+0xa0], R36 ;  /* 0x0000a0242800b986 */ /* 0x0027e4000c101d3c */
.L_x_475:
[----:B------:R-:W-:Y:S05]  /*6ef0*/  BSYNC B0 ;  /* 0x0000000000007941 */ /* 0x000fea0003800000 */
.L_x_474:
[----:B------:R-:W-:Y:S01]  /*6f00*/  @!PT LDS RZ, [RZ] ;  /* 0x00000000fffff984 */ /* 0x000fe20000000800 */
[----:B------:R-:W-:Y:S01]  /*6f10*/  @!PT LDS RZ, [RZ] ;  /* 0x00000000fffff984 */ /* 0x000fe20000000800 */
[----:B------:R-:W-:Y:S01]  /*6f20*/  @!PT LDS RZ, [RZ] ;  /* 0x00000000fffff984 */ /* 0x000fe20000000800 */
[----:B------:R-:W-:Y:S01]  /*6f30*/  @!PT LDS RZ, [RZ] ;  /* 0x00000000fffff984 */ /* 0x000fe20000000800 */
[----:B------:R4:W-:Y:S06]  /*6f40*/  MEMBAR.ALL.CTA ;  /* 0x0000000000007992 */ /* 0x0009ec0000008000 */
[----:B----4-:R-:W4:Y:S01]  /*6f50*/  FENCE.VIEW.ASYNC.S ;  /* 0x00000000000073c6 */ /* 0x010f220000000000 */
[----:B------:R-:W-:Y:S02]  /*6f60*/  VIADD R17, R17, 0x1 ;  /* 0x0000000111117836 */ /* 0x000fe40000000000 */
[----:B0-2---:R-:W-:Y:S01]  /*6f70*/  @!P4 VIADD R21, R21, 0x31cc0 ;  /* 0x00031cc01515c836 */ /* 0x005fe20000000000 */
[----:B----4-:R0:W-:Y:S02]  /*6f80*/  BAR.SYNC.DEFER_BLOCKING R115, 0x80 ;  /* 0x000200730000751d */ /* 0x0101e40000010000 */
[----:B------:R-:W-:-:S02]  /*6f90*/  ISETP.NE.AND P3, PT, R17, 0x2, PT ;  /* 0x000000021100780c */ /* 0x000fc40003f65270 */
[----:B------:R-:W-:Y:S02]  /*6fa0*/  @!P4 PRMT R21, RZ, 0x654, R21 ;  /* 0x00000654ff15c816 */ /* 0x000fe40000000015 */
[----:B------:R-:W-:Y:S02]  /*6fb0*/  SEL R26, RZ, 0x1, P3 ;  /* 0x00000001ff1a7807 */ /* 0x000fe40001800000 */
[----:B------:R-:W-:Y:S02]  /*6fc0*/  SEL R17, R17, RZ, P3 ;  /* 0x000000ff11117207 */ /* 0x000fe40001800000 */
[----:B------:R-:W-:Y:S01]  /*6fd0*/  LOP3.LUT R155, R155, R26, RZ, 0x3c, !PT ;  /* 0x0000001a9b9b7212 */ /* 0x000fe200078e3cff */
[----:B------:R0:W-:Y:S01]  /*6fe0*/  @!P4 SYNCS.ARRIVE.TRANS64.RED.A1T0 RZ, [R21+URZ], RZ ;  /* 0x000000ff15ffc9a7 */ /* 0x0001e2000810043f */
[----:B------:R-:W-:Y:S05]  /*6ff0*/  @P2 BRA `(.L_x_476) ;  /* 0xffffffb800ac2947 */ /* 0x000fea000383ffff */
[----:B-1-3--:R-:W1:Y:S01]  /*7000*/  S2R R36, SR_TID.X ;  /* 0x0000000000247919 */ /* 0x00ae620000002100 */
[----:B------:R-:W-:Y:S02]  /*7010*/  PLOP3.LUT P0, PT, PT, PT, PT, 0x8, 0x0 ;  /* 0x000000000000781c */ /* 0x000fe40003f0e170 */
[----:B-1----:R-:W-:-:S04]  /*7020*/  SHF.R.U32.HI R36, RZ, 0x7, R36 ;  /* 0x00000007ff247819 */ /* 0x002fc80000011624 */
[----:B------:R-:W-:-:S13]  /*7030*/  ISETP.NE.AND P5, PT, R36, 0x1, PT ;  /* 0x000000012400780c */ /* 0x000fda0003fa5270 */
[----:B------:R-:W-:Y:S06]  /*7040*/  @!P5 BAR.ARV 0x9, 0x100 ;  /* 0x024400000000db1d */ /* 0x000fec0000002000 */
.L_x_416:
[----:B------:R-:W-:Y:S01]  /*7050*/  IMAD.MOV.U32 R2, RZ, RZ, RZ ;  /* 0x000000ffff027224 */ /* 0x000fe200078e00ff */
[----:B------:R-:W-:Y:S06]  /*7060*/  @P0 BRA `(.L_x_477) ;  /* 0x00000000000c0947 */ /* 0x000fec0003800000 */
[----:B------:R-:W1:Y:S01]  /*7070*/  FENCE.VIEW.ASYNC.G ;  /* 0x00000000000073c6 */ /* 0x000e620000000100 */
[----:B------:R-:W-:Y:S05]  /*7080*/  WARPSYNC.ALL ;  /* 0x0000000000007948 */ /* 0x000fea0003800000 */
[----:B-1----:R-:W-:Y:S06]  /*7090*/  BAR.ARV 0xc, 0x200 ;  /* 0x0308000000007b1d */ /* 0x002fec0000002000 */
.L_x_477:
[----:B------:R-:W2:Y:S01]  /*70a0*/  LDL R0, [R1+0x50] ;  /* 0x0000500001007983 */ /* 0x000ea20000100800 */
[----:B------:R-:W-:Y:S01]  /*70b0*/  BSSY B0, `(.L_x_478) ;  /* 0x0000022000007945 */ /* 0x000fe20003800000 */
[----:B--2---:R-:W-:-:S13]  /*70c0*/  LOP3.LUT P0, RZ, R0, 0x4, RZ, 0xc0, !PT ;  /* 0x0000000400ff7812 */ /* 0x004fda000780c0ff */
[----:B------:R-:W-:Y:S05]  /*70d0*/  @!P0 BRA `(.L_x_479) ;  /* 0x00000000007c8947 */ /* 0x000fea0003800000 */
[----:B------:R-:W2:Y:S01]  /*70e0*/  LDL R0, [R1+0x94] ;  /* 0x0000940001007983 */ /* 0x000ea20000100800 */
[----:B------:R-:W-:Y:S01]  /*70f0*/  ULDC UR4, c[0x0][0x9f0] ;  /* 0x00027c0000047ab9 */ /* 0x000fe20000000800 */
[----:B--2---:R-:W-:-:S04]  /*7100*/  ISETP.NE.AND P0, PT, R0, RZ, PT ;  /* 0x000000ff0000720c */ /* 0x004fc80003f05270 */
[----:B0-----:R-:W-:-:S04]  /*7110*/  SEL R6, R0, UR4, P0 ;  /* 0x0000000400067c07 */ /* 0x001fc80008000000 */
[-C--:B------:R-:W-:Y:S02]  /*7120*/  IABS R5, R6.reuse ;  /* 0x0000000600057213 */ /* 0x080fe40000000000 */
        /* <DEDUP_REMOVED lines=26> */
.L_x_479:
[----:B------:R-:W-:Y:S05]  /*72d0*/  BSYNC B0 ;  /* 0x0000000000007941 */ /* 0x000fea0003800000 */
.L_x_478:
[----:B------:R-:W2:Y:S01]  /*72e0*/  LDL R0, [R1+0xb0] ;  /* 0x0000b00001007983 */ /* 0x000ea20000100800 */
[----:B------:R-:W-:Y:S02]  /*72f0*/  PLOP3.LUT P0, PT, PT, PT, PT, 0x80, 0x0 ;  /* 0x000000000000781c */ /* 0x000fe40003f0f070 */
        /* <DEDUP_REMOVED lines=17> */
[----:B0-----:R-:W-:Y:S02]  /*7410*/  CS2R R20, SRZ ;  /* 0x0000000000147805 */ /* 0x001fe4000001ff00 */
[----:B------:R-:W-:Y:S02]  /*7420*/  CS2R R74, SRZ ;  /* 0x00000000004a7805 */ /* 0x000fe4000001ff00 */
[----:B------:R-:W-:Y:S02]  /*7430*/  CS2R R8, SRZ ;  /* 0x0000000000087805 */ /* 0x000fe4000001ff00 */
[----:B------:R-:W-:Y:S02]  /*7440*/  CS2R R72, SRZ ;  /* 0x0000000000487805 */ /* 0x000fe4000001ff00 */
[----:B------:R-:W-:Y:S02]  /*7450*/  CS2R R6, SRZ ;  /* 0x0000000000067805 */ /* 0x000fe4000001ff00 */
[----:B------:R-:W-:-:S02]  /*7460*/  CS2R R68, SRZ ;  /* 0x0000000000447805 */ /* 0x000fc4000001ff00 */
[----:B------:R-:W-:Y:S01]  /*7470*/  CS2R R4, SRZ ;  /* 0x0000000000047805 */ /* 0x000fe2000001ff00 */
[----:B--2---:R-:W-:Y:S02]  /*7480*/  IMAD R3, R0, R2, RZ ;  /* 0x0000000200037224 */ /* 0x004fe400078e02ff */
[----:B------:R-:W-:-:S03]  /*7490*/  IMAD.MOV.U32 R0, RZ, RZ, RZ ;  /* 0x000000ffff007224 */ /* 0x000fc600078e00ff */
[----:B------:R0:W-:Y:S01]  /*74a0*/  STL [R1+0x78], R3 ;  /* 0x0000780301007387 */ /* 0x0001e20000100800 */
[----:B------:R-:W-:Y:S01]  /*74b0*/  VIADDMNMX R111, R3, R2, R111, PT ;  /* 0x00000002036f7246 */ /* 0x000fe2000380016f */
[----:B------:R-:W-:-:S03]  /*74c0*/  IMAD.MOV.U32 R2, RZ, RZ, RZ ;  /* 0x000000ffff027224 */ /* 0x000fc600078e00ff */
[----:B------:R-:W-:-:S13]  /*74d0*/  ISETP.GT.AND P1, PT, R111, R3, PT ;  /* 0x000000036f00720c */ /* 0x000fda0003f24270 */
[----:B0-----:R-:W-:Y:S05]  /*74e0*/  @!P1 BRA `(.L_x_480) ;  /* 0x000000ec00d89947 */ /* 0x001fea0003800000 */
[----:B------:R-:W0:Y:S01]  /*74f0*/  S2R R3, SR_TID.X ;  /* 0x0000000000037919 */ /* 0x000e220000002100 */
[----:B------:R-:W-:Y:S01]  /*7500*/  UMOV UR4, 0xffffffff ;  /* 0xffffffff00047882 */ /* 0x000fe20000000000 */
[----:B0-----:R-:W-:-:S05]  /*7510*/  VIADD R38, R3, 0xffffff80 ;  /* 0xffffff8003267836 */ /* 0x001fca0000000000 */
[----:B------:R-:W-:-:S04]  /*7520*/  SHF.R.S32.HI R39, RZ, 0x1f, R38 ;  /* 0x0000001fff277819 */ /* 0x000fc80000011426 */
[----:B------:R-:W-:-:S04]  /*7530*/  LEA.HI R13, R39, R38, RZ, 0x7 ;  /* 0x00000026270d7211 */ /* 0x000fc800078f38ff */
[----:B------:R-:W-:Y:S01]  /*7540*/  SHF.R.S32.HI R13, RZ, 0x7, R13 ;  /* 0x00000007ff0d7819 */ /* 0x000fe2000001140d */
[----:B------:R-:W-:Y:S06]  /*7550*/  BRA.DIV UR4, `(.L_x_481) ;  /* 0x0000019a04e87947 */ /* 0x000fec000b800000 */
[----:B------:R-:W0:Y:S04]  /*7560*/  SHFL.IDX PT, R0, R13, RZ, 0x1f ;  /* 0x00001fff0d007589 */ /* 0x000e2800000e0000 */
[----:B0-----:R1:W-:Y:S02]  /*7570*/  STL [R1+0x7c], R0 ;  /* 0x00007c0001007387 */ /* 0x0013e40000100800 */
.L_x_727:
[----:B------:R-:W1:Y:S01]  /*7580*/  LDL R3, [R1+0x7c] ;  /* 0x00007c0001037983 */ /* 0x000e620000100800 */
[----:B------:R-:W-:Y:S01]  /*7590*/  BSSY B6, `(.L_x_482) ;  /* 0x000001b000067945 */ /* 0x000fe20003800000 */
[----:B-1----:R-:W-:-:S05]  /*75a0*/  IMAD.HI R0, R3, 0x55555556, RZ ;  /* 0x5555555603007827 */ /* 0x002fca00078e02ff */
[----:B------:R-:W-:-:S05]  /*75b0*/  LEA.HI R2, R0, R0, RZ, 0x1 ;  /* 0x0000000000027211 */ /* 0x000fca00078f08ff */
[----:B------:R-:W-:Y:S02]  /*75c0*/  IMAD R2, R2, -0x3, R3 ;  /* 0xfffffffd02027824 */ /* 0x000fe400078e0203 */
[----:B------:R-:W-:-:S04]  /*75d0*/  VIADD R3, R16, 0x24300 ;  /* 0x0002430010037836 */ /* 0x000fc80000000000 */
[----:B------:R-:W-:Y:S01]  /*75e0*/  IMAD R0, R2, 0x800, R3 ;  /* 0x0000080002007824 */ /* 0x000fe200078e0203 */
[----:B------:R-:W-:-:S04]  /*75f0*/  LOP3.LUT P0, RZ, R3, 0x9f, RZ, 0xc0, !PT ;  /* 0x0000009f03ff7812 */ /* 0x000fc8000780c0ff */
[----:B------:R-:W-:-:S04]  /*7600*/  SHF.R.U32.HI R0, RZ, 0x4, R0 ;  /* 0x00000004ff007819 */ /* 0x000fc80000011600 */
[----:B------:R-:W-:-:S05]  /*7610*/  LOP3.LUT R0, R0, 0x3fff, RZ, 0xc0, !PT ;  /* 0x00003fff00007812 */ /* 0x000fca00078ec0ff */
[----:B------:R1:W-:Y:S01]  /*7620*/  STL [R1+0x84], R0 ;  /* 0x0000840001007387 */ /* 0x0003e20000100800 */
[----:B------:R-:W-:Y:S05]  /*7630*/  @!P0 BRA `(.L_x_483) ;  /* 0x0000000000408947 */ /* 0x000fea0003800000 */
[----:B-1----:R-:W-:Y:S01]  /*7640*/  MOV R0, 0x0 ;  /* 0x0000000000007802 */ /* 0x002fe20000000f00 */
[----:B------:R-:W-:Y:S01]  /*7650*/  ULDC.64 UR4, c[0x4][0xa8] ;  /* 0x01002a0000047ab9 */ /* 0x000fe20000000a00 */
[----:B------:R-:W-:Y:S01]  /*7660*/  ULDC.64 UR6, c[0x4][0xb0] ;  /* 0x01002c0000067ab9 */ /* 0x000fe20000000a00 */
[----:B------:R-:W-:Y:S01]  /*7670*/  IMAD.U32 R4, RZ, RZ, UR4 ;  /* 0x00000004ff047e24 */ /* 0x000fe2000f8e00ff */
[----:B0-----:R0:W1:Y:S01]  /*7680*/  LDC.64 R14, c[0x4][R0] ;  /* 0x01000000000e7b82 */ /* 0x0010620000000a00 */
        /* <DEDUP_REMOVED lines=10> */
[----:B-1---5:R-:W-:Y:S05]  /*7730*/  CALL.ABS.NOINC R14 ;  /* 0x000000000e007343 */ /* 0x022fea0003c00000 */
.L_x_483:
[----:B------:R-:W-:Y:S05]  /*7740*/  BSYNC B6 ;  /* 0x0000000000067941 */ /* 0x000fea0003800000 */
.L_x_482:
[----:B------:R-:W-:Y:S02]  /*7750*/  ULDC UR4, c[0x0][0x3f4] ;  /* 0x0000fd0000047ab9 */ /* 0x000fe40000000800 */
[----:B------:R-:W-:-:S13]  /*7760*/  ISETP.LT.AND P0, PT, RZ, UR4, PT ;  /* 0x00000004ff007c0c */ /* 0x000fda000bf01270 */
[----:B------:R-:W-:Y:S05]  /*7770*/  @P0 BRA `(.L_x_484) ;  /* 0x0000000000400947 */ /* 0x000fea0003800000 */
[----:B------:R-:W1:Y:S02]  /*7780*/  LDL R20, [R1+0xa4] ;  /* 0x0000a40001147983 */ /* 0x000e640000100800 */
[----:B-1----:R-:W-:-:S04]  /*7790*/  LEA.HI R0, R20, R20, RZ, 0x1 ;  /* 0x0000001414007211 */ /* 0x002fc800078f08ff */
[----:B------:R-:W-:-:S05]  /*77a0*/  LOP3.LUT R0, R0, 0xfffffffe, RZ, 0xc0, !PT ;  /* 0xfffffffe00007812 */ /* 0x000fca00078ec0ff */
[----:B------:R-:W-:-:S05]  /*77b0*/  IMAD.IADD R0, R20, 0x1, -R0 ;  /* 0x0000000114007824 */ /* 0x000fca00078e0a00 */
[----:B------:R-:W-:-:S04]  /*77c0*/  SHF.L.U32 R3, R0, 0x1f, RZ ;  /* 0x0000001f00037819 */ /* 0x000fc800000006ff */
[----:B------:R1:W2:Y:S03]  /*77d0*/  SYNCS.PHASECHK.TRANS64.TRYWAIT P0, [R16+URZ+0x31c00], R3 ;  /* 0x031c0003100075a7 */ /* 0x0002a6000800017f */
[----:B--2---:R-:W-:Y:S05]  /*77e0*/  @!P0 NANOSLEEP.SYNCS 0x989680 ;  /* 0x009896800000895d */ /* 0x004fea0003900000 */
[----:B------:R-:W2:Y:S01]  /*77f0*/  @!P0 SYNCS.PHASECHK.TRANS64 P0, [R16+URZ+0x31c00], R3 ;  /* 0x031c0003100085a7 */ /* 0x000ea2000800007f */
[----:B------:R-:W-:Y:S04]  /*7800*/  BSSY B0, `(.L_x_485) ;  /* 0x0000006000007945 */ /* 0x000fe80003800000 */
[----:B--2---:R-:W-:Y:S05]  /*7810*/  @P0 BRA `(.L_x_486) ;  /* 0x0000000000100947 */ /* 0x004fea0003800000 */
.L_x_487:
[----:B--2---:R2:W3:Y:S02]  /*7820*/  SYNCS.PHASECHK.TRANS64.TRYWAIT P0, [R16+URZ+0x31c00], R3 ;  /* 0x031c0003100075a7 */ /* 0x0044e4000800017f */
[----:B---3--:R-:W-:Y:S05]  /*7830*/  @!P0 NANOSLEEP.SYNCS 0x989680 ;  /* 0x009896800000895d */ /* 0x008fea0003900000 */
[----:B------:R-:W3:Y:S02]  /*7840*/  @!P0 SYNCS.PHASECHK.TRANS64 P0, [R16+URZ+0x31c00], R3 ;  /* 0x031c0003100085a7 */ /* 0x000ee4000800007f */
[----:B---3--:R-:W-:Y:S05]  /*7850*/  @!P0 BRA `(.L_x_487) ;  /* 0xfffffffc00f08947 */ /* 0x008fea000383ffff */
.L_x_486:
[----:B------:R-:W-:Y:S05]  /*7860*/  BSYNC B0 ;  /* 0x0000000000007941 */ /* 0x000fea0003800000 */
.L_x_485:
[----:B------:R-:W-:Y:S05]  /*7870*/  BRA `(.L_x_488) ;  /* 0x0000003c00dc7947 */ /* 0x000fea0003800000 */
.L_x_484:
[----:B------:R-:W2:Y:S01]  /*7880*/  LDL R3, [R1+0xc8] ;  /* 0x0000c80001037983 */ /* 0x000ea20000100800 */
[----:B-1---5:R-:W-:Y:S01]  /*7890*/  SHF.R.S32.HI R0, RZ, 0x1f, R107 ;  /* 0x0000001fff007819 */ /* 0x022fe2000001146b */
[----:B------:R-:W-:Y:S01]  /*78a0*/  ULDC.64 UR4, c[0x0][0x3f8] ;  /* 0x0000fe0000047ab9 */ /* 0x000fe20000000a00 */
[----:B------:R-:W-:Y:S01]  /*78b0*/  ULDC.64 UR6, c[0x0][0x408] ;  /* 0x0001020000067ab9 */ /* 0x000fe20000000a00 */
[----:B------:R-:W-:-:S04]  /*78c0*/  IMAD.WIDE.U32 R4, R107, UR4, RZ ;  /* 0x000000046b047c25 */ /* 0x000fc8000f8e00ff */
[C---:B------:R-:W-:Y:S02]  /*78d0*/  IMAD R6, R0.reuse, UR4, RZ ;  /* 0x0000000400067c24 */ /* 0x040fe4000f8e02ff */
[----:B------:R-:W-:Y:S02]  /*78e0*/  IMAD R0, R0, UR6, RZ ;  /* 0x0000000600007c24 */ /* 0x000fe4000f8e02ff */
[C---:B------:R-:W-:Y:S01]  /*78f0*/  IMAD R25, R107.reuse, UR5, R6 ;  /* 0x000000056b197c24 */ /* 0x040fe2000f8e0206 */
[----:B------:R-:W-:Y:S01]  /*7900*/  ULDC.64 UR4, c[0x0][0x3e8] ;  /* 0x0000fa0000047ab9 */ /* 0x000fe20000000a00 */
[C---:B------:R-:W-:Y:S01]  /*7910*/  IMAD R27, R107.reuse, UR7, R0 ;  /* 0x000000076b1b7c24 */ /* 0x040fe2000f8e0200 */
[----:B------:R-:W-:Y:S01]  /*7920*/  LEA R24, P1, R4, UR4, 0x1 ;  /* 0x0000000404187c11 */ /* 0x000fe2000f8208ff */
[----:B------:R-:W-:Y:S01]  /*7930*/  IMAD.WIDE.U32 R6, R107, UR6, RZ ;  /* 0x000000066b067c25 */ /* 0x000fe2000f8e00ff */
[----:B------:R-:W-:-:S03]  /*7940*/  ULDC.64 UR6, c[0x0][0x400] ;  /* 0x0001000000067ab9 */ /* 0x000fc60000000a00 */
[----:B------:R-:W-:Y:S01]  /*7950*/  IMAD.IADD R25, R25, 0x1, R5 ;  /* 0x0000000119197824 */ /* 0x000fe200078e0205 */
[----:B------:R-:W-:Y:S01]  /*7960*/  LEA R26, P2, R6, UR6, 0x1 ;  /* 0x00000006061a7c11 */ /* 0x000fe2000f8408ff */
[----:B------:R-:W-:-:S03]  /*7970*/  IMAD.IADD R27, R27, 0x1, R7 ;  /* 0x000000011b1b7824 */ /* 0x000fc600078e0207 */
[----:B------:R-:W-:Y:S02]  /*7980*/  LEA.HI.X R25, R4, UR5, R25, 0x1, P1 ;  /* 0x0000000504197c11 */ /* 0x000fe400088f0c19 */
[----:B------:R-:W-:Y:S02]  /*7990*/  LEA.HI.X R27, R6, UR7, R27, 0x1, P2 ;  /* 0x00000007061b7c11 */ /* 0x000fe400090f0c1b */
[----:B--2---:R-:W-:-:S13]  /*79a0*/  LOP3.LUT P0, RZ, R3, 0x1bf, RZ, 0xc0, !PT ;  /* 0x000001bf03ff7812 */ /* 0x004fda000780c0ff */
[----:B------:R-:W-:Y:S05]  /*79b0*/  @!P0 BRA `(.L_x_489) ;  /* 0x0000000000408947 */ /* 0x000fea0003800000 */
[----:B------:R-:W-:Y:S01]  /*79c0*/  MOV R0, 0x0 ;  /* 0x0000000000007802 */ /* 0x000fe20000000f00 */
        /* <DEDUP_REMOVED lines=15> */
.L_x_489:
[----:B------:R-:W-:Y:S01]  /*7ac0*/  ULDC.U8 UR4, c[0x0][0x410] ;  /* 0x0001040000047ab9 */ /* 0x000fe20000000000 */
[----:B------:R-:W-:Y:S01]  /*7ad0*/  BSSY B0, `(.L_x_490) ;  /* 0x00003c9000007945 */ /* 0x000fe20003800000 */
[----:B------:R-:W-:Y:S01]  /*7ae0*/  ISETP.NE.AND P0, PT, RZ, UR4, PT ;  /* 0x00000004ff007c0c */ /* 0x000fe2000bf05270 */
[----:B------:R-:W-:-:S12]  /*7af0*/  IMAD R7, R109, 0xc0, R19 ;  /* 0x000000c06d077824 */ /* 0x000fd800078e0213 */
[----:B------:R-:W-:Y:S05]  /*7b00*/  @!P0 BRA `(.L_x_491) ;  /* 0x0000001c00788947 */ /* 0x000fea0003800000 */
[----:B------:R-:W-:-:S03]  /*7b10*/  UMOV UR4, 0xffffffff ;  /* 0xffffffff00047882 */ /* 0x000fc60000000000 */
[----:B------:R-:W-:Y:S05]  /*7b20*/  BRA.DIV UR4, `(.L_x_492) ;  /* 0x00000196049c7947 */ /* 0x000fea000b800000 */
[----:B------:R1:W2:Y:S04]  /*7b30*/  SHFL.IDX PT, R3, R25, RZ, 0x1e1f ;  /* 0x001e1fff19037589 */ /* 0x0002a800000e0000 */
[----:B------:R1:W3:Y:S04]  /*7b40*/  SHFL.IDX PT, R0, R24, RZ, 0x1e1f ;  /* 0x001e1fff18007589 */ /* 0x0002e800000e0000 */
[----:B------:R1:W4:Y:S04]  /*7b50*/  SHFL.IDX PT, R5, R27, RZ, 0x1e1f ;  /* 0x001e1fff1b057589 */ /* 0x00032800000e0000 */
[----:B------:R1:W0:Y:S02]  /*7b60*/  SHFL.IDX PT, R4, R26, RZ, 0x1e1f ;  /* 0x001e1fff1a047589 */ /* 0x00022400000e0000 */
.L_x_733:
[----:B------:R-:W5:Y:S01]  /*7b70*/  LDL R57, [R1+0xa4] ;  /* 0x0000a40001397983 */ /* 0x000f620000100800 */
[----:B------:R-:W-:Y:S01]  /*7b80*/  ULDC UR4, c[0x0][0x448] ;  /* 0x0001120000047ab9 */ /* 0x000fe20000000800 */
[----:B------:R-:W-:Y:S01]  /*7b90*/  BSSY B1, `(.L_x_493) ;  /* 0x0000060000017945 */ /* 0x000fe20003800000 */
[----:B------:R-:W-:Y:S01]  /*7ba0*/  IMAD R112, R112, UR4, RZ ;  /* 0x0000000470707c24 */ /* 0x000fe2000f8e02ff */
[----:B------:R-:W-:Y:S02]  /*7bb0*/  CS2R R34, SRZ ;  /* 0x0000000000227805 */ /* 0x000fe4000001ff00 */
[----:B------:R-:W-:Y:S02]  /*7bc0*/  CS2R R30, SRZ ;  /* 0x00000000001e7805 */ /* 0x000fe4000001ff00 */
[----:B-1----:R-:W-:Y:S01]  /*7bd0*/  CS2R R26, SRZ ;  /* 0x00000000001a7805 */ /* 0x002fe2000001ff00 */
[----:B------:R-:W-:Y:S01]  /*7be0*/  IMAD R6, R109, -0xc0, R112 ;  /* 0xffffff406d067824 */ /* 0x000fe200078e0270 */
[----:B------:R-:W-:-:S02]  /*7bf0*/  ISETP.GE.AND P1, PT, R7, R112, PT ;  /* 0x000000700700720c */ /* 0x000fc40003f26270 */
[----:B------:R-:W-:Y:S02]  /*7c00*/  CS2R R20, SRZ ;  /* 0x0000000000147805 */ /* 0x000fe4000001ff00 */
[----:B------:R-:W-:Y:S02]  /*7c10*/  CS2R R12, SRZ ;  /* 0x00000000000c7805 */ /* 0x000fe4000001ff00 */
[----:B------:R-:W-:Y:S02]  /*7c20*/  CS2R R8, SRZ ;  /* 0x0000000000087805 */ /* 0x000fe4000001ff00 */
[----:B------:R-:W-:Y:S02]  /*7c30*/  VIMNMX R6, R6, 0xc0, PT ;  /* 0x000000c006067848 */ /* 0x000fe40003fe0100 */
[----:B------:R-:W-:Y:S02]  /*7c40*/  CS2R R36, SRZ ;  /* 0x0000000000247805 */ /* 0x000fe4000001ff00 */
[----:B------:R-:W-:-:S02]  /*7c50*/  CS2R R32, SRZ ;  /* 0x0000000000207805 */ /* 0x000fc4000001ff00 */
[----:B------:R-:W-:Y:S02]  /*7c60*/  CS2R R28, SRZ ;  /* 0x00000000001c7805 */ /* 0x000fe4000001ff00 */
[----:B------:R-:W-:Y:S02]  /*7c70*/  ISETP.GE.AND P0, PT, R19, R6, PT ;  /* 0x000000061300720c */ /* 0x000fe40003f06270 */
[----:B------:R-:W-:Y:S02]  /*7c80*/  CS2R R24, SRZ ;  /* 0x0000000000187805 */ /* 0x000fe4000001ff00 */
[----:B0-----:R-:W-:Y:S02]  /*7c90*/  CS2R R14, SRZ ;  /* 0x00000000000e7805 */ /* 0x001fe4000001ff00 */
[----:B------:R-:W-:Y:S02]  /*7ca0*/  CS2R R10, SRZ ;  /* 0x00000000000a7805 */ /* 0x000fe4000001ff00 */
[----:B-----5:R-:W-:Y:S01]  /*7cb0*/  LEA.HI R52, R57, R57, RZ, 0x1 ;  /* 0x0000003939347211 */ /* 0x020fe200078f08ff */
[----:B------:R-:W-:Y:S06]  /*7cc0*/  @P1 BRA `(.L_x_494) ;  /* 0x0000000400301947 */ /* 0x000fec0003800000 */
[----:B------:R-:W2:Y:S01]  /*7cd0*/  LDL R45, [R1+0x6c] ;  /* 0x00006c00012d7983 */ /* 0x000ea20000100800 */
[----:B------:R-:W-:-:S03]  /*7ce0*/  ULDC UR4, c[0x0][0x3f4] ;  /* 0x0000fd0000047ab9 */ /* 0x000fc60000000800 */
[----:B------:R-:W3:Y:S04]  /*7cf0*/  LDL R44, [R1+0x68] ;  /* 0x00006800012c7983 */ /* 0x000ee80000100800 */
[----:B------:R-:W4:Y:S04]  /*7d00*/  LDL R43, [R1+0x70] ;  /* 0x00007000012b7983 */ /* 0x000f280000100800 */
[----:B------:R-:W4:Y:S04]  /*7d10*/  LDL R42, [R1+0x64] ;  /* 0x00006400012a7983 */ /* 0x000f280000100800 */
[----:B------:R-:W4:Y:S04]  /*7d20*/  LDL.64 R40, [R1+0x40] ;  /* 0x0000400001287983 */ /* 0x000f280000100a00 */
[----:B------:R-:W4:Y:S01]  /*7d30*/  LDL R14, [R1+0x74] ;  /* 0x00007400010e7983 */ /* 0x000f220000100800 */
        /* <DEDUP_REMOVED lines=8> */
[C---:B--2---:R-:W-:Y:S01]  /*7dc0*/  ISETP.GE.AND P4, PT, R45.reuse, UR4, PT ;  /* 0x000000042d007c0c */ /* 0x044fe2000bf86270 */
[C---:B------:R-:W-:Y:S01]  /*7dd0*/  IMAD.SHL.U32 R9, R45.reuse, 0x2, RZ ;  /* 0x000000022d097824 */ /* 0x040fe200078e00ff */
[----:B------:R-:W-:Y:S02]  /*7de0*/  SHF.R.S32.HI R6, RZ, 0x1f, R45 ;  /* 0x0000001fff067819 */ /* 0x000fe4000001142d */
[----:B---3--:R-:W-:Y:S02]  /*7df0*/  ISETP.GE.AND P3, PT, R44, UR4, PT ;  /* 0x000000042c007c0c */ /* 0x008fe4000bf66270 */
[----:B------:R-:W-:-:S07]  /*7e00*/  SHF.L.U64.HI R10, R45, 0x1, R6 ;  /* 0x000000012d0a7819 */ /* 0x000fce0000010206 */
[-C--:B------:R-:W-:Y:S02]  /*7e10*/  @!P4 IADD3 R8, P2, R4, R9.reuse, RZ ;  /* 0x000000090408c210 */ /* 0x080fe40007f5e0ff */
[----:B------:R-:W-:-:S03]  /*7e20*/  @!P4 IADD3 R6, P1, R0, R9, RZ ;  /* 0x000000090006c210 */ /* 0x000fc60007f3e0ff */
[--C-:B----4-:R-:W-:Y:S01]  /*7e30*/  @!P4 IMAD.X R9, R5, 0x1, R10.reuse, P2 ;  /* 0x000000010509c824 */ /* 0x110fe200010e060a */
[----:B------:R-:W-:Y:S01]  /*7e40*/  ISETP.GE.AND P2, PT, R43, UR4, PT ;  /* 0x000000042b007c0c */ /* 0x000fe2000bf46270 */
[----:B------:R-:W-:Y:S01]  /*7e50*/  @!P4 IMAD.X R7, R3, 0x1, R10, P1 ;  /* 0x000000010307c824 */ /* 0x000fe200008e060a */
[----:B------:R-:W-:Y:S01]  /*7e60*/  SHF.R.S32.HI R10, RZ, 0x1f, R44 ;  /* 0x0000001fff0a7819 */ /* 0x000fe2000001142c */
[----:B------:R-:W-:Y:S01]  /*7e70*/  IMAD.SHL.U32 R49, R44, 0x2, RZ ;  /* 0x000000022c317824 */ /* 0x000fe200078e00ff */
[----:B------:R-:W5:Y:S01]  /*7e80*/  @!P4 LD.E.64 R30, desc[UR60][R8.64] ;  /* 0x0000003c081ec980 */ /* 0x000f62000c101b00 */
[----:B------:R-:W-:Y:S01]  /*7e90*/  ISETP.GE.AND P1, PT, R42, UR4, PT ;  /* 0x000000042a007c0c */ /* 0x000fe2000bf26270 */
[----:B------:R-:W-:Y:S01]  /*7ea0*/  IMAD.SHL.U32 R45, R43, 0x2, RZ ;  /* 0x000000022b2d7824 */ /* 0x000fe200078e00ff */
[----:B------:R-:W-:Y:S01]  /*7eb0*/  SHF.L.U64.HI R10, R44, 0x1, R10 ;  /* 0x000000012c0a7819 */ /* 0x000fe2000001020a */
[----:B------:R0:W5:Y:S01]  /*7ec0*/  @!P4 LD.E.64 R32, desc[UR60][R6.64] ;  /* 0x0000003c0620c980 */ /* 0x000162000c101b00 */
[----:B------:R-:W-:-:S02]  /*7ed0*/  @!P3 IADD3 R48, P4, R4, R49, RZ ;  /* 0x000000310430b210 */ /* 0x000fc40007f9e0ff */
[----:B------:R-:W-:Y:S02]  /*7ee0*/  SHF.R.S32.HI R11, RZ, 0x1f, R43 ;  /* 0x0000001fff0b7819 */ /* 0x000fe4000001142b */
[----:B------:R-:W-:Y:S01]  /*7ef0*/  @!P3 IADD3 R50, P5, R0, R49, RZ ;  /* 0x000000310032b210 */ /* 0x000fe20007fbe0ff */
[----:B------:R-:W-:Y:S01]  /*7f00*/  @!P3 IMAD.X R49, R5, 0x1, R10, P4 ;  /* 0x000000010531b824 */ /* 0x000fe200020e060a */
[-C--:B------:R-:W-:Y:S02]  /*7f10*/  @!P2 IADD3 R44, P4, R4, R45.reuse, RZ ;  /* 0x0000002d042ca210 */ /* 0x080fe40007f9e0ff */
[----:B------:R-:W-:Y:S01]  /*7f20*/  SHF.R.S32.HI R12, RZ, 0x1f, R42 ;  /* 0x0000001fff0c7819 */ /* 0x000fe2000001142a */
[----:B0-----:R-:W-:Y:S01]  /*7f30*/  IMAD.SHL.U32 R7, R42, 0x2, RZ ;  /* 0x000000022a077824 */ /* 0x001fe200078e00ff */
[----:B------:R-:W-:Y:S01]  /*7f40*/  SHF.L.U64.HI R6, R43, 0x1, R11 ;  /* 0x000000012b067819 */ /* 0x000fe2000001020b */
[----:B------:R-:W-:Y:S01]  /*7f50*/  @!P3 IMAD.X R51, R3, 0x1, R10, P5 ;  /* 0x000000010333b824 */ /* 0x000fe200028e060a */
[----:B------:R-:W-:Y:S01]  /*7f60*/  @!P2 IADD3 R46, P5, R0, R45, RZ ;  /* 0x0000002d002ea210 */ /* 0x000fe20007fbe0ff */
[----:B------:R-:W-:Y:S01]  /*7f70*/  IMAD.SHL.U32 R13, R14, 0x2, RZ ;  /* 0x000000020e0d7824 */ /* 0x000fe200078e00ff */
[----:B------:R-:W-:Y:S01]  /*7f80*/  SHF.L.U64.HI R12, R42, 0x1, R12 ;  /* 0x000000012a0c7819 */ /* 0x000fe2000001020c */
[--C-:B------:R-:W-:Y:S01]  /*7f90*/  @!P2 IMAD.X R45, R5, 0x1, R6.reuse, P4 ;  /* 0x00000001052da824 */ /* 0x100fe200020e0606 */
[-C--:B------:R-:W-:Y:S01]  /*7fa0*/  @!P1 IADD3 R42, P4, R0, R7.reuse, RZ ;  /* 0x00000007002a9210 */ /* 0x080fe20007f9e0ff */
[C---:B------:R-:W-:Y:S01]  /*7fb0*/  @!P2 IMAD.X R47, R3.reuse, 0x1, R6, P5 ;  /* 0x00000001032fa824 */ /* 0x040fe200028e0606 */
[----:B------:R-:W-:Y:S01]  /*7fc0*/  ISETP.GE.AND P5, PT, R40, UR4, PT ;  /* 0x0000000428007c0c */ /* 0x000fe2000bfa6270 */
[----:B------:R-:W5:Y:S02]  /*7fd0*/  @!P3 LD.E.64 R28, desc[UR60][R50.64] ;  /* 0x0000003c321cb980 */ /* 0x000f64000c101b00 */
[--C-:B------:R-:W-:Y:S01]  /*7fe0*/  @!P1 IMAD.X R43, R3, 0x1, R12.reuse, P4 ;  /* 0x00000001032b9824 */ /* 0x100fe200020e060c */
[----:B------:R-:W-:Y:S01]  /*7ff0*/  @!P1 IADD3 R6, P4, R4, R7, RZ ;  /* 0x0000000704069210 */ /* 0x000fe20007f9e0ff */
[----:B------:R-:W5:Y:S04]  /*8000*/  @!P3 LD.E.64 R26, desc[UR60][R48.64] ;  /* 0x0000003c301ab980 */ /* 0x000f68000c101b00 */
[----:B------:R-:W-:Y:S01]  /*8010*/  @!P1 IMAD.X R7, R5, 0x1, R12, P4 ;  /* 0x0000000105079824 */ /* 0x000fe200020e060c */
[----:B------:R-:W-:Y:S01]  /*8020*/  ISETP.GE.AND P4, PT, R14, UR4, PT ;  /* 0x000000040e007c0c */ /* 0x000fe2000bf86270 */
[----:B------:R-:W5:Y:S02]  /*8030*/  @!P2 LD.E.64 R24, desc[UR60][R46.64] ;  /* 0x0000003c2e18a980 */ /* 0x000f64000c101b00 */
[----:B------:R-:W-:-:S02]  /*8040*/  @!P5 IMAD.MOV.U32 R8, RZ, RZ, R0 ;  /* 0x000000ffff08d224 */ /* 0x000fc400078e0000 */
[----:B------:R-:W-:Y:S01]  /*8050*/  @!P5 IMAD.MOV.U32 R9, RZ, RZ, R3 ;  /* 0x000000ffff09d224 */ /* 0x000fe200078e0003 */
[----:B------:R-:W5:Y:S01]  /*8060*/  @!P2 LD.E.64 R20, desc[UR60][R44.64] ;  /* 0x0000003c2c14a980 */ /* 0x000f62000c101b00 */
[----:B------:R-:W-:Y:S01]  /*8070*/  @!P5 IMAD.WIDE R10, R40, 0x2, R4 ;  /* 0x00000002280ad825 */ /* 0x000fe200078e0204 */
[----:B------:R-:W-:-:S03]  /*8080*/  SHF.R.S32.HI R12, RZ, 0x1f, R14 ;  /* 0x0000001fff0c7819 */ /* 0x000fc6000001140e */
[----:B------:R-:W-:Y:S01]  /*8090*/  @!P5 IMAD.WIDE R8, R40, 0x2, R8 ;  /* 0x000000022808d825 */ /* 0x000fe200078e0208 */
[----:B------:R0:W5:Y:S01]  /*80a0*/  @!P5 LD.E.64 R34, desc[UR60][R10.64] ;  /* 0x0000003c0a22d980 */ /* 0x000162000c101b00 */
[----:B------:R-:W-:-:S03]  /*80b0*/  SHF.L.U64.HI R12, R14, 0x1, R12 ;  /* 0x000000010e0c7819 */ /* 0x000fc6000001020c */
[----:B------:R1:W5:Y:S01]  /*80c0*/  @!P5 LD.E.64 R36, desc[UR60][R8.64] ;  /* 0x0000003c0824d980 */ /* 0x000362000c101b00 */
[----:B------:R-:W-:-:S05]  /*80d0*/  @!P4 IADD3 R40, P5, R0, R13, RZ ;  /* 0x0000000d0028c210 */ /* 0x000fca0007fbe0ff */
[--C-:B------:R-:W-:Y:S01]  /*80e0*/  @!P4 IMAD.X R41, R3, 0x1, R12.reuse, P5 ;  /* 0x000000010329c824 */ /* 0x100fe200028e060c */
[----:B------:R-:W-:Y:S02]  /*80f0*/  @!P4 IADD3 R4, P5, R4, R13, RZ ;  /* 0x0000000d0404c210 */ /* 0x000fe40007fbe0ff */
[----:B------:R-:W-:Y:S02]  /*8100*/  CS2R R14, SRZ ;  /* 0x00000000000e7805 */ /* 0x000fe4000001ff00 */
[----:B0-----:R-:W-:Y:S02]  /*8110*/  CS2R R10, SRZ ;  /* 0x00000000000a7805 */ /* 0x001fe4000001ff00 */
[----:B-1----:R-:W-:Y:S01]  /*8120*/  CS2R R8, SRZ ;  /* 0x0000000000087805 */ /* 0x002fe2000001ff00 */
[----:B------:R-:W-:Y:S01]  /*8130*/  @!P4 IMAD.X R5, R5, 0x1, R12, P5 ;  /* 0x000000010505c824 */ /* 0x000fe200028e060c */
[----:B------:R-:W-:Y:S01]  /*8140*/  CS2R R12, SRZ ;  /* 0x00000000000c7805 */ /* 0x000fe2000001ff00 */
[----:B------:R0:W5:Y:S04]  /*8150*/  @!P1 LD.E.64 R14, desc[UR60][R42.64] ;  /* 0x0000003c2a0e9980 */ /* 0x000168000c101b00 */
[----:B------:R0:W5:Y:S04]  /*8160*/  @!P4 LD.E.64 R10, desc[UR60][R40.64] ;  /* 0x0000003c280ac980 */ /* 0x000168000c101b00 */
[----:B------:R0:W5:Y:S04]  /*8170*/  @!P1 LD.E.64 R12, desc[UR60][R6.64] ;  /* 0x0000003c060c9980 */ /* 0x000168000c101b00 */
[----:B------:R0:W5:Y:S02]  /*8180*/  @!P4 LD.E.64 R8, desc[UR60][R4.64] ;  /* 0x0000003c0408c980 */ /* 0x000164000c101b00 */
.L_x_494:
[----:B------:R-:W-:Y:S05]  /*8190*/  BSYNC B1 ;  /* 0x0000000000017941 */ /* 0x000fea0003800000 */
.L_x_493:
[----:B--2--5:R-:W-:Y:S01]  /*81a0*/  IMAD.MOV.U32 R3, RZ, RZ, R35 ;  /* 0x000000ffff037224 */ /* 0x024fe200078e0023 */
[----:B------:R-:W-:Y:S01]  /*81b0*/  LOP3.LUT R52, R52, 0xfffffffe, RZ, 0xc0, !PT ;  /* 0xfffffffe34347812 */ /* 0x000fe200078ec0ff */
[----:B---3--:R-:W-:Y:S01]  /*81c0*/  IMAD.MOV.U32 R0, RZ, RZ, R34 ;  /* 0x000000ffff007224 */ /* 0x008fe200078e0022 */
[----:B------:R-:W-:Y:S01]  /*81d0*/  BSSY B1, `(.L_x_495) ;  /* 0x0000031000017945 */ /* 0x000fe20003800000 */
[----:B0-----:R-:W-:Y:S01]  /*81e0*/  IMAD.MOV.U32 R4, RZ, RZ, R30 ;  /* 0x000000ffff047224 */ /* 0x001fe200078e001e */
[----:B------:R-:W-:Y:S01]  /*81f0*/  PRMT R40, R40, 0x5410, R3 ;  /* 0x0000541028287816 */ /* 0x000fe20000000003 */
[----:B------:R-:W-:Y:S01]  /*8200*/  IMAD.IADD R3, R57, 0x1, -R52 ;  /* 0x0000000139037824 */ /* 0x000fe200078e0a34 */
[----:B------:R-:W-:Y:S01]  /*8210*/  PRMT R56, R0, 0x7610, R56 ;  /* 0x0000761000387816 */ /* 0x000fe20000000038 */
[----:B------:R-:W-:Y:S01]  /*8220*/  IMAD.MOV.U32 R0, RZ, RZ, R31 ;  /* 0x000000ffff007224 */ /* 0x000fe200078e001f */
[----:B------:R-:W-:Y:S01]  /*8230*/  PRMT R62, R4, 0x7610, R62 ;  /* 0x00007610043e7816 */ /* 0x000fe2000000003e */
[----:B------:R-:W-:Y:S01]  /*8240*/  IMAD.MOV.U32 R4, RZ, RZ, R26 ;  /* 0x000000ffff047224 */ /* 0x000fe200078e001a */
[----:B------:R-:W-:Y:S01]  /*8250*/  SHF.L.U32 R3, R3, 0x1f, RZ ;  /* 0x0000001f03037819 */ /* 0x000fe200000006ff */
[----:B----4-:R-:W-:Y:S01]  /*8260*/  IMAD.MOV.U32 R5, RZ, RZ, R27 ;  /* 0x000000ffff057224 */ /* 0x010fe200078e001b */
[----:B------:R-:W-:Y:S01]  /*8270*/  PRMT R41, R41, 0x5410, R0 ;  /* 0x0000541029297816 */ /* 0x000fe20000000000 */
[----:B------:R-:W-:Y:S01]  /*8280*/  IMAD.MOV.U32 R0, RZ, RZ, R20 ;  /* 0x000000ffff007224 */ /* 0x000fe200078e0014 */
[----:B------:R-:W0:Y:S01]  /*8290*/  SYNCS.PHASECHK.TRANS64.TRYWAIT P1, [R16+URZ+0x31c00], R3 ;  /* 0x031c0003100075a7 */ /* 0x000e22000802017f */
[----:B------:R-:W-:Y:S01]  /*82a0*/  PRMT R53, R4, 0x7610, R53 ;  /* 0x0000761004357816 */ /* 0x000fe20000000035 */
[----:B------:R-:W-:Y:S01]  /*82b0*/  IMAD.MOV.U32 R4, RZ, RZ, R21 ;  /* 0x000000ffff047224 */ /* 0x000fe200078e0015 */
        /* <DEDUP_REMOVED lines=33> */
[----:B0-----:R-:W-:Y:S06]  /*84d0*/  @!P1 BRA `(.L_x_496) ;  /* 0x0000018c00a49947 */ /* 0x001fec0003800000 */
.L_x_734:
[----:B------:R-:W-:Y:S05]  /*84e0*/  BSYNC B1 ;  /* 0x0000000000017941 */ /* 0x000fea0003800000 */
.L_x_495:
[----:B------:R-:W-:Y:S02]  /*84f0*/  PRMT R42, R0, 0x7610, R42 ;  /* 0x00007610002a7816 */ /* 0x000fe4000000002a */
[----:B------:R-:W-:Y:S01]  /*8500*/  PRMT R43, R4, 0x7610, R43 ;  /* 0x00007610042b7816 */ /* 0x000fe2000000002b */
[----:B------:R-:W-:Y:S06]  /*8510*/  @P0 BRA `(.L_x_497) ;  /* 0x0000003000900947 */ /* 0x000fec0003800000 */
[----:B------:R-:W2:Y:S01]  /*8520*/  LDL.64 R66, [R1+0x40] ;  /* 0x0000400001427983 */ /* 0x000ea20000100a00 */
[----:B------:R-:W2:Y:S03]  /*8530*/  LDC R4, c[0x0][0x3f4] ;  /* 0x0000fd00ff047b82 */ /* 0x000ea60000000800 */
[----:B------:R-:W3:Y:S04]  /*8540*/  LDL R61, [R1+0x88] ;  /* 0x00008800013d7983 */ /* 0x000ee80000100800 */
[----:B------:R-:W4:Y:S04]  /*8550*/  LDL R60, [R1+0x6c] ;  /* 0x00006c00013c7983 */ /* 0x000f280000100800 */
[----:B------:R-:W5:Y:S04]  /*8560*/  LDL R58, [R1+0x68] ;  /* 0x00006800013a7983 */ /* 0x000f680000100800 */
[----:B------:R-:W5:Y:S04]  /*8570*/  LDL R57, [R1+0x70] ;  /* 0x0000700001397983 */ /* 0x000f680000100800 */
[----:B------:R-:W5:Y:S04]  /*8580*/  LDL R7, [R1+0x64] ;  /* 0x0000640001077983 */ /* 0x000f680000100800 */
[----:B------:R-:W5:Y:S01]  /*8590*/  LDL R6, [R1+0x74] ;  /* 0x0000740001067983 */ /* 0x000f620000100800 */
[----:B------:R-:W-:-:S04]  /*85a0*/  LEA.HI R38, R39, R38, RZ, 0x2 ;  /* 0x0000002627267211 */ /* 0x000fc800078f10ff */
[--C-:B------:R-:W-:Y:S02]  /*85b0*/  SHF.R.S32.HI R0, RZ, 0x2, R38.reuse ;  /* 0x00000002ff007819 */ /* 0x100fe40000011426 */
[----:B0-----:R-:W-:-:S04]  /*85c0*/  SHF.R.S32.HI R3, RZ, 0x1f, R38 ;  /* 0x0000001fff037819 */ /* 0x001fc80000011426 */
[----:B------:R-:W-:-:S04]  /*85d0*/  LEA.HI R3, R3, R0, RZ, 0x2 ;  /* 0x0000000003037211 */ /* 0x000fc800078f10ff */
[----:B------:R-:W-:Y:S01]  /*85e0*/  LOP3.LUT R5, R3, 0xfffffffc, RZ, 0xc0, !PT ;  /* 0xfffffffc03057812 */ /* 0x000fe200078ec0ff */
[----:B------:R-:W-:Y:S04]  /*85f0*/  BSSY B1, `(.L_x_498) ;  /* 0x000003a000017945 */ /* 0x000fe80003800000 */
[----:B------:R-:W-:-:S05]  /*8600*/  IMAD.IADD R5, R0, 0x1, -R5 ;  /* 0x0000000100057824 */ /* 0x000fca00078e0a05 */
[----:B------:R-:W-:Y:S02]  /*8610*/  LOP3.LUT P0, RZ, R5, 0x2, RZ, 0xc0, !PT ;  /* 0x0000000205ff7812 */ /* 0x000fe4000780c0ff */
[----:B--2---:R-:W-:Y:S01]  /*8620*/  ISETP.GE.AND P6, PT, R66, R4, PT ;  /* 0x000000044200720c */ /* 0x004fe20003fc6270 */
[----:B---3--:R-:W-:-:S04]  /*8630*/  IMAD R3, R61, 0x2, R16 ;  /* 0x000000023d037824 */ /* 0x008fc800078e0210 */
[----:B------:R-:W-:Y:S01]  /*8640*/  VIADD R0, R3, 0x20 ;  /* 0x0000002003007836 */ /* 0x000fe20000000000 */
[-C--:B----4-:R-:W-:Y:S02]  /*8650*/  ISETP.GE.AND P1, PT, R60, R4.reuse, PT ;  /* 0x000000043c00720c */ /* 0x090fe40003f26270 */
[-C--:B-----5:R-:W-:Y:S02]  /*8660*/  ISETP.GE.AND P2, PT, R58, R4.reuse, PT ;  /* 0x000000043a00720c */ /* 0x0a0fe40003f46270 */
[-C--:B------:R-:W-:Y:S02]  /*8670*/  ISETP.GE.AND P3, PT, R57, R4.reuse, PT ;  /* 0x000000043900720c */ /* 0x080fe40003f66270 */
[-C--:B------:R-:W-:Y:S02]  /*8680*/  ISETP.GE.AND P4, PT, R7, R4.reuse, PT ;  /* 0x000000040700720c */ /* 0x080fe40003f86270 */
[----:B------:R-:W-:Y:S01]  /*8690*/  ISETP.GE.AND P5, PT, R6, R4, PT ;  /* 0x000000040600720c */ /* 0x000fe20003fa6270 */
[----:B------:R-:W-:-:S12]  /*86a0*/  @P6 BRA `(.L_x_499) ;  /* 0x0000000000b86947 */ /* 0x000fd80003800000 */
[----:B------:R-:W0:Y:S01]  /*86b0*/  LDS.128 R4, [R3+0xda00] ;  /* 0x00da000003047984 */ /* 0x000e220000000c00 */
[----:B------:R-:W-:Y:S02]  /*86c0*/  SHF.R.U32.HI R58, RZ, 0x10, R35 ;  /* 0x00000010ff3a7819 */ /* 0x000fe40000011623 */
[----:B------:R-:W-:Y:S02]  /*86d0*/  SHF.R.U32.HI R39, RZ, 0x10, R37 ;  /* 0x00000010ff277819 */ /* 0x000fe40000011625 */
[----:B------:R-:W-:Y:S02]  /*86e0*/  PRMT R58, R40, 0x5432, R58 ;  /* 0x00005432283a7816 */ /* 0x000fe4000000003a */
[----:B------:R-:W-:Y:S02]  /*86f0*/  SHF.R.U64 R57, R34, 0x10, R35 ;  /* 0x0000001022397819 */ /* 0x000fe40000001223 */
[----:B------:R-:W-:Y:S01]  /*8700*/  PRMT R39, R59, 0x5410, R39 ;  /* 0x000054103b277816 */ /* 0x000fe20000000027 */
[----:B------:R-:W-:Y:S01]  /*8710*/  IMAD.U32 R59, R58, 0x10000, RZ ;  /* 0x000100003a3b7824 */ /* 0x000fe200078e00ff */
[----:B------:R-:W-:-:S02]  /*8720*/  SHF.R.U64 R38, R36, 0x10, R37 ;  /* 0x0000001024267819 */ /* 0x000fc40000001225 */
[----:B------:R-:W-:Y:S01]  /*8730*/  PRMT R57, R56, 0x5410, R57 ;  /* 0x0000541038397816 */ /* 0x000fe20000000039 */
[C---:B------:R-:W-:Y:S01]  /*8740*/  IMAD.U32 R56, R39.reuse, 0x10000, RZ ;  /* 0x0001000027387824 */ /* 0x040fe200078e00ff */
[----:B------:R-:W-:Y:S02]  /*8750*/  LOP3.LUT R58, R58, 0xffff0000, RZ, 0xc0, !PT ;  /* 0xffff00003a3a7812 */ /* 0x000fe400078ec0ff */
[----:B------:R-:W-:Y:S02]  /*8760*/  LOP3.LUT R39, R39, 0xffff0000, RZ, 0xc0, !PT ;  /* 0xffff000027277812 */ /* 0x000fe400078ec0ff */
[----:B------:R-:W-:Y:S02]  /*8770*/  PRMT R38, R42, 0x5432, R38 ;  /* 0x000054322a267816 */ /* 0x000fe40000000026 */
[C---:B0-----:R-:W-:Y:S01]  /*8780*/  LOP3.LUT R35, R6.reuse, 0xffff0000, RZ, 0xc0, !PT ;  /* 0xffff000006237812 */ /* 0x041fe200078ec0ff */
[----:B------:R-:W-:Y:S01]  /*8790*/  IMAD.U32 R34, R6, 0x10000, RZ ;  /* 0x0001000006227824 */ /* 0x000fe200078e00ff */
[C---:B------:R-:W-:Y:S01]  /*87a0*/  LOP3.LUT R37, R7.reuse, 0xffff0000, RZ, 0xc0, !PT ;  /* 0xffff000007257812 */ /* 0x040fe200078ec0ff */
[----:B------:R-:W-:-:S02]  /*87b0*/  IMAD.U32 R36, R7, 0x10000, RZ ;  /* 0x0001000007247824 */ /* 0x000fc400078e00ff */
[CC--:B------:R-:W-:Y:S01]  /*87c0*/  FMUL.FTZ R61, R35.reuse, R59.reuse ;  /* 0x0000003b233d7220 */ /* 0x0c0fe20000410000 */
[----:B------:R-:W-:Y:S01]  /*87d0*/  FMUL.FTZ R60, R35, R56 ;  /* 0x00000038233c7220 */ /* 0x000fe20000410000 */
[----:B------:R-:W-:Y:S01]  /*87e0*/  FMUL.FTZ R35, R37, R58 ;  /* 0x0000003a25237220 */ /* 0x000fe20000410000 */
[----:B------:R-:W-:Y:S02]  /*87f0*/  IMAD.U32 R6, R4, 0x10000, RZ ;  /* 0x0001000004067824 */ /* 0x000fe400078e00ff */
[C---:B------:R-:W-:Y:S01]  /*8800*/  FFMA.FTZ R61, R34.reuse, R56, -R61 ;  /* 0x00000038223d7223 */ /* 0x040fe2000001083d */
[----:B------:R-:W-:Y:S01]  /*8810*/  FFMA.FTZ R60, R34, R59, R60 ;  /* 0x0000003b223c7223 */ /* 0x000fe2000001003c */
[-C--:B------:R-:W-:Y:S01]  /*8820*/  FFMA.FTZ R59, R36, R39.reuse, -R35 ;  /* 0x00000027243b7223 */ /* 0x080fe20000010823 */
[C---:B------:R-:W-:Y:S01]  /*8830*/  IMAD.U32 R7, R5.reuse, 0x10000, RZ ;  /* 0x0001000005077824 */ /* 0x040fe200078e00ff */
[----:B------:R-:W-:Y:S01]  /*8840*/  LOP3.LUT R4, R4, 0xffff0000, RZ, 0xc0, !PT ;  /* 0xffff000004047812 */ /* 0x000fe200078ec0ff */
[C---:B------:R-:W-:Y:S01]  /*8850*/  IMAD.U32 R35, R38.reuse, 0x10000, RZ ;  /* 0x0001000026237824 */ /* 0x040fe200078e00ff */
[----:B------:R-:W-:Y:S01]  /*8860*/  LOP3.LUT R5, R5, 0xffff0000, RZ, 0xc0, !PT ;  /* 0xffff000005057812 */ /* 0x000fe200078ec0ff */
[----:B------:R-:W-:Y:S01]  /*8870*/  FMUL.FTZ R63, R37, R39 ;  /* 0x00000027253f7220 */ /* 0x000fe20000410000 */
[C---:B------:R-:W-:Y:S01]  /*8880*/  LOP3.LUT R34, R57.reuse, 0xffff0000, RZ, 0xc0, !PT ;  /* 0xffff000039227812 */ /* 0x040fe200078ec0ff */
[----:B------:R-:W-:Y:S01]  /*8890*/  IMAD.U32 R37, R57, 0x10000, RZ ;  /* 0x0001000039257824 */ /* 0x000fe200078e00ff */
[----:B------:R-:W-:Y:S01]  /*88a0*/  LOP3.LUT R38, R38, 0xffff0000, RZ, 0xc0, !PT ;  /* 0xffff000026267812 */ /* 0x000fe200078ec0ff */
[----:B------:R-:W-:Y:S01]  /*88b0*/  FFMA.FTZ R58, R36, R58, R63 ;  /* 0x0000003a243a7223 */ /* 0x000fe2000001003f */
[C---:B------:R-:W-:Y:S01]  /*88c0*/  FMUL.FTZ R36, R4.reuse, R35 ;  /* 0x0000002304247220 */ /* 0x040fe20000410000 */
[-C--:B------:R-:W-:Y:S01]  /*88d0*/  FMUL.FTZ R39, R4, R37.reuse ;  /* 0x0000002504277220 */ /* 0x080fe20000410000 */
[C---:B------:R-:W-:Y:S01]  /*88e0*/  FMUL.FTZ R56, R5.reuse, R34 ;  /* 0x0000002205387220 */ /* 0x040fe20000410000 */
[-C--:B------:R-:W-:Y:S01]  /*88f0*/  FMUL.FTZ R57, R5, R38.reuse ;  /* 0x0000002605397220 */ /* 0x080fe20000410000 */
[C---:B------:R-:W-:Y:S01]  /*8900*/  FFMA.FTZ R37, R6.reuse, R37, R36 ;  /* 0x0000002506257223 */ /* 0x040fe20000010024 */
[----:B------:R-:W-:Y:S01]  /*8910*/  FFMA.FTZ R4, R6, R35, -R39 ;  /* 0x0000002306047223 */ /* 0x000fe20000010827 */
[C---:B------:R-:W-:Y:S01]  /*8920*/  FFMA.FTZ R5, R7.reuse, R38, -R56 ;  /* 0x0000002607057223 */ /* 0x040fe20000010838 */
[----:B------:R-:W-:Y:S01]  /*8930*/  FFMA.FTZ R34, R7, R34, R57 ;  /* 0x0000002207227223 */ /* 0x000fe20000010039 */
[----:B------:R-:W-:-:S02]  /*8940*/  F2FP.BF16.F32.PACK_AB R6, R60, R61 ;  /* 0x0000003d3c06723e */ /* 0x000fc400000010ff */
[----:B------:R-:W-:Y:S02]  /*8950*/  F2FP.BF16.F32.PACK_AB R7, R58, R59 ;  /* 0x0000003b3a07723e */ /* 0x000fe400000010ff */
[----:B------:R-:W-:Y:S02]  /*8960*/  F2FP.BF16.F32.PACK_AB R4, R37, R4 ;  /* 0x000000042504723e */ /* 0x000fe400000010ff */
[----:B------:R-:W-:-:S05]  /*8970*/  F2FP.BF16.F32.PACK_AB R5, R34, R5 ;  /* 0x000000052205723e */ /* 0x000fca00000010ff */
[----:B------:R0:W-:Y:S02]  /*8980*/  STS.128 [R3+0xda00], R4 ;  /* 0x00da000403007388 */ /* 0x0001e40000000c00 */
.L_x_499:
[----:B------:R-:W-:Y:S05]  /*8990*/  BSYNC B1 ;  /* 0x0000000000017941 */ /* 0x000fea0003800000 */
.L_x_498:
[----:B------:R-:W-:Y:S01]  /*89a0*/  BSSY B1, `(.L_x_500) ;  /* 0x0000031000017945 */ /* 0x000fe20003800000 */
[----:B------:R-:W-:-:S03]  /*89b0*/  @P0 VIADD R0, R3, 0xffffffe0 ;  /* 0xffffffe003000836 */ /* 0x000fc60000000000 */
[----:B------:R-:W-:Y:S05]  /*89c0*/  @P1 BRA `(.L_x_501) ;  /* 0x0000000000b81947 */ /* 0x000fea0003800000 */
[----:B0-----:R-:W0:Y:S01]  /*89d0*/  LDS.128 R4, [R0+0xda00] ;  /* 0x00da000000047984 */ /* 0x001e220000000c00 */
[----:B------:R-:W-:Y:S02]  /*89e0*/  SHF.R.U32.HI R38, RZ, 0x10, R31 ;  /* 0x00000010ff267819 */ /* 0x000fe4000001161f */
[----:B------:R-:W-:Y:S02]  /*89f0*/  SHF.R.U32.HI R35, RZ, 0x10, R33 ;  /* 0x00000010ff237819 */ /* 0x000fe40000011621 */
[----:B------:R-:W-:Y:S02]  /*8a00*/  PRMT R38, R41, 0x5432, R38 ;  /* 0x0000543229267816 */ /* 0x000fe40000000026 */
[----:B------:R-:W-:Y:S02]  /*8a10*/  PRMT R35, R64, 0x5410, R35 ;  /* 0x0000541040237816 */ /* 0x000fe40000000023 */
[----:B------:R-:W-:Y:S01]  /*8a20*/  SHF.R.U64 R37, R30, 0x10, R31 ;  /* 0x000000101e257819 */ /* 0x000fe2000000121f */
[----:B------:R-:W-:Y:S01]  /*8a30*/  IMAD.U32 R39, R38, 0x10000, RZ ;  /* 0x0001000026277824 */ /* 0x000fe200078e00ff */
[----:B------:R-:W-:Y:S01]  /*8a40*/  SHF.R.U64 R34, R32, 0x10, R33 ;  /* 0x0000001020227819 */ /* 0x000fe20000001221 */
[----:B------:R-:W-:Y:S01]  /*8a50*/  IMAD.U32 R36, R35, 0x10000, RZ ;  /* 0x0001000023247824 */ /* 0x000fe200078e00ff */
[----:B------:R-:W-:-:S02]  /*8a60*/  LOP3.LUT R38, R38, 0xffff0000, RZ, 0xc0, !PT ;  /* 0xffff000026267812 */ /* 0x000fc400078ec0ff */
[----:B------:R-:W-:Y:S02]  /*8a70*/  LOP3.LUT R35, R35, 0xffff0000, RZ, 0xc0, !PT ;  /* 0xffff000023237812 */ /* 0x000fe400078ec0ff */
[----:B------:R-:W-:Y:S02]  /*8a80*/  PRMT R34, R43, 0x5432, R34 ;  /* 0x000054322b227816 */ /* 0x000fe40000000022 */
[----:B------:R-:W-:Y:S02]  /*8a90*/  PRMT R37, R62, 0x5410, R37 ;  /* 0x000054103e257816 */ /* 0x000fe40000000025 */
[C---:B0-----:R-:W-:Y:S01]  /*8aa0*/  LOP3.LUT R31, R6.reuse, 0xffff0000, RZ, 0xc0, !PT ;  /* 0xffff0000061f7812 */ /* 0x041fe200078ec0ff */
[----:B------:R-:W-:Y:S01]  /*8ab0*/  IMAD.U32 R30, R6, 0x10000, RZ ;  /* 0x00010000061e7824 */ /* 0x000fe200078e00ff */
[C---:B------:R-:W-:Y:S01]  /*8ac0*/  LOP3.LUT R33, R7.reuse, 0xffff0000, RZ, 0xc0, !PT ;  /* 0xffff000007217812 */ /* 0x040fe200078ec0ff */
[----:B------:R-:W-:Y:S02]  /*8ad0*/  IMAD.U32 R32, R7, 0x10000, RZ ;  /* 0x0001000007207824 */ /* 0x000fe400078e00ff */
[C---:B------:R-:W-:Y:S01]  /*8ae0*/  FMUL.FTZ R57, R31.reuse, R39 ;  /* 0x000000271f397220 */ /* 0x040fe20000410000 */
[----:B------:R-:W-:Y:S01]  /*8af0*/  FMUL.FTZ R56, R31, R36 ;  /* 0x000000241f387220 */ /* 0x000fe20000410000 */
[----:B------:R-:W-:Y:S01]  /*8b00*/  FMUL.FTZ R31, R33, R38 ;  /* 0x00000026211f7220 */ /* 0x000fe20000410000 */
[----:B------:R-:W-:-:S02]  /*8b10*/  IMAD.U32 R6, R4, 0x10000, RZ ;  /* 0x0001000004067824 */ /* 0x000fc400078e00ff */
        /* <DEDUP_REMOVED lines=25> */
.L_x_501:
[----:B------:R-:W-:Y:S05]  /*8cb0*/  BSYNC B1 ;  /* 0x0000000000017941 */ /* 0x000fea0003800000 */
.L_x_500:
[----:B------:R-:W-:Y:S04]  /*8cc0*/  BSSY B1, `(.L_x_502) ;  /* 0x0000030000017945 */ /* 0x000fe80003800000 */
[----:B------:R-:W-:Y:S05]  /*8cd0*/  @P2 BRA `(.L_x_503) ;  /* 0x0000000000b82947 */ /* 0x000fea0003800000 */
[----:B01----:R-:W0:Y:S01]  /*8ce0*/  LDS.128 R4, [R3+0x10a00] ;  /* 0x010a000003047984 */ /* 0x003e220000000c00 */
[----:B------:R-:W-:Y:S02]  /*8cf0*/  SHF.R.U64 R28, R28, 0x10, R29 ;  /* 0x000000101c1c7819 */ /* 0x000fe4000000121d */
[----:B------:R-:W-:Y:S02]  /*8d00*/  SHF.R.U64 R26, R26, 0x10, R27 ;  /* 0x000000101a1a7819 */ /* 0x000fe4000000121b */
[----:B------:R-:W-:Y:S02]  /*8d10*/  SHF.R.U32.HI R29, RZ, 0x10, R29 ;  /* 0x00000010ff1d7819 */ /* 0x000fe4000001161d */
[----:B------:R-:W-:Y:S02]  /*8d20*/  SHF.R.U32.HI R27, RZ, 0x10, R27 ;  /* 0x00000010ff1b7819 */ /* 0x000fe4000001161b */
[----:B------:R-:W-:Y:S02]  /*8d30*/  PRMT R54, R54, 0x5410, R29 ;  /* 0x0000541036367816 */ /* 0x000fe4000000001d */
[----:B------:R-:W-:-:S02]  /*8d40*/  PRMT R52, R52, 0x5410, R27 ;  /* 0x0000541034347816 */ /* 0x000fc4000000001b */
[----:B------:R-:W-:Y:S01]  /*8d50*/  PRMT R53, R53, 0x5410, R26 ;  /* 0x0000541035357816 */ /* 0x000fe2000000001a */
[C---:B------:R-:W-:Y:S01]  /*8d60*/  IMAD.U32 R30, R54.reuse, 0x10000, RZ ;  /* 0x00010000361e7824 */ /* 0x040fe200078e00ff */
[----:B------:R-:W-:Y:S01]  /*8d70*/  LOP3.LUT R54, R54, 0xffff0000, RZ, 0xc0, !PT ;  /* 0xffff000036367812 */ /* 0x000fe200078ec0ff */
[C---:B------:R-:W-:Y:S01]  /*8d80*/  IMAD.U32 R31, R52.reuse, 0x10000, RZ ;  /* 0x00010000341f7824 */ /* 0x040fe200078e00ff */
[----:B------:R-:W-:Y:S02]  /*8d90*/  LOP3.LUT R52, R52, 0xffff0000, RZ, 0xc0, !PT ;  /* 0xffff000034347812 */ /* 0x000fe400078ec0ff */
[----:B------:R-:W-:Y:S02]  /*8da0*/  PRMT R55, R55, 0x5410, R28 ;  /* 0x0000541037377816 */ /* 0x000fe4000000001c */
[C---:B0-----:R-:W-:Y:S01]  /*8db0*/  LOP3.LUT R27, R6.reuse, 0xffff0000, RZ, 0xc0, !PT ;  /* 0xffff0000061b7812 */ /* 0x041fe200078ec0ff */
[----:B------:R-:W-:Y:S01]  /*8dc0*/  IMAD.U32 R26, R6, 0x10000, RZ ;  /* 0x00010000061a7824 */ /* 0x000fe200078e00ff */
[C---:B------:R-:W-:Y:S01]  /*8dd0*/  LOP3.LUT R29, R7.reuse, 0xffff0000, RZ, 0xc0, !PT ;  /* 0xffff0000071d7812 */ /* 0x040fe200078ec0ff */
[----:B------:R-:W-:-:S02]  /*8de0*/  IMAD.U32 R28, R7, 0x10000, RZ ;  /* 0x00010000071c7824 */ /* 0x000fc400078e00ff */
[C---:B------:R-:W-:Y:S01]  /*8df0*/  FMUL.FTZ R32, R27.reuse, R30 ;  /* 0x0000001e1b207220 */ /* 0x040fe20000410000 */
[-C--:B------:R-:W-:Y:S01]  /*8e00*/  FMUL.FTZ R33, R27, R31.reuse ;  /* 0x0000001f1b217220 */ /* 0x080fe20000410000 */
[----:B------:R-:W-:Y:S01]  /*8e10*/  FMUL.FTZ R27, R29, R52 ;  /* 0x000000341d1b7220 */ /* 0x000fe20000410000 */
[----:B------:R-:W-:Y:S02]  /*8e20*/  IMAD.U32 R6, R4, 0x10000, RZ ;  /* 0x0001000004067824 */ /* 0x000fe400078e00ff */
[C---:B------:R-:W-:Y:S01]  /*8e30*/  FFMA.FTZ R35, R26.reuse, R31, R32 ;  /* 0x0000001f1a237223 */ /* 0x040fe20000010020 */
[----:B------:R-:W-:Y:S02]  /*8e40*/  IMAD.U32 R7, R5, 0x10000, RZ ;  /* 0x0001000005077824 */ /* 0x000fe400078e00ff */
[----:B------:R-:W-:Y:S01]  /*8e50*/  FFMA.FTZ R34, R26, R30, -R33 ;  /* 0x0000001e1a227223 */ /* 0x000fe20000010821 */
[-C--:B------:R-:W-:Y:S01]  /*8e60*/  FMUL.FTZ R31, R29, R54.reuse ;  /* 0x000000361d1f7220 */ /* 0x080fe20000410000 */
[----:B------:R-:W-:Y:S01]  /*8e70*/  LOP3.LUT R4, R4, 0xffff0000, RZ, 0xc0, !PT ;  /* 0xffff000004047812 */ /* 0x000fe200078ec0ff */
[C---:B------:R-:W-:Y:S01]  /*8e80*/  FFMA.FTZ R54, R28.reuse, R54, -R27 ;  /* 0x000000361c367223 */ /* 0x040fe2000001081b */
[----:B------:R-:W-:Y:S01]  /*8e90*/  LOP3.LUT R5, R5, 0xffff0000, RZ, 0xc0, !PT ;  /* 0xffff000005057812 */ /* 0x000fe200078ec0ff */
[C---:B------:R-:W-:Y:S01]  /*8ea0*/  IMAD.U32 R29, R53.reuse, 0x10000, RZ ;  /* 0x00010000351d7824 */ /* 0x040fe200078e00ff */
[----:B------:R-:W-:Y:S01]  /*8eb0*/  LOP3.LUT R30, R53, 0xffff0000, RZ, 0xc0, !PT ;  /* 0xffff0000351e7812 */ /* 0x000fe200078ec0ff */
[C---:B------:R-:W-:Y:S01]  /*8ec0*/  IMAD.U32 R27, R55.reuse, 0x10000, RZ ;  /* 0x00010000371b7824 */ /* 0x040fe200078e00ff */
[----:B------:R-:W-:Y:S01]  /*8ed0*/  LOP3.LUT R26, R55, 0xffff0000, RZ, 0xc0, !PT ;  /* 0xffff0000371a7812 */ /* 0x000fe200078ec0ff */
[----:B------:R-:W-:Y:S01]  /*8ee0*/  FFMA.FTZ R37, R28, R52, R31 ;  /* 0x000000341c257223 */ /* 0x000fe2000001001f */
[C---:B------:R-:W-:Y:S01]  /*8ef0*/  FMUL.FTZ R31, R4.reuse, R29 ;  /* 0x0000001d041f7220 */ /* 0x040fe20000410000 */
[-C--:B------:R-:W-:Y:S01]  /*8f00*/  FMUL.FTZ R28, R4, R27.reuse ;  /* 0x0000001b041c7220 */ /* 0x080fe20000410000 */
[C---:B------:R-:W-:Y:S01]  /*8f10*/  FMUL.FTZ R32, R5.reuse, R30 ;  /* 0x0000001e05207220 */ /* 0x040fe20000410000 */
[-C--:B------:R-:W-:Y:S01]  /*8f20*/  FMUL.FTZ R33, R5, R26.reuse ;  /* 0x0000001a05217220 */ /* 0x080fe20000410000 */
[C---:B------:R-:W-:Y:S01]  /*8f30*/  FFMA.FTZ R4, R6.reuse, R27, -R31 ;  /* 0x0000001b06047223 */ /* 0x040fe2000001081f */
[----:B------:R-:W-:Y:S01]  /*8f40*/  FFMA.FTZ R29, R6, R29, R28 ;  /* 0x0000001d061d7223 */ /* 0x000fe2000001001c */
[C---:B------:R-:W-:Y:S01]  /*8f50*/  FFMA.FTZ R5, R7.reuse, R26, -R32 ;  /* 0x0000001a07057223 */ /* 0x040fe20000010820 */
[----:B------:R-:W-:Y:S01]  /*8f60*/  FFMA.FTZ R30, R7, R30, R33 ;  /* 0x0000001e071e7223 */ /* 0x000fe20000010021 */
[----:B------:R-:W-:-:S02]  /*8f70*/  F2FP.BF16.F32.PACK_AB R6, R35, R34 ;  /* 0x000000222306723e */ /* 0x000fc400000010ff */
[----:B------:R-:W-:Y:S02]  /*8f80*/  F2FP.BF16.F32.PACK_AB R7, R37, R54 ;  /* 0x000000362507723e */ /* 0x000fe400000010ff */
[----:B------:R-:W-:Y:S02]  /*8f90*/  F2FP.BF16.F32.PACK_AB R4, R29, R4 ;  /* 0x000000041d04723e */ /* 0x000fe400000010ff */
[----:B------:R-:W-:-:S05]  /*8fa0*/  F2FP.BF16.F32.PACK_AB R5, R30, R5 ;  /* 0x000000051e05723e */ /* 0x000fca00000010ff */
[----:B------:R2:W-:Y:S02]  /*8fb0*/  STS.128 [R3+0x10a00], R4 ;  /* 0x010a000403007388 */ /* 0x0005e40000000c00 */
.L_x_503:
[----:B------:R-:W-:Y:S05]  /*8fc0*/  BSYNC B1 ;  /* 0x0000000000017941 */ /* 0x000fea0003800000 */
.L_x_502:
[----:B------:R-:W-:Y:S04]  /*8fd0*/  BSSY B1, `(.L_x_504) ;  /* 0x0000030000017945 */ /* 0x000fe80003800000 */
[----:B------:R-:W-:Y:S05]  /*8fe0*/  @P3 BRA `(.L_x_505) ;  /* 0x0000000000b83947 */ /* 0x000fea0003800000 */
[----:B012---:R-:W0:Y:S01]  /*8ff0*/  LDS.128 R4, [R0+0x10a00] ;  /* 0x010a000000047984 */ /* 0x007e220000000c00 */
[--C-:B------:R-:W-:Y:S02]  /*9000*/  SHF.R.U64 R27, R24, 0x10, R25.reuse ;  /* 0x00000010181b7819 */ /* 0x100fe40000001219 */
[----:B------:R-:W-:Y:S02]  /*9010*/  SHF.R.U32.HI R24, RZ, 0x10, R25 ;  /* 0x00000010ff187819 */ /* 0x000fe40000011619 */
[--C-:B------:R-:W-:Y:S02]  /*9020*/  SHF.R.U64 R25, R20, 0x10, R21.reuse ;  /* 0x0000001014197819 */ /* 0x100fe40000001215 */
[----:B------:R-:W-:Y:S02]  /*9030*/  SHF.R.U32.HI R20, RZ, 0x10, R21 ;  /* 0x00000010ff147819 */ /* 0x000fe40000011615 */
[----:B------:R-:W-:Y:S02]  /*9040*/  PRMT R51, R51, 0x5410, R24 ;  /* 0x0000541033337816 */ /* 0x000fe40000000018 */
[----:B------:R-:W-:-:S02]  /*9050*/  PRMT R49, R49, 0x5410, R20 ;  /* 0x0000541031317816 */ /* 0x000fc40000000014 */
[----:B------:R-:W-:Y:S01]  /*9060*/  PRMT R50, R50, 0x5410, R27 ;  /* 0x0000541032327816 */ /* 0x000fe2000000001b */
[----:B------:R-:W-:Y:S01]  /*9070*/  IMAD.U32 R26, R51, 0x10000, RZ ;  /* 0x00010000331a7824 */ /* 0x000fe200078e00ff */
[----:B------:R-:W-:Y:S01]  /*9080*/  PRMT R48, R48, 0x5410, R25 ;  /* 0x0000541030307816 */ /* 0x000fe20000000019 */
[C---:B------:R-:W-:Y:S01]  /*9090*/  IMAD.U32 R27, R49.reuse, 0x10000, RZ ;  /* 0x00010000311b7824 */ /* 0x040fe200078e00ff */
[----:B------:R-:W-:Y:S02]  /*90a0*/  LOP3.LUT R49, R49, 0xffff0000, RZ, 0xc0, !PT ;  /* 0xffff000031317812 */ /* 0x000fe400078ec0ff */
[----:B------:R-:W-:Y:S02]  /*90b0*/  LOP3.LUT R51, R51, 0xffff0000, RZ, 0xc0, !PT ;  /* 0xffff000033337812 */ /* 0x000fe400078ec0ff */
[C---:B0-----:R-:W-:Y:S01]  /*90c0*/  LOP3.LUT R21, R6.reuse, 0xffff0000, RZ, 0xc0, !PT ;  /* 0xffff000006157812 */ /* 0x041fe200078ec0ff */
[----:B------:R-:W-:Y:S01]  /*90d0*/  IMAD.U32 R20, R6, 0x10000, RZ ;  /* 0x0001000006147824 */ /* 0x000fe200078e00ff */
[C---:B------:R-:W-:Y:S01]  /*90e0*/  LOP3.LUT R25, R7.reuse, 0xffff0000, RZ, 0xc0, !PT ;  /* 0xffff000007197812 */ /* 0x040fe200078ec0ff */
[----:B------:R-:W-:-:S02]  /*90f0*/  IMAD.U32 R24, R7, 0x10000, RZ ;  /* 0x0001000007187824 */ /* 0x000fc400078e00ff */
[CC--:B------:R-:W-:Y:S01]  /*9100*/  FMUL.FTZ R28, R21.reuse, R26.reuse ;  /* 0x0000001a151c7220 */ /* 0x0c0fe20000410000 */
[----:B------:R-:W-:Y:S01]  /*9110*/  FMUL.FTZ R29, R21, R27 ;  /* 0x0000001b151d7220 */ /* 0x000fe20000410000 */
[C---:B------:R-:W-:Y:S01]  /*9120*/  FMUL.FTZ R21, R25.reuse, R49 ;  /* 0x0000003119157220 */ /* 0x040fe20000410000 */
[----:B------:R-:W-:Y:S02]  /*9130*/  IMAD.U32 R6, R4, 0x10000, RZ ;  /* 0x0001000004067824 */ /* 0x000fe400078e00ff */
[----:B------:R-:W-:Y:S01]  /*9140*/  FFMA.FTZ R31, R20, R27, R28 ;  /* 0x0000001b141f7223 */ /* 0x000fe2000001001c */
[-C--:B------:R-:W-:Y:S01]  /*9150*/  FMUL.FTZ R27, R25, R51.reuse ;  /* 0x00000033191b7220 */ /* 0x080fe20000410000 */
[----:B------:R-:W-:Y:S01]  /*9160*/  FFMA.FTZ R51, R24, R51, -R21 ;  /* 0x0000003318337223 */ /* 0x000fe20000010815 */
[C---:B------:R-:W-:Y:S01]  /*9170*/  IMAD.U32 R7, R5.reuse, 0x10000, RZ ;  /* 0x0001000005077824 */ /* 0x040fe200078e00ff */
[----:B------:R-:W-:Y:S01]  /*9180*/  LOP3.LUT R4, R4, 0xffff0000, RZ, 0xc0, !PT ;  /* 0xffff000004047812 */ /* 0x000fe200078ec0ff */
[----:B------:R-:W-:Y:S01]  /*9190*/  IMAD.U32 R25, R48, 0x10000, RZ ;  /* 0x0001000030197824 */ /* 0x000fe200078e00ff */
[----:B------:R-:W-:Y:S01]  /*91a0*/  LOP3.LUT R5, R5, 0xffff0000, RZ, 0xc0, !PT ;  /* 0xffff000005057812 */ /* 0x000fe200078ec0ff */
[----:B------:R-:W-:Y:S01]  /*91b0*/  IMAD.U32 R21, R50, 0x10000, RZ ;  /* 0x0001000032157824 */ /* 0x000fe200078e00ff */
[----:B------:R-:W-:Y:S01]  /*91c0*/  LOP3.LUT R48, R48, 0xffff0000, RZ, 0xc0, !PT ;  /* 0xffff000030307812 */ /* 0x000fe200078ec0ff */
[----:B------:R-:W-:Y:S01]  /*91d0*/  FFMA.FTZ R26, R20, R26, -R29 ;  /* 0x0000001a141a7223 */ /* 0x000fe2000001081d */
        /* <DEDUP_REMOVED lines=15> */
.L_x_505:
[----:B------:R-:W-:Y:S05]  /*92d0*/  BSYNC B1 ;  /* 0x0000000000017941 */ /* 0x000fea0003800000 */
.L_x_504:
[----:B------:R-:W-:Y:S04]  /*92e0*/  BSSY B1, `(.L_x_506) ;  /* 0x0000030000017945 */ /* 0x000fe80003800000 */
[----:B------:R-:W-:Y:S05]  /*92f0*/  @P4 BRA `(.L_x_507) ;  /* 0x0000000000b84947 */ /* 0x000fea0003800000 */
[----:B0123--:R-:W0:Y:S01]  /*9300*/  LDS.128 R4, [R3+0x13a00] ;  /* 0x013a000003047984 */ /* 0x00fe220000000c00 */
        /* <DEDUP_REMOVED lines=45> */
.L_x_507:
[----:B------:R-:W-:Y:S05]  /*95e0*/  BSYNC B1 ;  /* 0x0000000000017941 */ /* 0x000fea0003800000 */
.L_x_506:
[----:B------:R-:W-:Y:S05]  /*95f0*/  @P5 BRA `(.L_x_497) ;  /* 0x0000002000585947 */ /* 0x000fea0003800000 */
[----:B01234-:R-:W0:Y:S01]  /*9600*/  LDS.128 R4, [R0+0x13a00] ;  /* 0x013a000000047984 */ /* 0x01fe220000000c00 */
        /* <DEDUP_REMOVED lines=13> */
[C---:B------:R-:W-:Y:S01]  /*96e0*/  IMAD.U32 R10, R7.reuse, 0x10000, RZ ;  /* 0x00010000070a7824 */ /* 0x040fe200078e00ff */
[----:B------:R-:W-:Y:S01]  /*96f0*/  LOP3.LUT R7, R7, 0xffff0000, RZ, 0xc0, !PT ;  /* 0xffff000007077812 */ /* 0x000fe200078ec0ff */
[----:B------:R-:W-:-:S02]  /*9700*/  IMAD.U32 R8, R6, 0x10000, RZ ;  /* 0x0001000006087824 */ /* 0x000fc400078e00ff */
[CC--:B------:R-:W-:Y:S01]  /*9710*/  FMUL.FTZ R13, R9.reuse, R12.reuse ;  /* 0x0000000c090d7220 */ /* 0x0c0fe20000410000 */
[----:B------:R-:W-:Y:S01]  /*9720*/  FMUL.FTZ R9, R9, R11 ;  /* 0x0000000b09097220 */ /* 0x000fe20000410000 */
[C---:B------:R-:W-:Y:S01]  /*9730*/  FMUL.FTZ R21, R7.reuse, R41 ;  /* 0x0000002907157220 */ /* 0x040fe20000410000 */
[----:B------:R-:W-:Y:S02]  /*9740*/  IMAD.U32 R3, R4, 0x10000, RZ ;  /* 0x0001000004037824 */ /* 0x000fe400078e00ff */
[C---:B------:R-:W-:Y:S01]  /*9750*/  FFMA.FTZ R14, R8.reuse, R11, -R13 ;  /* 0x0000000b080e7223 */ /* 0x040fe2000001080d */
[----:B------:R-:W-:Y:S01]  /*9760*/  FFMA.FTZ R15, R8, R12, R9 ;  /* 0x0000000c080f7223 */ /* 0x000fe20000010009 */
[-C--:B------:R-:W-:Y:S01]  /*9770*/  FMUL.FTZ R9, R7, R43.reuse ;  /* 0x0000002b07097220 */ /* 0x080fe20000410000 */
        /* <DEDUP_REMOVED lines=21> */
[----:B------:R0:W-:Y:S01]  /*98d0*/  STS.128 [R0+0x13a00], R4 ;  /* 0x013a000400007388 */ /* 0x0001e20000000c00 */
[----:B------:R-:W-:Y:S05]  /*98e0*/  BRA `(.L_x_497) ;  /* 0x0000001c009c7947 */ /* 0x000fea0003800000 */
.L_x_491:
[----:B------:R-:W-:-:S03]  /*98f0*/  UMOV UR4, 0xffffffff ;  /* 0xffffffff00047882 */ /* 0x000fc60000000000 */
[----:B------:R-:W-:Y:S05]  /*9900*/  BRA.DIV UR4, `(.L_x_508) ;  /* 0x0000017a04ac7947 */ /* 0x000fea000b800000 */
[----:B------:R-:W1:Y:S04]  /*9910*/  SHFL.IDX PT, R3, R25, RZ, 0x1e1f ;  /* 0x001e1fff19037589 */ /* 0x000e6800000e0000 */
[----:B------:R-:W2:Y:S04]  /*9920*/  SHFL.IDX PT, R0, R24, RZ, 0x1e1f ;  /* 0x001e1fff18007589 */ /* 0x000ea800000e0000 */
[----:B------:R3:W4:Y:S04]  /*9930*/  SHFL.IDX PT, R5, R27, RZ, 0x1e1f ;  /* 0x001e1fff1b057589 */ /* 0x00072800000e0000 */
[----:B0-----:R3:W0:Y:S01]  /*9940*/  SHFL.IDX PT, R14, R26, RZ, 0x1e1f ;  /* 0x001e1fff1a0e7589 */ /* 0x00162200000e0000 */
[----:B-1----:R-:W-:-:S02]  /*9950*/  IMAD.MOV.U32 R21, RZ, RZ, R3 ;  /* 0x000000ffff157224 */ /* 0x002fc400078e0003 */
[----:B--23--:R-:W-:-:S07]  /*9960*/  IMAD.MOV.U32 R20, RZ, RZ, R0 ;  /* 0x000000ffff147224 */ /* 0x00cfce00078e0000 */
.L_x_740:
[----:B------:R-:W2:Y:S01]  /*9970*/  LDL R39, [R1+0xa4] ;  /* 0x0000a40001277983 */ /* 0x000ea20000100800 */
[----:B------:R-:W-:Y:S01]  /*9980*/  ULDC UR4, c[0x0][0x448] ;  /* 0x0001120000047ab9 */ /* 0x000fe20000000800 */
[----:B------:R-:W-:Y:S01]  /*9990*/  BSSY B1, `(.L_x_509) ;  /* 0x0000041000017945 */ /* 0x000fe20003800000 */
[----:B------:R-:W-:Y:S01]  /*99a0*/  IMAD R112, R112, UR4, RZ ;  /* 0x0000000470707c24 */ /* 0x000fe2000f8e02ff */
[----:B------:R-:W-:Y:S01]  /*99b0*/  CS2R R8, SRZ ;  /* 0x0000000000087805 */ /* 0x000fe2000001ff00 */
[----:B0-----:R-:W-:Y:S01]  /*99c0*/  IMAD.MOV.U32 R36, RZ, RZ, R14 ;  /* 0x000000ffff247224 */ /* 0x001fe200078e000e */
[----:B------:R-:W-:Y:S01]  /*99d0*/  CS2R R10, SRZ ;  /* 0x00000000000a7805 */ /* 0x000fe2000001ff00 */
[----:B------:R-:W-:Y:S01]  /*99e0*/  IMAD R0, R109, -0xc0, R112 ;  /* 0xffffff406d007824 */ /* 0x000fe200078e0270 */
[----:B------:R-:W-:Y:S01]  /*99f0*/  ISETP.GE.AND P1, PT, R7, R112, PT ;  /* 0x000000700700720c */ /* 0x000fe20003f26270 */
[----:B----4-:R-:W-:Y:S01]  /*9a00*/  IMAD.MOV.U32 R37, RZ, RZ, R5 ;  /* 0x000000ffff257224 */ /* 0x010fe200078e0005 */
[----:B------:R-:W-:-:S02]  /*9a10*/  CS2R R4, SRZ ;  /* 0x0000000000047805 */ /* 0x000fc4000001ff00 */
[----:B------:R-:W-:Y:S02]  /*9a20*/  CS2R R6, SRZ ;  /* 0x0000000000067805 */ /* 0x000fe4000001ff00 */
[----:B------:R-:W-:Y:S02]  /*9a30*/  VIMNMX R0, R0, 0xc0, PT ;  /* 0x000000c000007848 */ /* 0x000fe40003fe0100 */
[----:B------:R-:W-:Y:S02]  /*9a40*/  CS2R R12, SRZ ;  /* 0x00000000000c7805 */ /* 0x000fe4000001ff00 */
[----:B------:R-:W-:Y:S02]  /*9a50*/  CS2R R14, SRZ ;  /* 0x00000000000e7805 */ /* 0x000fe4000001ff00 */
[----:B------:R-:W-:Y:S02]  /*9a60*/  CS2R R24, SRZ ;  /* 0x0000000000187805 */ /* 0x000fe4000001ff00 */
[----:B------:R-:W-:-:S02]  /*9a70*/  ISETP.GE.AND P0, PT, R19, R0, PT ;  /* 0x000000001300720c */ /* 0x000fc40003f06270 */
[----:B------:R-:W-:Y:S02]  /*9a80*/  CS2R R26, SRZ ;  /* 0x00000000001a7805 */ /* 0x000fe4000001ff00 */
[----:B------:R-:W-:Y:S02]  /*9a90*/  CS2R R28, SRZ ;  /* 0x00000000001c7805 */ /* 0x000fe4000001ff00 */
[----:B------:R-:W-:Y:S02]  /*9aa0*/  CS2R R30, SRZ ;  /* 0x00000000001e7805 */ /* 0x000fe4000001ff00 */
[----:B------:R-:W-:Y:S02]  /*9ab0*/  CS2R R32, SRZ ;  /* 0x0000000000207805 */ /* 0x000fe4000001ff00 */
[----:B------:R-:W-:Y:S02]  /*9ac0*/  CS2R R34, SRZ ;  /* 0x0000000000227805 */ /* 0x000fe4000001ff00 */
[----:B--2---:R-:W-:Y:S01]  /*9ad0*/  LEA.HI R0, R39, R39, RZ, 0x1 ;  /* 0x0000002727007211 */ /* 0x004fe200078f08ff */
[----:B------:R-:W-:Y:S06]  /*9ae0*/  @P1 BRA `(.L_x_510) ;  /* 0x0000000000ac1947 */ /* 0x000fec0003800000 */
[----:B------:R-:W2:Y:S04]  /*9af0*/  LDL R43, [R1+0x68] ;  /* 0x00006800012b7983 */ /* 0x000ea80000100800 */
[----:B------:R-:W3:Y:S04]  /*9b00*/  LDL R42, [R1+0x64] ;  /* 0x00006400012a7983 */ /* 0x000ee80000100800 */
[----:B------:R-:W2:Y:S01]  /*9b10*/  LDL.64 R40, [R1+0x40] ;  /* 0x0000400001287983 */ /* 0x000ea20000100a00 */
[C---:B------:R-:W-:Y:S01]  /*9b20*/  VIADD R3, R22.reuse, 0x10 ;  /* 0x0000001016037836 */ /* 0x040fe20000000000 */
[----:B------:R-:W-:Y:S01]  /*9b30*/  ULDC UR4, c[0x0][0x3f4] ;  /* 0x0000fd0000047ab9 */ /* 0x000fe20000000800 */
[C---:B------:R-:W-:Y:S01]  /*9b40*/  VIADD R4, R22.reuse, 0x20 ;  /* 0x0000002016047836 */ /* 0x040fe20000000000 */
[----:B------:R-:W-:-:S02]  /*9b50*/  ISETP.GE.AND P1, PT, R22, UR4, PT ;  /* 0x0000000416007c0c */ /* 0x000fc4000bf26270 */
[----:B------:R-:W-:Y:S02]  /*9b60*/  CS2R R24, SRZ ;  /* 0x0000000000187805 */ /* 0x000fe4000001ff00 */
[----:B------:R-:W-:Y:S02]  /*9b70*/  ISETP.GE.AND P2, PT, R3, UR4, PT ;  /* 0x0000000403007c0c */ /* 0x000fe4000bf46270 */
[----:B------:R-:W-:Y:S02]  /*9b80*/  CS2R R26, SRZ ;  /* 0x00000000001a7805 */ /* 0x000fe4000001ff00 */
[----:B------:R-:W-:Y:S02]  /*9b90*/  ISETP.GE.AND P3, PT, R4, UR4, PT ;  /* 0x0000000404007c0c */ /* 0x000fe4000bf66270 */
[----:B------:R-:W-:Y:S02]  /*9ba0*/  CS2R R28, SRZ ;  /* 0x00000000001c7805 */ /* 0x000fe4000001ff00 */
[----:B------:R-:W-:-:S02]  /*9bb0*/  CS2R R30, SRZ ;  /* 0x00000000001e7805 */ /* 0x000fc4000001ff00 */
[----:B------:R-:W-:Y:S01]  /*9bc0*/  CS2R R8, SRZ ;  /* 0x0000000000087805 */ /* 0x000fe2000001ff00 */
[----:B------:R-:W-:Y:S01]  /*9bd0*/  @!P1 IMAD.WIDE R12, R22, 0x2, R20 ;  /* 0x00000002160c9825 */ /* 0x000fe200078e0214 */
[----:B------:R-:W-:Y:S02]  /*9be0*/  CS2R R10, SRZ ;  /* 0x00000000000a7805 */ /* 0x000fe4000001ff00 */
[----:B------:R-:W-:Y:S02]  /*9bf0*/  CS2R R32, SRZ ;  /* 0x0000000000207805 */ /* 0x000fe4000001ff00 */
[----:B------:R-:W-:Y:S02]  /*9c00*/  CS2R R34, SRZ ;  /* 0x0000000000227805 */ /* 0x000fe4000001ff00 */
[----:B------:R-:W-:Y:S01]  /*9c10*/  CS2R R14, SRZ ;  /* 0x00000000000e7805 */ /* 0x000fe2000001ff00 */
[----:B------:R0:W5:Y:S02]  /*9c20*/  @!P1 LD.E.128 R24, desc[UR60][R12.64] ;  /* 0x0000003c0c189980 */ /* 0x000164000c101d00 */
[----:B0-----:R-:W-:Y:S01]  /*9c30*/  CS2R R12, SRZ ;  /* 0x00000000000c7805 */ /* 0x001fe2000001ff00 */
[----:B--2---:R-:W-:-:S02]  /*9c40*/  IMAD.IADD R3, R40, 0x1, R43 ;  /* 0x0000000128037824 */ /* 0x004fc400078e022b */
[----:B---3--:R-:W-:-:S03]  /*9c50*/  IMAD.IADD R5, R40, 0x1, R42 ;  /* 0x0000000128057824 */ /* 0x008fc600078e022a */
[----:B------:R-:W-:Y:S02]  /*9c60*/  SHF.R.S32.HI R4, RZ, 0x1f, R3 ;  /* 0x0000001fff047819 */ /* 0x000fe40000011403 */
[----:B------:R-:W-:Y:S02]  /*9c70*/  SHF.R.S32.HI R6, RZ, 0x1f, R5 ;  /* 0x0000001fff067819 */ /* 0x000fe40000011405 */
[----:B------:R-:W-:Y:S02]  /*9c80*/  LEA.HI R3, R4, R3, RZ, 0x3 ;  /* 0x0000000304037211 */ /* 0x000fe400078f18ff */
[----:B------:R-:W-:Y:S02]  /*9c90*/  LEA.HI R6, R6, R5, RZ, 0x3 ;  /* 0x0000000506067211 */ /* 0x000fe400078f18ff */
[----:B------:R-:W-:Y:S02]  /*9ca0*/  SHF.R.S32.HI R3, RZ, 0x3, R3 ;  /* 0x00000003ff037819 */ /* 0x000fe40000011403 */
[----:B------:R-:W-:-:S03]  /*9cb0*/  SHF.R.S32.HI R45, RZ, 0x3, R6 ;  /* 0x00000003ff2d7819 */ /* 0x000fc60000011406 */
[----:B------:R-:W-:Y:S02]  /*9cc0*/  @!P2 IMAD.SHL.U32 R3, R3, 0x8, RZ ;  /* 0x000000080303a824 */ /* 0x000fe400078e00ff */
[----:B------:R-:W-:Y:S01]  /*9cd0*/  @!P3 IMAD.SHL.U32 R45, R45, 0x8, RZ ;  /* 0x000000082d2db824 */ /* 0x000fe200078e00ff */
[----:B------:R-:W-:Y:S01]  /*9ce0*/  CS2R R4, SRZ ;  /* 0x0000000000047805 */ /* 0x000fe2000001ff00 */
[----:B------:R-:W-:Y:S01]  /*9cf0*/  @!P2 IMAD.WIDE R40, R3, 0x2, R20 ;  /* 0x000000020328a825 */ /* 0x000fe200078e0214 */
[----:B------:R-:W-:-:S03]  /*9d00*/  CS2R R6, SRZ ;  /* 0x0000000000067805 */ /* 0x000fc6000001ff00 */
[----:B------:R-:W-:Y:S01]  /*9d10*/  @!P3 IMAD.WIDE R42, R45, 0x2, R20 ;  /* 0x000000022d2ab825 */ /* 0x000fe200078e0214 */
[----:B------:R0:W5:Y:S03]  /*9d20*/  @!P2 LD.E.128 R28, desc[UR60][R40.64] ;  /* 0x0000003c281ca980 */ /* 0x000166000c101d00 */
[--C-:B------:R-:W-:Y:S01]  /*9d30*/  @!P2 IMAD.WIDE R20, R3, 0x2, R36.reuse ;  /* 0x000000020314a825 */ /* 0x100fe200078e0224 */
[----:B------:R0:W5:Y:S03]  /*9d40*/  @!P3 LD.E.128 R32, desc[UR60][R42.64] ;  /* 0x0000003c2a20b980 */ /* 0x000166000c101d00 */
[--C-:B------:R-:W-:Y:S01]  /*9d50*/  @!P3 IMAD.WIDE R44, R45, 0x2, R36.reuse ;  /* 0x000000022d2cb825 */ /* 0x100fe200078e0224 */
[----:B------:R0:W5:Y:S03]  /*9d60*/  @!P2 LD.E.128 R8, desc[UR60][R20.64] ;  /* 0x0000003c1408a980 */ /* 0x000166000c101d00 */
[----:B------:R-:W-:Y:S01]  /*9d70*/  @!P1 IMAD.WIDE R36, R22, 0x2, R36 ;  /* 0x0000000216249825 */ /* 0x000fe200078e0224 */
[----:B------:R0:W5:Y:S04]  /*9d80*/  @!P3 LD.E.128 R12, desc[UR60][R44.64] ;  /* 0x0000003c2c0cb980 */ /* 0x000168000c101d00 */
[----:B------:R0:W5:Y:S02]  /*9d90*/  @!P1 LD.E.128 R4, desc[UR60][R36.64] ;  /* 0x0000003c24049980 */ /* 0x000164000c101d00 */
.L_x_510:
[----:B------:R-:W-:Y:S05]  /*9da0*/  BSYNC B1 ;  /* 0x0000000000017941 */ /* 0x000fea0003800000 */
.L_x_509:
[----:B------:R-:W-:Y:S01]  /*9db0*/  LOP3.LUT R0, R0, 0xfffffffe, RZ, 0xc0, !PT ;  /* 0xfffffffe00007812 */ /* 0x000fe200078ec0ff */
[----:B-----5:R-:W-:Y:S01]  /*9dc0*/  IMAD.MOV.U32 R3, RZ, RZ, R4 ;  /* 0x000000ffff037224 */ /* 0x020fe200078e0004 */
[----:B------:R-:W-:Y:S01]  /*9dd0*/  BSSY B1, `(.L_x_511) ;  /* 0x0000031000017945 */ /* 0x000fe20003800000 */
[----:B0-----:R-:W-:Y:S02]  /*9de0*/  IMAD.MOV.U32 R20, RZ, RZ, R5 ;  /* 0x000000ffff147224 */ /* 0x001fe400078e0005 */
[----:B------:R-:W-:Y:S01]  /*9df0*/  IMAD.IADD R0, R39, 0x1, -R0 ;  /* 0x0000000127007824 */ /* 0x000fe200078e0a00 */
[----:B------:R-:W-:Y:S01]  /*9e00*/  PRMT R59, R3, 0x7610, R59 ;  /* 0x00007610033b7816 */ /* 0x000fe2000000003b */
[----:B------:R-:W-:Y:S01]  /*9e10*/  IMAD.MOV.U32 R37, RZ, RZ, R9 ;  /* 0x000000ffff257224 */ /* 0x000fe200078e0009 */
[----:B------:R-:W-:Y:S01]  /*9e20*/  PRMT R60, R20, 0x7610, R60 ;  /* 0x00007610143c7816 */ /* 0x000fe2000000003c */
[----:B------:R-:W-:Y:S01]  /*9e30*/  IMAD.MOV.U32 R20, RZ, RZ, R7 ;  /* 0x000000ffff147224 */ /* 0x000fe200078e0007 */
[----:B------:R-:W-:Y:S01]  /*9e40*/  SHF.L.U32 R3, R0, 0x1f, RZ ;  /* 0x0000001f00037819 */ /* 0x000fe200000006ff */
[----:B------:R-:W-:Y:S01]  /*9e50*/  IMAD.MOV.U32 R36, RZ, RZ, R8 ;  /* 0x000000ffff247224 */ /* 0x000fe200078e0008 */
        /* <DEDUP_REMOVED lines=16> */
[----:B------:R-:W-:-:S02]  /*9f60*/  IMAD.MOV.U32 R37, RZ, RZ, R25 ;  /* 0x000000ffff257224 */ /* 0x000fc400078e0019 */
        /* <DEDUP_REMOVED lines=23> */
.L_x_741:
[----:B------:R-:W-:Y:S05]  /*a0e0*/  BSYNC B1 ;  /* 0x0000000000017941 */ /* 0x000fea0003800000 */
.L_x_511:
[----:B------:R-:W-:Y:S02]  /*a0f0*/  PRMT R49, R0, 0x7610, R49 ;  /* 0x0000761000317816 */ /* 0x000fe40000000031 */
[----:B------:R-:W-:Y:S01]  /*a100*/  PRMT R50, R20, 0x7610, R50 ;  /* 0x0000761014327816 */ /* 0x000fe20000000032 */
[----:B------:R-:W-:Y:S06]  /*a110*/  @P0 BRA `(.L_x_497) ;  /* 0x0000001400900947 */ /* 0x000fec0003800000 */
[----:B------:R1:W5:Y:S01]  /*a120*/  LDL R78, [R1+0x54] ;  /* 0x00005400014e7983 */ /* 0x0003620000100800 */
[----:B0-----:R-:W0:Y:S03]  /*a130*/  LDC R3, c[0x0][0x3f4] ;  /* 0x0000fd00ff037b82 */ /* 0x001e260000000800 */
[----:B------:R1:W5:Y:S04]  /*a140*/  LDL R77, [R1+0xc8] ;  /* 0x0000c800014d7983 */ /* 0x0003680000100800 */
[----:B------:R1:W5:Y:S04]  /*a150*/  LDL R75, [R1+0x5c] ;  /* 0x00005c00014b7983 */ /* 0x0003680000100800 */
[----:B------:R1:W5:Y:S01]  /*a160*/  LDL R73, [R1+0x58] ;  /* 0x0000580001497983 */ /* 0x0003620000100800 */
[C---:B------:R-:W-:Y:S01]  /*a170*/  VIADD R0, R22.reuse, 0x10 ;  /* 0x0000001016007836 */ /* 0x040fe20000000000 */
[----:B------:R-:W-:Y:S01]  /*a180*/  BSSY B1, `(.L_x_513) ;  /* 0x0000073000017945 */ /* 0x000fe20003800000 */
[C---:B------:R-:W-:Y:S01]  /*a190*/  VIADD R20, R22.reuse, 0x20 ;  /* 0x0000002016147836 */ /* 0x040fe20000000000 */
[----:B0-----:R-:W-:-:S02]  /*a1a0*/  ISETP.GE.AND P0, PT, R22, R3, PT ;  /* 0x000000031600720c */ /* 0x001fc40003f06270 */
[-C--:B------:R-:W-:Y:S02]  /*a1b0*/  ISETP.GE.AND P1, PT, R0, R3.reuse, PT ;  /* 0x000000030000720c */ /* 0x080fe40003f26270 */
[----:B------:R-:W-:-:S09]  /*a1c0*/  ISETP.GE.AND P2, PT, R20, R3, PT ;  /* 0x000000031400720c */ /* 0x000fd20003f46270 */
[----:B-1----:R-:W-:Y:S05]  /*a1d0*/  @P0 BRA `(.L_x_514) ;  /* 0x0000000400b40947 */ /* 0x002fea0003800000 */
[----:B------:R-:W-:Y:S02]  /*a1e0*/  LEA.HI R0, R38, R38, RZ, 0x1 ;  /* 0x0000002626007211 */ /* 0x000fe400078f08ff */
[----:B-----5:R-:W-:Y:S02]  /*a1f0*/  LOP3.LUT R20, R78, 0x18, R22, 0xf8, !PT ;  /* 0x000000184e147812 */ /* 0x020fe400078ef816 */
[----:B------:R-:W-:Y:S02]  /*a200*/  LOP3.LUT R37, R0, 0xfffffffe, RZ, 0xc0, !PT ;  /* 0xfffffffe00257812 */ /* 0x000fe400078ec0ff */
[----:B------:R-:W-:Y:S02]  /*a210*/  LOP3.LUT R20, R20, R73, RZ, 0x3c, !PT ;  /* 0x0000004914147212 */ /* 0x000fe400078e3cff */
[----:B------:R-:W-:Y:S01]  /*a220*/  SHF.R.U64 R67, R4, 0x10, R5 ;  /* 0x0000001004437819 */ /* 0x000fe20000001205 */
[----:B------:R-:W-:Y:S01]  /*a230*/  IMAD.IADD R0, R38, 0x1, -R37 ;  /* 0x0000000126007824 */ /* 0x000fe200078e0a25 */
[----:B------:R-:W-:Y:S01]  /*a240*/  SHF.R.U64 R65, R24, 0x10, R25 ;  /* 0x0000001018417819 */ /* 0x000fe20000001219 */
[----:B------:R-:W-:Y:S01]  /*a250*/  IMAD.IADD R36, R75, 0x1, R20 ;  /* 0x000000014b247824 */ /* 0x000fe200078e0214 */
[----:B------:R-:W-:-:S02]  /*a260*/  SHF.R.U64 R24, R26, 0x10, R27 ;  /* 0x000000101a187819 */ /* 0x000fc4000000121b */
[----:B------:R-:W-:Y:S02]  /*a270*/  LEA.HI R0, R3, R0, RZ, 0x1d ;  /* 0x0000000003007211 */ /* 0x000fe400078fe8ff */
[----:B------:R-:W-:Y:S02]  /*a280*/  SHF.R.U32.HI R27, RZ, 0x10, R27 ;  /* 0x00000010ff1b7819 */ /* 0x000fe4000001161b */
[----:B------:R-:W-:Y:S02]  /*a290*/  SHF.R.S32.HI R37, RZ, 0x1f, R0 ;  /* 0x0000001fff257819 */ /* 0x000fe40000011400 */
[----:B------:R-:W-:Y:S02]  /*a2a0*/  PRMT R67, R59, 0x5410, R67 ;  /* 0x000054103b437816 */ /* 0x000fe40000000043 */
[----:B------:R-:W-:Y:S01]  /*a2b0*/  LEA.HI R37, R37, R0, RZ, 0x2 ;  /* 0x0000000025257211 */ /* 0x000fe200078f10ff */
[----:B------:R-:W-:Y:S01]  /*a2c0*/  IMAD.SHL.U32 R0, R0, 0x8, RZ ;  /* 0x0000000800007824 */ /* 0x000fe200078e00ff */
[----:B------:R-:W-:Y:S01]  /*a2d0*/  SHF.R.U32.HI R69, RZ, 0x10, R5 ;  /* 0x00000010ff457819 */ /* 0x000fe20000011605 */
[----:B------:R-:W-:Y:S01]  /*a2e0*/  IMAD.U32 R70, R67, 0x10000, RZ ;  /* 0x0001000043467824 */ /* 0x000fe200078e00ff */
[----:B------:R-:W-:-:S02]  /*a2f0*/  SHF.R.S32.HI R37, RZ, 0x2, R37 ;  /* 0x00000002ff257819 */ /* 0x000fc40000011425 */
[----:B------:R-:W-:Y:S01]  /*a300*/  LOP3.LUT R20, R78, 0x18, R0, 0xf8, !PT ;  /* 0x000000184e147812 */ /* 0x000fe200078ef800 */
[----:B------:R-:W-:Y:S01]  /*a310*/  IMAD R0, R36, 0x2, R77 ;  /* 0x0000000224007824 */ /* 0x000fe200078e024d */
[----:B------:R-:W-:Y:S01]  /*a320*/  PRMT R65, R61, 0x5410, R65 ;  /* 0x000054103d417816 */ /* 0x000fe20000000041 */
[----:B------:R-:W-:Y:S01]  /*a330*/  IMAD R37, R37, 0x1800, R75 ;  /* 0x0000180025257824 */ /* 0x000fe200078e024b */
[----:B------:R-:W-:Y:S02]  /*a340*/  LOP3.LUT R20, R20, R73, RZ, 0x3c, !PT ;  /* 0x0000004914147212 */ /* 0x000fe400078e3cff */
[----:B------:R-:W-:Y:S02]  /*a350*/  SHF.R.U64 R26, R6, 0x10, R7 ;  /* 0x00000010061a7819 */ /* 0x000fe40000001207 */
[----:B------:R-:W-:Y:S01]  /*a360*/  PRMT R5, R62, 0x5410, R27 ;  /* 0x000054103e057816 */ /* 0x000fe2000000001b */
[----:B------:R-:W-:Y:S01]  /*a370*/  IMAD.IADD R41, R37, 0x1, R20 ;  /* 0x0000000125297824 */ /* 0x000fe200078e0214 */
[----:B------:R-:W-:Y:S01]  /*a380*/  SHF.R.U32.HI R66, RZ, 0x10, R25 ;  /* 0x00000010ff427819 */ /* 0x000fe20000011619 */
[----:B------:R-:W0:Y:S01]  /*a390*/  LDS.128 R36, [R0] ;  /* 0x0000000000247984 */ /* 0x000e220000000c00 */
[----:B------:R-:W-:Y:S01]  /*a3a0*/  SHF.R.U32.HI R6, RZ, 0x10, R7 ;  /* 0x00000010ff067819 */ /* 0x000fe20000011607 */
[----:B------:R-:W-:Y:S01]  /*a3b0*/  IMAD R20, R41, 0x2, R16 ;  /* 0x0000000229147824 */ /* 0x000fe200078e0210 */
[----:B------:R-:W-:-:S02]  /*a3c0*/  PRMT R69, R60, 0x5410, R69 ;  /* 0x000054103c457816 */ /* 0x000fc40000000045 */
[----:B------:R-:W-:Y:S02]  /*a3d0*/  PRMT R66, R45, 0x5432, R66 ;  /* 0x000054322d427816 */ /* 0x000fe40000000042 */
[----:B------:R-:W1:Y:S01]  /*a3e0*/  LDS.128 R40, [R20+0xda00] ;  /* 0x00da000014287984 */ /* 0x000e620000000c00 */
[----:B------:R-:W-:Y:S01]  /*a3f0*/  PRMT R6, R44, 0x5432, R6 ;  /* 0x000054322c067816 */ /* 0x000fe20000000006 */
[----:B------:R-:W-:Y:S01]  /*a400*/  IMAD.U32 R72, R69, 0x10000, RZ ;  /* 0x0001000045487824 */ /* 0x000fe200078e00ff */
[----:B------:R-:W-:Y:S02]  /*a410*/  LOP3.LUT R67, R67, 0xffff0000, RZ, 0xc0, !PT ;  /* 0xffff000043437812 */ /* 0x000fe400078ec0ff */
[----:B------:R-:W-:Y:S01]  /*a420*/  LOP3.LUT R69, R69, 0xffff0000, RZ, 0xc0, !PT ;  /* 0xffff000045457812 */ /* 0x000fe200078ec0ff */
[----:B------:R-:W-:Y:S01]  /*a430*/  IMAD.U32 R71, R6, 0x10000, RZ ;  /* 0x0001000006477824 */ /* 0x000fe200078e00ff */
[----:B------:R-:W-:Y:S02]  /*a440*/  PRMT R24, R46, 0x5432, R24 ;  /* 0x000054322e187816 */ /* 0x000fe40000000018 */
[----:B------:R-:W-:Y:S01]  /*a450*/  PRMT R26, R21, 0x5432, R26 ;  /* 0x00005432151a7816 */ /* 0x000fe2000000001a */
[C---:B0-----:R-:W-:Y:S01]  /*a460*/  IMAD.U32 R59, R36.reuse, 0x10000, RZ ;  /* 0x00010000243b7824 */ /* 0x041fe200078e00ff */
[----:B------:R-:W-:Y:S01]  /*a470*/  LOP3.LUT R60, R36, 0xffff0000, RZ, 0xc0, !PT ;  /* 0xffff0000243c7812 */ /* 0x000fe200078ec0ff */
[----:B------:R-:W-:Y:S01]  /*a480*/  IMAD.U32 R36, R65, 0x10000, RZ ;  /* 0x0001000041247824 */ /* 0x000fe200078e00ff */
[C---:B------:R-:W-:Y:S01]  /*a490*/  LOP3.LUT R4, R38.reuse, 0xffff0000, RZ, 0xc0, !PT ;  /* 0xffff000026047812 */ /* 0x040fe200078ec0ff */
[----:B------:R-:W-:Y:S01]  /*a4a0*/  IMAD.U32 R7, R38, 0x10000, RZ ;  /* 0x0001000026077824 */ /* 0x000fe200078e00ff */
[C---:B------:R-:W-:Y:S01]  /*a4b0*/  LOP3.LUT R38, R39.reuse, 0xffff0000, RZ, 0xc0, !PT ;  /* 0xffff000027267812 */ /* 0x040fe200078ec0ff */
[----:B------:R-:W-:Y:S01]  /*a4c0*/  IMAD.U32 R62, R39, 0x10000, RZ ;  /* 0x00010000273e7824 */ /* 0x000fe200078e00ff */
[C---:B-1----:R-:W-:Y:S01]  /*a4d0*/  LOP3.LUT R39, R40.reuse, 0xffff0000, RZ, 0xc0, !PT ;  /* 0xffff000028277812 */ /* 0x042fe200078ec0ff */
[----:B------:R-:W-:Y:S01]  /*a4e0*/  IMAD.U32 R27, R40, 0x10000, RZ ;  /* 0x00010000281b7824 */ /* 0x000fe200078e00ff */
[C---:B------:R-:W-:Y:S01]  /*a4f0*/  LOP3.LUT R40, R41.reuse, 0xffff0000, RZ, 0xc0, !PT ;  /* 0xffff000029287812 */ /* 0x040fe200078ec0ff */
[----:B------:R-:W-:Y:S01]  /*a500*/  IMAD.U32 R63, R41, 0x10000, RZ ;  /* 0x00010000293f7824 */ /* 0x000fe200078e00ff */
[C---:B------:R-:W-:Y:S01]  /*a510*/  LOP3.LUT R25, R42.reuse, 0xffff0000, RZ, 0xc0, !PT ;  /* 0xffff00002a197812 */ /* 0x040fe200078ec0ff */
[C---:B------:R-:W-:Y:S01]  /*a520*/  FMUL.FTZ R68, R27.reuse, R70 ;  /* 0x000000461b447220 */ /* 0x040fe20000410000 */
[-C--:B------:R-:W-:Y:S01]  /*a530*/  FMUL.FTZ R74, R27, R36.reuse ;  /* 0x000000241b4a7220 */ /* 0x080fe20000410000 */
[----:B------:R-:W-:Y:S01]  /*a540*/  IMAD.U32 R64, R43, 0x10000, RZ ;  /* 0x000100002b407824 */ /* 0x000fe200078e00ff */
[----:B------:R-:W-:Y:S01]  /*a550*/  LOP3.LUT R65, R65, 0xffff0000, RZ, 0xc0, !PT ;  /* 0xffff000041417812 */ /* 0x000fe200078ec0ff */
[----:B------:R-:W-:Y:S01]  /*a560*/  FFMA.FTZ R27, R59, R36, -R68 ;  /* 0x000000243b1b7223 */ /* 0x000fe20000010844 */
[----:B------:R-:W-:Y:S01]  /*a570*/  IMAD.U32 R41, R42, 0x10000, RZ ;  /* 0x000100002a297824 */ /* 0x000fe200078e00ff */
[----:B------:R-:W-:Y:S01]  /*a580*/  LOP3.LUT R42, R43, 0xffff0000, RZ, 0xc0, !PT ;  /* 0xffff00002b2a7812 */ /* 0x000fe200078ec0ff */
[----:B------:R-:W-:-:S02]  /*a590*/  IMAD.U32 R68, R66, 0x10000, RZ ;  /* 0x0001000042447824 */ /* 0x000fc400078e00ff */
[----:B------:R-:W-:Y:S01]  /*a5a0*/  FFMA.FTZ R36, R59, R70, R74 ;  /* 0x000000463b247223 */ /* 0x000fe2000001004a */
[----:B------:R-:W-:Y:S02]  /*a5b0*/  IMAD.U32 R43, R5, 0x10000, RZ ;  /* 0x00010000052b7824 */ /* 0x000fe400078e00ff */
[----:B------:R-:W-:Y:S01]  /*a5c0*/  FMUL.FTZ R59, R64, R71 ;  /* 0x00000047403b7220 */ /* 0x000fe20000410000 */
[----:B------:R-:W-:Y:S02]  /*a5d0*/  IMAD.U32 R61, R37, 0x10000, RZ ;  /* 0x00010000253d7824 */ /* 0x000fe400078e00ff */
[C---:B------:R-:W-:Y:S01]  /*a5e0*/  FMUL.FTZ R70, R63.reuse, R68 ;  /* 0x000000443f467220 */ /* 0x040fe20000410000 */
[----:B------:R-:W-:Y:S01]  /*a5f0*/  LOP3.LUT R66, R66, 0xffff0000, RZ, 0xc0, !PT ;  /* 0xffff000042427812 */ /* 0x000fe200078ec0ff */
[-C--:B------:R-:W-:Y:S01]  /*a600*/  FMUL.FTZ R64, R64, R43.reuse ;  /* 0x0000002b40407220 */ /* 0x080fe20000410000 */
[-C--:B------:R-:W-:Y:S01]  /*a610*/  FMUL.FTZ R76, R63, R72.reuse ;  /* 0x000000483f4c7220 */ /* 0x080fe20000410000 */
[----:B------:R-:W-:Y:S01]  /*a620*/  FFMA.FTZ R70, R61, R72, R70 ;  /* 0x000000483d467223 */ /* 0x000fe20000010046 */
[----:B------:R-:W-:Y:S01]  /*a630*/  FFMA.FTZ R59, R62, R43, -R59 ;  /* 0x0000002b3e3b7223 */ /* 0x000fe2000001083b */
[----:B------:R-:W-:Y:S01]  /*a640*/  LOP3.LUT R37, R37, 0xffff0000, RZ, 0xc0, !PT ;  /* 0xffff000025257812 */ /* 0x000fe200078ec0ff */
[C---:B------:R-:W-:Y:S01]  /*a650*/  FMUL.FTZ R43, R39.reuse, R67 ;  /* 0x00000043272b7220 */ /* 0x040fe20000410000 */
[----:B------:R-:W-:Y:S01]  /*a660*/  FMUL.FTZ R72, R40, R69 ;  /* 0x0000004528487220 */ /* 0x000fe20000410000 */
[----:B------:R-:W-:Y:S01]  /*a670*/  FFMA.FTZ R71, R62, R71, R64 ;  /* 0x000000473e477223 */ /* 0x000fe20000010040 */
[----:B------:R-:W-:Y:S01]  /*a680*/  FMUL.FTZ R39, R39, R65 ;  /* 0x0000004127277220 */ /* 0x000fe20000410000 */
[----:B------:R-:W-:Y:S01]  /*a690*/  FMUL.FTZ R40, R40, R66 ;  /* 0x0000004228287220 */ /* 0x000fe20000410000 */
[----:B------:R-:W-:-:S02]  /*a6a0*/  IMAD.U32 R64, R26, 0x10000, RZ ;  /* 0x000100001a407824 */ /* 0x000fc400078e00ff */
[----:B------:R-:W-:Y:S01]  /*a6b0*/  FFMA.FTZ R76, R61, R68, -R76 ;  /* 0x000000443d4c7223 */ /* 0x000fe2000001084c */
[----:B------:R-:W-:Y:S02]  /*a6c0*/  IMAD.U32 R62, R24, 0x10000, RZ ;  /* 0x00010000183e7824 */ /* 0x000fe400078e00ff */
[C---:B------:R-:W-:Y:S01]  /*a6d0*/  FFMA.FTZ R68, R60.reuse, R65, -R43 ;  /* 0x000000413c447223 */ /* 0x040fe2000001082b */
[----:B------:R-:W-:Y:S01]  /*a6e0*/  FFMA.FTZ R39, R60, R67, R39 ;  /* 0x000000433c277223 */ /* 0x000fe20000010027 */
[----:B------:R-:W-:Y:S01]  /*a6f0*/  FFMA.FTZ R69, R37, R69, R40 ;  /* 0x0000004525457223 */ /* 0x000fe20000010028 */
[----:B------:R-:W-:Y:S01]  /*a700*/  FMUL.FTZ R60, R41, R64 ;  /* 0x00000040293c7220 */ /* 0x000fe20000410000 */
[----:B------:R-:W-:Y:S01]  /*a710*/  FFMA.FTZ R43, R37, R66, -R72 ;  /* 0x00000042252b7223 */ /* 0x000fe20000010848 */
[-C--:B------:R-:W-:Y:S01]  /*a720*/  FMUL.FTZ R40, R41, R62.reuse ;  /* 0x0000003e29287220 */ /* 0x080fe20000410000 */
[----:B------:R-:W-:Y:S01]  /*a730*/  LOP3.LUT R26, R26, 0xffff0000, RZ, 0xc0, !PT ;  /* 0xffff00001a1a7812 */ /* 0x000fe200078ec0ff */
[C---:B------:R-:W-:Y:S01]  /*a740*/  FFMA.FTZ R60, R7.reuse, R62, -R60 ;  /* 0x0000003e073c7223 */ /* 0x040fe2000001083c */
[----:B------:R-:W-:Y:S01]  /*a750*/  LOP3.LUT R37, R6, 0xffff0000, RZ, 0xc0, !PT ;  /* 0xffff000006257812 */ /* 0x000fe200078ec0ff */
[----:B------:R-:W-:Y:S01]  /*a760*/  FFMA.FTZ R40, R7, R64, R40 ;  /* 0x0000004007287223 */ /* 0x000fe20000010028 */
[----:B------:R-:W-:Y:S01]  /*a770*/  LOP3.LUT R24, R24, 0xffff0000, RZ, 0xc0, !PT ;  /* 0xffff000018187812 */ /* 0x000fe200078ec0ff */
[----:B------:R-:W-:Y:S01]  /*a780*/  FMUL.FTZ R7, R25, R26 ;  /* 0x0000001a19077220 */ /* 0x000fe20000410000 */
[----:B------:R-:W-:Y:S01]  /*a790*/  LOP3.LUT R5, R5, 0xffff0000, RZ, 0xc0, !PT ;  /* 0xffff000005057812 */ /* 0x000fe200078ec0ff */
[----:B------:R-:W-:-:S02]  /*a7a0*/  FMUL.FTZ R61, R42, R37 ;  /* 0x000000252a3d7220 */ /* 0x000fc40000410000 */
[-C--:B------:R-:W-:Y:S01]  /*a7b0*/  FMUL.FTZ R25, R25, R24.reuse ;  /* 0x0000001819197220 */ /* 0x080fe20000410000 */
[----:B------:R-:W-:Y:S01]  /*a7c0*/  FFMA.FTZ R7, R4, R24, -R7 ;  /* 0x0000001804077223 */ /* 0x000fe20000010807 */
[-C--:B------:R-:W-:Y:S01]  /*a7d0*/  FMUL.FTZ R6, R42, R5.reuse ;  /* 0x000000052a067220 */ /* 0x080fe20000410000 */
[----:B------:R-:W-:Y:S01]  /*a7e0*/  FFMA.FTZ R42, R38, R5, -R61 ;  /* 0x00000005262a7223 */ /* 0x000fe2000001083d */
[----:B------:R-:W-:Y:S01]  /*a7f0*/  FFMA.FTZ R41, R4, R26, R25 ;  /* 0x0000001a04297223 */ /* 0x000fe20000010019 */
[----:B------:R-:W-:Y:S01]  /*a800*/  F2FP.BF16.F32.PACK_AB R4, R68, R27 ;  /* 0x0000001b4404723e */ /* 0x000fe200000010ff */
[----:B------:R-:W-:Y:S01]  /*a810*/  FFMA.FTZ R38, R38, R37, R6 ;  /* 0x0000002526267223 */ /* 0x000fe20000010006 */
[----:B------:R-:W-:Y:S02]  /*a820*/  F2FP.BF16.F32.PACK_AB R6, R7, R60 ;  /* 0x0000003c0706723e */ /* 0x000fe400000010ff */
[----:B------:R-:W-:Y:S02]  /*a830*/  F2FP.BF16.F32.PACK_AB R5, R43, R76 ;  /* 0x0000004c2b05723e */ /* 0x000fe400000010ff */
[----:B------:R-:W-:-:S02]  /*a840*/  F2FP.BF16.F32.PACK_AB R7, R42, R59 ;  /* 0x0000003b2a07723e */ /* 0x000fc400000010ff */
[----:B------:R-:W-:Y:S02]  /*a850*/  F2FP.BF16.F32.PACK_AB R24, R39, R36 ;  /* 0x000000242718723e */ /* 0x000fe400000010ff */
[----:B------:R-:W-:Y:S01]  /*a860*/  F2FP.BF16.F32.PACK_AB R25, R69, R70 ;  /* 0x000000464519723e */ /* 0x000fe200000010ff */
[----:B------:R0:W-:Y:S01]  /*a870*/  STS.128 [R0], R4 ;  /* 0x0000000400007388 */ /* 0x0001e20000000c00 */
[----:B------:R-:W-:Y:S02]  /*a880*/  F2FP.BF16.F32.PACK_AB R26, R41, R40 ;  /* 0x00000028291a723e */ /* 0x000fe400000010ff */
[----:B------:R-:W-:-:S05]  /*a890*/  F2FP.BF16.F32.PACK_AB R27, R38, R71 ;  /* 0x00000047261b723e */ /* 0x000fca00000010ff */
[----:B------:R0:W-:Y:S02]  /*a8a0*/  STS.128 [R20+0xda00], R24 ;  /* 0x00da001814007388 */ /* 0x0001e40000000c00 */
.L_x_514:
[----:B------:R-:W-:Y:S05]  /*a8b0*/  BSYNC B1 ;  /* 0x0000000000017941 */ /* 0x000fea0003800000 */
.L_x_513:
[----:B------:R-:W-:Y:S04]  /*a8c0*/  BSSY B1, `(.L_x_515) ;  /* 0x0000075000017945 */ /* 0x000fe80003800000 */
[----:B------:R-:W-:Y:S05]  /*a8d0*/  @P1 BRA `(.L_x_516) ;  /* 0x0000000400cc1947 */ /* 0x000fea0003800000 */
[----:B0-----:R-:W2:Y:S04]  /*a8e0*/  LDL R0, [R1+0x68] ;  /* 0x0000680001007983 */ /* 0x001ea80000100800 */
[----:B------:R-:W2:Y:S01]  /*a8f0*/  LDL.64 R4, [R1+0x40] ;  /* 0x0000400001047983 */ /* 0x000ea20000100a00 */
[--C-:B------:R-:W-:Y:S02]  /*a900*/  SHF.R.U64 R39, R28, 0x10, R29.reuse ;  /* 0x000000101c277819 */ /* 0x100fe4000000121d */
[----:B------:R-:W-:Y:S02]  /*a910*/  SHF.R.U32.HI R28, RZ, 0x10, R29 ;  /* 0x00000010ff1c7819 */ /* 0x000fe4000001161d */
[----:B------:R-:W-:Y:S02]  /*a920*/  SHF.R.U64 R29, R8, 0x10, R9 ;  /* 0x00000010081d7819 */ /* 0x000fe40000001209 */
[----:B------:R-:W-:-:S02]  /*a930*/  SHF.R.U64 R37, R30, 0x10, R31 ;  /* 0x000000101e257819 */ /* 0x000fc4000000121f */
[----:B------:R-:W-:Y:S02]  /*a940*/  PRMT R54, R54, 0x5410, R29 ;  /* 0x0000541036367816 */ /* 0x000fe4000000001d */
[----:B------:R-:W-:Y:S02]  /*a950*/  SHF.R.U32.HI R8, RZ, 0x10, R9 ;  /* 0x00000010ff087819 */ /* 0x000fe40000011609 */
[----:B------:R-:W-:Y:S01]  /*a960*/  PRMT R58, R58, 0x5410, R39 ;  /* 0x000054103a3a7816 */ /* 0x000fe20000000027 */
[----:B------:R-:W-:Y:S01]  /*a970*/  IMAD.U32 R39, R54, 0x10000, RZ ;  /* 0x0001000036277824 */ /* 0x000fe200078e00ff */
[----:B------:R-:W-:Y:S02]  /*a980*/  PRMT R57, R57, 0x5410, R28 ;  /* 0x0000541039397816 */ /* 0x000fe4000000001c */
[----:B------:R-:W-:Y:S01]  /*a990*/  PRMT R56, R56, 0x5410, R37 ;  /* 0x0000541038387816 */ /* 0x000fe20000000025 */
[----:B------:R-:W-:Y:S01]  /*a9a0*/  IMAD.U32 R37, R58, 0x10000, RZ ;  /* 0x000100003a257824 */ /* 0x000fe200078e00ff */
[----:B------:R-:W-:-:S02]  /*a9b0*/  PRMT R53, R53, 0x5410, R8 ;  /* 0x0000541035357816 */ /* 0x000fc40000000008 */
[----:B------:R-:W-:Y:S02]  /*a9c0*/  LOP3.LUT R41, R54, 0xffff0000, RZ, 0xc0, !PT ;  /* 0xffff000036297812 */ /* 0x000fe400078ec0ff */
[--C-:B------:R-:W-:Y:S02]  /*a9d0*/  SHF.R.U64 R9, R10, 0x10, R11.reuse ;  /* 0x000000100a097819 */ /* 0x100fe4000000120b */
[----:B------:R-:W-:Y:S02]  /*a9e0*/  SHF.R.U32.HI R10, RZ, 0x10, R11 ;  /* 0x00000010ff0a7819 */ /* 0x000fe4000001160b */
[----:B------:R-:W-:Y:S02]  /*a9f0*/  PRMT R52, R52, 0x5410, R9 ;  /* 0x0000541034347816 */ /* 0x000fe40000000009 */
[----:B------:R-:W-:Y:S02]  /*aa00*/  SHF.R.U32.HI R30, RZ, 0x10, R31 ;  /* 0x00000010ff1e7819 */ /* 0x000fe4000001161f */
[----:B------:R-:W-:-:S02]  /*aa10*/  PRMT R51, R51, 0x5410, R10 ;  /* 0x0000541033337816 */ /* 0x000fc4000000000a */
[----:B------:R-:W-:Y:S01]  /*aa20*/  PRMT R55, R55, 0x5410, R30 ;  /* 0x0000541037377816 */ /* 0x000fe2000000001e */
[----:B--2---:R-:W-:-:S05]  /*aa30*/  IMAD.IADD R0, R4, 0x1, R0 ;  /* 0x0000000104007824 */ /* 0x004fca00078e0200 */
[----:B------:R-:W-:-:S04]  /*aa40*/  SHF.R.S32.HI R5, RZ, 0x1f, R0 ;  /* 0x0000001fff057819 */ /* 0x000fc80000011400 */
[CC--:B------:R-:W-:Y:S02]  /*aa50*/  LEA.HI R4, R5.reuse, R0.reuse, RZ, 0x3 ;  /* 0x0000000005047211 */ /* 0x0c0fe400078f18ff */
[----:B------:R-:W-:Y:S02]  /*aa60*/  LEA.HI R5, R5, R0, RZ, 0x5 ;  /* 0x0000000005057211 */ /* 0x000fe400078f28ff */
[--C-:B------:R-:W-:Y:S02]  /*aa70*/  SHF.R.S32.HI R6, RZ, 0x3, R4.reuse ;  /* 0x00000003ff067819 */ /* 0x100fe40000011404 */
[----:B-----5:R-:W-:Y:S02]  /*aa80*/  LOP3.LUT R4, R78, 0x18, R4, 0xf8, !PT ;  /* 0x000000184e047812 */ /* 0x020fe400078ef804 */
[----:B------:R-:W-:Y:S02]  /*aa90*/  LEA.HI R0, R3, R6, RZ, 0x1d ;  /* 0x0000000603007211 */ /* 0x000fe400078fe8ff */
[----:B------:R-:W-:-:S02]  /*aaa0*/  SHF.R.S32.HI R6, RZ, 0x5, R5 ;  /* 0x00000005ff067819 */ /* 0x000fc40000011405 */
[----:B------:R-:W-:Y:S02]  /*aab0*/  SHF.R.S32.HI R5, RZ, 0x1f, R0 ;  /* 0x0000001fff057819 */ /* 0x000fe40000011400 */
[----:B------:R-:W-:Y:S01]  /*aac0*/  LOP3.LUT R7, R4, R73, RZ, 0x3c, !PT ;  /* 0x0000004904077212 */ /* 0x000fe200078e3cff */
[----:B------:R-:W-:Y:S01]  /*aad0*/  IMAD R6, R6, 0x1800, R75 ;  /* 0x0000180006067824 */ /* 0x000fe200078e024b */
[----:B------:R-:W-:Y:S01]  /*aae0*/  LEA.HI R5, R5, R0, RZ, 0x2 ;  /* 0x0000000005057211 */ /* 0x000fe200078f10ff */
[----:B------:R-:W-:Y:S02]  /*aaf0*/  IMAD.SHL.U32 R0, R0, 0x8, RZ ;  /* 0x0000000800007824 */ /* 0x000fe400078e00ff */
[----:B------:R-:W-:Y:S01]  /*ab00*/  IMAD.IADD R6, R6, 0x1, R7 ;  /* 0x0000000106067824 */ /* 0x000fe200078e0207 */
[----:B------:R-:W-:Y:S02]  /*ab10*/  SHF.R.S32.HI R5, RZ, 0x2, R5 ;  /* 0x00000002ff057819 */ /* 0x000fe40000011405 */
[----:B------:R-:W-:Y:S01]  /*ab20*/  LOP3.LUT R4, R78, 0x18, R0, 0xf8, !PT ;  /* 0x000000184e047812 */ /* 0x000fe200078ef800 */
[----:B------:R-:W-:-:S02]  /*ab30*/  IMAD R0, R6, 0x2, R77 ;  /* 0x0000000206007824 */ /* 0x000fc400078e024d */
[----:B------:R-:W-:Y:S01]  /*ab40*/  IMAD R5, R5, 0x1800, R75 ;  /* 0x0000180005057824 */ /* 0x000fe200078e024b */
[----:B------:R-:W-:-:S05]  /*ab50*/  LOP3.LUT R4, R4, R73, RZ, 0x3c, !PT ;  /* 0x0000004904047212 */ /* 0x000fca00078e3cff */
[----:B------:R-:W-:Y:S02]  /*ab60*/  IMAD.IADD R25, R5, 0x1, R4 ;  /* 0x0000000105197824 */ /* 0x000fe400078e0204 */
[----:B------:R-:W0:Y:S02]  /*ab70*/  LDS.128 R4, [R0] ;  /* 0x0000000000047984 */ /* 0x000e240000000c00 */
[----:B------:R-:W-:-:S05]  /*ab80*/  IMAD R20, R25, 0x2, R16 ;  /* 0x0000000219147824 */ /* 0x000fca00078e0210 */
[----:B------:R-:W1:Y:S01]  /*ab90*/  LDS.128 R24, [R20+0xda00] ;  /* 0x00da000014187984 */ /* 0x000e620000000c00 */
[C---:B0-----:R-:W-:Y:S01]  /*aba0*/  IMAD.U32 R8, R4.reuse, 0x10000, RZ ;  /* 0x0001000004087824 */ /* 0x041fe200078e00ff */
[----:B------:R-:W-:Y:S01]  /*abb0*/  LOP3.LUT R4, R4, 0xffff0000, RZ, 0xc0, !PT ;  /* 0xffff000004047812 */ /* 0x000fe200078ec0ff */
[C---:B------:R-:W-:Y:S01]  /*abc0*/  IMAD.U32 R9, R5.reuse, 0x10000, RZ ;  /* 0x0001000005097824 */ /* 0x040fe200078e00ff */
[----:B------:R-:W-:Y:S01]  /*abd0*/  LOP3.LUT R5, R5, 0xffff0000, RZ, 0xc0, !PT ;  /* 0xffff000005057812 */ /* 0x000fe200078ec0ff */
[C---:B------:R-:W-:Y:S01]  /*abe0*/  IMAD.U32 R10, R6.reuse, 0x10000, RZ ;  /* 0x00010000060a7824 */ /* 0x040fe200078e00ff */
[----:B------:R-:W-:Y:S01]  /*abf0*/  LOP3.LUT R6, R6, 0xffff0000, RZ, 0xc0, !PT ;  /* 0xffff000006067812 */ /* 0x000fe200078ec0ff */
[C---:B------:R-:W-:Y:S01]  /*ac00*/  IMAD.U32 R11, R7.reuse, 0x10000, RZ ;  /* 0x00010000070b7824 */ /* 0x040fe200078e00ff */
[----:B------:R-:W-:Y:S01]  /*ac10*/  LOP3.LUT R7, R7, 0xffff0000, RZ, 0xc0, !PT ;  /* 0xffff000007077812 */ /* 0x000fe200078ec0ff */
[C---:B-1----:R-:W-:Y:S01]  /*ac20*/  IMAD.U32 R28, R24.reuse, 0x10000, RZ ;  /* 0x00010000181c7824 */ /* 0x042fe200078e00ff */
[----:B------:R-:W-:Y:S01]  /*ac30*/  LOP3.LUT R24, R24, 0xffff0000, RZ, 0xc0, !PT ;  /* 0xffff000018187812 */ /* 0x000fe200078ec0ff */
[C---:B------:R-:W-:Y:S01]  /*ac40*/  IMAD.U32 R29, R25.reuse, 0x10000, RZ ;  /* 0x00010000191d7824 */ /* 0x040fe200078e00ff */
[----:B------:R-:W-:Y:S01]  /*ac50*/  LOP3.LUT R25, R25, 0xffff0000, RZ, 0xc0, !PT ;  /* 0xffff000019197812 */ /* 0x000fe200078ec0ff */
[C---:B------:R-:W-:Y:S01]  /*ac60*/  FMUL.FTZ R43, R28.reuse, R39 ;  /* 0x000000271c2b7220 */ /* 0x040fe20000410000 */
[----:B------:R-:W-:Y:S01]  /*ac70*/  FMUL.FTZ R59, R28, R37 ;  /* 0x000000251c3b7220 */ /* 0x000fe20000410000 */
[----:B------:R-:W-:-:S02]  /*ac80*/  IMAD.U32 R28, R53, 0x10000, RZ ;  /* 0x00010000351c7824 */ /* 0x000fc400078e00ff */
[----:B------:R-:W-:Y:S01]  /*ac90*/  FMUL.FTZ R61, R24, R41 ;  /* 0x00000029183d7220 */ /* 0x000fe20000410000 */
[----:B------:R-:W-:Y:S01]  /*aca0*/  FFMA.FTZ R43, R8, R37, -R43 ;  /* 0x00000025082b7223 */ /* 0x000fe2000001082b */
[----:B------:R-:W-:Y:S01]  /*acb0*/  LOP3.LUT R37, R58, 0xffff0000, RZ, 0xc0, !PT ;  /* 0xffff00003a257812 */ /* 0x000fe200078ec0ff */
[----:B------:R-:W-:Y:S01]  /*acc0*/  FFMA.FTZ R59, R8, R39, R59 ;  /* 0x00000027083b7223 */ /* 0x000fe2000001003b */
[----:B------:R-:W-:Y:S02]  /*acd0*/  IMAD.U32 R8, R57, 0x10000, RZ ;  /* 0x0001000039087824 */ /* 0x000fe400078e00ff */
[----:B------:R-:W-:Y:S01]  /*ace0*/  FMUL.FTZ R40, R29, R28 ;  /* 0x0000001c1d287220 */ /* 0x000fe20000410000 */
[----:B------:R-:W-:Y:S02]  /*acf0*/  IMAD.U32 R30, R26, 0x10000, RZ ;  /* 0x000100001a1e7824 */ /* 0x000fe400078e00ff */
[-C--:B------:R-:W-:Y:S01]  /*ad00*/  FMUL.FTZ R39, R24, R37.reuse ;  /* 0x0000002518277220 */ /* 0x080fe20000410000 */
[----:B------:R-:W-:Y:S01]  /*ad10*/  LOP3.LUT R24, R53, 0xffff0000, RZ, 0xc0, !PT ;  /* 0xffff000035187812 */ /* 0x000fe200078ec0ff */
[C---:B------:R-:W-:Y:S01]  /*ad20*/  FFMA.FTZ R36, R4.reuse, R37, -R61 ;  /* 0x0000002504247223 */ /* 0x040fe2000001083d */
[-C--:B------:R-:W-:Y:S01]  /*ad30*/  FMUL.FTZ R29, R29, R8.reuse ;  /* 0x000000081d1d7220 */ /* 0x080fe20000410000 */
[----:B------:R-:W-:Y:S01]  /*ad40*/  FFMA.FTZ R38, R4, R41, R39 ;  /* 0x0000002904267223 */ /* 0x000fe20000010027 */
[----:B------:R-:W-:Y:S01]  /*ad50*/  LOP3.LUT R4, R57, 0xffff0000, RZ, 0xc0, !PT ;  /* 0xffff000039047812 */ /* 0x000fe200078ec0ff */
[----:B------:R-:W-:Y:S01]  /*ad60*/  FFMA.FTZ R40, R9, R8, -R40 ;  /* 0x0000000809287223 */ /* 0x000fe20000010828 */
[----:B------:R-:W-:Y:S01]  /*ad70*/  FMUL.FTZ R8, R25, R24 ;  /* 0x0000001819087220 */ /* 0x000fe20000410000 */
[----:B------:R-:W-:Y:S01]  /*ad80*/  FFMA.FTZ R28, R9, R28, R29 ;  /* 0x0000001c091c7223 */ /* 0x000fe2000001001d */
[----:B------:R-:W-:-:S02]  /*ad90*/  IMAD.U32 R29, R52, 0x10000, RZ ;  /* 0x00010000341d7824 */ /* 0x000fc400078e00ff */
[-C--:B------:R-:W-:Y:S01]  /*ada0*/  FMUL.FTZ R42, R25, R4.reuse ;  /* 0x00000004192a7220 */ /* 0x080fe20000410000 */
[----:B------:R-:W-:Y:S02]  /*adb0*/  IMAD.U32 R9, R56, 0x10000, RZ ;  /* 0x0001000038097824 */ /* 0x000fe400078e00ff */
[----:B------:R-:W-:Y:S01]  /*adc0*/  FFMA.FTZ R25, R5, R4, -R8 ;  /* 0x0000000405197223 */ /* 0x000fe20000010808 */
[----:B------:R-:W-:Y:S02]  /*add0*/  IMAD.U32 R31, R27, 0x10000, RZ ;  /* 0x000100001b1f7824 */ /* 0x000fe400078e00ff */
[C---:B------:R-:W-:Y:S01]  /*ade0*/  FMUL.FTZ R39, R30.reuse, R29 ;  /* 0x0000001d1e277220 */ /* 0x040fe20000410000 */
[----:B------:R-:W-:Y:S02]  /*adf0*/  IMAD.U32 R8, R51, 0x10000, RZ ;  /* 0x0001000033087824 */ /* 0x000fe400078e00ff */
[----:B------:R-:W-:Y:S01]  /*ae00*/  FMUL.FTZ R30, R30, R9 ;  /* 0x000000091e1e7220 */ /* 0x000fe20000410000 */
[----:B------:R-:W-:-:S02]  /*ae10*/  IMAD.U32 R4, R55, 0x10000, RZ ;  /* 0x0001000037047824 */ /* 0x000fc400078e00ff */
[----:B------:R-:W-:Y:S01]  /*ae20*/  FFMA.FTZ R37, R5, R24, R42 ;  /* 0x0000001805257223 */ /* 0x000fe2000001002a */
[C---:B------:R-:W-:Y:S01]  /*ae30*/  FMUL.FTZ R24, R31.reuse, R8 ;  /* 0x000000081f187220 */ /* 0x040fe20000410000 */
[----:B------:R-:W-:Y:S01]  /*ae40*/  FFMA.FTZ R39, R10, R9, -R39 ;  /* 0x000000090a277223 */ /* 0x000fe20000010827 */
[----:B------:R-:W-:Y:S01]  /*ae50*/  LOP3.LUT R26, R26, 0xffff0000, RZ, 0xc0, !PT ;  /* 0xffff00001a1a7812 */ /* 0x000fe200078ec0ff */
[-C--:B------:R-:W-:Y:S01]  /*ae60*/  FMUL.FTZ R42, R31, R4.reuse ;  /* 0x000000041f2a7220 */ /* 0x080fe20000410000 */
[----:B------:R-:W-:Y:S01]  /*ae70*/  LOP3.LUT R9, R52, 0xffff0000, RZ, 0xc0, !PT ;  /* 0xffff000034097812 */ /* 0x000fe200078ec0ff */
[----:B------:R-:W-:Y:S01]  /*ae80*/  FFMA.FTZ R30, R10, R29, R30 ;  /* 0x0000001d0a1e7223 */ /* 0x000fe2000001001e */
[----:B------:R-:W-:Y:S01]  /*ae90*/  LOP3.LUT R5, R56, 0xffff0000, RZ, 0xc0, !PT ;  /* 0xffff000038057812 */ /* 0x000fe200078ec0ff */
[----:B------:R-:W-:Y:S01]  /*aea0*/  FFMA.FTZ R29, R11, R4, -R24 ;  /* 0x000000040b1d7223 */ /* 0x000fe20000010818 */
[----:B------:R-:W-:Y:S01]  /*aeb0*/  LOP3.LUT R27, R27, 0xffff0000, RZ, 0xc0, !PT ;  /* 0xffff00001b1b7812 */ /* 0x000fe200078ec0ff */
[----:B------:R-:W-:Y:S01]  /*aec0*/  FFMA.FTZ R42, R11, R8, R42 ;  /* 0x000000080b2a7223 */ /* 0x000fe2000001002a */
[----:B------:R-:W-:Y:S01]  /*aed0*/  LOP3.LUT R10, R51, 0xffff0000, RZ, 0xc0, !PT ;  /* 0xffff0000330a7812 */ /* 0x000fe200078ec0ff */
[C---:B------:R-:W-:Y:S01]  /*aee0*/  FMUL.FTZ R11, R26.reuse, R9 ;  /* 0x000000091a0b7220 */ /* 0x040fe20000410000 */
[----:B------:R-:W-:Y:S01]  /*aef0*/  LOP3.LUT R4, R55, 0xffff0000, RZ, 0xc0, !PT ;  /* 0xffff000037047812 */ /* 0x000fe200078ec0ff */
[----:B------:R-:W-:-:S02]  /*af00*/  FMUL.FTZ R26, R26, R5 ;  /* 0x000000051a1a7220 */ /* 0x000fc40000410000 */
[C---:B------:R-:W-:Y:S01]  /*af10*/  FMUL.FTZ R8, R27.reuse, R10 ;  /* 0x0000000a1b087220 */ /* 0x040fe20000410000 */
[C---:B------:R-:W-:Y:S01]  /*af20*/  FFMA.FTZ R24, R6.reuse, R5, -R11 ;  /* 0x0000000506187223 */ /* 0x040fe2000001080b */
[-C--:B------:R-:W-:Y:S01]  /*af30*/  FMUL.FTZ R27, R27, R4.reuse ;  /* 0x000000041b1b7220 */ /* 0x080fe20000410000 */
[----:B------:R-:W-:Y:S01]  /*af40*/  FFMA.FTZ R11, R6, R9, R26 ;  /* 0x00000009060b7223 */ /* 0x000fe2000001001a */
[C---:B------:R-:W-:Y:S01]  /*af50*/  FFMA.FTZ R26, R7.reuse, R4, -R8 ;  /* 0x00000004071a7223 */ /* 0x040fe20000010808 */
[----:B------:R-:W-:Y:S01]  /*af60*/  F2FP.BF16.F32.PACK_AB R4, R36, R43 ;  /* 0x0000002b2404723e */ /* 0x000fe200000010ff */
[----:B------:R-:W-:Y:S01]  /*af70*/  FFMA.FTZ R27, R7, R10, R27 ;  /* 0x0000000a071b7223 */ /* 0x000fe2000001001b */
[----:B------:R-:W-:Y:S02]  /*af80*/  F2FP.BF16.F32.PACK_AB R5, R25, R40 ;  /* 0x000000281905723e */ /* 0x000fe400000010ff */
[----:B------:R-:W-:Y:S02]  /*af90*/  F2FP.BF16.F32.PACK_AB R6, R24, R39 ;  /* 0x000000271806723e */ /* 0x000fe400000010ff */
[----:B------:R-:W-:-:S02]  /*afa0*/  F2FP.BF16.F32.PACK_AB R10, R11, R30 ;  /* 0x0000001e0b0a723e */ /* 0x000fc400000010ff */
[----:B------:R-:W-:Y:S02]  /*afb0*/  F2FP.BF16.F32.PACK_AB R7, R26, R29 ;  /* 0x0000001d1a07723e */ /* 0x000fe400000010ff */
[----:B------:R-:W-:Y:S02]  /*afc0*/  F2FP.BF16.F32.PACK_AB R8, R38, R59 ;  /* 0x0000003b2608723e */ /* 0x000fe400000010ff */
[----:B------:R-:W-:Y:S01]  /*afd0*/  F2FP.BF16.F32.PACK_AB R9, R37, R28 ;  /* 0x0000001c2509723e */ /* 0x000fe200000010ff */
[----:B------:R1:W-:Y:S01]  /*afe0*/  STS.128 [R0], R4 ;  /* 0x0000000400007388 */ /* 0x0003e20000000c00 */
[----:B------:R-:W-:-:S05]  /*aff0*/  F2FP.BF16.F32.PACK_AB R11, R27, R42 ;  /* 0x0000002a1b0b723e */ /* 0x000fca00000010ff */
[----:B------:R1:W-:Y:S02]  /*b000*/  STS.128 [R20+0xda00], R8 ;  /* 0x00da000814007388 */ /* 0x0003e40000000c00 */
.L_x_516:
[----:B------:R-:W-:Y:S05]  /*b010*/  BSYNC B1 ;  /* 0x0000000000017941 */ /* 0x000fea0003800000 */
.L_x_515:
[----:B------:R-:W-:Y:S05]  /*b020*/  @P2 BRA `(.L_x_497) ;  /* 0x0000000400cc2947 */ /* 0x000fea0003800000 */
[----:B01----:R-:W2:Y:S04]  /*b030*/  LDL R0, [R1+0x64] ;  /* 0x0000640001007983 */ /* 0x003ea80000100800 */
[----:B------:R-:W2:Y:S01]  /*b040*/  LDL.64 R4, [R1+0x40] ;  /* 0x0000400001047983 */ /* 0x000ea20000100a00 */
[----:B------:R-:W-:Y:S02]  /*b050*/  SHF.R.U64 R24, R32, 0x10, R33 ;  /* 0x0000001020187819 */ /* 0x000fe40000001221 */
[----:B------:R-:W-:Y:S02]  /*b060*/  SHF.R.U64 R26, R12, 0x10, R13 ;  /* 0x000000100c1a7819 */ /* 0x000fe4000000120d */
[----:B------:R-:W-:Y:S02]  /*b070*/  SHF.R.U64 R20, R34, 0x10, R35 ;  /* 0x0000001022147819 */ /* 0x000fe40000001223 */
[----:B------:R-:W-:-:S02]  /*b080*/  PRMT R47, R47, 0x5410, R24 ;  /* 0x000054102f2f7816 */ /* 0x000fc40000000018 */
[----:B------:R-:W-:Y:S02]  /*b090*/  PRMT R26, R21, 0x5410, R26 ;  /* 0x00005410151a7816 */ /* 0x000fe4000000001a */
[----:B------:R-:W-:Y:S01]  /*b0a0*/  SHF.R.U32.HI R33, RZ, 0x10, R33 ;  /* 0x00000010ff217819 */ /* 0x000fe20000011621 */
[----:B------:R-:W-:Y:S01]  /*b0b0*/  IMAD.U32 R27, R47, 0x10000, RZ ;  /* 0x000100002f1b7824 */ /* 0x000fe200078e00ff */
[----:B------:R-:W-:Y:S01]  /*b0c0*/  SHF.R.U32.HI R35, RZ, 0x10, R35 ;  /* 0x00000010ff237819 */ /* 0x000fe20000011623 */
[----:B------:R-:W-:Y:S01]  /*b0d0*/  IMAD.U32 R29, R26, 0x10000, RZ ;  /* 0x000100001a1d7824 */ /* 0x000fe200078e00ff */
[----:B------:R-:W-:Y:S02]  /*b0e0*/  SHF.R.U32.HI R13, RZ, 0x10, R13 ;  /* 0x00000010ff0d7819 */ /* 0x000fe4000001160d */
[----:B------:R-:W-:Y:S02]  /*b0f0*/  SHF.R.U64 R12, R14, 0x10, R15 ;  /* 0x000000100e0c7819 */ /* 0x000fe4000000120f */
[----:B------:R-:W-:-:S02]  /*b100*/  PRMT R49, R49, 0x5410, R20 ;  /* 0x0000541031317816 */ /* 0x000fc40000000014 */
[----:B------:R-:W-:Y:S02]  /*b110*/  PRMT R48, R48, 0x5410, R33 ;  /* 0x0000541030307816 */ /* 0x000fe40000000021 */
[----:B------:R-:W-:Y:S02]  /*b120*/  PRMT R50, R50, 0x5410, R35 ;  /* 0x0000541032327816 */ /* 0x000fe40000000023 */
[----:B------:R-:W-:Y:S02]  /*b130*/  PRMT R44, R44, 0x5410, R13 ;  /* 0x000054102c2c7816 */ /* 0x000fe4000000000d */
[----:B------:R-:W-:Y:S02]  /*b140*/  PRMT R45, R45, 0x5410, R12 ;  /* 0x000054102d2d7816 */ /* 0x000fe4000000000c */
[----:B------:R-:W-:Y:S02]  /*b150*/  LOP3.LUT R31, R26, 0xffff0000, RZ, 0xc0, !PT ;  /* 0xffff00001a1f7812 */ /* 0x000fe400078ec0ff */
[----:B------:R-:W-:-:S02]  /*b160*/  LOP3.LUT R47, R47, 0xffff0000, RZ, 0xc0, !PT ;  /* 0xffff00002f2f7812 */ /* 0x000fc400078ec0ff */
[----:B------:R-:W-:-:S04]  /*b170*/  SHF.R.U32.HI R15, RZ, 0x10, R15 ;  /* 0x00000010ff0f7819 */ /* 0x000fc8000001160f */
[----:B------:R-:W-:Y:S01]  /*b180*/  PRMT R46, R46, 0x5410, R15 ;  /* 0x000054102e2e7816 */ /* 0x000fe2000000000f */
[----:B--2---:R-:W-:-:S05]  /*b190*/  IMAD.IADD R0, R4, 0x1, R0 ;  /* 0x0000000104007824 */ /* 0x004fca00078e0200 */
[----:B------:R-:W-:-:S04]  /*b1a0*/  SHF.R.S32.HI R5, RZ, 0x1f, R0 ;  /* 0x0000001fff057819 */ /* 0x000fc80000011400 */
[CC--:B------:R-:W-:Y:S02]  /*b1b0*/  LEA.HI R4, R5.reuse, R0.reuse, RZ, 0x3 ;  /* 0x0000000005047211 */ /* 0x0c0fe400078f18ff */
[----:B------:R-:W-:Y:S02]  /*b1c0*/  LEA.HI R0, R5, R0, RZ, 0x5 ;  /* 0x0000000005007211 */ /* 0x000fe400078f28ff */
[----:B------:R-:W-:Y:S02]  /*b1d0*/  SHF.R.S32.HI R6, RZ, 0x3, R4 ;  /* 0x00000003ff067819 */ /* 0x000fe40000011404 */
[----:B------:R-:W-:Y:S02]  /*b1e0*/  SHF.R.S32.HI R5, RZ, 0x5, R0 ;  /* 0x00000005ff057819 */ /* 0x000fe40000011400 */
[----:B------:R-:W-:Y:S02]  /*b1f0*/  LEA.HI R3, R3, R6, RZ, 0x1d ;  /* 0x0000000603037211 */ /* 0x000fe400078fe8ff */
[----:B-----5:R-:W-:Y:S01]  /*b200*/  LOP3.LUT R4, R78, 0x18, R4, 0xf8, !PT ;  /* 0x000000184e047812 */ /* 0x020fe200078ef804 */
[----:B------:R-:W-:Y:S01]  /*b210*/  IMAD R5, R5, 0x1800, R75 ;  /* 0x0000180005057824 */ /* 0x000fe200078e024b */
[----:B------:R-:W-:-:S02]  /*b220*/  SHF.R.S32.HI R0, RZ, 0x1f, R3 ;  /* 0x0000001fff007819 */ /* 0x000fc40000011403 */
[----:B------:R-:W-:Y:S02]  /*b230*/  LOP3.LUT R4, R4, R73, RZ, 0x3c, !PT ;  /* 0x0000004904047212 */ /* 0x000fe400078e3cff */
[----:B------:R-:W-:Y:S01]  /*b240*/  LEA.HI R0, R0, R3, RZ, 0x2 ;  /* 0x0000000300007211 */ /* 0x000fe200078f10ff */
[----:B------:R-:W-:Y:S02]  /*b250*/  IMAD.SHL.U32 R3, R3, 0x8, RZ ;  /* 0x0000000803037824 */ /* 0x000fe400078e00ff */
[----:B------:R-:W-:Y:S01]  /*b260*/  IMAD.IADD R5, R5, 0x1, R4 ;  /* 0x0000000105057824 */ /* 0x000fe200078e0204 */
[----:B------:R-:W-:Y:S02]  /*b270*/  SHF.R.S32.HI R4, RZ, 0x2, R0 ;  /* 0x00000002ff047819 */ /* 0x000fe40000011400 */
[----:B------:R-:W-:Y:S01]  /*b280*/  LOP3.LUT R3, R78, 0x18, R3, 0xf8, !PT ;  /* 0x000000184e037812 */ /* 0x000fe200078ef803 */
[----:B------:R-:W-:Y:S02]  /*b290*/  IMAD R0, R5, 0x2, R77 ;  /* 0x0000000205007824 */ /* 0x000fe400078e024d */
        /* <DEDUP_REMOVED lines=19> */
[-C--:B------:R-:W-:Y:S01]  /*b3d0*/  FMUL.FTZ R35, R20, R27.reuse ;  /* 0x0000001b14237220 */ /* 0x080fe20000410000 */
[C---:B------:R-:W-:Y:S01]  /*b3e0*/  IMAD.U32 R20, R44.reuse, 0x10000, RZ ;  /* 0x000100002c147824 */ /* 0x040fe200078e00ff */
[----:B------:R-:W-:Y:S01]  /*b3f0*/  LOP3.LUT R44, R44, 0xffff0000, RZ, 0xc0, !PT ;  /* 0xffff00002c2c7812 */ /* 0x000fe200078ec0ff */
[C---:B------:R-:W-:Y:S01]  /*b400*/  FFMA.FTZ R33, R12.reuse, R27, -R33 ;  /* 0x0000001b0c217223 */ /* 0x040fe20000010821 */
[----:B------:R-:W-:Y:S01]  /*b410*/  FFMA.FTZ R35, R12, R29, R35 ;  /* 0x0000001d0c237223 */ /* 0x000fe20000010023 */
[----:B------:R-:W-:-:S02]  /*b420*/  IMAD.U32 R12, R48, 0x10000, RZ ;  /* 0x00010000300c7824 */ /* 0x000fc400078e00ff */
[C---:B------:R-:W-:Y:S01]  /*b430*/  FMUL.FTZ R27, R8.reuse, R31 ;  /* 0x0000001f081b7220 */ /* 0x040fe20000410000 */
[-C--:B------:R-:W-:Y:S01]  /*b440*/  FMUL.FTZ R29, R8, R47.reuse ;  /* 0x0000002f081d7220 */ /* 0x080fe20000410000 */
[C---:B------:R-:W-:Y:S01]  /*b450*/  FMUL.FTZ R8, R21.reuse, R20 ;  /* 0x0000001415087220 */ /* 0x040fe20000410000 */
[----:B------:R-:W-:Y:S01]  /*b460*/  FMUL.FTZ R21, R21, R12 ;  /* 0x0000000c15157220 */ /* 0x000fe20000410000 */
[----:B------:R-:W-:Y:S01]  /*b470*/  LOP3.LUT R48, R48, 0xffff0000, RZ, 0xc0, !PT ;  /* 0xffff000030307812 */ /* 0x000fe200078ec0ff */
[----:B------:R-:W-:Y:S02]  /*b480*/  IMAD.U32 R24, R10, 0x10000, RZ ;  /* 0x000100000a187824 */ /* 0x000fe400078e00ff */
[C---:B------:R-:W-:Y:S01]  /*b490*/  FFMA.FTZ R26, R4.reuse, R47, -R27 ;  /* 0x0000002f041a7223 */ /* 0x040fe2000001081b */
[C---:B------:R-:W-:Y:S01]  /*b4a0*/  FFMA.FTZ R20, R13.reuse, R20, R21 ;  /* 0x000000140d147223 */ /* 0x040fe20000010015 */
[----:B------:R-:W-:Y:S01]  /*b4b0*/  FFMA.FTZ R28, R4, R31, R29 ;  /* 0x0000001f041c7223 */ /* 0x000fe2000001001d */
[----:B------:R-:W-:Y:S01]  /*b4c0*/  FFMA.FTZ R12, R13, R12, -R8 ;  /* 0x0000000c0d0c7223 */ /* 0x000fe20000010808 */
[----:B------:R-:W-:-:S02]  /*b4d0*/  IMAD.U32 R21, R45, 0x10000, RZ ;  /* 0x000100002d157824 */ /* 0x000fc400078e00ff */
[----:B------:R-:W-:Y:S01]  /*b4e0*/  FMUL.FTZ R4, R9, R44 ;  /* 0x0000002c09047220 */ /* 0x000fe20000410000 */
[----:B------:R-:W-:Y:S02]  /*b4f0*/  IMAD.U32 R13, R49, 0x10000, RZ ;  /* 0x00010000310d7824 */ /* 0x000fe400078e00ff */
[-C--:B------:R-:W-:Y:S01]  /*b500*/  FMUL.FTZ R30, R9, R48.reuse ;  /* 0x00000030091e7220 */ /* 0x080fe20000410000 */
[C---:B------:R-:W-:Y:S01]  /*b510*/  FMUL.FTZ R29, R24.reuse, R21 ;  /* 0x00000015181d7220 */ /* 0x040fe20000410000 */
[----:B------:R-:W-:Y:S01]  /*b520*/  FFMA.FTZ R9, R5, R48, -R4 ;  /* 0x0000003005097223 */ /* 0x000fe20000010804 */
[-C--:B------:R-:W-:Y:S01]  /*b530*/  FMUL.FTZ R24, R24, R13.reuse ;  /* 0x0000000d18187220 */ /* 0x080fe20000410000 */
[----:B------:R-:W-:Y:S02]  /*b540*/  IMAD.U32 R25, R11, 0x10000, RZ ;  /* 0x000100000b197824 */ /* 0x000fe400078e00ff */
[----:B------:R-:W-:Y:S01]  /*b550*/  FFMA.FTZ R29, R14, R13, -R29 ;  /* 0x0000000d0e1d7223 */ /* 0x000fe2000001081d */
[----:B------:R-:W-:-:S02]  /*b560*/  IMAD.U32 R4, R50, 0x10000, RZ ;  /* 0x0001000032047824 */ /* 0x000fc400078e00ff */
[----:B------:R-:W-:Y:S01]  /*b570*/  FFMA.FTZ R24, R14, R21, R24 ;  /* 0x000000150e187223 */ /* 0x000fe20000010018 */
[----:B------:R-:W-:Y:S01]  /*b580*/  IMAD.U32 R8, R46, 0x10000, RZ ;  /* 0x000100002e087824 */ /* 0x000fe200078e00ff */
[----:B------:R-:W-:Y:S01]  /*b590*/  LOP3.LUT R10, R10, 0xffff0000, RZ, 0xc0, !PT ;  /* 0xffff00000a0a7812 */ /* 0x000fe200078ec0ff */
[----:B------:R-:W-:Y:S01]  /*b5a0*/  FFMA.FTZ R27, R5, R44, R30 ;  /* 0x0000002c051b7223 */ /* 0x000fe2000001001e */
[----:B------:R-:W-:Y:S01]  /*b5b0*/  LOP3.LUT R11, R11, 0xffff0000, RZ, 0xc0, !PT ;  /* 0xffff00000b0b7812 */ /* 0x000fe200078ec0ff */
[----:B------:R-:W-:Y:S01]  /*b5c0*/  FMUL.FTZ R14, R25, R4 ;  /* 0x00000004190e7220 */ /* 0x000fe20000410000 */
[----:B------:R-:W-:Y:S01]  /*b5d0*/  LOP3.LUT R45, R45, 0xffff0000, RZ, 0xc0, !PT ;  /* 0xffff00002d2d7812 */ /* 0x000fe200078ec0ff */
[-C--:B------:R-:W-:Y:S01]  /*b5e0*/  FMUL.FTZ R30, R25, R8.reuse ;  /* 0x00000008191e7220 */ /* 0x080fe20000410000 */
[----:B------:R-:W-:Y:S01]  /*b5f0*/  LOP3.LUT R46, R46, 0xffff0000, RZ, 0xc0, !PT ;  /* 0xffff00002e2e7812 */ /* 0x000fe200078ec0ff */
[----:B------:R-:W-:Y:S01]  /*b600*/  FFMA.FTZ R14, R15, R8, R14 ;  /* 0x000000080f0e7223 */ /* 0x000fe2000001000e */
[----:B------:R-:W-:Y:S01]  /*b610*/  LOP3.LUT R49, R49, 0xffff0000, RZ, 0xc0, !PT ;  /* 0xffff000031317812 */ /* 0x000fe200078ec0ff */
[----:B------:R-:W-:Y:S01]  /*b620*/  FFMA.FTZ R30, R15, R4, -R30 ;  /* 0x000000040f1e7223 */ /* 0x000fe2000001081e */
[----:B------:R-:W-:Y:S01]  /*b630*/  LOP3.LUT R50, R50, 0xffff0000, RZ, 0xc0, !PT ;  /* 0xffff000032327812 */ /* 0x000fe200078ec0ff */
[C---:B------:R-:W-:Y:S01]  /*b640*/  FMUL.FTZ R5, R10.reuse, R45 ;  /* 0x0000002d0a057220 */ /* 0x040fe20000410000 */
[----:B------:R-:W-:Y:S01]  /*b650*/  FMUL.FTZ R8, R11, R46 ;  /* 0x0000002e0b087220 */ /* 0x000fe20000410000 */
[----:B------:R-:W-:-:S02]  /*b660*/  FMUL.FTZ R4, R10, R49 ;  /* 0x000000310a047220 */ /* 0x000fc40000410000 */
[-C--:B------:R-:W-:Y:S01]  /*b670*/  FMUL.FTZ R13, R11, R50.reuse ;  /* 0x000000320b0d7220 */ /* 0x080fe20000410000 */
[C---:B------:R-:W-:Y:S01]  /*b680*/  FFMA.FTZ R10, R6.reuse, R49, -R5 ;  /* 0x00000031060a7223 */ /* 0x040fe20000010805 */
[C---:B------:R-:W-:Y:S01]  /*b690*/  FFMA.FTZ R11, R7.reuse, R50, -R8 ;  /* 0x00000032070b7223 */ /* 0x040fe20000010808 */
[----:B------:R-:W-:Y:S01]  /*b6a0*/  FFMA.FTZ R45, R6, R45, R4 ;  /* 0x0000002d062d7223 */ /* 0x000fe20000010004 */
[----:B------:R-:W-:Y:S01]  /*b6b0*/  FFMA.FTZ R13, R7, R46, R13 ;  /* 0x0000002e070d7223 */ /* 0x000fe2000001000d */
[----:B------:R-:W-:Y:S02]  /*b6c0*/  F2FP.BF16.F32.PACK_AB R4, R26, R33 ;  /* 0x000000211a04723e */ /* 0x000fe400000010ff */
        /* <DEDUP_REMOVED lines=9> */
.L_x_497:
[----:B------:R-:W-:Y:S05]  /*b760*/  BSYNC B0 ;  /* 0x0000000000007941 */ /* 0x000fea0003800000 */
.L_x_490:
[----:B------:R-:W-:Y:S01]  /*b770*/  @!PT LDS RZ, [RZ] ;  /* 0x00000000fffff984 */ /* 0x000fe20000000800 */
[----:B------:R-:W-:Y:S01]  /*b780*/  @!PT LDS RZ, [RZ] ;  /* 0x00000000fffff984 */ /* 0x000fe20000000800 */
[----:B------:R-:W-:Y:S01]  /*b790*/  @!PT LDS RZ, [RZ] ;  /* 0x00000000fffff984 */ /* 0x000fe20000000800 */
[----:B------:R-:W-:Y:S01]  /*b7a0*/  @!PT LDS RZ, [RZ] ;  /* 0x00000000fffff984 */ /* 0x000fe20000000800 */
[----:B------:R1:W-:Y:S06]  /*b7b0*/  MEMBAR.ALL.CTA ;  /* 0x0000000000007992 */ /* 0x0003ec0000008000 */
[----:B-1----:R-:W1:Y:S01]  /*b7c0*/  FENCE.VIEW.ASYNC.S ;  /* 0x00000000000073c6 */ /* 0x002e620000000000 */
[----:B------:R-:W-:Y:S05]  /*b7d0*/  WARPSYNC.ALL ;  /* 0x0000000000007948 */ /* 0x000fea0003800000 */
[----:B-1----:R-:W-:Y:S06]  /*b7e0*/  BAR.SYNC.DEFER_BLOCKING 0xd, 0x180 ;  /* 0x0346000000007b1d */ /* 0x002fec0000010000 */
.L_x_488:
[----:B0--3--:R-:W3:Y:S02]  /*b7f0*/  LDL R0, [R1+0x4c] ;  /* 0x00004c0001007983 */ /* 0x009ee40000100800 */
[----:B---3--:R-:W-:-:S13]  /*b800*/  ISETP.NE.AND P0, PT, R0, 0x3, PT ;  /* 0x000000030000780c */ /* 0x008fda0003f05270 */
[----:B------:R-:W-:Y:S05]  /*b810*/  @!P0 BRA `(.L_x_517) ;  /* 0x0000000000048947 */ /* 0x000fea0003800000 */
[----:B------:R-:W-:Y:S01]  /*b820*/  BPT.TRAP 0x1 ;  /* 0x000000040000795c */ /* 0x000fe20000300000 */
.L_x_517:
[----:B-12-4-:R-:W2:Y:S01]  /*b830*/  LDL R3, [R1+0x60] ;  /* 0x0000600001037983 */ /* 0x016ea20000100800 */
[----:B------:R-:W-:Y:S01]  /*b840*/  IMAD R0, R154, 0x8, R16 ;  /* 0x000000089a007824 */ /* 0x000fe200078e0210 */
[----:B--2---:R-:W-:-:S04]  /*b850*/  SHF.L.U32 R5, R3, 0x1f, RZ ;  /* 0x0000001f03057819 */ /* 0x004fc800000006ff */
[----:B------:R0:W1:Y:S01]  /*b860*/  SYNCS.PHASECHK.TRANS64.TRYWAIT P1, [R0+URZ+0x31c30], R5 ;  /* 0x031c3005000075a7 */ /* 0x000062000802017f */
[----:B------:R-:W-:Y:S05]  /*b870*/  @!P0 BRA `(.L_x_518) ;  /* 0x0000000000048947 */ /* 0x000fea0003800000 */
[----:B------:R-:W-:Y:S01]  /*b880*/  BPT.TRAP 0x1 ;  /* 0x000000040000795c */ /* 0x000fe20000300000 */
.L_x_518:
[----:B------:R-:W-:Y:S02]  /*b890*/  IMAD R2, R2, 0x1000, R16 ;  /* 0x0000100002027824 */ /* 0x000fe400078e0210 */
[----:B------:R-:W-:Y:S02]  /*b8a0*/  VIADD R4, R16, 0x16a00 ;  /* 0x00016a0010047836 */ /* 0x000fe40000000000 */
[----:B------:R-:W-:-:S03]  /*b8b0*/  VIADD R3, R2, 0xda00 ;  /* 0x0000da0002037836 */ /* 0x000fc60000000000 */
[----:B------:R-:W-:Y:S02]  /*b8c0*/  SHF.R.U32.HI R2, RZ, 0x4, R4 ;  /* 0x00000004ff027819 */ /* 0x000fe40000011604 */
[----:B------:R-:W-:Y:S02]  /*b8d0*/  SHF.R.U32.HI R3, RZ, 0x4, R3 ;  /* 0x00000004ff037819 */ /* 0x000fe40000011603 */
[----:B------:R-:W-:Y:S02]  /*b8e0*/  LOP3.LUT R2, R2, 0x3fff, RZ, 0xc0, !PT ;  /* 0x00003fff02027812 */ /* 0x000fe400078ec0ff */
[----:B------:R-:W-:Y:S02]  /*b8f0*/  LOP3.LUT R3, R3, 0x3fff, RZ, 0xc0, !PT ;  /* 0x00003fff03037812 */ /* 0x000fe400078ec0ff */
[----:B------:R-:W-:-:S05]  /*b900*/  LOP3.LUT R2, R2, 0x10000, RZ, 0xfc, !PT ;  /* 0x0001000002027812 */ /* 0x000fca00078efcff */
[----:B------:R2:W-:Y:S01]  /*b910*/  STL [R1+0x80], R2 ;  /* 0x0000800201007387 */ /* 0x0005e20000100800 */
[----:B-1----:R-:W-:Y:S05]  /*b920*/  @P1 BRA `(.L_x_519) ;  /* 0x0000000000081947 */ /* 0x002fea0003800000 */
[----:B------:R-:W1:Y:S02]  /*b930*/  SYNCS.PHASECHK.TRANS64.TRYWAIT P1, [R0+URZ+0x31c30], R5 ;  /* 0x031c3005000075a7 */ /* 0x000e64000802017f */
[----:B-1----:R-:W-:Y:S05]  /*b940*/  @!P1 BRA `(.L_x_520) ;  /* 0x0000015c00289947 */ /* 0x002fea0003800000 */
.L_x_519:
[----:B------:R-:W3:Y:S01]  /*b950*/  LDL R4, [R1+0x80] ;  /* 0x0000800001047983 */ /* 0x000ee20000100800 */
[----:B--2---:R-:W-:Y:S01]  /*b960*/  LOP3.LUT R2, R3, 0x10000, RZ, 0xfc, !PT ;  /* 0x0001000003027812 */ /* 0x004fe200078efcff */
[----:B------:R-:W-:Y:S02]  /*b970*/  IMAD.MOV.U32 R15, RZ, RZ, -0x7fffffe0 ;  /* 0x80000020ff0f7424 */ /* 0x000fe400078e00ff */
[----:B------:R-:W-:Y:S01]  /*b980*/  IMAD.MOV.U32 R3, RZ, RZ, -0x7fffffe0 ;  /* 0x80000020ff037424 */ /* 0x000fe200078e00ff */
[----:B------:R-:W-:Y:S05]  /*b990*/  WARPSYNC.ALL ;  /* 0x0000000000007948 */ /* 0x000fea0003800000 */
[----:B------:R-:W-:Y:S01]  /*b9a0*/  R2UR UR7, R15 ;  /* 0x000000000f0772ca */ /* 0x000fe200000e0000 */
[----:B------:R-:W2:Y:S01]  /*b9b0*/  LDL R99, [R1+0x8c] ;  /* 0x00008c0001637983 */ /* 0x000ea20000100800 */
[----:B------:R-:W-:-:S02]  /*b9c0*/  R2UR UR4, R2 ;  /* 0x00000000020472ca */ /* 0x000fc400000e0000 */
[C---:B------:R-:W-:Y:S01]  /*b9d0*/  R2UR UR5, R3.reuse ;  /* 0x00000000030572ca */ /* 0x040fe200000e0000 */
[----:B------:R-:W-:Y:S01]  /*b9e0*/  WARPGROUP.ARRIVE ;  /* 0x00000000000079c5 */ /* 0x000fe20000000000 */
[----:B01----:R-:W-:Y:S02]  /*b9f0*/  IMAD.MOV.U32 R5, RZ, RZ, -0x7fffffe0 ;  /* 0x80000020ff057424 */ /* 0x003fe400078e00ff */
[----:B------:R-:W-:Y:S01]  /*ba00*/  IMAD.MOV.U32 R7, RZ, RZ, -0x7fffffe0 ;  /* 0x80000020ff077424 */ /* 0x000fe200078e00ff */
[C---:B------:R-:W-:Y:S02]  /*ba10*/  R2UR UR8, R2.reuse ;  /* 0x00000000020872ca */ /* 0x040fe400000e0000 */
[----:B------:R-:W-:Y:S02]  /*ba20*/  R2UR UR9, R3 ;  /* 0x00000000030972ca */ /* 0x000fe400000e0000 */
[----:B------:R-:W-:Y:S02]  /*ba30*/  R2UR UR11, R7 ;  /* 0x00000000070b72ca */ /* 0x000fe400000e0000 */
[----:B------:R-:W-:-:S02]  /*ba40*/  R2UR UR12, R2 ;  /* 0x00000000020c72ca */ /* 0x000fc400000e0000 */
[C---:B------:R-:W-:Y:S01]  /*ba50*/  R2UR UR13, R3.reuse ;  /* 0x00000000030d72ca */ /* 0x040fe200000e0000 */
[----:B------:R-:W-:Y:S01]  /*ba60*/  IMAD.MOV.U32 R9, RZ, RZ, -0x7fffffe0 ;  /* 0x80000020ff097424 */ /* 0x000fe200078e00ff */
[----:B------:R-:W-:Y:S02]  /*ba70*/  R2UR UR16, R2 ;  /* 0x00000000021072ca */ /* 0x000fe400000e0000 */
[----:B------:R-:W-:Y:S02]  /*ba80*/  R2UR UR17, R3 ;  /* 0x00000000031172ca */ /* 0x000fe400000e0000 */
[----:B------:R-:W-:Y:S01]  /*ba90*/  R2UR UR19, R9 ;  /* 0x00000000091372ca */ /* 0x000fe200000e0000 */
[----:B---3--:R-:W-:-:S05]  /*baa0*/  IMAD R14, R154, 0x6c0, R4 ;  /* 0x000006c09a0e7824 */ /* 0x008fca00078e0204 */
[----:B------:R-:W-:-:S13]  /*bab0*/  R2UR UR6, R14 ;  /* 0x000000000e0672ca */ /* 0x000fda00000e0000 */
[----:B------:R-:W-:Y:S01]  /*bac0*/  HGMMA.64x16x16.F32.BF16 R88, gdesc[UR4], RZ, !UPT, gsb0 ;  /* 0x00200000045879f0 */ /* 0x000fe2000c0018ff */
[----:B------:R-:W-:Y:S01]  /*bad0*/  VIADD R4, R14, 0x40 ;  /* 0x000000400e047836 */ /* 0x000fe20000000000 */
[----:B------:R-:W-:Y:S02]  /*bae0*/  R2UR UR7, R5 ;  /* 0x00000000050772ca */ /* 0x000fe400000e0000 */
[----:B------:R-:W-:Y:S02]  /*baf0*/  R2UR UR4, R2 ;  /* 0x00000000020472ca */ /* 0x000fe400000e0000 */
[----:B------:R-:W-:Y:S02]  /*bb00*/  R2UR UR6, R4 ;  /* 0x00000000040672ca */ /* 0x000fe400000e0000 */
[----:B------:R-:W-:Y:S01]  /*bb10*/  R2UR UR5, R3 ;  /* 0x00000000030572ca */ /* 0x000fe200000e0000 */
[----:B------:R-:W-:Y:S02]  /*bb20*/  WARPGROUP.DEPBAR.LE gsb0, 0x0 ;  /* 0x00008000000079c5 */ /* 0x000fe40000010000 */
[----:B------:R-:W-:-:S10]  /*bb30*/  WARPGROUP.ARRIVE ;  /* 0x00000000000079c5 */ /* 0x000fd40000000000 */
[----:B------:R-:W-:Y:S01]  /*bb40*/  HGMMA.64x16x16.F32.BF16 R80, gdesc[UR4], RZ, !UPT, gsb0 ;  /* 0x00200000045079f0 */ /* 0x000fe2000c0018ff */
[----:B------:R-:W-:-:S05]  /*bb50*/  VIADD R6, R14, 0x80 ;  /* 0x000000800e067836 */ /* 0x000fca0000000000 */
[----:B------:R-:W-:Y:S01]  /*bb60*/  R2UR UR10, R6 ;  /* 0x00000000060a72ca */ /* 0x000fe200000e0000 */
[----:B------:R-:W-:Y:S02]  /*bb70*/  WARPGROUP.DEPBAR.LE gsb0, 0x0 ;  /* 0x00008000000079c5 */ /* 0x000fe40000010000 */
[----:B-----5:R-:W-:-:S10]  /*bb80*/  WARPGROUP.ARRIVE ;  /* 0x00000000000079c5 */ /* 0x020fd40000000000 */
[----:B------:R-:W-:Y:S01]  /*bb90*/  HGMMA.64x16x16.F32.BF16 R72, gdesc[UR8], RZ, !UPT, gsb0 ;  /* 0x00200000084879f0 */ /* 0x000fe2000c0018ff */
[----:B------:R-:W-:Y:S02]  /*bba0*/  VIADD R4, R14, 0xc0 ;  /* 0x000000c00e047836 */ /* 0x000fe40000000000 */
[----:B------:R-:W-:-:S03]  /*bbb0*/  IMAD.MOV.U32 R5, RZ, RZ, -0x7fffffe0 ;  /* 0x80000020ff057424 */ /* 0x000fc600078e00ff */
        /* <DEDUP_REMOVED lines=8> */
[----:B------:R-:W-:-:S10]  /*bc40*/  WARPGROUP.ARRIVE ;  /* 0x00000000000079c5 */ /* 0x000fd40000000000 */
[----:B------:R-:W-:Y:S01]  /*bc50*/  HGMMA.64x16x16.F32.BF16 R56, gdesc[UR16], RZ, !UPT, gsb0 ;  /* 0x00200000103879f0 */ /* 0x000fe2000c0018ff */
[----:B------:R-:W-:Y:S02]  /*bc60*/  VIADD R6, R14, 0x140 ;  /* 0x000001400e067836 */ /* 0x000fe40000000000 */
[----:B------:R-:W-:Y:S01]  /*bc70*/  IMAD.MOV.U32 R7, RZ, RZ, -0x7fffffe0 ;  /* 0x80000020ff077424 */ /* 0x000fe200078e00ff */
[----:B------:R-:W-:Y:S02]  /*bc80*/  R2UR UR20, R2 ;  /* 0x00000000021472ca */ /* 0x000fe400000e0000 */
[----:B------:R-:W-:Y:S02]  /*bc90*/  R2UR UR22, R6 ;  /* 0x00000000061672ca */ /* 0x000fe400000e0000 */
[----:B------:R-:W-:Y:S02]  /*bca0*/  R2UR UR23, R7 ;  /* 0x00000000071772ca */ /* 0x000fe400000e0000 */
[----:B------:R-:W-:Y:S01]  /*bcb0*/  R2UR UR21, R3 ;  /* 0x00000000031572ca */ /* 0x000fe200000e0000 */
[----:B------:R-:W-:-:S02]  /*bcc0*/  WARPGROUP.DEPBAR.LE gsb0, 0x0 ;  /* 0x00008000000079c5 */ /* 0x000fc40000010000 */
        /* <DEDUP_REMOVED lines=30> */
[----:B------:R-:W-:Y:S02]  /*beb0*/  IMAD.MOV.U32 R5, RZ, RZ, -0x7fffffe0 ;  /* 0x80000020ff057424 */ /* 0x000fe400078e00ff */
[----:B------:R-:W-:Y:S02]  /*bec0*/  VIADD R8, R2, 0x2 ;  /* 0x0000000202087836 */ /* 0x000fe40000000000 */
[----:B------:R-:W-:Y:S01]  /*bed0*/  IMAD.MOV.U32 R9, RZ, RZ, -0x7fffffe0 ;  /* 0x80000020ff097424 */ /* 0x000fe200078e00ff */
[----:B------:R-:W-:Y:S02]  /*bee0*/  R2UR UR38, R4 ;  /* 0x00000000042672ca */ /* 0x000fe400000e0000 */
[----:B------:R-:W-:-:S02]  /*bef0*/  R2UR UR39, R5 ;  /* 0x00000000052772ca */ /* 0x000fc400000e0000 */
[----:B------:R-:W-:Y:S02]  /*bf00*/  R2UR UR36, R8 ;  /* 0x00000000082472ca */ /* 0x000fe400000e0000 */
[----:B------:R-:W-:Y:S01]  /*bf10*/  R2UR UR37, R9 ;  /* 0x00000000092572ca */ /* 0x000fe200000e0000 */
[----:B------:R-:W-:Y:S02]  /*bf20*/  WARPGROUP.DEPBAR.LE gsb0, 0x0 ;  /* 0x00008000000079c5 */ /* 0x000fe40000010000 */
[----:B------:R-:W-:-:S10]  /*bf30*/  WARPGROUP.ARRIVE ;  /* 0x00000000000079c5 */ /* 0x000fd40000000000 */
[----:B------:R-:W-:Y:S01]  /*bf40*/  HGMMA.64x16x16.F32.BF16 R88, gdesc[UR36], R88, gsb0 ;  /* 0x00200000245879f0 */ /* 0x000fe20008001858 */
        /* <DEDUP_REMOVED lines=239> */
[----:B------:R-:W-:-:S03]  /*ce40*/  IMAD.MOV.U32 R7, RZ, RZ, -0x7fffffe0 ;  /* 0x80000020ff077424 */ /* 0x000fc600078e00ff */
[----:B------:R-:W-:Y:S01]  /*ce50*/  R2UR UR38, R6 ;  /* 0x00000000062672ca */ /* 0x000fe200000e0000 */
[----:B------:R-:W-:Y:S01]  /*ce60*/  VIADD R6, R2, 0x600 ;  /* 0x0000060002067836 */ /* 0x000fe20000000000 */
[----:B------:R-:W-:Y:S01]  /*ce70*/  R2UR UR39, R7 ;  /* 0x00000000072772ca */ /* 0x000fe200000e0000 */
[----:B------:R-:W-:-:S03]  /*ce80*/  IMAD.MOV.U32 R7, RZ, RZ, -0x7fffffe0 ;  /* 0x80000020ff077424 */ /* 0x000fc600078e00ff */
        /* <DEDUP_REMOVED lines=78> */
[----:B------:R-:W-:Y:S02]  /*d370*/  VIADD R4, R2, 0x602 ;  /* 0x0000060202047836 */ /* 0x000fe40000000000 */
[----:B------:R-:W-:Y:S02]  /*d380*/  IMAD.MOV.U32 R97, RZ, RZ, -0x7fffffe0 ;  /* 0x80000020ff617424 */ /* 0x000fe400078e00ff */
        /* <DEDUP_REMOVED lines=17> */
[----:B------:R-:W-:Y:S01]  /*d4a0*/  VIADD R20, R14, 0x502 ;  /* 0x000005020e147836 */ /* 0x000fe20000000000 */
[----:B------:R-:W-:Y:S01]  /*d4b0*/  R2UR UR8, R4 ;  /* 0x00000000040872ca */ /* 0x000fe200000e0000 */
[----:B------:R-:W-:Y:S01]  /*d4c0*/  IMAD.MOV.U32 R21, RZ, RZ, -0x7fffffe0 ;  /* 0x80000020ff157424 */ /* 0x000fe200078e00ff */
[----:B------:R-:W-:Y:S01]  /*d4d0*/  R2UR UR9, R5 ;  /* 0x00000000050972ca */ /* 0x000fe200000e0000 */
[----:B------:R-:W-:Y:S01]  /*d4e0*/  ULDC UR4, c[0x0][0x9d8] ;  /* 0x0002760000047ab9 */ /* 0x000fe20000000800 */
[----:B------:R-:W-:Y:S01]  /*d4f0*/  R2UR UR10, R20 ;  /* 0x00000000140a72ca */ /* 0x000fe200000e0000 */
[----:B------:R-:W-:Y:S01]  /*d500*/  ULDC UR5, c[0x0][0x988] ;  /* 0x0002620000057ab9 */ /* 0x000fe20000000800 */
        /* <DEDUP_REMOVED lines=42> */
[----:B------:R-:W-:Y:S01]  /*d7b0*/  R2UR UR8, R4 ;  /* 0x00000000040872ca */ /* 0x000fe200000e0000 */
[----:B------:R-:W-:Y:S01]  /*d7c0*/  FMUL.FTZ R15, R88, UR4 ;  /* 0x00000004580f7c20 */ /* 0x000fe20008410000 */
[----:B------:R-:W-:Y:S02]  /*d7d0*/  R2UR UR10, R20 ;  /* 0x00000000140a72ca */ /* 0x000fe400000e0000 */
[----:B------:R-:W-:Y:S02]  /*d7e0*/  R2UR UR11, R21 ;  /* 0x00000000150b72ca */ /* 0x000fe400000e0000 */
[----:B------:R-:W-:Y:S01]  /*d7f0*/  R2UR UR9, R5 ;  /* 0x00000000050972ca */ /* 0x000fe200000e0000 */
[----:B------:R-:W-:Y:S01]  /*d800*/  FMUL.FTZ R88, R89, UR4 ;  /* 0x0000000459587c20 */ /* 0x000fe20008410000 */
[----:B------:R-:W-:Y:S01]  /*d810*/  FMUL.FTZ R89, R90, UR4 ;  /* 0x000000045a597c20 */ /* 0x000fe20008410000 */
[----:B------:R-:W-:Y:S01]  /*d820*/  FMUL.FTZ R90, R91, UR4 ;  /* 0x000000045b5a7c20 */ /* 0x000fe20008410000 */
[----:B------:R-:W-:Y:S01]  /*d830*/  FMUL.FTZ R91, R92, UR4 ;  /* 0x000000045c5b7c20 */ /* 0x000fe20008410000 */
[----:B------:R-:W-:Y:S01]  /*d840*/  FMUL.FTZ R92, R93, UR4 ;  /* 0x000000045d5c7c20 */ /* 0x000fe20008410000 */
[----:B------:R-:W-:Y:S01]  /*d850*/  FMUL.FTZ R93, R94, UR4 ;  /* 0x000000045e5d7c20 */ /* 0x000fe20008410000 */
[----:B------:R-:W-:Y:S01]  /*d860*/  FMUL.FTZ R94, R95, UR4 ;  /* 0x000000045f5e7c20 */ /* 0x000fe20008410000 */
[----:B------:R-:W-:Y:S01]  /*d870*/  FMUL.FTZ R74, R74, UR4 ;  /* 0x000000044a4a7c20 */ /* 0x000fe20008410000 */
[----:B------:R-:W-:Y:S01]  /*d880*/  MUFU.TANH R15, R15 ;  /* 0x0000000f000f7308 */ /* 0x000fe20000002400 */
[----:B--2---:R-:W-:Y:S01]  /*d890*/  IADD3 R116, R116, 0x90, -R99 ;  /* 0x0000009074747810 */ /* 0x004fe20007ffe863 */
[----:B------:R-:W-:-:S06]  /*d8a0*/  FMUL.FTZ R96, R54, UR4 ;  /* 0x0000000436607c20 */ /* 0x000fcc0008410000 */
[----:B------:R-:W-:Y:S08]  /*d8b0*/  MUFU.TANH R92, R92 ;  /* 0x0000005c005c7308 */ /* 0x000ff00000002400 */
[----:B------:R-:W0:Y:S01]  /*d8c0*/  MUFU.TANH R94, R94 ;  /* 0x0000005e005e7308 */ /* 0x000e220000002400 */
[----:B------:R-:W-:Y:S01]  /*d8d0*/  FMUL.FTZ R80, R80, UR4 ;  /* 0x0000000450507c20 */ /* 0x000fe20008410000 */
[----:B------:R-:W-:-:S02]  /*d8e0*/  WARPGROUP.DEPBAR.LE gsb0, 0x0 ;  /* 0x00008000000079c5 */ /* 0x000fc40000010000 */
[----:B------:R-:W-:-:S04]  /*d8f0*/  WARPGROUP.ARRIVE ;  /* 0x00000000000079c5 */ /* 0x000fc80000000000 */
[----:B------:R-:W1:Y:S02]  /*d900*/  MUFU.TANH R88, R88 ;  /* 0x0000005800587308 */ /* 0x000e640000002400 */
[----:B------:R-:W-:Y:S01]  /*d910*/  HGMMA.64x16x16.F32.BF16 R32, gdesc[UR8], R32, gsb0 ;  /* 0x00200000082079f0 */ /* 0x000fe20008001820 */
[----:B------:R-:W-:-:S05]  /*d920*/  FMUL.FTZ R54, R43, UR4 ;  /* 0x000000042b367c20 */ /* 0x000fca0008410000 */
[----:B------:R-:W-:Y:S01]  /*d930*/  MUFU.TANH R74, R74 ;  /* 0x0000004a004a7308 */ /* 0x000fe20000002400 */
[----:B------:R-:W-:Y:S02]  /*d940*/  IMAD R43, R111, -0x90, R116 ;  /* 0xffffff706f2b7824 */ /* 0x000fe400078e0274 */
[----:B------:R-:W-:-:S05]  /*d950*/  FMUL.FTZ R81, R81, UR4 ;  /* 0x0000000451517c20 */ /* 0x000fca0008410000 */
[----:B------:R-:W2:Y:S01]  /*d960*/  MUFU.TANH R91, R91 ;  /* 0x0000005b005b7308 */ /* 0x000ea20000002400 */
[----:B------:R-:W-:Y:S01]  /*d970*/  FMUL.FTZ R97, R55, UR4 ;  /* 0x0000000437617c20 */ /* 0x000fe20008410000 */
[----:B------:R-:W-:Y:S01]  /*d980*/  ISETP.GT.AND P3, PT, R43, 0x9, PT ;  /* 0x000000092b00780c */ /* 0x000fe20003f64270 */
[----:B------:R-:W-:Y:S01]  /*d990*/  FMUL.FTZ R55, R41, UR4 ;  /* 0x0000000429377c20 */ /* 0x000fe20008410000 */
[----:B------:R-:W-:Y:S01]  /*d9a0*/  IMAD.MOV.U32 R41, RZ, RZ, -0x7fffffe0 ;  /* 0x80000020ff297424 */ /* 0x000fe200078e00ff */
[----:B------:R-:W-:-:S03]  /*d9b0*/  ISETP.GT.AND P5, PT, R43, RZ, PT ;  /* 0x000000ff2b00720c */ /* 0x000fc60003fa4270 */
[----:B------:R-:W3:Y:S01]  /*d9c0*/  MUFU.TANH R89, R89 ;  /* 0x0000005900597308 */ /* 0x000ee20000002400 */
[----:B------:R-:W-:Y:S01]  /*d9d0*/  ISETP.GT.AND P1, PT, R43, 0x1, PT ;  /* 0x000000012b00780c */ /* 0x000fe20003f24270 */
[----:B------:R-:W-:Y:S01]  /*d9e0*/  FMUL.FTZ R84, R84, UR4 ;  /* 0x0000000454547c20 */ /* 0x000fe20008410000 */
[----:B------:R-:W-:Y:S01]  /*d9f0*/  FMUL.FTZ R98, R53, UR4 ;  /* 0x0000000435627c20 */ /* 0x000fe20008410000 */
[----:B------:R-:W-:Y:S01]  /*da00*/  FMUL.FTZ R53, R42, UR4 ;  /* 0x000000042a357c20 */ /* 0x000fe20008410000 */
[----:B0-----:R-:W-:-:S03]  /*da10*/  FSEL R94, R94, -INF , P3 ;  /* 0xff8000005e5e7808 */ /* 0x001fc60001800000 */
[----:B------:R-:W0:Y:S01]  /*da20*/  MUFU.TANH R80, R80 ;  /* 0x0000005000507308 */ /* 0x000e220000002400 */
[----:B------:R-:W-:Y:S01]  /*da30*/  FSEL R92, R92, -INF , P3 ;  /* 0xff8000005c5c7808 */ /* 0x000fe20001800000 */
[----:B------:R-:W-:Y:S01]  /*da40*/  FMUL.FTZ R95, R40, UR4 ;  /* 0x00000004285f7c20 */ /* 0x000fe20008410000 */
[----:B------:R-:W-:Y:S01]  /*da50*/  ISETP.GT.AND P3, PT, R43, 0x20, PT ;  /* 0x000000202b00780c */ /* 0x000fe20003f64270 */
[----:B------:R-:W-:Y:S01]  /*da60*/  FMUL.FTZ R85, R85, UR4 ;  /* 0x0000000455557c20 */ /* 0x000fe20008410000 */
[----:B------:R-:W-:-:S03]  /*da70*/  ISETP.GT.AND P2, PT, R43, 0x8, PT ;  /* 0x000000082b00780c */ /* 0x000fc60003f44270 */
[----:B------:R-:W4:Y:S01]  /*da80*/  MUFU.TANH R90, R90 ;  /* 0x0000005a005a7308 */ /* 0x000f220000002400 */
[----:B------:R-:W-:Y:S01]  /*da90*/  FSEL R20, R15, -INF , P5 ;  /* 0xff8000000f147808 */ /* 0x000fe20002800000 */
[----:B------:R-:W-:Y:S01]  /*daa0*/  VIADD R40, R14, 0x682 ;  /* 0x000006820e287836 */ /* 0x000fe20000000000 */
[----:B-1----:R-:W-:Y:S02]  /*dab0*/  FSEL R88, R88, -INF , P1 ;  /* 0xff80000058587808 */ /* 0x002fe40000800000 */
[----:B------:R-:W-:-:S03]  /*dac0*/  R2UR UR15, R41 ;  /* 0x00000000290f72ca */ /* 0x000fc600000e0000 */
[----:B------:R-:W1:Y:S01]  /*dad0*/  MUFU.TANH R81, R81 ;  /* 0x0000005100517308 */ /* 0x000e620000002400 */
[----:B------:R-:W-:Y:S01]  /*dae0*/  FMUL.FTZ R82, R82, UR4 ;  /* 0x0000000452527c20 */ /* 0x000fe20008410000 */
[----:B--2---:R-:W-:Y:S01]  /*daf0*/  FSEL R91, R91, -INF , P2 ;  /* 0xff8000005b5b7808 */ /* 0x004fe20001000000 */
[----:B------:R-:W-:Y:S01]  /*db00*/  FMUL.FTZ R72, R72, UR4 ;  /* 0x0000000448487c20 */ /* 0x000fe20008410000 */
[----:B------:R-:W-:-:S04]  /*db10*/  R2UR UR14, R40 ;  /* 0x00000000280e72ca */ /* 0x000fc800000e0000 */
[----:B------:R-:W2:Y:S01]  /*db20*/  MUFU.TANH R93, R93 ;  /* 0x0000005d005d7308 */ /* 0x000ea20000002400 */
[----:B------:R-:W-:Y:S01]  /*db30*/  FMUL.FTZ R83, R83, UR4 ;  /* 0x0000000453537c20 */ /* 0x000fe20008410000 */
[----:B------:R-:W-:-:S06]  /*db40*/  ISETP.GT.AND P4, PT, R43, 0x10, PT ;  /* 0x000000102b00780c */ /* 0x000fcc0003f84270 */
[----:B------:R3:W-:Y:S01]  /*db50*/  MUFU.TANH R41, R53 ;  /* 0x0000003500297308 */ /* 0x0007e20000002400 */
[----:B------:R-:W-:-:S07]  /*db60*/  FMUL.FTZ R73, R73, UR4 ;  /* 0x0000000449497c20 */ /* 0x000fce0008410000 */
[----:B------:R-:W2:Y:S01]  /*db70*/  MUFU.TANH R84, R84 ;  /* 0x0000005400547308 */ /* 0x000ea20000002400 */
[----:B---3--:R-:W-:Y:S02]  /*db80*/  FSEL R53, R74, -INF , P3 ;  /* 0xff8000004a357808 */ /* 0x008fe40001800000 */
[----:B------:R-:W-:-:S05]  /*db90*/  FMNMX.FTZ R74, R20, R88, !PT ;  /* 0x00000058144a7209 */ /* 0x000fca0007810000 */
[----:B------:R-:W3:Y:S01]  /*dba0*/  MUFU.TANH R85, R85 ;  /* 0x0000005500557308 */ /* 0x000ee20000002400 */
[----:B------:R-:W-:Y:S01]  /*dbb0*/  FSEL R89, R89, -INF , P5 ;  /* 0xff80000059597808 */ /* 0x000fe20002800000 */
[----:B------:R-:W-:Y:S01]  /*dbc0*/  FMUL.FTZ R86, R86, UR4 ;  /* 0x0000000456567c20 */ /* 0x000fe20008410000 */
[----:B------:R-:W-:-:S05]  /*dbd0*/  ISETP.GT.AND P5, PT, R43, 0x11, PT ;  /* 0x000000112b00780c */ /* 0x000fca0003fa4270 */
[----:B------:R4:W-:Y:S01]  /*dbe0*/  MUFU.TANH R40, R55 ;  /* 0x0000003700287308 */ /* 0x0009e20000002400 */
[----:B0-----:R-:W-:Y:S01]  /*dbf0*/  FSEL R80, R80, -INF , P4 ;  /* 0xff80000050507808 */ /* 0x001fe20002000000 */
[----:B------:R-:W-:Y:S01]  /*dc00*/  FMUL.FTZ R76, R76, UR4 ;  /* 0x000000044c4c7c20 */ /* 0x000fe20008410000 */
[----:B----4-:R-:W-:-:S05]  /*dc10*/  FMNMX.FTZ R55, R91, R74, !PT ;  /* 0x0000004a5b377209 */ /* 0x010fca0007810000 */
[----:B------:R-:W0:Y:S01]  /*dc20*/  MUFU.TANH R82, R82 ;  /* 0x0000005200527308 */ /* 0x000e220000002400 */
[----:B------:R-:W-:-:S07]  /*dc30*/  FMNMX.FTZ R55, R92, R55, !PT ;  /* 0x000000375c377209 */ /* 0x000fce0007810000 */
[----:B------:R-:W4:Y:S01]  /*dc40*/  MUFU.TANH R72, R72 ;  /* 0x0000004800487308 */ /* 0x000f220000002400 */
[----:B------:R-:W-:Y:S01]  /*dc50*/  FSEL R90, R90, -INF , P1 ;  /* 0xff8000005a5a7808 */ /* 0x000fe20000800000 */
[----:B------:R-:W-:Y:S01]  /*dc60*/  FMUL.FTZ R87, R87, UR4 ;  /* 0x0000000457577c20 */ /* 0x000fe20008410000 */
[----:B------:R-:W-:Y:S01]  /*dc70*/  ISETP.GT.AND P1, PT, R43, 0x18, PT ;  /* 0x000000182b00780c */ /* 0x000fe20003f24270 */
[----:B------:R-:W-:Y:S01]  /*dc80*/  FMUL.FTZ R77, R77, UR4 ;  /* 0x000000044d4d7c20 */ /* 0x000fe20008410000 */
[----:B-1----:R-:W-:-:S03]  /*dc90*/  FSEL R81, R81, -INF , P5 ;  /* 0xff80000051517808 */ /* 0x002fc60002800000 */
[----:B------:R-:W1:Y:S01]  /*dca0*/  MUFU.TANH R83, R83 ;  /* 0x0000005300537308 */ /* 0x000e620000002400 */
[----:B------:R-:W-:Y:S02]  /*dcb0*/  FMNMX.FTZ R74, R80, R55, !PT ;  /* 0x00000037504a7209 */ /* 0x000fe40007810000 */
[----:B--2---:R-:W-:-:S05]  /*dcc0*/  FSEL R93, R93, -INF , P2 ;  /* 0xff8000005d5d7808 */ /* 0x004fca0001000000 */
[----:B------:R-:W2:Y:S01]  /*dcd0*/  MUFU.TANH R73, R73 ;  /* 0x0000004900497308 */ /* 0x000ea20000002400 */
[----:B------:R-:W-:Y:S01]  /*dce0*/  ISETP.GT.AND P2, PT, R43, 0x19, PT ;  /* 0x000000192b00780c */ /* 0x000fe20003f44270 */
[----:B------:R-:W-:Y:S01]  /*dcf0*/  FMUL.FTZ R64, R64, UR4 ;  /* 0x0000000440407c20 */ /* 0x000fe20008410000 */
[----:B------:R-:W-:Y:S02]  /*dd00*/  FSEL R84, R84, -INF , P1 ;  /* 0xff80000054547808 */ /* 0x000fe40000800000 */
[----:B------:R-:W-:-:S03]  /*dd10*/  FMNMX.FTZ R55, R81, R74, !PT ;  /* 0x0000004a51377209 */ /* 0x000fc60007810000 */
[----:B------:R-:W2:Y:S01]  /*dd20*/  MUFU.TANH R86, R86 ;  /* 0x0000005600567308 */ /* 0x000ea20000002400 */
[----:B------:R-:W-:Y:S01]  /*dd30*/  FMUL.FTZ R75, R75, UR4 ;  /* 0x000000044b4b7c20 */ /* 0x000fe20008410000 */
[----:B---3--:R-:W-:-:S06]  /*dd40*/  FSEL R85, R85, -INF , P2 ;  /* 0xff80000055557808 */ /* 0x008fcc0001000000 */
[----:B------:R-:W3:Y:S01]  /*dd50*/  MUFU.TANH R76, R76 ;  /* 0x0000004c004c7308 */ /* 0x000ee20000002400 */
[----:B------:R-:W-:Y:S01]  /*dd60*/  FMNMX.FTZ R74, R84, R55, !PT ;  /* 0x00000037544a7209 */ /* 0x000fe20007810000 */
[----:B------:R-:W-:Y:S01]  /*dd70*/  FMUL.FTZ R65, R65, UR4 ;  /* 0x0000000441417c20 */ /* 0x000fe20008410000 */
[----:B------:R-:W-:-:S05]  /*dd80*/  R2UR UR12, R4 ;  /* 0x00000000040c72ca */ /* 0x000fca00000e0000 */
[----:B------:R-:W3:Y:S01]  /*dd90*/  MUFU.TANH R87, R87 ;  /* 0x0000005700577308 */ /* 0x000ee20000002400 */
[----:B------:R-:W-:Y:S01]  /*dda0*/  R2UR UR13, R5 ;  /* 0x00000000050d72ca */ /* 0x000fe200000e0000 */
[----:B------:R-:W-:Y:S01]  /*ddb0*/  FMUL.FTZ R78, R78, UR4 ;  /* 0x000000044e4e7c20 */ /* 0x000fe20008410000 */
[----:B0-----:R-:W-:-:S05]  /*ddc0*/  FSEL R82, R82, -INF , P4 ;  /* 0xff80000052527808 */ /* 0x001fca0002000000 */
[----:B------:R-:W0:Y:S01]  /*ddd0*/  MUFU.TANH R77, R77 ;  /* 0x0000004d004d7308 */ /* 0x000e220000002400 */
[----:B------:R-:W-:Y:S01]  /*dde0*/  ISETP.GT.AND P4, PT, R43, 0x21, PT ;  /* 0x000000212b00780c */ /* 0x000fe20003f84270 */
[----:B------:R-:W-:Y:S01]  /*ddf0*/  FMUL.FTZ R68, R68, UR4 ;  /* 0x0000000444447c20 */ /* 0x000fe20008410000 */
[----:B----4-:R-:W-:Y:S02]  /*de00*/  FSEL R72, R72, -INF , P3 ;  /* 0xff80000048487808 */ /* 0x010fe40001800000 */
[----:B------:R-:W-:-:S03]  /*de10*/  FMNMX.FTZ R55, R85, R74, !PT ;  /* 0x0000004a55377209 */ /* 0x000fc60007810000 */
[----:B------:R-:W4:Y:S01]  /*de20*/  MUFU.TANH R64, R64 ;  /* 0x0000004000407308 */ /* 0x000f220000002400 */
[----:B-1----:R-:W-:Y:S01]  /*de30*/  FSEL R83, R83, -INF , P5 ;  /* 0xff80000053537808 */ /* 0x002fe20002800000 */
[----:B------:R-:W-:Y:S01]  /*de40*/  FMUL.FTZ R79, R79, UR4 ;  /* 0x000000044f4f7c20 */ /* 0x000fe20008410000 */
[----:B------:R-:W-:Y:S02]  /*de50*/  WARPGROUP.DEPBAR.LE gsb0, 0x0 ;  /* 0x00008000000079c5 */ /* 0x000fe40000010000 */
[----:B------:R-:W-:-:S03]  /*de60*/  ISETP.GT.AND P5, PT, R43, 0x28, PT ;  /* 0x000000282b00780c */ /* 0x000fc60003fa4270 */
[----:B------:R-:W1:Y:S01]  /*de70*/  MUFU.TANH R75, R75 ;  /* 0x0000004b004b7308 */ /* 0x000e620000002400 */
[----:B--2---:R-:W-:Y:S01]  /*de80*/  FSEL R73, R73, -INF , P4 ;  /* 0xff80000049497808 */ /* 0x004fe20002000000 */
[----:B------:R-:W-:Y:S01]  /*de90*/  FMUL.FTZ R69, R69, UR4 ;  /* 0x0000000445457c20 */ /* 0x000fe20008410000 */
[----:B------:R-:W-:Y:S01]  /*dea0*/  FMNMX.FTZ R74, R72, R55, !PT ;  /* 0x00000037484a7209 */ /* 0x000fe20007810000 */
[----:B------:R-:W-:-:S04]  /*deb0*/  WARPGROUP.ARRIVE ;  /* 0x00000000000079c5 */ /* 0x000fc80000000000 */
[----:B------:R-:W2:Y:S01]  /*dec0*/  MUFU.TANH R65, R65 ;  /* 0x0000004100417308 */ /* 0x000ea20000002400 */
[----:B------:R-:W-:Y:S01]  /*ded0*/  FSEL R86, R86, -INF , P1 ;  /* 0xff80000056567808 */ /* 0x000fe20000800000 */
[----:B------:R-:W-:Y:S01]  /*dee0*/  FMUL.FTZ R66, R66, UR4 ;  /* 0x0000000442427c20 */ /* 0x000fe20008410000 */
[----:B------:R-:W-:Y:S01]  /*def0*/  ISETP.GT.AND P1, PT, R43, 0x29, PT ;  /* 0x000000292b00780c */ /* 0x000fe20003f24270 */
[----:B------:R-:W-:Y:S01]  /*df00*/  FMUL.FTZ R56, R56, UR4 ;  /* 0x0000000438387c20 */ /* 0x000fe20008410000 */
[----:B---3--:R-:W-:-:S03]  /*df10*/  FSEL R76, R76, -INF , P5 ;  /* 0xff8000004c4c7808 */ /* 0x008fc60002800000 */
[----:B------:R-:W3:Y:S01]  /*df20*/  MUFU.TANH R78, R78 ;  /* 0x0000004e004e7308 */ /* 0x000ee20000002400 */
[----:B------:R-:W-:Y:S01]  /*df30*/  FSEL R87, R87, -INF , P2 ;  /* 0xff80000057577808 */ /* 0x000fe20001000000 */
[----:B------:R-:W-:Y:S01]  /*df40*/  FMUL.FTZ R55, R32, UR4 ;  /* 0x0000000420377c20 */ /* 0x000fe20008410000 */
[----:B------:R-:W-:Y:S05]  /*df50*/  HGMMA.64x16x16.F32.BF16 R24, gdesc[UR12], R24, gsb0 ;  /* 0x002000000c1879f0 */ /* 0x000fea0008001818 */
[----:B------:R-:W3:Y:S01]  /*df60*/  MUFU.TANH R68, R68 ;  /* 0x0000004400447308 */ /* 0x000ee20000002400 */
[----:B------:R-:W-:Y:S01]  /*df70*/  FMUL.FTZ R67, R67, UR4 ;  /* 0x0000000443437c20 */ /* 0x000fe20008410000 */
[----:B------:R-:W-:-:S06]  /*df80*/  ISETP.GT.AND P2, PT, R43, 0x30, PT ;  /* 0x000000302b00780c */ /* 0x000fcc0003f44270 */
[----:B------:R4:W-:Y:S01]  /*df90*/  MUFU.TANH R15, R95 ;  /* 0x0000005f000f7308 */ /* 0x0009e20000002400 */
[----:B0-----:R-:W-:Y:S01]  /*dfa0*/  FSEL R77, R77, -INF , P1 ;  /* 0xff8000004d4d7808 */ /* 0x001fe20000800000 */
[----:B------:R-:W-:Y:S01]  /*dfb0*/  FMUL.FTZ R57, R57, UR4 ;  /* 0x0000000439397c20 */ /* 0x000fe20008410000 */
[----:B----4-:R-:W-:-:S05]  /*dfc0*/  FMNMX.FTZ R95, R73, R74, !PT ;  /* 0x0000004a495f7209 */ /* 0x010fca0007810000 */
[----:B------:R-:W0:Y:S01]  /*dfd0*/  MUFU.TANH R79, R79 ;  /* 0x0000004f004f7308 */ /* 0x000e220000002400 */
[----:B------:R-:W-:Y:S01]  /*dfe0*/  FMNMX.FTZ R32, R76, R95, !PT ;  /* 0x0000005f4c207209 */ /* 0x000fe20007810000 */
[----:B------:R-:W-:-:S06]  /*dff0*/  FMUL.FTZ R74, R33, UR4 ;  /* 0x00000004214a7c20 */ /* 0x000fcc0008410000 */
[----:B------:R-:W4:Y:S01]  /*e000*/  MUFU.TANH R69, R69 ;  /* 0x0000004500457308 */ /* 0x000f220000002400 */
[----:B------:R-:W-:Y:S01]  /*e010*/  FMUL.FTZ R70, R70, UR4 ;  /* 0x0000000446467c20 */ /* 0x000fe20008410000 */
[----:B------:R-:W-:Y:S01]  /*e020*/  ISETP.GT.AND P3, PT, R43, 0x31, PT ;  /* 0x000000312b00780c */ /* 0x000fe20003f64270 */
[----:B------:R-:W-:Y:S01]  /*e030*/  FMUL.FTZ R60, R60, UR4 ;  /* 0x000000043c3c7c20 */ /* 0x000fe20008410000 */
[----:B------:R-:W-:Y:S02]  /*e040*/  FSEL R64, R64, -INF , P2 ;  /* 0xff80000040407808 */ /* 0x000fe40001000000 */
[----:B------:R-:W-:Y:S02]  /*e050*/  FMNMX.FTZ R33, R77, R32, !PT ;  /* 0x000000204d217209 */ /* 0x000fe40007810000 */
[----:B------:R-:W4:Y:S01]  /*e060*/  MUFU.TANH R66, R66 ;  /* 0x0000004200427308 */ /* 0x000f220000002400 */
[----:B-1----:R-:W-:Y:S01]  /*e070*/  FSEL R75, R75, -INF , P4 ;  /* 0xff8000004b4b7808 */ /* 0x002fe20002000000 */
[----:B------:R-:W-:Y:S01]  /*e080*/  FMUL.FTZ R71, R71, UR4 ;  /* 0x0000000447477c20 */ /* 0x000fe20008410000 */
[----:B------:R-:W-:-:S05]  /*e090*/  ISETP.GT.AND P4, PT, R43, 0x38, PT ;  /* 0x000000382b00780c */ /* 0x000fca0003f84270 */
[----:B------:R-:W1:Y:S01]  /*e0a0*/  MUFU.TANH R56, R56 ;  /* 0x0000003800387308 */ /* 0x000e620000002400 */
[----:B--2---:R-:W-:Y:S01]  /*e0b0*/  FSEL R65, R65, -INF , P3 ;  /* 0xff80000041417808 */ /* 0x004fe20001800000 */
[----:B------:R-:W-:Y:S01]  /*e0c0*/  FMUL.FTZ R61, R61, UR4 ;  /* 0x000000043d3d7c20 */ /* 0x000fe20008410000 */
[----:B------:R-:W-:-:S05]  /*e0d0*/  FMNMX.FTZ R32, R64, R33, !PT ;  /* 0x0000002140207209 */ /* 0x000fca0007810000 */
[----:B------:R-:W2:Y:S01]  /*e0e0*/  MUFU.TANH R67, R67 ;  /* 0x0000004300437308 */ /* 0x000ea20000002400 */
[----:B---3--:R-:W-:Y:S01]  /*e0f0*/  FSEL R78, R78, -INF , P5 ;  /* 0xff8000004e4e7808 */ /* 0x008fe20002800000 */
[----:B------:R-:W-:Y:S01]  /*e100*/  FMUL.FTZ R58, R58, UR4 ;  /* 0x000000043a3a7c20 */ /* 0x000fe20008410000 */
[----:B------:R-:W-:-:S05]  /*e110*/  ISETP.GT.AND P5, PT, R43, 0x39, PT ;  /* 0x000000392b00780c */ /* 0x000fca0003fa4270 */
[----:B------:R-:W3:Y:S01]  /*e120*/  MUFU.TANH R57, R57 ;  /* 0x0000003900397308 */ /* 0x000ee20000002400 */
[----:B------:R-:W-:Y:S01]  /*e130*/  FSEL R68, R68, -INF , P4 ;  /* 0xff80000044447808 */ /* 0x000fe20002000000 */
[----:B------:R-:W-:Y:S01]  /*e140*/  FMUL.FTZ R48, R48, UR4 ;  /* 0x0000000430307c20 */ /* 0x000fe20008410000 */
[----:B------:R-:W-:-:S05]  /*e150*/  FMNMX.FTZ R33, R65, R32, !PT ;  /* 0x0000002041217209 */ /* 0x000fca0007810000 */
[----:B------:R-:W3:Y:S01]  /*e160*/  MUFU.TANH R70, R70 ;  /* 0x0000004600467308 */ /* 0x000ee20000002400 */
[----:B0-----:R-:W-:Y:S01]  /*e170*/  FSEL R79, R79, -INF , P1 ;  /* 0xff8000004f4f7808 */ /* 0x001fe20000800000 */
[----:B------:R-:W-:Y:S01]  /*e180*/  FMUL.FTZ R59, R59, UR4 ;  /* 0x000000043b3b7c20 */ /* 0x000fe20008410000 */
[----:B------:R-:W-:-:S05]  /*e190*/  ISETP.GT.AND P1, PT, R43, 0x40, PT ;  /* 0x000000402b00780c */ /* 0x000fca0003f24270 */
[----:B------:R-:W0:Y:S01]  /*e1a0*/  MUFU.TANH R60, R60 ;  /* 0x0000003c003c7308 */ /* 0x000e220000002400 */
[----:B----4-:R-:W-:Y:S01]  /*e1b0*/  FSEL R69, R69, -INF , P5 ;  /* 0xff80000045457808 */ /* 0x010fe20002800000 */
[----:B------:R-:W-:Y:S01]  /*e1c0*/  FMUL.FTZ R49, R49, UR4 ;  /* 0x0000000431317c20 */ /* 0x000fe20008410000 */
[----:B------:R-:W-:-:S05]  /*e1d0*/  FMNMX.FTZ R32, R68, R33, !PT ;  /* 0x0000002144207209 */ /* 0x000fca0007810000 */
[----:B------:R-:W4:Y:S01]  /*e1e0*/  MUFU.TANH R71, R71 ;  /* 0x0000004700477308 */ /* 0x000f220000002400 */
[----:B------:R-:W-:Y:S01]  /*e1f0*/  FSEL R66, R66, -INF , P2 ;  /* 0xff80000042427808 */ /* 0x000fe20001000000 */
[----:B------:R-:W-:Y:S01]  /*e200*/  FMUL.FTZ R62, R62, UR4 ;  /* 0x000000043e3e7c20 */ /* 0x000fe20008410000 */
[----:B------:R-:W-:-:S05]  /*e210*/  ISETP.GT.AND P2, PT, R43, 0x41, PT ;  /* 0x000000412b00780c */ /* 0x000fca0003f44270 */
[----:B------:R-:W4:Y:S01]  /*e220*/  MUFU.TANH R61, R61 ;  /* 0x0000003d003d7308 */ /* 0x000f220000002400 */
[----:B-1----:R-:W-:Y:S01]  /*e230*/  FSEL R56, R56, -INF , P1 ;  /* 0xff80000038387808 */ /* 0x002fe20000800000 */
[----:B------:R-:W-:Y:S01]  /*e240*/  FMUL.FTZ R52, R52, UR4 ;  /* 0x0000000434347c20 */ /* 0x000fe20008410000 */
[----:B------:R-:W-:-:S05]  /*e250*/  FMNMX.FTZ R33, R69, R32, !PT ;  /* 0x0000002045217209 */ /* 0x000fca0007810000 */
[----:B------:R-:W1:Y:S01]  /*e260*/  MUFU.TANH R58, R58 ;  /* 0x0000003a003a7308 */ /* 0x000e620000002400 */
[----:B--2---:R-:W-:Y:S01]  /*e270*/  FSEL R67, R67, -INF , P3 ;  /* 0xff80000043437808 */ /* 0x004fe20001800000 */
[----:B------:R-:W-:Y:S01]  /*e280*/  FMUL.FTZ R63, R63, UR4 ;  /* 0x000000043f3f7c20 */ /* 0x000fe20008410000 */
[----:B------:R-:W-:-:S05]  /*e290*/  ISETP.GT.AND P3, PT, R43, 0x48, PT ;  /* 0x000000482b00780c */ /* 0x000fca0003f64270 */
[----:B------:R-:W2:Y:S01]  /*e2a0*/  MUFU.TANH R48, R48 ;  /* 0x0000003000307308 */ /* 0x000ea20000002400 */
[----:B---3--:R-:W-:Y:S02]  /*e2b0*/  FSEL R57, R57, -INF , P2 ;  /* 0xff80000039397808 */ /* 0x008fe40001000000 */
[----:B------:R-:W-:-:S05]  /*e2c0*/  FMNMX.FTZ R32, R56, R33, !PT ;  /* 0x0000002138207209 */ /* 0x000fca0007810000 */
[----:B------:R-:W3:Y:S01]  /*e2d0*/  MUFU.TANH R59, R59 ;  /* 0x0000003b003b7308 */ /* 0x000ee20000002400 */
[----:B------:R-:W-:Y:S01]  /*e2e0*/  FSEL R70, R70, -INF , P4 ;  /* 0xff80000046467808 */ /* 0x000fe20002000000 */
[----:B------:R-:W-:Y:S01]  /*e2f0*/  FMUL.FTZ R50, R50, UR4 ;  /* 0x0000000432327c20 */ /* 0x000fe20008410000 */
[----:B------:R-:W-:-:S05]  /*e300*/  ISETP.GT.AND P4, PT, R43, 0x49, PT ;  /* 0x000000492b00780c */ /* 0x000fca0003f84270 */
[----:B------:R-:W3:Y:S01]  /*e310*/  MUFU.TANH R49, R49 ;  /* 0x0000003100317308 */ /* 0x000ee20000002400 */
[----:B0-----:R-:W-:Y:S02]  /*e320*/  FSEL R60, R60, -INF , P3 ;  /* 0xff8000003c3c7808 */ /* 0x001fe40001800000 */
[----:B------:R-:W-:-:S05]  /*e330*/  FMNMX.FTZ R33, R57, R32, !PT ;  /* 0x0000002039217209 */ /* 0x000fca0007810000 */
[----:B------:R-:W0:Y:S01]  /*e340*/  MUFU.TANH R62, R62 ;  /* 0x0000003e003e7308 */ /* 0x000e220000002400 */
[----:B----4-:R-:W-:Y:S01]  /*e350*/  FSEL R71, R71, -INF , P5 ;  /* 0xff80000047477808 */ /* 0x010fe20002800000 */
[----:B------:R-:W-:Y:S01]  /*e360*/  FMUL.FTZ R51, R51, UR4 ;  /* 0x0000000433337c20 */ /* 0x000fe20008410000 */
[----:B------:R-:W-:-:S05]  /*e370*/  ISETP.GT.AND P5, PT, R43, 0x50, PT ;  /* 0x000000502b00780c */ /* 0x000fca0003fa4270 */
[----:B------:R-:W4:Y:S01]  /*e380*/  MUFU.TANH R52, R52 ;  /* 0x0000003400347308 */ /* 0x000f220000002400 */
[----:B------:R-:W-:Y:S02]  /*e390*/  FSEL R61, R61, -INF , P4 ;  /* 0xff8000003d3d7808 */ /* 0x000fe40002000000 */
[----:B------:R-:W-:-:S05]  /*e3a0*/  FMNMX.FTZ R32, R60, R33, !PT ;  /* 0x000000213c207209 */ /* 0x000fca0007810000 */
[----:B------:R-:W4:Y:S01]  /*e3b0*/  MUFU.TANH R63, R63 ;  /* 0x0000003f003f7308 */ /* 0x000f220000002400 */
[----:B-1----:R-:W-:Y:S01]  /*e3c0*/  FSEL R58, R58, -INF , P1 ;  /* 0xff8000003a3a7808 */ /* 0x002fe20000800000 */
[----:B------:R-:W-:Y:S01]  /*e3d0*/  FMUL.FTZ R44, R44, UR4 ;  /* 0x000000042c2c7c20 */ /* 0x000fe20008410000 */
[----:B------:R-:W-:-:S05]  /*e3e0*/  ISETP.GT.AND P1, PT, R43, 0x51, PT ;  /* 0x000000512b00780c */ /* 0x000fca0003f24270 */
[----:B------:R-:W1:Y:S01]  /*e3f0*/  MUFU.TANH R42, R98 ;  /* 0x00000062002a7308 */ /* 0x000e620000002400 */
[----:B--2---:R-:W-:Y:S02]  /*e400*/  FSEL R48, R48, -INF , P5 ;  /* 0xff80000030307808 */ /* 0x004fe40002800000 */
[----:B------:R-:W-:-:S05]  /*e410*/  FMNMX.FTZ R33, R61, R32, !PT ;  /* 0x000000203d217209 */ /* 0x000fca0007810000 */
[----:B------:R-:W2:Y:S01]  /*e420*/  MUFU.TANH R50, R50 ;  /* 0x0000003200327308 */ /* 0x000ea20000002400 */
[----:B---3--:R-:W-:Y:S01]  /*e430*/  FSEL R59, R59, -INF , P2 ;  /* 0xff8000003b3b7808 */ /* 0x008fe20001000000 */
[----:B------:R-:W-:Y:S01]  /*e440*/  FMUL.FTZ R45, R45, UR4 ;  /* 0x000000042d2d7c20 */ /* 0x000fe20008410000 */
[----:B------:R-:W-:Y:S02]  /*e450*/  ISETP.GT.AND P2, PT, R43, 0x58, PT ;  /* 0x000000582b00780c */ /* 0x000fe40003f44270 */
[----:B------:R-:W-:-:S03]  /*e460*/  FSEL R49, R49, -INF , P1 ;  /* 0xff80000031317808 */ /* 0x000fc60000800000 */
[----:B------:R-:W3:Y:S01]  /*e470*/  MUFU.TANH R51, R51 ;  /* 0x0000003300337308 */ /* 0x000ee20000002400 */
[----:B0-----:R-:W-:Y:S02]  /*e480*/  FSEL R62, R62, -INF , P3 ;  /* 0xff8000003e3e7808 */ /* 0x001fe40001800000 */
[----:B------:R-:W-:-:S05]  /*e490*/  ISETP.GT.AND P3, PT, R43, 0x59, PT ;  /* 0x000000592b00780c */ /* 0x000fca0003f64270 */
[----:B------:R0:W3:Y:S01]  /*e4a0*/  MUFU.TANH R14, R96 ;  /* 0x00000060000e7308 */ /* 0x0000e20000002400 */
[----:B----4-:R-:W-:Y:S01]  /*e4b0*/  FSEL R52, R52, -INF , P2 ;  /* 0xff80000034347808 */ /* 0x010fe20001000000 */
[----:B------:R-:W-:Y:S01]  /*e4c0*/  FMUL.FTZ R95, R35, UR4 ;  /* 0x00000004235f7c20 */ /* 0x000fe20008410000 */
[----:B0-----:R-:W-:-:S05]  /*e4d0*/  FMNMX.FTZ R96, R48, R33, !PT ;  /* 0x0000002130607209 */ /* 0x001fca0007810000 */
[----:B------:R-:W0:Y:S01]  /*e4e0*/  MUFU.TANH R44, R44 ;  /* 0x0000002c002c7308 */ /* 0x000e220000002400 */
[----:B------:R-:W-:Y:S01]  /*e4f0*/  FMNMX.FTZ R33, R49, R96, !PT ;  /* 0x0000006031217209 */ /* 0x000fe20007810000 */
[----:B------:R-:W-:Y:S01]  /*e500*/  FMUL.FTZ R46, R46, UR4 ;  /* 0x000000042e2e7c20 */ /* 0x000fe20008410000 */
[----:B------:R-:W-:-:S05]  /*e510*/  FSEL R63, R63, -INF , P4 ;  /* 0xff8000003f3f7808 */ /* 0x000fca0002000000 */
[----:B------:R-:W4:Y:S01]  /*e520*/  MUFU.TANH R21, R97 ;  /* 0x0000006100157308 */ /* 0x000f220000002400 */
[----:B------:R-:W-:Y:S02]  /*e530*/  ISETP.GT.AND P4, PT, R43, 0x60, PT ;  /* 0x000000602b00780c */ /* 0x000fe40003f84270 */
[----:B-1----:R-:W-:Y:S02]  /*e540*/  FSEL R42, R42, -INF , P3 ;  /* 0xff8000002a2a7808 */ /* 0x002fe40001800000 */
[----:B------:R-:W-:-:S03]  /*e550*/  FMNMX.FTZ R35, R52, R33, !PT ;  /* 0x0000002134237209 */ /* 0x000fc60007810000 */
[----:B------:R-:W1:Y:S01]  /*e560*/  MUFU.TANH R45, R45 ;  /* 0x0000002d002d7308 */ /* 0x000e620000002400 */
[----:B------:R-:W-:Y:S02]  /*e570*/  WARPGROUP.DEPBAR.LE gsb0, 0x0 ;  /* 0x00008000000079c5 */ /* 0x000fe40000010000 */
[----:B--2---:R-:W-:Y:S01]  /*e580*/  FSEL R50, R50, -INF , P5 ;  /* 0xff80000032327808 */ /* 0x004fe20002800000 */
[----:B------:R-:W-:Y:S01]  /*e590*/  FMUL.FTZ R33, R24, UR4 ;  /* 0x0000000418217c20 */ /* 0x000fe20008410000 */
[----:B------:R-:W-:Y:S01]  /*e5a0*/  FMUL.FTZ R47, R47, UR4 ;  /* 0x000000042f2f7c20 */ /* 0x000fe20008410000 */
[----:B------:R-:W-:Y:S02]  /*e5b0*/  ISETP.GT.AND P5, PT, R43, 0x61, PT ;  /* 0x000000612b00780c */ /* 0x000fe40003fa4270 */
[----:B------:R-:W2:Y:S01]  /*e5c0*/  MUFU.TANH R55, R55 ;  /* 0x0000003700377308 */ /* 0x000ea20000002400 */
[----:B------:R-:W-:Y:S01]  /*e5d0*/  FSEL R24, R15, -INF , P4 ;  /* 0xff8000000f187808 */ /* 0x000fe20002000000 */
[----:B------:R-:W-:Y:S01]  /*e5e0*/  FMUL.FTZ R36, R36, UR4 ;  /* 0x0000000424247c20 */ /* 0x000fe20008410000 */
[----:B------:R-:W-:-:S02]  /*e5f0*/  FMNMX.FTZ R35, R42, R35, !PT ;  /* 0x000000232a237209 */ /* 0x000fc40007810000 */
[----:B---3--:R-:W-:-:S03]  /*e600*/  FSEL R51, R51, -INF , P1 ;  /* 0xff80000033337808 */ /* 0x008fc60000800000 */
[----:B------:R-:W3:Y:S01]  /*e610*/  MUFU.TANH R54, R54 ;  /* 0x0000003600367308 */ /* 0x000ee20000002400 */
[----:B------:R-:W-:Y:S01]  /*e620*/  ISETP.GT.AND P1, PT, R43, 0x68, PT ;  /* 0x000000682b00780c */ /* 0x000fe20003f24270 */
[----:B------:R-:W-:Y:S01]  /*e630*/  FMUL.FTZ R37, R37, UR4 ;  /* 0x0000000425257c20 */ /* 0x000fe20008410000 */
[----:B------:R-:W-:Y:S02]  /*e640*/  FSEL R40, R40, -INF , P5 ;  /* 0xff80000028287808 */ /* 0x000fe40002800000 */
[----:B------:R-:W-:-:S03]  /*e650*/  FMNMX.FTZ R35, R24, R35, !PT ;  /* 0x0000002318237209 */ /* 0x000fc60007810000 */
[----:B------:R-:W-:Y:S01]  /*e660*/  MUFU.TANH R46, R46 ;  /* 0x0000002e002e7308 */ /* 0x000fe20000002400 */
        /* <DEDUP_REMOVED lines=11> */
[----:B-1----:R-:W-:Y:S01]  /*e720*/  FSEL R45, R45, -INF , P2 ;  /* 0xff8000002d2d7808 */ /* 0x002fe20001000000 */
[----:B------:R-:W-:Y:S01]  /*e730*/  FMUL.FTZ R38, R25, UR4 ;  /* 0x0000000419267c20 */ /* 0x000fe20008410000 */
[----:B------:R-:W-:Y:S01]  /*e740*/  FMNMX.FTZ R98, R44, R35, !PT ;  /* 0x000000232c627209 */ /* 0x000fe20007810000 */
[----:B------:R-:W-:-:S04]  /*e750*/  FMUL.FTZ R96, R28, UR4 ;  /* 0x000000041c607c20 */ /* 0x000fc80008410000 */
[----:B------:R-:W1:Y:S01]  /*e760*/  MUFU.TANH R37, R37 ;  /* 0x0000002500257308 */ /* 0x000e620000002400 */
[----:B------:R-:W-:Y:S02]  /*e770*/  FSEL R41, R41, -INF , P4 ;  /* 0xff80000029297808 */ /* 0x000fe40002000000 */
[----:B------:R-:W-:Y:S02]  /*e780*/  ISETP.GT.AND P4, PT, R43, 0x71, PT ;  /* 0x000000712b00780c */ /* 0x000fe40003f84270 */
[----:B--2---:R-:W-:-:S03]  /*e790*/  FSEL R28, R55, -INF , P3 ;  /* 0xff800000371c7808 */ /* 0x004fc60001800000 */
[----:B------:R-:W2:Y:S01]  /*e7a0*/  MUFU.TANH R34, R34 ;  /* 0x0000002200227308 */ /* 0x000ea20000002400 */
[----:B------:R-:W-:Y:S02]  /*e7b0*/  FMNMX.FTZ R35, R45, R98, !PT ;  /* 0x000000622d237209 */ /* 0x000fe40007810000 */
[----:B---3--:R-:W-:-:S05]  /*e7c0*/  FSEL R54, R54, -INF , P5 ;  /* 0xff80000036367808 */ /* 0x008fca0002800000 */
[----:B------:R3:W2:Y:S01]  /*e7d0*/  MUFU.TANH R15, R33 ;  /* 0x00000021000f7308 */ /* 0x0006a20000002400 */
[----:B------:R-:W-:Y:S01]  /*e7e0*/  ISETP.GT.AND P5, PT, R43, 0x78, PT ;  /* 0x000000782b00780c */ /* 0x000fe20003fa4270 */
[----:B------:R-:W-:Y:S01]  /*e7f0*/  FMUL.FTZ R29, R29, UR4 ;  /* 0x000000041d1d7c20 */ /* 0x000fe20008410000 */
[----:B------:R-:W-:-:S05]  /*e800*/  FSEL R25, R74, -INF , P4 ;  /* 0xff8000004a197808 */ /* 0x000fca0002000000 */
[----:B------:R-:W2:Y:S01]  /*e810*/  MUFU.TANH R95, R95 ;  /* 0x0000005f005f7308 */ /* 0x000ea20000002400 */
[----:B---3--:R-:W-:Y:S02]  /*e820*/  FSEL R33, R46, -INF , P1 ;  /* 0xff8000002e217808 */ /* 0x008fe40000800000 */
[----:B------:R-:W-:-:S05]  /*e830*/  FMNMX.FTZ R46, R28, R35, !PT ;  /* 0x000000231c2e7209 */ /* 0x000fca0007810000 */
[----:B------:R-:W3:Y:S01]  /*e840*/  MUFU.TANH R38, R38 ;  /* 0x0000002600267308 */ /* 0x000ee20000002400 */
[----:B0-----:R-:W-:Y:S02]  /*e850*/  FSEL R35, R47, -INF , P2 ;  /* 0xff8000002f237808 */ /* 0x001fe40001000000 */
[----:B------:R-:W-:Y:S02]  /*e860*/  ISETP.GT.AND P1, PT, R43, 0x79, PT ;  /* 0x000000792b00780c */ /* 0x000fe40003f24270 */
[----:B----4-:R-:W-:-:S03]  /*e870*/  FSEL R74, R36, -INF , P5 ;  /* 0xff800000244a7808 */ /* 0x010fc60002800000 */
[----:B------:R-:W0:Y:S01]  /*e880*/  MUFU.TANH R14, R14 ;  /* 0x0000000e000e7308 */ /* 0x000e220000002400 */
[----:B------:R-:W-:Y:S02]  /*e890*/  FMNMX.FTZ R47, R25, R46, !PT ;  /* 0x0000002e192f7209 */ /* 0x000fe40007810000 */
[----:B------:R-:W-:-:S05]  /*e8a0*/  ISETP.GT.AND P2, PT, R43, 0x80, PT ;  /* 0x000000802b00780c */ /* 0x000fca0003f44270 */
[----:B------:R-:W4:Y:S01]  /*e8b0*/  MUFU.TANH R96, R96 ;  /* 0x0000006000607308 */ /* 0x000f220000002400 */
[----:B-1----:R-:W-:Y:S02]  /*e8c0*/  FSEL R55, R37, -INF , P1 ;  /* 0xff80000025377808 */ /* 0x002fe40000800000 */
[----:B------:R-:W-:-:S05]  /*e8d0*/  FMNMX.FTZ R36, R74, R47, !PT ;  /* 0x0000002f4a247209 */ /* 0x000fca0007810000 */
[----:B------:R-:W1:Y:S01]  /*e8e0*/  MUFU.TANH R29, R29 ;  /* 0x0000001d001d7308 */ /* 0x000e620000002400 */
[----:B--2---:R-:W-:Y:S02]  /*e8f0*/  FSEL R34, R34, -INF , P3 ;  /* 0xff80000022227808 */ /* 0x004fe40001800000 */
[----:B------:R-:W-:Y:S02]  /*e900*/  ISETP.GT.AND P3, PT, R43, 0x81, PT ;  /* 0x000000812b00780c */ /* 0x000fe40003f64270 */
[----:B------:R-:W-:Y:S02]  /*e910*/  FSEL R47, R15, -INF , P2 ;  /* 0xff8000000f2f7808 */ /* 0x000fe40001000000 */
[----:B------:R-:W-:Y:S02]  /*e920*/  FMNMX.FTZ R36, R55, R36, !PT ;  /* 0x0000002437247209 */ /* 0x000fe40007810000 */
[----:B------:R-:W-:Y:S02]  /*e930*/  FSEL R37, R95, -INF , P4 ;  /* 0xff8000005f257808 */ /* 0x000fe40002000000 */
[----:B------:R-:W-:-:S02]  /*e940*/  ISETP.GT.AND P4, PT, R43, 0x88, PT ;  /* 0x000000882b00780c */ /* 0x000fc40003f84270 */
[----:B---3--:R-:W-:Y:S02]  /*e950*/  FSEL R46, R38, -INF , P3 ;  /* 0xff800000262e7808 */ /* 0x008fe40001800000 */
[----:B------:R-:W-:Y:S02]  /*e960*/  FMNMX.FTZ R15, R47, R36, !PT ;  /* 0x000000242f0f7209 */ /* 0x000fe40007810000 */
[----:B0-----:R-:W-:Y:S02]  /*e970*/  FSEL R36, R14, -INF , P5 ;  /* 0xff8000000e247808 */ /* 0x001fe40002800000 */
[----:B------:R-:W-:Y:S02]  /*e980*/  ISETP.GT.AND P5, PT, R43, 0x89, PT ;  /* 0x000000892b00780c */ /* 0x000fe40003fa4270 */
[----:B----4-:R-:W-:Y:S02]  /*e990*/  FSEL R43, R96, -INF , P4 ;  /* 0xff800000602b7808 */ /* 0x010fe40002000000 */
[----:B------:R-:W-:-:S02]  /*e9a0*/  FMNMX.FTZ R14, R46, R15, !PT ;  /* 0x0000000f2e0e7209 */ /* 0x000fc40007810000 */
[----:B-1----:R-:W-:Y:S02]  /*e9b0*/  FSEL R29, R29, -INF , P5 ;  /* 0xff8000001d1d7808 */ /* 0x002fe40002800000 */
[----:B------:R-:W-:-:S04]  /*e9c0*/  FMNMX.FTZ R14, R43, R14, !PT ;  /* 0x0000000e2b0e7209 */ /* 0x000fc80007810000 */
[----:B------:R-:W-:-:S05]  /*e9d0*/  FMNMX.FTZ R95, R29, R14, !PT ;  /* 0x0000000e1d5f7209 */ /* 0x000fca0007810000 */
[----:B------:R-:W0:Y:S02]  /*e9e0*/  SHFL.BFLY PT, R14, R95, 0x2, 0x1f ;  /* 0x0c401f005f0e7f89 */ /* 0x000e2400000e0000 */
[----:B0-----:R-:W-:-:S05]  /*e9f0*/  FMNMX.FTZ R96, R95, R14, !PT ;  /* 0x0000000e5f607209 */ /* 0x001fca0007810000 */
[----:B------:R-:W0:Y:S01]  /*ea00*/  SHFL.BFLY PT, R15, R96, 0x1, 0x1f ;  /* 0x0c201f00600f7f89 */ /* 0x000e2200000e0000 */
[----:B------:R-:W-:Y:S01]  /*ea10*/  FMUL.FTZ R99, R26, UR4 ;  /* 0x000000041a637c20 */ /* 0x000fe20008410000 */
[----:B------:R-:W-:Y:S01]  /*ea20*/  FMUL.FTZ R98, R39, UR4 ;  /* 0x0000000427627c20 */ /* 0x000fe20008410000 */
[----:B0-----:R-:W-:Y:S01]  /*ea30*/  FMNMX.FTZ R14, R96, R15, !PT ;  /* 0x0000000f600e7209 */ /* 0x001fe20007810000 */
[----:B------:R-:W-:-:S03]  /*ea40*/  IMAD.U32 R15, RZ, RZ, UR5 ;  /* 0x00000005ff0f7e24 */ /* 0x000fc6000f8e00ff */
[C---:B------:R-:W-:Y:S01]  /*ea50*/  FSETP.NEU.FTZ.AND P6, PT, R14.reuse, -INF , PT ;  /* 0xff8000000e00780b */ /* 0x040fe20003fdd000 */
[----:B------:R-:W-:-:S05]  /*ea60*/  FMUL.FTZ R38, R14, R15 ;  /* 0x0000000f0e267220 */ /* 0x000fca0000410000 */
[----:B------:R-:W-:-:S05]  /*ea70*/  FSEL R38, R38, RZ, P6 ;  /* 0x000000ff26267208 */ /* 0x000fca0003000000 */
[----:B------:R-:W-:Y:S01]  /*ea80*/  FFMA.FTZ R26, R20, R15, -R38 ;  /* 0x0000000f141a7223 */ /* 0x000fe20000010826 */
[----:B------:R-:W-:-:S04]  /*ea90*/  FMNMX.FTZ R20, R89, R90, !PT ;  /* 0x0000005a59147209 */ /* 0x000fc80007810000 */
[----:B------:R-:W-:-:S04]  /*eaa0*/  FMNMX.FTZ R39, R93, R20, !PT ;  /* 0x000000145d277209 */ /* 0x000fc80007810000 */
[----:B------:R-:W-:-:S04]  /*eab0*/  FMNMX.FTZ R39, R94, R39, !PT ;  /* 0x000000275e277209 */ /* 0x000fc80007810000 */
[----:B------:R-:W-:-:S04]  /*eac0*/  FMNMX.FTZ R20, R82, R39, !PT ;  /* 0x0000002752147209 */ /* 0x000fc80007810000 */
[----:B------:R-:W-:-:S04]  /*ead0*/  FMNMX.FTZ R39, R83, R20, !PT ;  /* 0x0000001453277209 */ /* 0x000fc80007810000 */
[----:B------:R-:W-:-:S04]  /*eae0*/  FMNMX.FTZ R20, R86, R39, !PT ;  /* 0x0000002756147209 */ /* 0x000fc80007810000 */
[----:B------:R-:W-:Y:S01]  /*eaf0*/  FMNMX.FTZ R20, R87, R20, !PT ;  /* 0x0000001457147209 */ /* 0x000fe20007810000 */
[----:B------:R-:W-:-:S03]  /*eb00*/  FFMA.FTZ R39, R72, R15, -R38 ;  /* 0x0000000f48277223 */ /* 0x000fc60000010826 */
[----:B------:R-:W-:Y:S01]  /*eb10*/  FMNMX.FTZ R20, R53, R20, !PT ;  /* 0x0000001435147209 */ /* 0x000fe20007810000 */
[----:B------:R-:W-:-:S03]  /*eb20*/  FFMA.FTZ R72, R73, R15, -R38 ;  /* 0x0000000f49487223 */ /* 0x000fc60000010826 */
[----:B------:R-:W-:Y:S01]  /*eb30*/  FMNMX.FTZ R73, R75, R20, !PT ;  /* 0x000000144b497209 */ /* 0x000fe20007810000 */
[----:B------:R-:W-:Y:S01]  /*eb40*/  FMUL.FTZ R101, R30, UR4 ;  /* 0x000000041e657c20 */ /* 0x000fe20008410000 */
[--C-:B------:R-:W-:Y:S02]  /*eb50*/  FFMA.FTZ R30, R91, R15, -R38.reuse ;  /* 0x0000000f5b1e7223 */ /* 0x100fe40000010826 */
[----:B------:R-:W-:Y:S01]  /*eb60*/  FMNMX.FTZ R20, R78, R73, !PT ;  /* 0x000000494e147209 */ /* 0x000fe20007810000 */
[----:B------:R-:W-:-:S03]  /*eb70*/  FFMA.FTZ R91, R81, R15, -R38 ;  /* 0x0000000f515b7223 */ /* 0x000fc60000010826 */
[----:B------:R-:W-:Y:S01]  /*eb80*/  FMNMX.FTZ R81, R79, R20, !PT ;  /* 0x000000144f517209 */ /* 0x000fe20007810000 */
[----:B------:R-:W-:-:S03]  /*eb90*/  FFMA.FTZ R73, R76, R15, -R38 ;  /* 0x0000000f4c497223 */ /* 0x000fc60000010826 */
[----:B------:R-:W-:Y:S01]  /*eba0*/  FMNMX.FTZ R20, R66, R81, !PT ;  /* 0x0000005142147209 */ /* 0x000fe20007810000 */
[----:B------:R-:W-:-:S03]  /*ebb0*/  FFMA.FTZ R76, R77, R15, -R38 ;  /* 0x0000000f4d4c7223 */ /* 0x000fc60000010826 */
[----:B------:R-:W-:-:S04]  /*ebc0*/  FMNMX.FTZ R77, R67, R20, !PT ;  /* 0x00000014434d7209 */ /* 0x000fc80007810000 */
[----:B------:R-:W-:-:S04]  /*ebd0*/  FMNMX.FTZ R20, R70, R77, !PT ;  /* 0x0000004d46147209 */ /* 0x000fc80007810000 */
[----:B------:R-:W-:-:S04]  /*ebe0*/  FMNMX.FTZ R81, R71, R20, !PT ;  /* 0x0000001447517209 */ /* 0x000fc80007810000 */
[----:B------:R-:W-:Y:S01]  /*ebf0*/  FMNMX.FTZ R20, R58, R81, !PT ;  /* 0x000000513a147209 */ /* 0x000fe20007810000 */
[----:B------:R-:W-:-:S03]  /*ec00*/  FFMA.FTZ R81, R65, R15, -R38 ;  /* 0x0000000f41517223 */ /* 0x000fc60000010826 */
[----:B------:R-:W-:-:S04]  /*ec10*/  FMNMX.FTZ R65, R59, R20, !PT ;  /* 0x000000143b417209 */ /* 0x000fc80007810000 */
[----:B------:R-:W-:-:S04]  /*ec20*/  FMNMX.FTZ R20, R62, R65, !PT ;  /* 0x000000413e147209 */ /* 0x000fc80007810000 */
[----:B------:R-:W-:-:S04]  /*ec30*/  FMNMX.FTZ R65, R63, R20, !PT ;  /* 0x000000143f417209 */ /* 0x000fc80007810000 */
[----:B------:R-:W-:-:S04]  /*ec40*/  FMNMX.FTZ R20, R50, R65, !PT ;  /* 0x0000004132147209 */ /* 0x000fc80007810000 */
[----:B------:R-:W-:-:S04]  /*ec50*/  FMNMX.FTZ R65, R51, R20, !PT ;  /* 0x0000001433417209 */ /* 0x000fc80007810000 */
[----:B------:R-:W-:-:S04]  /*ec60*/  FMNMX.FTZ R20, R32, R65, !PT ;  /* 0x0000004120147209 */ /* 0x000fc80007810000 */
[----:B------:R-:W-:-:S04]  /*ec70*/  FMNMX.FTZ R20, R21, R20, !PT ;  /* 0x0000001415147209 */ /* 0x000fc80007810000 */
[----:B------:R-:W-:Y:S01]  /*ec80*/  FMNMX.FTZ R65, R41, R20, !PT ;  /* 0x0000001429417209 */ /* 0x000fe20007810000 */
[----:B------:R-:W0:Y:S03]  /*ec90*/  MUFU.TANH R98, R98 ;  /* 0x0000006200627308 */ /* 0x000e260000002400 */
[----:B------:R-:W-:Y:S01]  /*eca0*/  FMNMX.FTZ R20, R54, R65, !PT ;  /* 0x0000004136147209 */ /* 0x000fe20007810000 */
[----:B------:R-:W-:-:S03]  /*ecb0*/  FMUL.FTZ R100, R27, UR4 ;  /* 0x000000041b647c20 */ /* 0x000fc60008410000 */
[----:B------:R-:W-:Y:S01]  /*ecc0*/  FMNMX.FTZ R20, R33, R20, !PT ;  /* 0x0000001421147209 */ /* 0x000fe20007810000 */
[----:B------:R-:W1:Y:S03]  /*ecd0*/  MUFU.TANH R99, R99 ;  /* 0x0000006300637308 */ /* 0x000e660000002400 */
[----:B------:R-:W-:Y:S01]  /*ece0*/  FMNMX.FTZ R65, R35, R20, !PT ;  /* 0x0000001423417209 */ /* 0x000fe20007810000 */
[----:B------:R-:W-:-:S03]  /*ecf0*/  FMUL.FTZ R97, R31, UR4 ;  /* 0x000000041f617c20 */ /* 0x000fc60008410000 */
[----:B------:R-:W-:Y:S01]  /*ed00*/  FMNMX.FTZ R20, R34, R65, !PT ;  /* 0x0000004122147209 */ /* 0x000fe20007810000 */
[----:B------:R-:W2:Y:S03]  /*ed10*/  MUFU.TANH R100, R100 ;  /* 0x0000006400647308 */ /* 0x000ea60000002400 */
[----:B------:R-:W-:-:S05]  /*ed20*/  FMNMX.FTZ R65, R37, R20, !PT ;  /* 0x0000001425417209 */ /* 0x000fca0007810000 */
[----:B------:R-:W3:Y:S01]  /*ed30*/  MUFU.TANH R101, R101 ;  /* 0x0000006500657308 */ /* 0x000ee20000002400 */
[----:B0-----:R-:W-:Y:S02]  /*ed40*/  FSEL R98, R98, -INF , P1 ;  /* 0xff80000062627808 */ /* 0x001fe40000800000 */
[----:B------:R-:W-:-:S05]  /*ed50*/  FMNMX.FTZ R65, R36, R65, !PT ;  /* 0x0000004124417209 */ /* 0x000fca0007810000 */
[----:B------:R-:W0:Y:S01]  /*ed60*/  MUFU.TANH R97, R97 ;  /* 0x0000006100617308 */ /* 0x000e220000002400 */
[----:B-1----:R-:W-:Y:S02]  /*ed70*/  FSEL R99, R99, -INF , P2 ;  /* 0xff80000063637808 */ /* 0x002fe40001000000 */
[----:B------:R-:W-:Y:S02]  /*ed80*/  FMNMX.FTZ R20, R98, R65, !PT ;  /* 0x0000004162147209 */ /* 0x000fe40007810000 */
[----:B--2---:R-:W-:Y:S02]  /*ed90*/  FSEL R100, R100, -INF , P3 ;  /* 0xff80000064647808 */ /* 0x004fe40001800000 */
[----:B------:R-:W-:Y:S01]  /*eda0*/  FMNMX.FTZ R65, R99, R20, !PT ;  /* 0x0000001463417209 */ /* 0x000fe20007810000 */
[--C-:B------:R-:W-:Y:S01]  /*edb0*/  FFMA.FTZ R31, R92, R15, -R38.reuse ;  /* 0x0000000f5c1f7223 */ /* 0x100fe20000010826 */
[----:B---3--:R-:W-:Y:S02]  /*edc0*/  FSEL R101, R101, -INF , P4 ;  /* 0xff80000065657808 */ /* 0x008fe40002000000 */
[----:B------:R-:W-:Y:S01]  /*edd0*/  FMNMX.FTZ R20, R100, R65, !PT ;  /* 0x0000004164147209 */ /* 0x000fe20007810000 */
[-CC-:B------:R-:W-:Y:S01]  /*ede0*/  FFMA.FTZ R92, R84, R15.reuse, -R38.reuse ;  /* 0x0000000f545c7223 */ /* 0x180fe20000010826 */
[----:B------:R-:W-:-:S02]  /*edf0*/  FFMA.FTZ R84, R49, R15, -R38 ;  /* 0x0000000f31547223 */ /* 0x000fc40000010826 */
[----:B------:R-:W-:Y:S02]  /*ee00*/  FMNMX.FTZ R49, R101, R20, !PT ;  /* 0x0000001465317209 */ /* 0x000fe40007810000 */
[----:B0-----:R-:W-:-:S04]  /*ee10*/  FSEL R102, R97, -INF , P5 ;  /* 0xff80000061667808 */ /* 0x001fc80002800000 */
[----:B------:R-:W-:-:S05]  /*ee20*/  FMNMX.FTZ R20, R102, R49, !PT ;  /* 0x0000003166147209 */ /* 0x000fca0007810000 */
[----:B------:R-:W0:Y:S01]  /*ee30*/  SHFL.BFLY PT, R65, R20, 0x2, 0x1f ;  /* 0x0c401f0014417f89 */ /* 0x000e2200000e0000 */
[-CC-:B------:R-:W-:Y:S01]  /*ee40*/  FFMA.FTZ R77, R64, R15.reuse, -R38.reuse ;  /* 0x0000000f404d7223 */ /* 0x180fe20000010826 */
[-CC-:B------:R-:W-:Y:S01]  /*ee50*/  FFMA.FTZ R64, R48, R15.reuse, -R38.reuse ;  /* 0x0000000f30407223 */ /* 0x180fe20000010826 */
[----:B------:R-:W-:Y:S01]  /*ee60*/  FFMA.FTZ R48, R24, R15, -R38 ;  /* 0x0000000f18307223 */ /* 0x000fe20000010826 */
[----:B0-----:R-:W-:-:S05]  /*ee70*/  FMNMX.FTZ R24, R20, R65, !PT ;  /* 0x0000004114187209 */ /* 0x001fca0007810000 */
[----:B------:R-:W0:Y:S01]  /*ee80*/  SHFL.BFLY PT, R103, R24, 0x1, 0x1f ;  /* 0x0c201f0018677f89 */ /* 0x000e2200000e0000 */
[-CC-:B------:R-:W-:Y:S01]  /*ee90*/  FFMA.FTZ R96, R69, R15.reuse, -R38.reuse ;  /* 0x0000000f45607223 */ /* 0x180fe20000010826 */
        /* <DEDUP_REMOVED lines=13> */
[--C-:B------:R-:W-:Y:S01]  /*ef70*/  FFMA.FTZ R45, R45, R15, -R38.reuse ;  /* 0x0000000f2d2d7223 */ /* 0x100fe20000010826 */
[----:B0-----:R-:W-:Y:S01]  /*ef80*/  FMNMX.FTZ R74, R24, R103, !PT ;  /* 0x00000067184a7209 */ /* 0x001fe20007810000 */
[----:B------:R-:W-:-:S03]  /*ef90*/  FFMA.FTZ R65, R28, R15, -R38 ;  /* 0x0000000f1c417223 */ /* 0x000fc60000010826 */
[C---:B------:R-:W-:Y:S01]  /*efa0*/  FSETP.NEU.FTZ.AND P1, PT, R74.reuse, -INF , PT ;  /* 0xff8000004a00780b */ /* 0x040fe20003f3d000 */
[-C--:B------:R-:W-:Y:S01]  /*efb0*/  FMUL.FTZ R24, R74, R15.reuse ;  /* 0x0000000f4a187220 */ /* 0x080fe20000410000 */
[-CC-:B------:R-:W-:Y:S01]  /*efc0*/  FFMA.FTZ R68, R25, R15.reuse, -R38.reuse ;  /* 0x0000000f19447223 */ /* 0x180fe20000010826 */
[-CC-:B------:R-:W-:Y:S01]  /*efd0*/  FFMA.FTZ R55, R55, R15.reuse, -R38.reuse ;  /* 0x0000000f37377223 */ /* 0x180fe20000010826 */
[-CC-:B------:R-:W-:Y:S01]  /*efe0*/  FFMA.FTZ R44, R47, R15.reuse, -R38.reuse ;  /* 0x0000000f2f2c7223 */ /* 0x180fe20000010826 */
[-CC-:B------:R-:W-:Y:S01]  /*eff0*/  FFMA.FTZ R20, R46, R15.reuse, -R38.reuse ;  /* 0x0000000f2e147223 */ /* 0x180fe20000010826 */
[-CC-:B------:R-:W-:Y:S01]  /*f000*/  FFMA.FTZ R40, R43, R15.reuse, -R38.reuse ;  /* 0x0000000f2b287223 */ /* 0x180fe20000010826 */
[----:B------:R-:W-:Y:S01]  /*f010*/  FFMA.FTZ R42, R29, R15, -R38 ;  /* 0x0000000f1d2a7223 */ /* 0x000fe20000010826 */
[----:B------:R-:W-:-:S05]  /*f020*/  FSEL R38, R24, RZ, P1 ;  /* 0x000000ff18267208 */ /* 0x000fca0000800000 */
[-CC-:B------:R-:W-:Y:S01]  /*f030*/  FFMA.FTZ R43, R53, R15.reuse, -R38.reuse ;  /* 0x0000000f352b7223 */ /* 0x180fe20000010826 */
[-CC-:B------:R-:W-:Y:S01]  /*f040*/  FFMA.FTZ R53, R75, R15.reuse, -R38.reuse ;  /* 0x0000000f4b357223 */ /* 0x180fe20000010826 */
[-CC-:B------:R-:W-:Y:S01]  /*f050*/  FFMA.FTZ R75, R78, R15.reuse, -R38.reuse ;  /* 0x0000000f4e4b7223 */ /* 0x180fe20000010826 */
[-CC-:B------:R-:W-:Y:S02]  /*f060*/  FFMA.FTZ R78, R79, R15.reuse, -R38.reuse ;  /* 0x0000000f4f4e7223 */ /* 0x180fe40000010826 */
[----:B------:R-:W2:Y:S01]  /*f070*/  LDL R79, [R1+0x78] ;  /* 0x00007800014f7983 */ /* 0x000ea20000100800 */
[----:B------:R-:W0:Y:S01]  /*f080*/  S2R R104, SR_TID.X ;  /* 0x0000000000687919 */ /* 0x000e220000002100 */
[-CC-:B------:R-:W-:Y:S01]  /*f090*/  FFMA.FTZ R25, R89, R15.reuse, -R38.reuse ;  /* 0x0000000f59197223 */ /* 0x180fe20000010826 */
[-CC-:B------:R-:W-:Y:S01]  /*f0a0*/  FFMA.FTZ R29, R90, R15.reuse, -R38.reuse ;  /* 0x0000000f5a1d7223 */ /* 0x180fe20000010826 */
[----:B------:R-:W-:Y:S01]  /*f0b0*/  MUFU.EX2 R26, R26 ;  /* 0x0000001a001a7308 */ /* 0x000fe20000000800 */
[----:B------:R-:W-:-:S07]  /*f0c0*/  FFMA.FTZ R47, R93, R15, -R38 ;  /* 0x0000000f5d2f7223 */ /* 0x000fce0000010826 */
[----:B------:R-:W1:Y:S01]  /*f0d0*/  MUFU.EX2 R27, R27 ;  /* 0x0000001b001b7308 */ /* 0x000e620000000800 */
[----:B------:R-:W-:-:S07]  /*f0e0*/  FFMA.FTZ R89, R94, R15, -R38 ;  /* 0x0000000f5e597223 */ /* 0x000fce0000010826 */
[----:B------:R-:W3:Y:S01]  /*f0f0*/  MUFU.EX2 R30, R30 ;  /* 0x0000001e001e7308 */ /* 0x000ee20000000800 */
[----:B------:R-:W-:-:S07]  /*f100*/  FFMA.FTZ R82, R82, R15, -R38 ;  /* 0x0000000f52527223 */ /* 0x000fce0000010826 */
[----:B------:R-:W-:Y:S01]  /*f110*/  MUFU.EX2 R25, R25 ;  /* 0x0000001900197308 */ /* 0x000fe20000000800 */
[----:B0-----:R-:W-:-:S07]  /*f120*/  LOP3.LUT R104, R104, 0x7f, RZ, 0xc0, !PT ;  /* 0x0000007f68687812 */ /* 0x001fce00078ec0ff */
[----:B------:R-:W0:Y:S01]  /*f130*/  MUFU.EX2 R29, R29 ;  /* 0x0000001d001d7308 */ /* 0x000e220000000800 */
[----:B------:R-:W-:Y:S01]  /*f140*/  ISETP.NE.AND P1, PT, R104, RZ, PT ;  /* 0x000000ff6800720c */ /* 0x000fe20003f25270 */
[----:B------:R-:W-:-:S06]  /*f150*/  FFMA.FTZ R46, R58, R15, -R38 ;  /* 0x0000000f3a2e7223 */ /* 0x000fcc0000010826 */
[----:B------:R-:W4:Y:S01]  /*f160*/  MUFU.EX2 R31, R31 ;  /* 0x0000001f001f7308 */ /* 0x000f220000000800 */
[-CC-:B------:R-:W-:Y:S01]  /*f170*/  FFMA.FTZ R58, R59, R15.reuse, -R38.reuse ;  /* 0x0000000f3b3a7223 */ /* 0x180fe20000010826 */
[----:B------:R-:W-:-:S06]  /*f180*/  FFMA.FTZ R83, R83, R15, -R38 ;  /* 0x0000000f53537223 */ /* 0x000fcc0000010826 */
[----:B------:R-:W4:Y:S01]  /*f190*/  MUFU.EX2 R47, R47 ;  /* 0x0000002f002f7308 */ /* 0x000f220000000800 */
[-CC-:B------:R-:W-:Y:S01]  /*f1a0*/  FFMA.FTZ R59, R62, R15.reuse, -R38.reuse ;  /* 0x0000000f3e3b7223 */ /* 0x180fe20000010826 */
[----:B------:R-:W-:Y:S01]  /*f1b0*/  FFMA.FTZ R62, R63, R15, -R38 ;  /* 0x0000000f3f3e7223 */ /* 0x000fe20000010826 */
[----:B-1----:R-:W-:-:S05]  /*f1c0*/  FADD.FTZ R63, R26, R27 ;  /* 0x0000001b1a3f7221 */ /* 0x002fca0000010000 */
[----:B------:R-:W1:Y:S01]  /*f1d0*/  MUFU.EX2 R80, R80 ;  /* 0x0000005000507308 */ /* 0x000e620000000800 */
[----:B------:R-:W-:Y:S01]  /*f1e0*/  FFMA.FTZ R86, R86, R15, -R38 ;  /* 0x0000000f56567223 */ /* 0x000fe20000010826 */
[----:B------:R-:W-:-:S06]  /*f1f0*/  @!P1 VIADD R24, R0, 0x31c40 ;  /* 0x00031c4000189836 */ /* 0x000fcc0000000000 */
[----:B------:R-:W1:Y:S01]  /*f200*/  MUFU.EX2 R89, R89 ;  /* 0x0000005900597308 */ /* 0x000e620000000800 */
[----:B---3--:R-:W-:Y:S01]  /*f210*/  FADD.FTZ R94, R30, R63 ;  /* 0x0000003f1e5e7221 */ /* 0x008fe20000010000 */
[----:B0-----:R-:W-:-:S06]  /*f220*/  FADD.FTZ R90, R25, R29 ;  /* 0x0000001d195a7221 */ /* 0x001fcc0000010000 */
[----:B------:R-:W0:Y:S01]  /*f230*/  MUFU.EX2 R91, R91 ;  /* 0x0000005b005b7308 */ /* 0x000e220000000800 */
[-CC-:B------:R-:W-:Y:S01]  /*f240*/  FFMA.FTZ R87, R87, R15.reuse, -R38.reuse ;  /* 0x0000000f57577223 */ /* 0x180fe20000010826 */
[----:B------:R-:W-:-:S06]  /*f250*/  FFMA.FTZ R28, R50, R15, -R38 ;  /* 0x0000000f321c7223 */ /* 0x000fcc0000010826 */
[----:B------:R-:W3:Y:S01]  /*f260*/  MUFU.EX2 R82, R82 ;  /* 0x0000005200527308 */ /* 0x000ee20000000800 */
[----:B------:R-:W-:Y:S01]  /*f270*/  @!P1 PRMT R24, RZ, 0x654, R24 ;  /* 0x00000654ff189816 */ /* 0x000fe20000000018 */
[----:B------:R-:W-:Y:S01]  /*f280*/  FFMA.FTZ R50, R51, R15, -R38 ;  /* 0x0000000f33327223 */ /* 0x000fe20000010826 */
[----:B----4-:R-:W-:-:S05]  /*f290*/  FADD.FTZ R51, R31, R94 ;  /* 0x0000005e1f337221 */ /* 0x010fca0000010000 */
[----:B------:R-:W4:Y:S01]  /*f2a0*/  MUFU.EX2 R92, R92 ;  /* 0x0000005c005c7308 */ /* 0x000f220000000800 */
[----:B------:R-:W-:Y:S01]  /*f2b0*/  FADD.FTZ R90, R47, R90 ;  /* 0x0000005a2f5a7221 */ /* 0x000fe20000010000 */
[----:B------:R0:W-:Y:S06]  /*f2c0*/  @!P1 SYNCS.ARRIVE.TRANS64.RED.A1T0 RZ, [R24+URZ], RZ ;  /* 0x000000ff18ff99a7 */ /* 0x0001ec000810043f */
[----:B------:R-:W4:Y:S01]  /*f2d0*/  MUFU.EX2 R83, R83 ;  /* 0x0000005300537308 */ /* 0x000f220000000800 */
[----:B-1----:R-:W-:Y:S01]  /*f2e0*/  FADD.FTZ R94, R80, R51 ;  /* 0x00000033505e7221 */ /* 0x002fe20000010000 */
[----:B0-----:R-:W-:-:S06]  /*f2f0*/  F2FP.BF16.F32.PACK_AB R24, R27, R26 ;  /* 0x0000001a1b18723e */ /* 0x001fcc00000010ff */
[----:B------:R-:W0:Y:S01]  /*f300*/  MUFU.EX2 R95, R95 ;  /* 0x0000005f005f7308 */ /* 0x000e220000000800 */
[----:B------:R-:W-:-:S07]  /*f310*/  FADD.FTZ R27, R89, R90 ;  /* 0x0000005a591b7221 */ /* 0x000fce0000010000 */
[----:B------:R-:W1:Y:S01]  /*f320*/  MUFU.EX2 R86, R86 ;  /* 0x0000005600567308 */ /* 0x000e620000000800 */
[----:B------:R-:W-:Y:S01]  /*f330*/  FADD.FTZ R63, R91, R94 ;  /* 0x0000005e5b3f7221 */ /* 0x000fe20000010000 */
[----:B------:R-:W-:-:S06]  /*f340*/  F2FP.BF16.F32.PACK_AB R26, R31, R30 ;  /* 0x0000001e1f1a723e */ /* 0x000fcc00000010ff */
[----:B------:R-:W1:Y:S01]  /*f350*/  MUFU.EX2 R39, R39 ;  /* 0x0000002700277308 */ /* 0x000e620000000800 */
[----:B---3--:R-:W-:-:S07]  /*f360*/  FADD.FTZ R30, R82, R27 ;  /* 0x0000001b521e7221 */ /* 0x008fce0000010000 */
[----:B------:R-:W3:Y:S01]  /*f370*/  MUFU.EX2 R87, R87 ;  /* 0x0000005700577308 */ /* 0x000ee20000000800 */
[----:B------:R-:W-:Y:S01]  /*f380*/  FFMA.FTZ R51, R32, R15, -R38 ;  /* 0x0000000f20337223 */ /* 0x000fe20000010826 */
[----:B----4-:R-:W-:-:S06]  /*f390*/  FADD.FTZ R32, R92, R63 ;  /* 0x0000003f5c207221 */ /* 0x010fcc0000010000 */
[----:B------:R-:W4:Y:S01]  /*f3a0*/  MUFU.EX2 R72, R72 ;  /* 0x0000004800487308 */ /* 0x000f220000000800 */
[----:B------:R-:W-:-:S07]  /*f3b0*/  FADD.FTZ R27, R83, R30 ;  /* 0x0000001e531b7221 */ /* 0x000fce0000010000 */
[----:B------:R-:W4:Y:S01]  /*f3c0*/  MUFU.EX2 R43, R43 ;  /* 0x0000002b002b7308 */ /* 0x000f220000000800 */
[----:B------:R-:W-:-:S07]  /*f3d0*/  FFMA.FTZ R66, R66, R15, -R38 ;  /* 0x0000000f42427223 */ /* 0x000fce0000010826 */
[----:B------:R-:W4:Y:S08]  /*f3e0*/  MUFU.EX2 R73, R73 ;  /* 0x0000004900497308 */ /* 0x000f300000000800 */
[----:B------:R-:W4:Y:S08]  /*f3f0*/  MUFU.EX2 R53, R53 ;  /* 0x0000003500357308 */ /* 0x000f300000000800 */
[----:B------:R0:W-:Y:S01]  /*f400*/  MUFU.EX2 R0, R28 ;  /* 0x0000001c00007308 */ /* 0x0001e20000000800 */
[----:B------:R-:W-:-:S07]  /*f410*/  FFMA.FTZ R67, R67, R15, -R38 ;  /* 0x0000000f43437223 */ /* 0x000fce0000010826 */
[----:B------:R-:W4:Y:S01]  /*f420*/  MUFU.EX2 R76, R76 ;  /* 0x0000004c004c7308 */ /* 0x000f220000000800 */
[----:B0-----:R-:W-:Y:S01]  /*f430*/  F2FP.BF16.F32.PACK_AB R28, R91, R80 ;  /* 0x000000505b1c723e */ /* 0x001fe200000010ff */
[----:B------:R-:W-:Y:S01]  /*f440*/  FADD.FTZ R80, R95, R32 ;  /* 0x000000205f507221 */ /* 0x000fe20000010000 */
[----:B-1----:R-:W-:-:S05]  /*f450*/  FADD.FTZ R32, R86, R27 ;  /* 0x0000001b56207221 */ /* 0x002fca0000010000 */
[----:B------:R-:W0:Y:S01]  /*f460*/  MUFU.EX2 R75, R75 ;  /* 0x0000004b004b7308 */ /* 0x000e220000000800 */
[----:B------:R-:W-:Y:S01]  /*f470*/  FADD.FTZ R63, R39, R80 ;  /* 0x00000050273f7221 */ /* 0x000fe20000010000 */
[----:B---3--:R-:W-:Y:S01]  /*f480*/  FADD.FTZ R32, R87, R32 ;  /* 0x0000002057207221 */ /* 0x008fe20000010000 */
[----:B------:R-:W-:Y:S02]  /*f490*/  F2FP.BF16.F32.PACK_AB R25, R29, R25 ;  /* 0x000000191d19723e */ /* 0x000fe400000010ff */
[----:B------:R-:W-:-:S03]  /*f4a0*/  F2FP.BF16.F32.PACK_AB R29, R83, R82 ;  /* 0x00000052531d723e */ /* 0x000fc600000010ff */
[----:B------:R-:W1:Y:S01]  /*f4b0*/  MUFU.EX2 R78, R78 ;  /* 0x0000004e004e7308 */ /* 0x000e620000000800 */
[----:B----4-:R-:W-:Y:S01]  /*f4c0*/  FADD.FTZ R82, R72, R63 ;  /* 0x0000003f48527221 */ /* 0x010fe20000010000 */
[----:B------:R-:W-:Y:S01]  /*f4d0*/  FADD.FTZ R32, R43, R32 ;  /* 0x000000202b207221 */ /* 0x000fe20000010000 */
[----:B------:R-:W-:Y:S01]  /*f4e0*/  FFMA.FTZ R70, R70, R15, -R38 ;  /* 0x0000000f46467223 */ /* 0x000fe20000010826 */
[----:B------:R-:W-:-:S04]  /*f4f0*/  F2FP.BF16.F32.PACK_AB R27, R89, R47 ;  /* 0x0000002f591b723e */ /* 0x000fc800000010ff */
[----:B------:R-:W3:Y:S01]  /*f500*/  MUFU.EX2 R77, R77 ;  /* 0x0000004d004d7308 */ /* 0x000ee20000000800 */
[----:B------:R-:W-:Y:S01]  /*f510*/  FFMA.FTZ R47, R33, R15, -R38 ;  /* 0x0000000f212f7223 */ /* 0x000fe20000010826 */
[----:B------:R-:W-:Y:S01]  /*f520*/  FADD.FTZ R33, R73, R82 ;  /* 0x0000005249217221 */ /* 0x000fe20000010000 */
[----:B------:R-:W-:-:S05]  /*f530*/  FADD.FTZ R32, R53, R32 ;  /* 0x0000002035207221 */ /* 0x000fca0000010000 */
[----:B------:R-:W4:Y:S01]  /*f540*/  MUFU.EX2 R66, R66 ;  /* 0x0000004200427308 */ /* 0x000f220000000800 */
[----:B------:R-:W-:Y:S01]  /*f550*/  FFMA.FTZ R71, R71, R15, -R38 ;  /* 0x0000000f47477223 */ /* 0x000fe20000010826 */
[----:B------:R-:W-:-:S06]  /*f560*/  FADD.FTZ R82, R76, R33 ;  /* 0x000000214c527221 */ /* 0x000fcc0000010000 */
[----:B------:R-:W4:Y:S01]  /*f570*/  MUFU.EX2 R81, R81 ;  /* 0x0000005100517308 */ /* 0x000f220000000800 */
[----:B0-----:R-:W-:-:S07]  /*f580*/  FADD.FTZ R33, R75, R32 ;  /* 0x000000204b217221 */ /* 0x001fce0000010000 */
[----:B------:R-:W0:Y:S01]  /*f590*/  MUFU.EX2 R67, R67 ;  /* 0x0000004300437308 */ /* 0x000e220000000800 */
[----:B-1----:R-:W-:-:S07]  /*f5a0*/  FADD.FTZ R33, R78, R33 ;  /* 0x000000214e217221 */ /* 0x002fce0000010000 */
[----:B------:R-:W1:Y:S08]  /*f5b0*/  MUFU.EX2 R88, R88 ;  /* 0x0000005800587308 */ /* 0x000e700000000800 */
[----:B------:R-:W1:Y:S01]  /*f5c0*/  MUFU.EX2 R70, R70 ;  /* 0x0000004600467308 */ /* 0x000e620000000800 */
[----:B---3--:R-:W-:Y:S01]  /*f5d0*/  FADD.FTZ R82, R77, R82 ;  /* 0x000000524d527221 */ /* 0x008fe20000010000 */
[----:B----4-:R-:W-:-:S06]  /*f5e0*/  FADD.FTZ R32, R66, R33 ;  /* 0x0000002142207221 */ /* 0x010fcc0000010000 */
[----:B------:R-:W3:Y:S01]  /*f5f0*/  MUFU.EX2 R96, R96 ;  /* 0x0000006000607308 */ /* 0x000ee20000000800 */
[----:B------:R-:W-:-:S07]  /*f600*/  FFMA.FTZ R80, R35, R15, -R38 ;  /* 0x0000000f23507223 */ /* 0x000fce0000010826 */
[----:B------:R-:W4:Y:S01]  /*f610*/  MUFU.EX2 R71, R71 ;  /* 0x0000004700477308 */ /* 0x000f220000000800 */
[----:B------:R-:W-:Y:S01]  /*f620*/  FADD.FTZ R35, R81, R82 ;  /* 0x0000005251237221 */ /* 0x000fe20000010000 */
[----:B0-----:R-:W-:-:S06]  /*f630*/  FADD.FTZ R33, R67, R32 ;  /* 0x0000002043217221 */ /* 0x001fcc0000010000 */
[----:B------:R-:W0:Y:S08]  /*f640*/  MUFU.EX2 R56, R56 ;  /* 0x0000003800387308 */ /* 0x000e300000000800 */
[----:B------:R-:W0:Y:S01]  /*f650*/  MUFU.EX2 R46, R46 ;  /* 0x0000002e002e7308 */ /* 0x000e220000000800 */
[----:B-1----:R-:W-:Y:S01]  /*f660*/  FADD.FTZ R35, R88, R35 ;  /* 0x0000002358237221 */ /* 0x002fe20000010000 */
[----:B------:R-:W-:-:S06]  /*f670*/  FADD.FTZ R32, R70, R33 ;  /* 0x0000002146207221 */ /* 0x000fcc0000010000 */
[----:B------:R-:W1:Y:S08]  /*f680*/  MUFU.EX2 R57, R57 ;  /* 0x0000003900397308 */ /* 0x000e700000000800 */
[----:B------:R-:W2:Y:S01]  /*f690*/  MUFU.EX2 R58, R58 ;  /* 0x0000003a003a7308 */ /* 0x000ea20000000800 */
[----:B---3--:R-:W-:Y:S01]  /*f6a0*/  FADD.FTZ R35, R96, R35 ;  /* 0x0000002360237221 */ /* 0x008fe20000010000 */
[----:B----4-:R-:W-:-:S06]  /*f6b0*/  FADD.FTZ R33, R71, R32 ;  /* 0x0000002047217221 */ /* 0x010fcc0000010000 */
[----:B------:R-:W3:Y:S01]  /*f6c0*/  MUFU.EX2 R60, R60 ;  /* 0x0000003c003c7308 */ /* 0x000ee20000000800 */
[----:B------:R-:W-:-:S07]  /*f6d0*/  FFMA.FTZ R21, R21, R15, -R38 ;  /* 0x0000000f15157223 */ /* 0x000fce0000010826 */
[----:B------:R-:W4:Y:S01]  /*f6e0*/  MUFU.EX2 R59, R59 ;  /* 0x0000003b003b7308 */ /* 0x000f220000000800 */
[-CC-:B------:R-:W-:Y:S01]  /*f6f0*/  FFMA.FTZ R41, R41, R15.reuse, -R38.reuse ;  /* 0x0000000f29297223 */ /* 0x180fe20000010826 */
[-CC-:B------:R-:W-:Y:S01]  /*f700*/  FFMA.FTZ R54, R54, R15.reuse, -R38.reuse ;  /* 0x0000000f36367223 */ /* 0x180fe20000010826 */
[-CC-:B------:R-:W-:Y:S01]  /*f710*/  FFMA.FTZ R34, R34, R15.reuse, -R38.reuse ;  /* 0x0000000f22227223 */ /* 0x180fe20000010826 */
[----:B------:R-:W-:-:S04]  /*f720*/  FFMA.FTZ R37, R37, R15, -R38 ;  /* 0x0000000f25257223 */ /* 0x000fc80000010826 */
[----:B------:R-:W4:Y:S01]  /*f730*/  MUFU.EX2 R61, R61 ;  /* 0x0000003d003d7308 */ /* 0x000f220000000800 */
[-CC-:B------:R-:W-:Y:S01]  /*f740*/  FFMA.FTZ R36, R36, R15.reuse, -R38.reuse ;  /* 0x0000000f24247223 */ /* 0x180fe20000010826 */
[-CC-:B------:R-:W-:Y:S01]  /*f750*/  FFMA.FTZ R98, R98, R15.reuse, -R38.reuse ;  /* 0x0000000f62627223 */ /* 0x180fe20000010826 */
[-CC-:B------:R-:W-:Y:S01]  /*f760*/  FFMA.FTZ R99, R99, R15.reuse, -R38.reuse ;  /* 0x0000000f63637223 */ /* 0x180fe20000010826 */
[-CC-:B------:R-:W-:Y:S01]  /*f770*/  FFMA.FTZ R100, R100, R15.reuse, -R38.reuse ;  /* 0x0000000f64647223 */ /* 0x180fe20000010826 */
[----:B------:R-:W-:-:S03]  /*f780*/  FFMA.FTZ R101, R101, R15, -R38 ;  /* 0x0000000f65657223 */ /* 0x000fc60000010826 */
[----:B------:R-:W4:Y:S01]  /*f790*/  MUFU.EX2 R62, R62 ;  /* 0x0000003e003e7308 */ /* 0x000f220000000800 */
[----:B------:R-:W-:Y:S01]  /*f7a0*/  FFMA.FTZ R102, R102, R15, -R38 ;  /* 0x0000000f66667223 */ /* 0x000fe20000010826 */
[----:B0-----:R-:W-:Y:S01]  /*f7b0*/  FADD.FTZ R38, R56, R35 ;  /* 0x0000002338267221 */ /* 0x001fe20000010000 */
[----:B------:R-:W-:Y:S01]  /*f7c0*/  FADD.FTZ R33, R46, R33 ;  /* 0x000000212e217221 */ /* 0x000fe20000010000 */
[----:B------:R-:W-:-:S04]  /*f7d0*/  F2FP.BF16.F32.PACK_AB R30, R95, R92 ;  /* 0x0000005c5f1e723e */ /* 0x000fc800000010ff */
[----:B------:R-:W0:Y:S01]  /*f7e0*/  MUFU.EX2 R64, R64 ;  /* 0x0000004000407308 */ /* 0x000e220000000800 */
[----:B------:R-:W-:Y:S01]  /*f7f0*/  F2FP.BF16.F32.PACK_AB R31, R87, R86 ;  /* 0x00000056571f723e */ /* 0x000fe200000010ff */
[----:B-1----:R-:W-:Y:S01]  /*f800*/  FADD.FTZ R35, R57, R38 ;  /* 0x0000002639237221 */ /* 0x002fe20000010000 */
[----:B--2---:R-:W-:Y:S01]  /*f810*/  FADD.FTZ R32, R58, R33 ;  /* 0x000000213a207221 */ /* 0x004fe20000010000 */
[----:B------:R-:W-:Y:S04]  /*f820*/  STSM.16.M88.4 [R18+0x24300], R24 ;  /* 0x0243001812007844 */ /* 0x000fe80000000200 */
[----:B------:R-:W1:Y:S01]  /*f830*/  MUFU.EX2 R84, R84 ;  /* 0x0000005400547308 */ /* 0x000e620000000800 */
[----:B------:R4:W-:Y:S01]  /*f840*/  STSM.16.M88.4 [R18+0x25b00], R28 ;  /* 0x025b001c12007844 */ /* 0x0009e20000000200 */
[----:B---3--:R-:W-:-:S06]  /*f850*/  FADD.FTZ R38, R60, R35 ;  /* 0x000000233c267221 */ /* 0x008fcc0000010000 */
[----:B------:R-:W2:Y:S08]  /*f860*/  MUFU.EX2 R50, R50 ;  /* 0x0000003200327308 */ /* 0x000eb00000000800 */
[----:B------:R-:W-:Y:S01]  /*f870*/  MUFU.EX2 R85, R85 ;  /* 0x0000005500557308 */ /* 0x000fe20000000800 */
[----:B----4-:R-:W-:Y:S01]  /*f880*/  FADD.FTZ R31, R59, R32 ;  /* 0x000000203b1f7221 */ /* 0x010fe20000010000 */
[----:B------:R-:W-:-:S06]  /*f890*/  FADD.FTZ R29, R61, R38 ;  /* 0x000000263d1d7221 */ /* 0x000fcc0000010000 */
[----:B------:R-:W3:Y:S01]  /*f8a0*/  MUFU.EX2 R51, R51 ;  /* 0x0000003300337308 */ /* 0x000ee20000000800 */
[----:B------:R-:W-:Y:S01]  /*f8b0*/  FADD.FTZ R33, R62, R31 ;  /* 0x0000001f3e217221 */ /* 0x000fe20000010000 */
[----:B0-----:R-:W-:-:S06]  /*f8c0*/  FADD.FTZ R35, R64, R29 ;  /* 0x0000001d40237221 */ /* 0x001fcc0000010000 */
[----:B------:R-:W-:Y:S01]  /*f8d0*/  MUFU.EX2 R97, R97 ;  /* 0x0000006100617308 */ /* 0x000fe20000000800 */
[----:B------:R-:W-:-:S07]  /*f8e0*/  FADD.FTZ R33, R0, R33 ;  /* 0x0000002100217221 */ /* 0x000fce0000010000 */
[----:B------:R-:W0:Y:S01]  /*f8f0*/  MUFU.EX2 R21, R21 ;  /* 0x0000001500157308 */ /* 0x000e220000000800 */
[----:B------:R-:W-:Y:S01]  /*f900*/  F2FP.BF16.F32.PACK_AB R25, R53, R43 ;  /* 0x0000002b3519723e */ /* 0x000fe200000010ff */
[----:B-1----:R-:W-:-:S06]  /*f910*/  FADD.FTZ R32, R84, R35 ;  /* 0x0000002354207221 */ /* 0x002fcc0000010000 */
[----:B------:R-:W1:Y:S01]  /*f920*/  MUFU.EX2 R48, R48 ;  /* 0x0000003000307308 */ /* 0x000e620000000800 */
[----:B------:R-:W-:-:S07]  /*f930*/  F2FP.BF16.F32.PACK_AB R24, R72, R39 ;  /* 0x000000274818723e */ /* 0x000fce00000010ff */
[----:B------:R-:W4:Y:S01]  /*f940*/  MUFU.EX2 R41, R41 ;  /* 0x0000002900297308 */ /* 0x000f220000000800 */
[----:B------:R-:W-:Y:S02]  /*f950*/  F2FP.BF16.F32.PACK_AB R26, R76, R73 ;  /* 0x000000494c1a723e */ /* 0x000fe400000010ff */
[----:B------:R-:W-:-:S05]  /*f960*/  F2FP.BF16.F32.PACK_AB R27, R78, R75 ;  /* 0x0000004b4e1b723e */ /* 0x000fca00000010ff */
[----:B------:R-:W4:Y:S08]  /*f970*/  MUFU.EX2 R49, R49 ;  /* 0x0000003100317308 */ /* 0x000f300000000800 */
[----:B------:R-:W4:Y:S08]  /*f980*/  MUFU.EX2 R54, R54 ;  /* 0x0000003600367308 */ /* 0x000f300000000800 */
[----:B------:R2:W-:Y:S01]  /*f990*/  MUFU.EX2 R43, R36 ;  /* 0x00000024002b7308 */ /* 0x0005e20000000800 */
[----:B------:R0:W-:Y:S01]  /*f9a0*/  STSM.16.M88.4 [R18+0x27300], R24 ;  /* 0x0273001812007844 */ /* 0x0001e20000000200 */
[----:B--2---:R-:W-:-:S06]  /*f9b0*/  FADD.FTZ R36, R50, R33 ;  /* 0x0000002132247221 */ /* 0x004fcc0000010000 */
[----:B------:R-:W2:Y:S01]  /*f9c0*/  MUFU.EX2 R52, R52 ;  /* 0x0000003400347308 */ /* 0x000ea20000000800 */
[----:B---3--:R-:W-:-:S07]  /*f9d0*/  FADD.FTZ R38, R51, R36 ;  /* 0x0000002433267221 */ /* 0x008fce0000010000 */
[----:B------:R3:W-:Y:S01]  /*f9e0*/  MUFU.EX2 R63, R34 ;  /* 0x00000022003f7308 */ /* 0x0007e20000000800 */
[----:B0-----:R-:W-:-:S07]  /*f9f0*/  FADD.FTZ R24, R21, R38 ;  /* 0x0000002615187221 */ /* 0x001fce0000010000 */
[----:B------:R-:W0:Y:S01]  /*fa00*/  MUFU.EX2 R47, R47 ;  /* 0x0000002f002f7308 */ /* 0x000e220000000800 */
[----:B---3--:R-:W-:-:S04]  /*fa10*/  FADD.FTZ R34, R85, R32 ;  /* 0x0000002055227221 */ /* 0x008fc80000010000 */
[----:B------:R-:W-:-:S03]  /*fa20*/  FADD.FTZ R33, R97, R34 ;  /* 0x0000002261217221 */ /* 0x000fc60000010000 */
[----:B------:R-:W3:Y:S01]  /*fa30*/  MUFU.EX2 R45, R45 ;  /* 0x0000002d002d7308 */ /* 0x000ee20000000800 */
[----:B-1----:R-:W-:Y:S01]  /*fa40*/  FADD.FTZ R26, R48, R33 ;  /* 0x00000021301a7221 */ /* 0x002fe20000010000 */
[----:B----4-:R-:W-:-:S06]  /*fa50*/  FADD.FTZ R25, R41, R24 ;  /* 0x0000001829197221 */ /* 0x010fcc0000010000 */
[----:B------:R-:W1:Y:S01]  /*fa60*/  MUFU.EX2 R80, R80 ;  /* 0x0000005000507308 */ /* 0x000e620000000800 */
[----:B------:R-:W-:Y:S01]  /*fa70*/  FADD.FTZ R27, R49, R26 ;  /* 0x0000001a311b7221 */ /* 0x000fe20000010000 */
[----:B------:R-:W-:-:S06]  /*fa80*/  FADD.FTZ R24, R54, R25 ;  /* 0x0000001936187221 */ /* 0x000fcc0000010000 */
[----:B------:R-:W4:Y:S01]  /*fa90*/  MUFU.EX2 R65, R65 ;  /* 0x0000004100417308 */ /* 0x000f220000000800 */
[----:B--2---:R-:W-:Y:S01]  /*faa0*/  FADD.FTZ R26, R52, R27 ;  /* 0x0000001b341a7221 */ /* 0x004fe20000010000 */
[----:B------:R-:W-:-:S06]  /*fab0*/  F2FP.BF16.F32.PACK_AB R39, R21, R51 ;  /* 0x000000331527723e */ /* 0x000fcc00000010ff */
[----:B------:R-:W2:Y:S01]  /*fac0*/  MUFU.EX2 R68, R68 ;  /* 0x0000004400447308 */ /* 0x000ea20000000800 */
[----:B0-----:R-:W-:-:S07]  /*fad0*/  FADD.FTZ R21, R47, R24 ;  /* 0x000000182f157221 */ /* 0x001fce0000010000 */
[----:B------:R0:W2:Y:S01]  /*fae0*/  MUFU.EX2 R72, R37 ;  /* 0x0000002500487308 */ /* 0x0000a20000000800 */
[----:B---3--:R-:W-:-:S07]  /*faf0*/  FADD.FTZ R26, R45, R26 ;  /* 0x0000001a2d1a7221 */ /* 0x008fce0000010000 */
[----:B------:R-:W3:Y:S01]  /*fb00*/  MUFU.EX2 R69, R69 ;  /* 0x0000004500457308 */ /* 0x000ee20000000800 */
[----:B0-----:R-:W-:Y:S01]  /*fb10*/  F2FP.BF16.F32.PACK_AB R37, R50, R0 ;  /* 0x000000003225723e */ /* 0x001fe200000010ff */
[----:B-1----:R-:W-:Y:S01]  /*fb20*/  FADD.FTZ R0, R80, R21 ;  /* 0x0000001550007221 */ /* 0x002fe20000010000 */
[----:B----4-:R-:W-:-:S05]  /*fb30*/  FADD.FTZ R25, R65, R26 ;  /* 0x0000001a41197221 */ /* 0x010fca0000010000 */
[----:B------:R-:W-:Y:S01]  /*fb40*/  MUFU.EX2 R55, R55 ;  /* 0x0000003700377308 */ /* 0x000fe20000000800 */
[----:B------:R-:W-:Y:S01]  /*fb50*/  FADD.FTZ R21, R63, R0 ;  /* 0x000000003f157221 */ /* 0x000fe20000010000 */
[----:B------:R-:W-:-:S06]  /*fb60*/  F2FP.BF16.F32.PACK_AB R28, R81, R77 ;  /* 0x0000004d511c723e */ /* 0x000fcc00000010ff */
[----:B------:R-:W0:Y:S01]  /*fb70*/  MUFU.EX2 R98, R98 ;  /* 0x0000006200627308 */ /* 0x000e220000000800 */
[----:B------:R-:W-:Y:S02]  /*fb80*/  F2FP.BF16.F32.PACK_AB R30, R96, R88 ;  /* 0x00000058601e723e */ /* 0x000fe400000010ff */
[----:B------:R-:W-:Y:S02]  /*fb90*/  F2FP.BF16.F32.PACK_AB R29, R67, R66 ;  /* 0x00000042431d723e */ /* 0x000fe400000010ff */
[----:B------:R-:W-:-:S03]  /*fba0*/  F2FP.BF16.F32.PACK_AB R31, R71, R70 ;  /* 0x00000046471f723e */ /* 0x000fc600000010ff */
[----:B------:R-:W1:Y:S01]  /*fbb0*/  MUFU.EX2 R44, R44 ;  /* 0x0000002c002c7308 */ /* 0x000e620000000800 */
[----:B--2---:R-:W-:Y:S01]  /*fbc0*/  FADD.FTZ R26, R68, R25 ;  /* 0x00000019441a7221 */ /* 0x004fe20000010000 */
[----:B------:R-:W-:-:S06]  /*fbd0*/  FADD.FTZ R0, R72, R21 ;  /* 0x0000001548007221 */ /* 0x000fcc0000010000 */
[----:B------:R-:W2:Y:S01]  /*fbe0*/  MUFU.EX2 R99, R99 ;  /* 0x0000006300637308 */ /* 0x000ea20000000800 */
[----:B------:R-:W-:Y:S01]  /*fbf0*/  F2FP.BF16.F32.PACK_AB R32, R57, R56 ;  /* 0x000000383920723e */ /* 0x000fe200000010ff */
[----:B------:R3:W-:Y:S01]  /*fc00*/  STSM.16.M88.4 [R18+0x28b00], R28 ;  /* 0x028b001c12007844 */ /* 0x0007e20000000200 */
[----:B------:R-:W-:Y:S02]  /*fc10*/  F2FP.BF16.F32.PACK_AB R34, R61, R60 ;  /* 0x0000003c3d22723e */ /* 0x000fe400000010ff */
[----:B------:R-:W-:-:S03]  /*fc20*/  F2FP.BF16.F32.PACK_AB R33, R58, R46 ;  /* 0x0000002e3a21723e */ /* 0x000fc600000010ff */
[----:B------:R-:W4:Y:S01]  /*fc30*/  MUFU.EX2 R20, R20 ;  /* 0x0000001400147308 */ /* 0x000f220000000800 */
[----:B------:R-:W-:Y:S01]  /*fc40*/  F2FP.BF16.F32.PACK_AB R35, R62, R59 ;  /* 0x0000003b3e23723e */ /* 0x000fe200000010ff */
[----:B------:R-:W-:-:S06]  /*fc50*/  FADD.FTZ R21, R43, R0 ;  /* 0x000000002b157221 */ /* 0x000fcc0000010000 */
[----:B------:R-:W4:Y:S01]  /*fc60*/  MUFU.EX2 R100, R100 ;  /* 0x0000006400647308 */ /* 0x000f220000000800 */
[----:B---3--:R-:W-:-:S07]  /*fc70*/  FADD.FTZ R30, R69, R26 ;  /* 0x0000001a451e7221 */ /* 0x008fce0000010000 */
[----:B------:R-:W-:Y:S01]  /*fc80*/  MUFU.EX2 R40, R40 ;  /* 0x0000002800287308 */ /* 0x000fe20000000800 */
[----:B------:R-:W-:-:S07]  /*fc90*/  F2FP.BF16.F32.PACK_AB R36, R84, R64 ;  /* 0x000000405424723e */ /* 0x000fce00000010ff */
[----:B------:R-:W3:Y:S01]  /*fca0*/  MUFU.EX2 R42, R42 ;  /* 0x0000002a002a7308 */ /* 0x000ee20000000800 */
[----:B------:R-:W-:-:S07]  /*fcb0*/  F2FP.BF16.F32.PACK_AB R38, R97, R85 ;  /* 0x000000556126723e */ /* 0x000fce00000010ff */
[----:B------:R-:W-:Y:S01]  /*fcc0*/  MUFU.EX2 R101, R101 ;  /* 0x0000006500657308 */ /* 0x000fe20000000800 */
[----:B------:R1:W-:Y:S07]  /*fcd0*/  STSM.16.M88.4 [R18+0x2a300], R32 ;  /* 0x02a3002012007844 */ /* 0x0003ee0000000200 */
[----:B------:R-:W3:Y:S01]  /*fce0*/  MUFU.EX2 R102, R102 ;  /* 0x0000006600667308 */ /* 0x000ee20000000800 */
[----:B0-----:R-:W-:Y:S01]  /*fcf0*/  FADD.FTZ R0, R98, R21 ;  /* 0x0000001562007221 */ /* 0x001fe20000010000 */
[----:B------:R2:W-:Y:S01]  /*fd00*/  STSM.16.M88.4 [R18+0x2bb00], R36 ;  /* 0x02bb002412007844 */ /* 0x0005e20000000200 */
[----:B-1----:R-:W-:Y:S01]  /*fd10*/  FADD.FTZ R33, R55, R30 ;  /* 0x0000001e37217221 */ /* 0x002fe20000010000 */
[----:B------:R-:W-:-:S03]  /*fd20*/  F2FP.BF16.F32.PACK_AB R24, R49, R48 ;  /* 0x000000303118723e */ /* 0x000fc600000010ff */
[----:B------:R-:W-:Y:S01]  /*fd30*/  FADD.FTZ R21, R44, R33 ;  /* 0x000000212c157221 */ /* 0x000fe20000010000 */
[----:B------:R-:W-:Y:S02]  /*fd40*/  F2FP.BF16.F32.PACK_AB R26, R45, R52 ;  /* 0x000000342d1a723e */ /* 0x000fe400000010ff */
[----:B------:R-:W-:Y:S01]  /*fd50*/  F2FP.BF16.F32.PACK_AB R25, R54, R41 ;  /* 0x000000293619723e */ /* 0x000fe200000010ff */
[----:B--2---:R-:W-:Y:S01]  /*fd60*/  FADD.FTZ R37, R99, R0 ;  /* 0x0000000063257221 */ /* 0x004fe20000010000 */
[----:B------:R-:W-:Y:S01]  /*fd70*/  F2FP.BF16.F32.PACK_AB R27, R80, R47 ;  /* 0x0000002f501b723e */ /* 0x000fe200000010ff */
[----:B----4-:R-:W-:Y:S01]  /*fd80*/  FADD.FTZ R21, R20, R21 ;  /* 0x0000001514157221 */ /* 0x010fe20000010000 */
[----:B------:R-:W-:Y:S02]  /*fd90*/  F2FP.BF16.F32.PACK_AB R28, R68, R65 ;  /* 0x00000041441c723e */ /* 0x000fe400000010ff */
[----:B------:R-:W-:Y:S02]  /*fda0*/  F2FP.BF16.F32.PACK_AB R30, R55, R69 ;  /* 0x00000045371e723e */ /* 0x000fe400000010ff */
[----:B------:R-:W-:-:S02]  /*fdb0*/  F2FP.BF16.F32.PACK_AB R29, R72, R63 ;  /* 0x0000003f481d723e */ /* 0x000fc400000010ff */
[----:B------:R-:W-:Y:S02]  /*fdc0*/  F2FP.BF16.F32.PACK_AB R31, R98, R43 ;  /* 0x0000002b621f723e */ /* 0x000fe400000010ff */
[C---:B------:R-:W-:Y:S01]  /*fdd0*/  F2FP.BF16.F32.PACK_AB R33, R100.reuse, R99 ;  /* 0x000000636421723e */ /* 0x040fe200000010ff */
[----:B------:R-:W-:Y:S01]  /*fde0*/  FADD.FTZ R100, R100, R37 ;  /* 0x0000002564647221 */ /* 0x000fe20000010000 */
[----:B------:R-:W-:Y:S02]  /*fdf0*/  F2FP.BF16.F32.PACK_AB R32, R20, R44 ;  /* 0x0000002c1420723e */ /* 0x000fe400000010ff */
[----:B---3--:R-:W-:Y:S02]  /*fe00*/  F2FP.BF16.F32.PACK_AB R34, R42, R40 ;  /* 0x000000282a22723e */ /* 0x008fe400000010ff */
[----:B------:R-:W-:Y:S01]  /*fe10*/  F2FP.BF16.F32.PACK_AB R35, R102, R101 ;  /* 0x000000656623723e */ /* 0x000fe200000010ff */
[----:B------:R-:W-:Y:S01]  /*fe20*/  STSM.16.M88.4 [R18+0x2d300], R24 ;  /* 0x02d3001812007844 */ /* 0x000fe20000000200 */
[----:B------:R-:W-:Y:S01]  /*fe30*/  FADD.FTZ R21, R40, R21 ;  /* 0x0000001528157221 */ /* 0x000fe20000010000 */
[----:B------:R-:W-:-:S02]  /*fe40*/  FADD.FTZ R101, R101, R100 ;  /* 0x0000006465657221 */ /* 0x000fc40000010000 */
[----:B------:R-:W-:Y:S01]  /*fe50*/  STSM.16.M88.4 [R18+0x2eb00], R28 ;  /* 0x02eb001c12007844 */ /* 0x000fe20000000200 */
[----:B------:R-:W-:-:S03]  /*fe60*/  FADD.FTZ R20, R42, R21 ;  /* 0x000000152a147221 */ /* 0x000fc60000010000 */
[----:B------:R0:W-:Y:S01]  /*fe70*/  STSM.16.M88.4 [R18+0x30300], R32 ;  /* 0x0303002012007844 */ /* 0x0001e20000000200 */
[----:B------:R-:W-:Y:S01]  /*fe80*/  FADD.FTZ R0, R102, R101 ;  /* 0x0000006566007221 */ /* 0x000fe20000010000 */
[----:B------:R1:W-:Y:S06]  /*fe90*/  MEMBAR.ALL.CTA ;  /* 0x0000000000007992 */ /* 0x0003ec0000008000 */
[----:B-1----:R-:W1:Y:S01]  /*fea0*/  FENCE.VIEW.ASYNC.S ;  /* 0x00000000000073c6 */ /* 0x002e620000000000 */
[----:B------:R-:W-:-:S03]  /*feb0*/  VIADD R111, R111, 0xfffffffe ;  /* 0xfffffffe6f6f7836 */ /* 0x000fc60000000000 */
[----:B------:R2:W-:Y:S04]  /*fec0*/  STL [R1+0x38], R20 ;  /* 0x0000381401007387 */ /* 0x0005e80000100800 */
[----:B------:R2:W-:Y:S01]  /*fed0*/  STL [R1+0x48], R0 ;  /* 0x0000480001007387 */ /* 0x0005e20000100800 */
[----:B------:R-:W-:Y:S01]  /*fee0*/  ISETP.GE.AND P2, PT, R111, R79, PT ;  /* 0x0000004f6f00720c */ /* 0x000fe20003f46270 */
[----:B------:R-:W-:-:S04]  /*fef0*/  IMAD.MOV.U32 R71, RZ, RZ, RZ ;  /* 0x000000ffff477224 */ /* 0x000fc800078e00ff */
[--C-:B------:R-:W-:Y:S02]  /*ff00*/  IMAD.MOV.U32 R70, RZ, RZ, R71.reuse ;  /* 0x000000ffff467224 */ /* 0x100fe400078e0047 */
[--C-:B------:R-:W-:Y:S02]  /*ff10*/  IMAD.MOV.U32 R69, RZ, RZ, R71.reuse ;  /* 0x000000ffff457224 */ /* 0x100fe400078e0047 */
[--C-:B------:R-:W-:Y:S02]  /*ff20*/  IMAD.MOV.U32 R68, RZ, RZ, R71.reuse ;  /* 0x000000ffff447224 */ /* 0x100fe400078e0047 */
[--C-:B------:R-:W-:Y:S02]  /*ff30*/  IMAD.MOV.U32 R67, RZ, RZ, R71.reuse ;  /* 0x000000ffff437224 */ /* 0x100fe400078e0047 */
[--C-:B------:R-:W-:Y:S02]  /*ff40*/  IMAD.MOV.U32 R66, RZ, RZ, R71.reuse ;  /* 0x000000ffff427224 */ /* 0x100fe400078e0047 */
[----:B------:R-:W-:-:S02]  /*ff50*/  IMAD.MOV.U32 R65, RZ, RZ, R71 ;  /* 0x000000ffff417224 */ /* 0x000fc400078e0047 */
        /* <DEDUP_REMOVED lines=29> */
[----:B0-----:R-:W-:-:S02]  /*10130*/  IMAD.MOV.U32 R35, RZ, RZ, R71 ;  /* 0x000000ffff237224 */ /* 0x001fc400078e0047 */
        /* <DEDUP_REMOVED lines=10> */
[----:B------:R-:W-:Y:S01]  /*101e0*/  IMAD.MOV.U32 R24, RZ, RZ, R71 ;  /* 0x000000ffff187224 */ /* 0x000fe200078e0047 */
[----:B-1----:R-:W-:Y:S01]  /*101f0*/  NOP ;  /* 0x0000000000007918 */ /* 0x002fe20000000000 */
[----:B--2---:R-:W-:Y:S05]  /*10200*/  @!P2 BRA `(.L_x_521) ;  /* 0x000000540058a947 */ /* 0x004fea0003800000 */
[----:B------:R0:W-:Y:S01]  /*10210*/  STL [R1+0x3c], R111 ;  /* 0x00003c6f01007387 */ /* 0x0001e20000100800 */
[----:B------:R-:W-:-:S03]  /*10220*/  IMAD.MOV.U32 R156, RZ, RZ, R14 ;  /* 0x000000ffff9c7224 */ /* 0x000fc600078e000e */
[----:B------:R0:W-:Y:S04]  /*10230*/  STL [R1+0x34], R74 ;  /* 0x0000344a01007387 */ /* 0x0001e80000100800 */
[----:B------:R0:W5:Y:S01]  /*10240*/  LDL.LU R157, [R1+0x60] ;  /* 0x00006000019d7983 */ /* 0x0001620000300800 */
[----:B------:R-:W-:Y:S01]  /*10250*/  IMAD.MOV.U32 R0, RZ, RZ, R154 ;  /* 0x000000ffff007224 */ /* 0x000fe200078e009a */
        /* <DEDUP_REMOVED lines=23> */
[----:B0-----:R-:W-:-:S07]  /*103d0*/  CS2R R24, SRZ ;  /* 0x0000000000187805 */ /* 0x001fce000001ff00 */
.L_x_531:
[----:B------:R-:W2:Y:S01]  /*103e0*/  LDL R15, [R1+0x7c] ;  /* 0x00007c00010f7983 */ /* 0x000ea20000100800 */
[----:B------:R-:W-:Y:S01]  /*103f0*/  VIADD R154, R0, 0x1 ;  /* 0x00000001009a7836 */ /* 0x000fe20000000000 */
[----:B------:R-:W-:Y:S05]  /*10400*/  YIELD ;  /* 0x0000000000007946 */ /* 0x000fea0003800000 */
[----:B------:R-:W-:-:S04]  /*10410*/  ISETP.NE.AND P3, PT, R154, 0x2, PT ;  /* 0x000000029a00780c */ /* 0x000fc80003f65270 */
[----:B------:R-:W-:Y:S02]  /*10420*/  SEL R14, RZ, 0x1, P3 ;  /* 0x00000001ff0e7807 */ /* 0x000fe40001800000 */
[----:B------:R-:W-:Y:S02]  /*10430*/  SEL R154, R154, RZ, P3 ;  /* 0x000000ff9a9a7207 */ /* 0x000fe40001800000 */
[----:B--2---:R-:W-:Y:S02]  /*10440*/  ISETP.NE.AND P2, PT, R15, RZ, PT ;  /* 0x000000ff0f00720c */ /* 0x004fe40003f45270 */
[----:B-----5:R-:W-:-:S05]  /*10450*/  LOP3.LUT R15, R157, R14, RZ, 0x3c, !PT ;  /* 0x0000000e9d0f7212 */ /* 0x020fca00078e3cff */
[----:B------:R0:W-:Y:S06]  /*10460*/  STL [R1+0x60], R15 ;  /* 0x0000600f01007387 */ /* 0x0001ec0000100800 */
[----:B-1----:R-:W-:Y:S05]  /*10470*/  @P2 BRA `(.L_x_522) ;  /* 0x0000000000302947 */ /* 0x002fea0003800000 */
[----:B------:R-:W-:Y:S05]  /*10480*/  @!P0 BRA `(.L_x_523) ;  /* 0x0000000000048947 */ /* 0x000fea0003800000 */
[----:B------:R-:W-:Y:S01]  /*10490*/  BPT.TRAP 0x1 ;  /* 0x000000040000795c */ /* 0x000fe20000300000 */
.L_x_523:
[----:B------:R-:W-:Y:S01]  /*104a0*/  IMAD R14, R154, 0x8, R16 ;  /* 0x000000089a0e7824 */ /* 0x000fe200078e0210 */
[----:B0-----:R-:W-:-:S04]  /*104b0*/  SHF.L.U32 R15, R15, 0x1f, RZ ;  /* 0x0000001f0f0f7819 */ /* 0x001fc800000006ff */
[----:B------:R0:W1:Y:S01]  /*104c0*/  SYNCS.PHASECHK.TRANS64.TRYWAIT P3, [R14+URZ+0x31c30], R15 ;  /* 0x031c300f0e0075a7 */ /* 0x000062000806017f */
[----:B------:R-:W-:Y:S05]  /*104d0*/  @!P0 BRA `(.L_x_524) ;  /* 0x0000000000048947 */ /* 0x000fea0003800000 */
[----:B------:R-:W-:Y:S01]  /*104e0*/  BPT.TRAP 0x1 ;  /* 0x000000040000795c */ /* 0x000fe20000300000 */
.L_x_524:
[----:B------:R-:W-:Y:S04]  /*104f0*/  BSSY B0, `(.L_x_522) ;  /* 0x0000004000007945 */ /* 0x000fe80003800000 */
[----:B-1----:R-:W-:Y:S05]  /*10500*/  @P3 BRA `(.L_x_525) ;  /* 0x0000000000083947 */ /* 0x002fea0003800000 */
[----:B------:R-:W1:Y:S02]  /*10510*/  SYNCS.PHASECHK.TRANS64.TRYWAIT P3, [R14+URZ+0x31c30], R15 ;  /* 0x031c300f0e0075a7 */ /* 0x000e64000806017f */
[----:B-1----:R-:W-:Y:S05]  /*10520*/  @!P3 BRA `(.L_x_526) ;  /* 0x000001100044b947 */ /* 0x002fea0003800000 */
.L_x_525:
[----:B------:R-:W-:Y:S05]  /*10530*/  BSYNC B0 ;  /* 0x0000000000007941 */ /* 0x000fea0003800000 */
.L_x_522:
[----:B01----:R-:W2:Y:S01]  /*10540*/  LDL R14, [R1+0x80] ;  /* 0x00008000010e7983 */ /* 0x003ea20000100800 */
[----:B------:R-:W-:Y:S05]  /*10550*/  WARPSYNC.ALL ;  /* 0x0000000000007948 */ /* 0x000fea0003800000 */
[----:B------:R-:W0:Y:S01]  /*10560*/  S2R R20, SR_TID.X ;  /* 0x0000000000147919 */ /* 0x000e220000002100 */
[----:B------:R-:W-:Y:S01]  /*10570*/  IMAD.MOV.U32 R21, RZ, RZ, -0x7fffffe0 ;  /* 0x80000020ff157424 */ /* 0x000fe200078e00ff */
[----:B------:R-:W-:Y:S01]  /*10580*/  R2UR UR52, R2 ;  /* 0x00000000023472ca */ /* 0x000fe200000e0000 */
[----:B------:R-:W-:Y:S01]  /*10590*/  IMAD.MOV.U32 R73, RZ, RZ, -0x7fffffe0 ;  /* 0x80000020ff497424 */ /* 0x000fe200078e00ff */
[----:B------:R-:W-:Y:S01]  /*105a0*/  R2UR UR53, R3 ;  /* 0x00000000033572ca */ /* 0x000fe200000e0000 */
[----:B------:R-:W-:Y:S01]  /*105b0*/  IMAD.MOV.U32 R151, RZ, RZ, -0x7fffffe0 ;  /* 0x80000020ff977424 */ /* 0x000fe200078e00ff */
[C---:B------:R-:W-:Y:S01]  /*105c0*/  R2UR UR7, R21.reuse ;  /* 0x00000000150772ca */ /* 0x040fe200000e0000 */
[----:B------:R-:W-:Y:S01]  /*105d0*/  IMAD.MOV.U32 R15, RZ, RZ, -0x7fffffe0 ;  /* 0x80000020ff0f7424 */ /* 0x000fe200078e00ff */
[----:B------:R-:W-:Y:S01]  /*105e0*/  R2UR UR11, R21 ;  /* 0x00000000150b72ca */ /* 0x000fe200000e0000 */
[----:B------:R-:W-:Y:S01]  /*105f0*/  IMAD.MOV.U32 R75, RZ, RZ, -0x7fffffe0 ;  /* 0x80000020ff4b7424 */ /* 0x000fe200078e00ff */
[----:B------:R-:W-:Y:S01]  /*10600*/  R2UR UR55, R73 ;  /* 0x00000000493772ca */ /* 0x000fe200000e0000 */
[----:B------:R-:W-:Y:S01]  /*10610*/  STL [R1+0x118], R28 ;  /* 0x0001181c01007387 */ /* 0x000fe20000100800 */
[----:B------:R-:W-:Y:S01]  /*10620*/  R2UR UR5, R21 ;  /* 0x00000000150572ca */ /* 0x000fe200000e0000 */
[----:B------:R-:W-:Y:S01]  /*10630*/  IMAD.MOV.U32 R153, RZ, RZ, -0x7fffffe0 ;  /* 0x80000020ff997424 */ /* 0x000fe200078e00ff */
[C---:B------:R-:W-:Y:S01]  /*10640*/  R2UR UR59, R15.reuse ;  /* 0x000000000f3b72ca */ /* 0x040fe200000e0000 */
[----:B------:R-:W-:Y:S01]  /*10650*/  STL [R1+0x114], R27 ;  /* 0x0001141b01007387 */ /* 0x000fe20000100800 */
[----:B------:R-:W-:-:S02]  /*10660*/  R2UR UR9, R15 ;  /* 0x000000000f0972ca */ /* 0x000fc400000e0000 */
[----:B------:R-:W-:Y:S01]  /*10670*/  R2UR UR56, R2 ;  /* 0x00000000023872ca */ /* 0x000fe200000e0000 */
[----:B------:R-:W-:Y:S01]  /*10680*/  STL [R1+0x110], R26 ;  /* 0x0001101a01007387 */ /* 0x000fe20000100800 */
[----:B------:R-:W-:Y:S01]  /*10690*/  MOV R77, UR7 ;  /* 0x00000007004d7c02 */ /* 0x000fe20008000f00 */
[----:B------:R-:W-:Y:S01]  /*106a0*/  UMOV UR7, UR11 ;  /* 0x0000000b00077c82 */ /* 0x000fe20008000000 */
[----:B------:R-:W-:Y:S01]  /*106b0*/  R2UR UR57, R3 ;  /* 0x00000000033972ca */ /* 0x000fe200000e0000 */
[----:B------:R-:W-:Y:S01]  /*106c0*/  STL [R1+0x10c], R25 ;  /* 0x00010c1901007387 */ /* 0x000fe20000100800 */
[----:B------:R-:W-:Y:S01]  /*106d0*/  MOV R80, UR55 ;  /* 0x0000003700507c02 */ /* 0x000fe20008000f00 */
[----:B------:R-:W-:Y:S01]  /*106e0*/  UMOV UR55, UR5 ;  /* 0x0000000500377c82 */ /* 0x000fe20008000000 */
[----:B------:R-:W-:Y:S01]  /*106f0*/  MOV R73, UR7 ;  /* 0x0000000700497c02 */ /* 0x000fe20008000f00 */
[----:B------:R-:W-:Y:S01]  /*10700*/  STL [R1+0x108], R24 ;  /* 0x0001081801007387 */ /* 0x000fe20000100800 */
[----:B------:R-:W-:-:S02]  /*10710*/  R2UR UR7, R151 ;  /* 0x00000000970772ca */ /* 0x000fc400000e0000 */
[----:B------:R-:W-:Y:S01]  /*10720*/  R2UR UR5, R3 ;  /* 0x00000000030572ca */ /* 0x000fe200000e0000 */
[----:B------:R-:W-:Y:S01]  /*10730*/  STL [R1+0x104], R23 ;  /* 0x0001041701007387 */ /* 0x000fe20000100800 */
[----:B0-----:R-:W-:Y:S02]  /*10740*/  SHF.R.U32.HI R20, RZ, 0x7, R20 ;  /* 0x00000007ff147819 */ /* 0x001fe40000011614 */
[----:B------:R-:W-:Y:S01]  /*10750*/  MOV R78, UR59 ;  /* 0x0000003b004e7c02 */ /* 0x000fe20008000f00 */
[----:B------:R-:W-:Y:S01]  /*10760*/  UMOV UR59, UR9 ;  /* 0x00000009003b7c82 */ /* 0x000fe20008000000 */
[C---:B------:R-:W-:Y:S01]  /*10770*/  R2UR UR9, R21.reuse ;  /* 0x00000000150972ca */ /* 0x040fe200000e0000 */
[----:B------:R-:W-:Y:S01]  /*10780*/  VIADD R74, R20, 0x8 ;  /* 0x00000008144a7836 */ /* 0x000fe20000000000 */
[C---:B------:R-:W-:Y:S01]  /*10790*/  R2UR UR19, R21.reuse ;  /* 0x00000000151372ca */ /* 0x040fe200000e0000 */
[----:B------:R-:W-:Y:S01]  /*107a0*/  STL [R1+0x100], R22 ;  /* 0x0001001601007387 */ /* 0x000fe20000100800 */
[----:B------:R-:W-:-:S02]  /*107b0*/  R2UR UR27, R21 ;  /* 0x00000000151b72ca */ /* 0x000fc400000e0000 */
[C---:B------:R-:W-:Y:S01]  /*107c0*/  R2UR UR43, R21.reuse ;  /* 0x00000000152b72ca */ /* 0x040fe200000e0000 */
[----:B------:R0:W-:Y:S01]  /*107d0*/  BAR.SYNC.DEFER_BLOCKING R74, 0x100 ;  /* 0x0004004a0000751d */ /* 0x0001e20000010000 */
[----:B------:R-:W-:Y:S02]  /*107e0*/  R2UR UR21, R21 ;  /* 0x00000000151572ca */ /* 0x000fe400000e0000 */
[C---:B------:R-:W-:Y:S02]  /*107f0*/  R2UR UR11, R15.reuse ;  /* 0x000000000f0b72ca */ /* 0x040fe400000e0000 */
[C---:B------:R-:W-:Y:S01]  /*10800*/  R2UR UR23, R15.reuse ;  /* 0x000000000f1772ca */ /* 0x040fe200000e0000 */
[----:B------:R-:W-:Y:S01]  /*10810*/  IMAD.U32 R21, RZ, RZ, UR9 ;  /* 0x00000009ff157e24 */ /* 0x000fe2000f8e00ff */
[C---:B------:R-:W-:Y:S01]  /*10820*/  R2UR UR9, R15.reuse ;  /* 0x000000000f0972ca */ /* 0x040fe200000e0000 */
[----:B------:R-:W-:Y:S01]  /*10830*/  STL [R1+0xfc], R19 ;  /* 0x0000fc1301007387 */ /* 0x000fe20000100800 */
[----:B------:R-:W-:-:S02]  /*10840*/  R2UR UR35, R15 ;  /* 0x000000000f2372ca */ /* 0x000fc400000e0000 */
[C---:B------:R-:W-:Y:S01]  /*10850*/  R2UR UR47, R15.reuse ;  /* 0x000000000f2f72ca */ /* 0x040fe200000e0000 */
[----:B------:R-:W-:Y:S01]  /*10860*/  STL [R1+0xf8], R18 ;  /* 0x0000f81201007387 */ /* 0x000fe20000100800 */
[C---:B------:R-:W-:Y:S02]  /*10870*/  R2UR UR33, R15.reuse ;  /* 0x000000000f2172ca */ /* 0x040fe400000e0000 */
[----:B------:R-:W-:Y:S01]  /*10880*/  R2UR UR29, R15 ;  /* 0x000000000f1d72ca */ /* 0x000fe200000e0000 */
[----:B------:R1:W-:Y:S01]  /*10890*/  STL [R1+0xf4], R17 ;  /* 0x0000f41101007387 */ /* 0x0003e20000100800 */
[C---:B------:R-:W-:Y:S02]  /*108a0*/  R2UR UR15, R75.reuse ;  /* 0x000000004b0f72ca */ /* 0x040fe400000e0000 */
[C---:B------:R-:W-:Y:S01]  /*108b0*/  R2UR UR31, R75.reuse ;  /* 0x000000004b1f72ca */ /* 0x040fe200000e0000 */
[----:B------:R-:W-:Y:S01]  /*108c0*/  IMAD.U32 R15, RZ, RZ, UR9 ;  /* 0x00000009ff0f7e24 */ /* 0x000fe2000f8e00ff */
[C---:B------:R-:W-:Y:S01]  /*108d0*/  R2UR UR39, R75.reuse ;  /* 0x000000004b2772ca */ /* 0x040fe200000e0000 */
[----:B------:R-:W-:Y:S01]  /*108e0*/  STL [R1+0xf0], R16 ;  /* 0x0000f01001007387 */ /* 0x000fe20000100800 */
[C---:B------:R-:W-:Y:S01]  /*108f0*/  R2UR UR51, R75.reuse ;  /* 0x000000004b3372ca */ /* 0x040fe200000e0000 */
[----:B------:R-:W-:Y:S01]  /*10900*/  WARPGROUP.ARRIVE ;  /* 0x00000000000079c5 */ /* 0x000fe20000000000 */
[C---:B------:R-:W-:Y:S01]  /*10910*/  R2UR UR25, R75.reuse ;  /* 0x000000004b1972ca */ /* 0x040fe200000e0000 */
[----:B------:R3:W-:Y:S01]  /*10920*/  STL [R1+0xec], R0 ;  /* 0x0000ec0001007387 */ /* 0x0007e20000100800 */
[----:B------:R-:W-:Y:S01]  /*10930*/  R2UR UR17, R75 ;  /* 0x000000004b1172ca */ /* 0x000fe200000e0000 */
[----:B------:R-:W-:Y:S01]  /*10940*/  IMAD.MOV.U32 R75, RZ, RZ, -0x7fffffe0 ;  /* 0x80000020ff4b7424 */ /* 0x000fe200078e00ff */
[----:B-1----:R-:W-:-:S02]  /*10950*/  MOV R17, UR61 ;  /* 0x0000003d00117c02 */ /* 0x002fc40008000f00 */
[----:B------:R-:W-:Y:S02]  /*10960*/  MOV R28, UR60 ;  /* 0x0000003c001c7c02 */ /* 0x000fe40008000f00 */
[----:B------:R-:W-:Y:S01]  /*10970*/  R2UR UR13, R75 ;  /* 0x000000004b0d72ca */ /* 0x000fe200000e0000 */
[----:B------:R-:W-:Y:S01]  /*10980*/  IMAD.MOV.U32 R75, RZ, RZ, -0x7fffffe0 ;  /* 0x80000020ff4b7424 */ /* 0x000fe200078e00ff */
[C---:B------:R-:W-:Y:S02]  /*10990*/  R2UR UR40, R8.reuse ;  /* 0x00000000082872ca */ /* 0x040fe400000e0000 */
[C---:B------:R-:W-:Y:S02]  /*109a0*/  R2UR UR41, R9.reuse ;  /* 0x00000000092972ca */ /* 0x040fe400000e0000 */
[----:B------:R-:W-:Y:S02]  /*109b0*/  R2UR UR44, R8 ;  /* 0x00000000082c72ca */ /* 0x000fe400000e0000 */
[----:B------:R-:W-:-:S02]  /*109c0*/  R2UR UR45, R9 ;  /* 0x00000000092d72ca */ /* 0x000fc400000e0000 */
[----:B------:R-:W-:Y:S02]  /*109d0*/  R2UR UR48, R8 ;  /* 0x00000000083072ca */ /* 0x000fe400000e0000 */
[----:B------:R-:W-:Y:S01]  /*109e0*/  R2UR UR49, R9 ;  /* 0x00000000093172ca */ /* 0x000fe200000e0000 */
[----:B--2---:R-:W-:-:S04]  /*109f0*/  IMAD R150, R154, 0x6c0, R14 ;  /* 0x000006c09a967824 */ /* 0x004fc800078e020e */
[C---:B------:R-:W-:Y:S02]  /*10a00*/  VIADD R20, R150.reuse, 0x40 ;  /* 0x0000004096147836 */ /* 0x040fe40000000000 */
[C---:B------:R-:W-:Y:S02]  /*10a10*/  VIADD R72, R150.reuse, 0x100 ;  /* 0x0000010096487836 */ /* 0x040fe40000000000 */
[----:B------:R-:W-:Y:S01]  /*10a20*/  VIADD R14, R150, 0x80 ;  /* 0x00000080960e7836 */ /* 0x000fe20000000000 */
[----:B------:R-:W-:Y:S01]  /*10a30*/  R2UR UR4, R20 ;  /* 0x00000000140472ca */ /* 0x000fe200000e0000 */
[----:B------:R-:W-:Y:S01]  /*10a40*/  VIADD R20, R150, 0xc0 ;  /* 0x000000c096147836 */ /* 0x000fe20000000000 */
[----:B------:R-:W-:Y:S01]  /*10a50*/  R2UR UR54, R72 ;  /* 0x00000000483672ca */ /* 0x000fe200000e0000 */
[----:B------:R-:W-:Y:S01]  /*10a60*/  VIADD R72, R150, 0x400 ;  /* 0x0000040096487836 */ /* 0x000fe20000000000 */
[----:B------:R-:W-:Y:S01]  /*10a70*/  R2UR UR8, R14 ;  /* 0x000000000e0872ca */ /* 0x000fe200000e0000 */
[----:B------:R-:W-:Y:S01]  /*10a80*/  VIADD R14, R150, 0x140 ;  /* 0x00000140960e7836 */ /* 0x000fe20000000000 */
[----:B------:R-:W-:Y:S01]  /*10a90*/  R2UR UR10, R20 ;  /* 0x00000000140a72ca */ /* 0x000fe200000e0000 */
[----:B------:R-:W-:-:S02]  /*10aa0*/  VIADD R20, R150, 0x180 ;  /* 0x0000018096147836 */ /* 0x000fc40000000000 */
[----:B0-----:R-:W-:Y:S01]  /*10ab0*/  VIADD R74, R150, 0x200 ;  /* 0x00000200964a7836 */ /* 0x001fe20000000000 */
[----:B------:R-:W-:Y:S01]  /*10ac0*/  R2UR UR58, R14 ;  /* 0x000000000e3a72ca */ /* 0x000fe200000e0000 */
[----:B------:R-:W-:Y:S01]  /*10ad0*/  VIADD R14, R150, 0x1c0 ;  /* 0x000001c0960e7836 */ /* 0x000fe20000000000 */
[----:B------:R-:W-:Y:S01]  /*10ae0*/  R2UR UR6, R20 ;  /* 0x00000000140672ca */ /* 0x000fe200000e0000 */
[----:B------:R-:W-:Y:S01]  /*10af0*/  VIADD R20, R150, 0x2 ;  /* 0x0000000296147836 */ /* 0x000fe20000000000 */
[----:B------:R-:W-:Y:S01]  /*10b00*/  R2UR UR14, R74 ;  /* 0x000000004a0e72ca */ /* 0x000fe200000e0000 */
[----:B------:R-:W-:Y:S01]  /*10b10*/  VIADD R74, R150, 0xc2 ;  /* 0x000000c2964a7836 */ /* 0x000fe20000000000 */
[----:B------:R-:W-:Y:S01]  /*10b20*/  MOV R81, UR54 ;  /* 0x0000003600517c02 */ /* 0x000fe20008000f00 */
[----:B------:R-:W-:Y:S01]  /*10b30*/  UMOV UR54, UR4 ;  /* 0x0000000400367c82 */ /* 0x000fe20008000000 */
        /* <DEDUP_REMOVED lines=8> */
[----:B------:R-:W-:Y:S01]  /*10bc0*/  MOV R76, UR6 ;  /* 0x00000006004c7c02 */ /* 0x000fe20008000f00 */
[----:B------:R-:W-:Y:S01]  /*10bd0*/  UMOV UR6, UR10 ;  /* 0x0000000a00067c82 */ /* 0x000fe20008000000 */
[----:B------:R-:W-:Y:S01]  /*10be0*/  R2UR UR10, R14 ;  /* 0x000000000e0a72ca */ /* 0x000fe200000e0000 */
[----:B------:R-:W-:Y:S01]  /*10bf0*/  VIADD R14, R150, 0x42 ;  /* 0x00000042960e7836 */ /* 0x000fe20000000000 */
[----:B------:R-:W-:-:S02]  /*10c00*/  MOV R82, UR6 ;  /* 0x0000000600527c02 */ /* 0x000fc40008000f00 */
[----:B------:R-:W-:Y:S02]  /*10c10*/  R2UR UR6, R150 ;  /* 0x00000000960672ca */ /* 0x000fe400000e0000 */
[----:B------:R-:W-:Y:S01]  /*10c20*/  R2UR UR26, R20 ;  /* 0x00000000141a72ca */ /* 0x000fe200000e0000 */
        /* <DEDUP_REMOVED lines=10> */
[----:B------:R-:W-:Y:S01]  /*10cd0*/  HGMMA.64x16x16.F32.BF16 R136, gdesc[UR4], RZ, !UPT, gsb0 ;  /* 0x00200000048879f0 */ /* 0x000fe2000c0018ff */
[----:B------:R-:W-:Y:S01]  /*10ce0*/  R2UR UR7, R73 ;  /* 0x00000000490772ca */ /* 0x000fe200000e0000 */
[----:B------:R-:W-:Y:S01]  /*10cf0*/  IMAD.MOV.U32 R73, RZ, RZ, -0x7fffffe0 ;  /* 0x80000020ff497424 */ /* 0x000fe200078e00ff */
[----:B------:R-:W-:Y:S01]  /*10d00*/  R2UR UR6, R82 ;  /* 0x00000000520672ca */ /* 0x000fe200000e0000 */
[----:B------:R-:W-:Y:S01]  /*10d10*/  VIADD R74, R150, 0x280 ;  /* 0x00000280964a7836 */ /* 0x000fe20000000000 */
[----:B------:R-:W-:-:S02]  /*10d20*/  R2UR UR4, R2 ;  /* 0x00000000020472ca */ /* 0x000fc400000e0000 */
[----:B------:R-:W-:Y:S02]  /*10d30*/  R2UR UR5, R3 ;  /* 0x00000000030572ca */ /* 0x000fe400000e0000 */
[----:B------:R-:W-:Y:S01]  /*10d40*/  R2UR UR20, R20 ;  /* 0x00000000141472ca */ /* 0x000fe200000e0000 */
[----:B------:R-:W-:Y:S01]  /*10d50*/  VIADD R20, R150, 0x340 ;  /* 0x0000034096147836 */ /* 0x000fe20000000000 */
[----:B------:R-:W-:Y:S01]  /*10d60*/  R2UR UR46, R14 ;  /* 0x000000000e2e72ca */ /* 0x000fe200000e0000 */
[----:B------:R-:W-:Y:S01]  /*10d70*/  VIADD R14, R150, 0x240 ;  /* 0x00000240960e7836 */ /* 0x000fe20000000000 */
[----:B------:R-:W-:Y:S01]  /*10d80*/  R2UR UR9, R73 ;  /* 0x00000000490972ca */ /* 0x000fe200000e0000 */
[----:B------:R-:W-:Y:S01]  /*10d90*/  IMAD.MOV.U32 R73, RZ, RZ, -0x7fffffe0 ;  /* 0x80000020ff497424 */ /* 0x000fe200078e00ff */
[----:B------:R-:W-:Y:S02]  /*10da0*/  R2UR UR8, R20 ;  /* 0x00000000140872ca */ /* 0x000fe400000e0000 */
[----:B------:R-:W-:Y:S01]  /*10db0*/  R2UR UR32, R14 ;  /* 0x000000000e2072ca */ /* 0x000fe200000e0000 */
[----:B------:R-:W-:Y:S01]  /*10dc0*/  VIADD R14, R150, 0x300 ;  /* 0x00000300960e7836 */ /* 0x000fe20000000000 */
[----:B------:R-:W-:Y:S01]  /*10dd0*/  R2UR UR24, R74 ;  /* 0x000000004a1872ca */ /* 0x000fe200000e0000 */
[----:B------:R-:W-:Y:S01]  /*10de0*/  VIADD R74, R150, 0x3c0 ;  /* 0x000003c0964a7836 */ /* 0x000fe20000000000 */
[----:B------:R-:W-:Y:S01]  /*10df0*/  R2UR UR37, R73 ;  /* 0x00000000492572ca */ /* 0x000fe200000e0000 */
[----:B------:R-:W-:Y:S01]  /*10e00*/  IMAD.MOV.U32 R73, RZ, RZ, -0x7fffffe0 ;  /* 0x80000020ff497424 */ /* 0x000fe200078e00ff */
[----:B------:R-:W-:Y:S01]  /*10e10*/  R2UR UR28, R14 ;  /* 0x000000000e1c72ca */ /* 0x000fe200000e0000 */
[----:B------:R-:W-:Y:S01]  /*10e20*/  VIADD R14, R150, 0x380 ;  /* 0x00000380960e7836 */ /* 0x000fe20000000000 */
[----:B------:R-:W-:Y:S01]  /*10e30*/  R2UR UR16, R74 ;  /* 0x000000004a1072ca */ /* 0x000fe200000e0000 */
[----:B------:R-:W-:Y:S01]  /*10e40*/  VIADD R74, R150, 0x440 ;  /* 0x00000440964a7836 */ /* 0x000fe20000000000 */
[----:B------:R-:W-:Y:S01]  /*10e50*/  R2UR UR61, R73 ;  /* 0x00000000493d72ca */ /* 0x000fe200000e0000 */
[----:B------:R-:W-:Y:S01]  /*10e60*/  IMAD.U32 R20, RZ, RZ, UR8 ;  /* 0x00000008ff147e24 */ /* 0x000fe2000f8e00ff */
[----:B------:R-:W-:Y:S01]  /*10e70*/  R2UR UR8, R14 ;  /* 0x000000000e0872ca */ /* 0x000fe200000e0000 */
[----:B------:R-:W-:Y:S01]  /*10e80*/  IMAD.MOV.U32 R73, RZ, RZ, -0x7fffffe0 ;  /* 0x80000020ff497424 */ /* 0x000fe200078e00ff */
[----:B------:R-:W-:Y:S01]  /*10e90*/  R2UR UR12, R74 ;  /* 0x000000004a0c72ca */ /* 0x000fe200000e0000 */
[----:B------:R-:W-:-:S02]  /*10ea0*/  VIADD R74, R150, 0x282 ;  /* 0x00000282964a7836 */ /* 0x000fc40000000000 */
[----:B------:R-:W-:Y:S01]  /*10eb0*/  IMAD.U32 R147, RZ, RZ, UR37 ;  /* 0x00000025ff937e24 */ /* 0x000fe2000f8e00ff */
[----:B------:R-:W-:Y:S01]  /*10ec0*/  R2UR UR37, R75 ;  /* 0x000000004b2572ca */ /* 0x000fe200000e0000 */
[----:B------:R-:W-:-:S06]  /*10ed0*/  IMAD.MOV.U32 R75, RZ, RZ, -0x7fffffe0 ;  /* 0x80000020ff4b7424 */ /* 0x000fcc00078e00ff */
[----:B------:R-:W-:Y:S01]  /*10ee0*/  IMAD.U32 R14, RZ, RZ, UR8 ;  /* 0x00000008ff0e7e24 */ /* 0x000fe2000f8e00ff */
[----:B------:R-:W-:Y:S01]  /*10ef0*/  R2UR UR8, R72 ;  /* 0x00000000480872ca */ /* 0x000fe200000e0000 */
[----:B------:R-:W-:-:S04]  /*10f00*/  VIADD R72, R150, 0x242 ;  /* 0x0000024296487836 */ /* 0x000fc80000000000 */
[----:B------:R-:W-:Y:S01]  /*10f10*/  IMAD.U32 R149, RZ, RZ, UR37 ;  /* 0x00000025ff957e24 */ /* 0x000fe2000f8e00ff */
[----:B------:R-:W-:Y:S01]  /*10f20*/  R2UR UR36, R72 ;  /* 0x00000000482472ca */ /* 0x000fe200000e0000 */
[----:B------:R-:W-:Y:S01]  /*10f30*/  VIADD R72, R150, 0x2c2 ;  /* 0x000002c296487836 */ /* 0x000fe20000000000 */
[----:B------:R-:W-:Y:S01]  /*10f40*/  R2UR UR37, R9 ;  /* 0x00000000092572ca */ /* 0x000fe200000e0000 */
[----:B------:R-:W-:Y:S02]  /*10f50*/  WARPGROUP.DEPBAR.LE gsb0, 0x0 ;  /* 0x00008000000079c5 */ /* 0x000fe40000010000 */
[----:B------:R-:W-:Y:S01]  /*10f60*/  WARPGROUP.ARRIVE ;  /* 0x00000000000079c5 */ /* 0x000fe20000000000 */
[----:B------:R-:W-:Y:S01]  /*10f70*/  R2UR UR60, R72 ;  /* 0x00000000483c72ca */ /* 0x000fe200000e0000 */
[----:B------:R-:W-:-:S04]  /*10f80*/  VIADD R72, R150, 0x342 ;  /* 0x0000034296487836 */ /* 0x000fc80000000000 */
[----:B------:R-:W-:Y:S01]  /*10f90*/  HGMMA.64x16x16.F32.BF16 R128, gdesc[UR52], RZ, !UPT, gsb0 ;  /* 0x00200000348079f0 */ /* 0x000fe2000c0018ff */
[----:B------:R-:W-:Y:S01]  /*10fa0*/  R2UR UR55, R80 ;  /* 0x00000000503772ca */ /* 0x000fe200000e0000 */
[----:B------:R-:W-:Y:S01]  /*10fb0*/  IMAD.U32 R146, RZ, RZ, UR36 ;  /* 0x00000024ff927e24 */ /* 0x000fe2000f8e00ff */
[----:B------:R-:W-:Y:S02]  /*10fc0*/  R2UR UR54, R81 ;  /* 0x00000000513672ca */ /* 0x000fe400000e0000 */
[----:B------:R-:W-:Y:S02]  /*10fd0*/  R2UR UR52, R2 ;  /* 0x00000000023472ca */ /* 0x000fe400000e0000 */
[----:B------:R-:W-:Y:S02]  /*10fe0*/  R2UR UR53, R3 ;  /* 0x00000000033572ca */ /* 0x000fe400000e0000 */
[----:B------:R-:W-:Y:S01]  /*10ff0*/  R2UR UR36, R74 ;  /* 0x000000004a2472ca */ /* 0x000fe200000e0000 */
[----:B------:R-:W-:-:S12]  /*11000*/  VIADD R74, R150, 0x302 ;  /* 0x00000302964a7836 */ /* 0x000fd80000000000 */
[----:B------:R-:W-:Y:S01]  /*11010*/  IMAD.U32 R148, RZ, RZ, UR36 ;  /* 0x00000024ff947e24 */ /* 0x000fe2000f8e00ff */
[----:B------:R-:W-:Y:S01]  /*11020*/  R2UR UR36, R8 ;  /* 0x00000000082472ca */ /* 0x000fe200000e0000 */
[----:B------:R-:W-:Y:S02]  /*11030*/  WARPGROUP.DEPBAR.LE gsb0, 0x0 ;  /* 0x00008000000079c5 */ /* 0x000fe40000010000 */
[----:B------:R-:W-:-:S06]  /*11040*/  WARPGROUP.ARRIVE ;  /* 0x00000000000079c5 */ /* 0x000fcc0000000000 */
[----:B------:R-:W-:Y:S01]  /*11050*/  HGMMA.64x16x16.F32.BF16 R120, gdesc[UR56], RZ, !UPT, gsb0 ;  /* 0x00200000387879f0 */ /* 0x000fe2000c0018ff */
[----:B------:R-:W-:Y:S02]  /*11060*/  R2UR UR59, R78 ;  /* 0x000000004e3b72ca */ /* 0x000fe400000e0000 */
[----:B------:R-:W-:Y:S02]  /*11070*/  R2UR UR58, R79 ;  /* 0x000000004f3a72ca */ /* 0x000fe400000e0000 */
[----:B------:R-:W-:Y:S02]  /*11080*/  R2UR UR56, R2 ;  /* 0x00000000023872ca */ /* 0x000fe400000e0000 */
        /* <DEDUP_REMOVED lines=11> */
[----:B------:R-:W-:Y:S01]  /*11140*/  UMOV UR54, UR12 ;  /* 0x0000000c00367c82 */ /* 0x000fe20008000000 */
[----:B------:R-:W-:Y:S01]  /*11150*/  UMOV UR55, UR13 ;  /* 0x0000000d00377c82 */ /* 0x000fe20008000000 */
[----:B------:R-:W-:Y:S01]  /*11160*/  R2UR UR12, R74 ;  /* 0x000000004a0c72ca */ /* 0x000fe200000e0000 */
[----:B------:R-:W-:Y:S01]  /*11170*/  VIADD R74, R150, 0x382 ;  /* 0x00000382964a7836 */ /* 0x000fe20000000000 */
[----:B------:R-:W-:Y:S01]  /*11180*/  R2UR UR13, R75 ;  /* 0x000000004b0d72ca */ /* 0x000fe200000e0000 */
[----:B------:R-:W-:Y:S01]  /*11190*/  IMAD.MOV.U32 R75, RZ, RZ, -0x7fffffe0 ;  /* 0x80000020ff4b7424 */ /* 0x000fe200078e00ff */
[----:B------:R-:W-:Y:S01]  /*111a0*/  UMOV UR52, UR16 ;  /* 0x0000001000347c82 */ /* 0x000fe20008000000 */
[----:B------:R-:W-:Y:S01]  /*111b0*/  UMOV UR53, UR17 ;  /* 0x0000001100357c82 */ /* 0x000fe20008000000 */
[----:B------:R-:W-:Y:S02]  /*111c0*/  R2UR UR16, R8 ;  /* 0x00000000081072ca */ /* 0x000fe400000e0000 */
[----:B------:R-:W-:-:S02]  /*111d0*/  R2UR UR17, R9 ;  /* 0x00000000091172ca */ /* 0x000fc400000e0000 */
[----:B------:R-:W-:Y:S01]  /*111e0*/  MOV R27, UR55 ;  /* 0x00000037001b7c02 */ /* 0x000fe20008000f00 */
[----:B------:R-:W-:Y:S01]  /*111f0*/  UMOV UR55, UR25 ;  /* 0x0000001900377c82 */ /* 0x000fe20008000000 */
[----:B------:R-:W-:Y:S01]  /*11200*/  MOV R26, UR54 ;  /* 0x00000036001a7c02 */ /* 0x000fe20008000f00 */
[----:B------:R-:W-:Y:S01]  /*11210*/  IMAD.U32 R144, RZ, RZ, UR12 ;  /* 0x0000000cff907e24 */ /* 0x000fe2000f8e00ff */
[----:B------:R-:W-:Y:S01]  /*11220*/  R2UR UR12, R2 ;  /* 0x00000000020c72ca */ /* 0x000fe200000e0000 */
[----:B------:R-:W-:Y:S01]  /*11230*/  IMAD.U32 R145, RZ, RZ, UR13 ;  /* 0x0000000dff917e24 */ /* 0x000fe2000f8e00ff */
[----:B------:R-:W-:Y:S01]  /*11240*/  R2UR UR13, R3 ;  /* 0x00000000030d72ca */ /* 0x000fe200000e0000 */
[----:B------:R-:W-:Y:S01]  /*11250*/  UMOV UR54, UR24 ;  /* 0x0000001800367c82 */ /* 0x000fe20008000000 */
[----:B------:R-:W-:Y:S02]  /*11260*/  R2UR UR24, R8 ;  /* 0x00000000081872ca */ /* 0x000fe400000e0000 */
[----:B------:R-:W-:Y:S01]  /*11270*/  R2UR UR25, R9 ;  /* 0x00000000091972ca */ /* 0x000fe200000e0000 */
[----:B------:R-:W-:-:S02]  /*11280*/  WARPGROUP.DEPBAR.LE gsb0, 0x0 ;  /* 0x00008000000079c5 */ /* 0x000fc40000010000 */
[----:B------:R-:W-:-:S06]  /*11290*/  WARPGROUP.ARRIVE ;  /* 0x00000000000079c5 */ /* 0x000fcc0000000000 */
[----:B------:R-:W-:Y:S01]  /*112a0*/  HGMMA.64x16x16.F32.BF16 R96, gdesc[UR56], RZ, !UPT, gsb0 ;  /* 0x00200000386079f0 */ /* 0x000fe2000c0018ff */
[----:B------:R-:W-:Y:S01]  /*112b0*/  UMOV UR58, UR8 ;  /* 0x00000008003a7c82 */ /* 0x000fe20008000000 */
[----:B------:R-:W-:Y:S01]  /*112c0*/  UMOV UR59, UR9 ;  /* 0x00000009003b7c82 */ /* 0x000fe20008000000 */
[----:B------:R-:W-:Y:S02]  /*112d0*/  R2UR UR8, R2 ;  /* 0x00000000020872ca */ /* 0x000fe400000e0000 */
[----:B------:R-:W-:Y:S02]  /*112e0*/  R2UR UR9, R3 ;  /* 0x00000000030972ca */ /* 0x000fe400000e0000 */
[----:B------:R-:W-:Y:S01]  /*112f0*/  R2UR UR56, R72 ;  /* 0x00000000483872ca */ /* 0x000fe200000e0000 */
[----:B------:R-:W-:Y:S01]  /*11300*/  VIADD R72, R150, 0x3c2 ;  /* 0x000003c296487836 */ /* 0x000fe20000000000 */
[----:B------:R-:W-:Y:S01]  /*11310*/  R2UR UR57, R73 ;  /* 0x00000000493972ca */ /* 0x000fe200000e0000 */
[----:B------:R-:W-:Y:S01]  /*11320*/  IMAD.MOV.U32 R73, RZ, RZ, -0x7fffffe0 ;  /* 0x80000020ff497424 */ /* 0x000fe200078e00ff */
[----:B------:R-:W-:-:S02]  /*11330*/  WARPGROUP.DEPBAR.LE gsb0, 0x0 ;  /* 0x00008000000079c5 */ /* 0x000fc40000010000 */
[----:B------:R-:W-:-:S06]  /*11340*/  WARPGROUP.ARRIVE ;  /* 0x00000000000079c5 */ /* 0x000fcc0000000000 */
[----:B------:R-:W-:Y:S01]  /*11350*/  HGMMA.64x16x16.F32.BF16 R88, gdesc[UR4], RZ, !UPT, gsb0 ;  /* 0x00200000045879f0 */ /* 0x000fe2000c0018ff */
[----:B------:R-:W-:Y:S01]  /*11360*/  R2UR UR6, R74 ;  /* 0x000000004a0672ca */ /* 0x000fe200000e0000 */
[----:B------:R-:W-:Y:S01]  /*11370*/  UMOV UR4, UR20 ;  /* 0x0000001400047c82 */ /* 0x000fe20008000000 */
[----:B------:R-:W-:Y:S01]  /*11380*/  R2UR UR7, R75 ;  /* 0x000000004b0772ca */ /* 0x000fe200000e0000 */
[----:B------:R-:W-:Y:S01]  /*11390*/  UMOV UR5, UR21 ;  /* 0x0000001500057c82 */ /* 0x000fe20008000000 */
[----:B------:R-:W-:Y:S02]  /*113a0*/  R2UR UR20, R8 ;  /* 0x00000000081472ca */ /* 0x000fe400000e0000 */
[----:B------:R-:W-:-:S07]  /*113b0*/  R2UR UR21, R9 ;  /* 0x00000000091572ca */ /* 0x000fce00000e0000 */
[----:B------:R-:W-:Y:S01]  /*113c0*/  MOV R22, UR6 ;  /* 0x0000000600167c02 */ /* 0x000fe20008000f00 */
[----:B------:R-:W-:Y:S01]  /*113d0*/  UMOV UR6, UR32 ;  /* 0x0000002000067c82 */ /* 0x000fe20008000000 */
[----:B------:R-:W-:Y:S01]  /*113e0*/  MOV R23, UR7 ;  /* 0x0000000700177c02 */ /* 0x000fe20008000f00 */
[----:B------:R-:W-:Y:S01]  /*113f0*/  UMOV UR7, UR33 ;  /* 0x0000002100077c82 */ /* 0x000fe20008000000 */
        /* <DEDUP_REMOVED lines=18> */
[----:B------:R-:W-:Y:S01]  /*11520*/  R2UR UR14, R152 ;  /* 0x00000000980e72ca */ /* 0x000fe200000e0000 */
[----:B------:R-:W-:Y:S01]  /*11530*/  VIADD R152, R150, 0x442 ;  /* 0x0000044296987836 */ /* 0x000fe20000000000 */
[----:B------:R-:W-:Y:S01]  /*11540*/  R2UR UR15, R153 ;  /* 0x00000000990f72ca */ /* 0x000fe200000e0000 */
[----:B------:R-:W-:Y:S01]  /*11550*/  IMAD.MOV.U32 R153, RZ, RZ, -0x7fffffe0 ;  /* 0x80000020ff997424 */ /* 0x000fe200078e00ff */
[----:B------:R-:W-:Y:S02]  /*11560*/  WARPGROUP.DEPBAR.LE gsb0, 0x0 ;  /* 0x00008000000079c5 */ /* 0x000fe40000010000 */
[----:B------:R-:W-:-:S06]  /*11570*/  WARPGROUP.ARRIVE ;  /* 0x00000000000079c5 */ /* 0x000fcc0000000000 */
[----:B------:R-:W-:Y:S01]  /*11580*/  HGMMA.64x16x16.F32.BF16 R136, gdesc[UR16], R136, gsb0 ;  /* 0x00200000108879f0 */ /* 0x000fe20008001888 */
[----:B------:R-:W-:Y:S01]  /*11590*/  R2UR UR18, R152 ;  /* 0x00000000981272ca */ /* 0x000fe200000e0000 */
[----:B------:R-:W-:Y:S01]  /*115a0*/  VIADD R152, R150, 0x480 ;  /* 0x0000048096987836 */ /* 0x000fe20000000000 */
[----:B------:R-:W-:Y:S01]  /*115b0*/  R2UR UR19, R153 ;  /* 0x00000000991372ca */ /* 0x000fe200000e0000 */
[----:B------:R-:W-:Y:S01]  /*115c0*/  IMAD.MOV.U32 R153, RZ, RZ, -0x7fffffe0 ;  /* 0x80000020ff997424 */ /* 0x000fe200078e00ff */
[----:B------:R-:W-:Y:S02]  /*115d0*/  WARPGROUP.DEPBAR.LE gsb0, 0x0 ;  /* 0x00008000000079c5 */ /* 0x000fe40000010000 */
[----:B------:R-:W-:-:S06]  /*115e0*/  WARPGROUP.ARRIVE ;  /* 0x00000000000079c5 */ /* 0x000fcc0000000000 */
[----:B------:R-:W-:Y:S01]  /*115f0*/  HGMMA.64x16x16.F32.BF16 R128, gdesc[UR20], R128, gsb0 ;  /* 0x00200000148079f0 */ /* 0x000fe20008001880 */
[----:B------:R-:W-:Y:S02]  /*11600*/  R2UR UR22, R152 ;  /* 0x00000000981672ca */ /* 0x000fe400000e0000 */
[----:B------:R-:W-:Y:S02]  /*11610*/  R2UR UR23, R153 ;  /* 0x00000000991772ca */ /* 0x000fe400000e0000 */
[----:B------:R-:W-:Y:S02]  /*11620*/  R2UR UR20, R12 ;  /* 0x000000000c1472ca */ /* 0x000fe400000e0000 */
[----:B------:R-:W-:-:S07]  /*11630*/  R2UR UR21, R13 ;  /* 0x000000000d1572ca */ /* 0x000fce00000e0000 */
[----:B---3--:R-:W-:Y:S01]  /*11640*/  MOV R0, UR22 ;  /* 0x0000001600007c02 */ /* 0x008fe20008000f00 */
[----:B------:R-:W-:Y:S01]  /*11650*/  UMOV UR22, UR6 ;  /* 0x0000000600167c82 */ /* 0x000fe20008000000 */
[----:B------:R-:W-:Y:S01]  /*11660*/  MOV R16, UR23 ;  /* 0x0000001700107c02 */ /* 0x000fe20008000f00 */
[----:B------:R-:W-:Y:S01]  /*11670*/  UMOV UR23, UR7 ;  /* 0x0000000700177c82 */ /* 0x000fe20008000000 */
[----:B------:R-:W-:Y:S02]  /*11680*/  R2UR UR6, R20 ;  /* 0x00000000140672ca */ /* 0x000fe400000e0000 */
[----:B------:R-:W-:Y:S01]  /*11690*/  R2UR UR7, R21 ;  /* 0x00000000150772ca */ /* 0x000fe200000e0000 */
[----:B------:R-:W-:Y:S01]  /*116a0*/  IMAD.MOV.U32 R21, RZ, RZ, R17 ;  /* 0x000000ffff157224 */ /* 0x000fe200078e0011 */
        /* <DEDUP_REMOVED lines=15> */
[----:B------:R-:W-:Y:S01]  /*117a0*/  R2UR UR40, R12 ;  /* 0x000000000c2872ca */ /* 0x000fe200000e0000 */
[----:B------:R-:W-:Y:S01]  /*117b0*/  UMOV UR42, UR4 ;  /* 0x00000004002a7c82 */ /* 0x000fe20008000000 */
[----:B------:R-:W-:Y:S01]  /*117c0*/  R2UR UR41, R13 ;  /* 0x000000000d2972ca */ /* 0x000fe200000e0000 */
[----:B------:R-:W-:Y:S01]  /*117d0*/  UMOV UR43, UR5 ;  /* 0x00000005002b7c82 */ /* 0x000fe20008000000 */
[----:B------:R-:W-:Y:S02]  /*117e0*/  WARPGROUP.DEPBAR.LE gsb0, 0x0 ;  /* 0x00008000000079c5 */ /* 0x000fe40000010000 */
[----:B------:R-:W-:-:S06]  /*117f0*/  WARPGROUP.ARRIVE ;  /* 0x00000000000079c5 */ /* 0x000fcc0000000000 */
[----:B------:R-:W-:Y:S01]  /*11800*/  HGMMA.64x16x16.F32.BF16 R80, gdesc[UR44], R80, gsb0 ;  /* 0x002000002c5079f0 */ /* 0x000fe20008001850 */
[----:B------:R-:W-:Y:S01]  /*11810*/  UMOV UR46, UR52 ;  /* 0x00000034002e7c82 */ /* 0x000fe20008000000 */
[----:B------:R-:W-:Y:S01]  /*11820*/  UMOV UR47, UR53 ;  /* 0x00000035002f7c82 */ /* 0x000fe20008000000 */
[----:B------:R-:W-:Y:S02]  /*11830*/  R2UR UR52, R12 ;  /* 0x000000000c3472ca */ /* 0x000fe400000e0000 */
[----:B------:R-:W-:Y:S01]  /*11840*/  R2UR UR53, R13 ;  /* 0x000000000d3572ca */ /* 0x000fe200000e0000 */
[----:B------:R-:W-:Y:S02]  /*11850*/  WARPGROUP.DEPBAR.LE gsb0, 0x0 ;  /* 0x00008000000079c5 */ /* 0x000fe40000010000 */
[----:B------:R-:W-:-:S06]  /*11860*/  WARPGROUP.ARRIVE ;  /* 0x00000000000079c5 */ /* 0x000fcc0000000000 */
[----:B------:R-:W-:Y:S01]  /*11870*/  HGMMA.64x16x16.F32.BF16 R72, gdesc[UR48], R72, gsb0 ;  /* 0x00200000304879f0 */ /* 0x000fe20008001848 */
[----:B------:R-:W-:Y:S02]  /*11880*/  R2UR UR4, R12 ;  /* 0x000000000c0472ca */ /* 0x000fe400000e0000 */
[----:B------:R-:W-:Y:S02]  /*11890*/  R2UR UR5, R13 ;  /* 0x000000000d0572ca */ /* 0x000fe400000e0000 */
[----:B------:R-:W-:Y:S01]  /*118a0*/  R2UR UR50, R14 ;  /* 0x000000000e3272ca */ /* 0x000fe200000e0000 */
[----:B------:R-:W-:Y:S01]  /*118b0*/  VIADD R14, R150, 0x4c0 ;  /* 0x000004c0960e7836 */ /* 0x000fe20000000000 */
[----:B------:R-:W-:Y:S01]  /*118c0*/  R2UR UR51, R15 ;  /* 0x000000000f3372ca */ /* 0x000fe200000e0000 */
[----:B------:R-:W-:Y:S01]  /*118d0*/  IMAD.MOV.U32 R15, RZ, RZ, -0x7fffffe0 ;  /* 0x80000020ff0f7424 */ /* 0x000fe200078e00ff */
[----:B------:R-:W-:Y:S02]  /*118e0*/  R2UR UR48, R12 ;  /* 0x000000000c3072ca */ /* 0x000fe400000e0000 */
[----:B------:R-:W-:-:S02]  /*118f0*/  R2UR UR49, R13 ;  /* 0x000000000d3172ca */ /* 0x000fc400000e0000 */
[----:B------:R-:W-:Y:S02]  /*11900*/  R2UR UR44, R12 ;  /* 0x000000000c2c72ca */ /* 0x000fe400000e0000 */
[----:B------:R-:W-:Y:S02]  /*11910*/  R2UR UR45, R13 ;  /* 0x000000000d2d72ca */ /* 0x000fe400000e0000 */
[----:B------:R-:W-:Y:S01]  /*11920*/  R2UR UR26, R14 ;  /* 0x000000000e1a72ca */ /* 0x000fe200000e0000 */
[----:B------:R-:W-:Y:S01]  /*11930*/  VIADD R14, R150, 0x500 ;  /* 0x00000500960e7836 */ /* 0x000fe20000000000 */
[----:B------:R-:W-:Y:S01]  /*11940*/  R2UR UR27, R15 ;  /* 0x000000000f1b72ca */ /* 0x000fe200000e0000 */
[----:B------:R-:W-:-:S03]  /*11950*/  IMAD.MOV.U32 R15, RZ, RZ, -0x7fffffe0 ;  /* 0x80000020ff0f7424 */ /* 0x000fc600078e00ff */
[----:B------:R-:W-:Y:S01]  /*11960*/  R2UR UR30, R14 ;  /* 0x000000000e1e72ca */ /* 0x000fe200000e0000 */
[----:B------:R-:W-:Y:S01]  /*11970*/  VIADD R14, R150, 0x540 ;  /* 0x00000540960e7836 */ /* 0x000fe20000000000 */
[----:B------:R-:W-:Y:S01]  /*11980*/  R2UR UR31, R15 ;  /* 0x000000000f1f72ca */ /* 0x000fe200000e0000 */
[----:B------:R-:W-:-:S03]  /*11990*/  IMAD.MOV.U32 R15, RZ, RZ, -0x7fffffe0 ;  /* 0x80000020ff0f7424 */ /* 0x000fc600078e00ff */
[----:B------:R-:W-:Y:S01]  /*119a0*/  R2UR UR34, R14 ;  /* 0x000000000e2272ca */ /* 0x000fe200000e0000 */
[----:B------:R-:W-:Y:S01]  /*119b0*/  VIADD R14, R150, 0x580 ;  /* 0x00000580960e7836 */ /* 0x000fe20000000000 */
[----:B------:R-:W-:Y:S01]  /*119c0*/  R2UR UR35, R15 ;  /* 0x000000000f2372ca */ /* 0x000fe200000e0000 */
[----:B------:R-:W-:Y:S01]  /*119d0*/  IMAD.MOV.U32 R15, RZ, RZ, -0x7fffffe0 ;  /* 0x80000020ff0f7424 */ /* 0x000fe200078e00ff */
[----:B------:R-:W-:Y:S02]  /*119e0*/  R2UR UR36, R10 ;  /* 0x000000000a2472ca */ /* 0x000fe400000e0000 */
[----:B------:R-:W-:Y:S01]  /*119f0*/  R2UR UR38, R14 ;  /* 0x000000000e2672ca */ /* 0x000fe200000e0000 */
[----:B------:R-:W-:Y:S01]  /*11a00*/  IMAD.MOV.U32 R14, RZ, RZ, R21 ;  /* 0x000000ffff0e7224 */ /* 0x000fe200078e0015 */
[----:B------:R-:W-:Y:S02]  /*11a10*/  R2UR UR39, R15 ;  /* 0x000000000f2772ca */ /* 0x000fe400000e0000 */
[----:B------:R-:W-:-:S02]  /*11a20*/  R2UR UR37, R11 ;  /* 0x000000000b2572ca */ /* 0x000fc400000e0000 */
[----:B------:R-:W-:Y:S02]  /*11a30*/  R2UR UR32, R10 ;  /* 0x000000000a2072ca */ /* 0x000fe400000e0000 */
[----:B------:R-:W-:Y:S02]  /*11a40*/  MOV R151, UR34 ;  /* 0x0000002200977c02 */ /* 0x000fe40008000f00 */
[----:B------:R-:W-:Y:S02]  /*11a50*/  MOV R152, UR35 ;  /* 0x0000002300987c02 */ /* 0x000fe40008000f00 */
[----:B------:R-:W-:Y:S02]  /*11a60*/  R2UR UR34, R148 ;  /* 0x00000000942272ca */ /* 0x000fe400000e0000 */
[----:B------:R-:W-:Y:S02]  /*11a70*/  MOV R20, UR38 ;  /* 0x0000002600147c02 */ /* 0x000fe40008000f00 */
[----:B------:R-:W-:Y:S01]  /*11a80*/  MOV R21, UR39 ;  /* 0x0000002700157c02 */ /* 0x000fe20008000f00 */
[----:B------:R-:W-:-:S02]  /*11a90*/  WARPGROUP.DEPBAR.LE gsb0, 0x0 ;  /* 0x00008000000079c5 */ /* 0x000fc40000010000 */
[----:B------:R-:W-:Y:S01]  /*11aa0*/  WARPGROUP.ARRIVE ;  /* 0x00000000000079c5 */ /* 0x000fe20000000000 */
[----:B------:R-:W-:Y:S02]  /*11ab0*/  R2UR UR38, R146 ;  /* 0x00000000922672ca */ /* 0x000fe400000e0000 */
[----:B------:R-:W-:Y:S02]  /*11ac0*/  R2UR UR39, R147 ;  /* 0x00000000932772ca */ /* 0x000fe400000e0000 */
[----:B------:R-:W-:Y:S01]  /*11ad0*/  R2UR UR35, R149 ;  /* 0x00000000952372ca */ /* 0x000fe200000e0000 */
[----:B------:R-:W-:Y:S01]  /*11ae0*/  HGMMA.64x16x16.F32.BF16 R136, gdesc[UR20], R136, gsb0 ;  /* 0x00200000148879f0 */ /* 0x000fe20008001888 */
[----:B------:R-:W-:Y:S01]  /*11af0*/  UMOV UR22, UR56 ;  /* 0x0000003800167c82 */ /* 0x000fe20008000000 */
[----:B------:R-:W-:Y:S01]  /*11b00*/  UMOV UR23, UR57 ;  /* 0x0000003900177c82 */ /* 0x000fe20008000000 */
[----:B------:R-:W-:Y:S02]  /*11b10*/  R2UR UR33, R11 ;  /* 0x000000000b2172ca */ /* 0x000fe400000e0000 */
[----:B------:R-:W-:-:S02]  /*11b20*/  R2UR UR28, R10 ;  /* 0x000000000a1c72ca */ /* 0x000fc400000e0000 */
[----:B------:R-:W-:Y:S02]  /*11b30*/  R2UR UR29, R11 ;  /* 0x000000000b1d72ca */ /* 0x000fe400000e0000 */
[----:B------:R-:W-:Y:S01]  /*11b40*/  MOV R19, UR31 ;  /* 0x0000001f00137c02 */ /* 0x000fe20008000f00 */
[----:B------:R-:W-:Y:S01]  /*11b50*/  UMOV UR31, UR61 ;  /* 0x0000003d001f7c82 */ /* 0x000fe20008000000 */
[----:B------:R-:W-:Y:S01]  /*11b60*/  MOV R153, UR30 ;  /* 0x0000001e00997c02 */ /* 0x000fe20008000f00 */
[----:B------:R-:W-:Y:S01]  /*11b70*/  UMOV UR30, UR60 ;  /* 0x0000003c001e7c82 */ /* 0x000fe20008000000 */
[----:B------:R-:W-:Y:S02]  /*11b80*/  MOV R18, UR27 ;  /* 0x0000001b00127c02 */ /* 0x000fe40008000f00 */
[----:B------:R-:W-:Y:S01]  /*11b90*/  MOV R17, UR26 ;  /* 0x0000001a00117c02 */ /* 0x000fe20008000f00 */
[----:B------:R-:W-:Y:S02]  /*11ba0*/  WARPGROUP.DEPBAR.LE gsb0, 0x0 ;  /* 0x00008000000079c5 */ /* 0x000fe40000010000 */
[----:B------:R-:W-:Y:S01]  /*11bb0*/  WARPGROUP.ARRIVE ;  /* 0x00000000000079c5 */ /* 0x000fe20000000000 */
[----:B------:R-:W-:-:S02]  /*11bc0*/  R2UR UR56, R12 ;  /* 0x000000000c3872ca */ /* 0x000fc400000e0000 */
[----:B------:R-:W-:Y:S02]  /*11bd0*/  R2UR UR57, R13 ;  /* 0x000000000d3972ca */ /* 0x000fe400000e0000 */
[----:B------:R-:W-:Y:S01]  /*11be0*/  R2UR UR26, R144 ;  /* 0x00000000901a72ca */ /* 0x000fe200000e0000 */
[----:B------:R-:W-:Y:S01]  /*11bf0*/  HGMMA.64x16x16.F32.BF16 R128, gdesc[UR52], R128, gsb0 ;  /* 0x00200000348079f0 */ /* 0x000fe20008001880 */
[----:B------:R-:W-:Y:S02]  /*11c00*/  R2UR UR27, R145 ;  /* 0x00000000911b72ca */ /* 0x000fe400000e0000 */
[C---:B------:R-:W-:Y:S02]  /*11c10*/  R2UR UR24, R10.reuse ;  /* 0x000000000a1872ca */ /* 0x040fe400000e0000 */
[----:B------:R-:W-:Y:S02]  /*11c20*/  R2UR UR25, R11 ;  /* 0x000000000b1972ca */ /* 0x000fe400000e0000 */
[----:B------:R-:W-:-:S02]  /*11c30*/  R2UR UR20, R10 ;  /* 0x000000000a1472ca */ /* 0x000fc400000e0000 */
[C---:B------:R-:W-:Y:S02]  /*11c40*/  R2UR UR21, R11.reuse ;  /* 0x000000000b1572ca */ /* 0x040fe400000e0000 */
[C---:B------:R-:W-:Y:S02]  /*11c50*/  R2UR UR12, R10.reuse ;  /* 0x000000000a0c72ca */ /* 0x040fe400000e0000 */
[C---:B------:R-:W-:Y:S02]  /*11c60*/  R2UR UR13, R11.reuse ;  /* 0x000000000b0d72ca */ /* 0x040fe400000e0000 */
[----:B------:R-:W-:Y:S02]  /*11c70*/  R2UR UR16, R10 ;  /* 0x000000000a1072ca */ /* 0x000fe400000e0000 */
[----:B------:R-:W-:Y:S01]  /*11c80*/  R2UR UR17, R11 ;  /* 0x000000000b1172ca */ /* 0x000fe200000e0000 */
[----:B------:R-:W-:Y:S01]  /*11c90*/  IMAD.MOV.U32 R15, RZ, RZ, -0x7fffffe0 ;  /* 0x80000020ff0f7424 */ /* 0x000fe200078e00ff */
[----:B------:R-:W-:-:S02]  /*11ca0*/  R2UR UR61, R14 ;  /* 0x000000000e3d72ca */ /* 0x000fc400000e0000 */
[----:B------:R-:W-:Y:S01]  /*11cb0*/  R2UR UR60, R28 ;  /* 0x000000001c3c72ca */ /* 0x000fe200000e0000 */
[----:B------:R-:W-:Y:S02]  /*11cc0*/  WARPGROUP.DEPBAR.LE gsb0, 0x0 ;  /* 0x00008000000079c5 */ /* 0x000fe40000010000 */
[----:B------:R-:W-:Y:S01]  /*11cd0*/  WARPGROUP.ARRIVE ;  /* 0x00000000000079c5 */ /* 0x000fe20000000000 */
[----:B------:R-:W-:Y:S02]  /*11ce0*/  R2UR UR55, R27 ;  /* 0x000000001b3772ca */ /* 0x000fe400000e0000 */
[----:B------:R-:W-:Y:S02]  /*11cf0*/  R2UR UR54, R26 ;  /* 0x000000001a3672ca */ /* 0x000fe400000e0000 */
[----:B------:R-:W-:Y:S01]  /*11d00*/  R2UR UR52, R12 ;  /* 0x000000000c3472ca */ /* 0x000fe200000e0000 */
[----:B------:R-:W-:Y:S01]  /*11d10*/  HGMMA.64x16x16.F32.BF16 R120, gdesc[UR40], R120, gsb0 ;  /* 0x00200000287879f0 */ /* 0x000fe20008001878 */
[----:B------:R-:W-:Y:S01]  /*11d20*/  R2UR UR53, R13 ;  /* 0x000000000d3572ca */ /* 0x000fe200000e0000 */
[----:B------:R-:W-:Y:S01]  /*11d30*/  VIADD R14, R150, 0x5c0 ;  /* 0x000005c0960e7836 */ /* 0x000fe20000000000 */
[----:B------:R0:W5:Y:S01]  /*11d40*/  LDL.LU R28, [R1+0x118] ;  /* 0x00011800011c7983 */ /* 0x0001620000300800 */
[----:B------:R-:W-:-:S02]  /*11d50*/  WARPGROUP.DEPBAR.LE gsb0, 0x0 ;  /* 0x00008000000079c5 */ /* 0x000fc40000010000 */
[----:B------:R-:W-:Y:S01]  /*11d60*/  WARPGROUP.ARRIVE ;  /* 0x00000000000079c5 */ /* 0x000fe20000000000 */
[----:B------:R-:W-:Y:S01]  /*11d70*/  R2UR UR42, R14 ;  /* 0x000000000e2a72ca */ /* 0x000fe200000e0000 */
[----:B------:R0:W5:Y:S04]  /*11d80*/  LDL.LU R27, [R1+0x114] ;  /* 0x00011400011b7983 */ /* 0x0001680000300800 */
[----:B------:R-:W-:Y:S01]  /*11d90*/  HGMMA.64x16x16.F32.BF16 R112, gdesc[UR8], R112, gsb0 ;  /* 0x00200000087079f0 */ /* 0x000fe20008001870 */
[----:B------:R-:W-:Y:S02]  /*11da0*/  R2UR UR43, R15 ;  /* 0x000000000f2b72ca */ /* 0x000fe400000e0000 */
[----:B------:R-:W-:Y:S02]  /*11db0*/  R2UR UR40, R6 ;  /* 0x00000000062872ca */ /* 0x000fe400000e0000 */
[----:B------:R-:W-:Y:S01]  /*11dc0*/  R2UR UR41, R7 ;  /* 0x00000000072972ca */ /* 0x000fe200000e0000 */
[----:B------:R-:W-:Y:S01]  /*11dd0*/  VIADD R14, R150, 0x600 ;  /* 0x00000600960e7836 */ /* 0x000fe20000000000 */
[----:B------:R0:W5:Y:S01]  /*11de0*/  LDL.LU R26, [R1+0x110] ;  /* 0x00011000011a7983 */ /* 0x0001620000300800 */
[----:B------:R-:W-:Y:S01]  /*11df0*/  R2UR UR11, R25 ;  /* 0x00000000190b72ca */ /* 0x000fe200000e0000 */
[----:B------:R-:W-:-:S02]  /*11e00*/  WARPGROUP.DEPBAR.LE gsb0, 0x0 ;  /* 0x00008000000079c5 */ /* 0x000fc40000010000 */
[----:B------:R-:W-:Y:S01]  /*11e10*/  WARPGROUP.ARRIVE ;  /* 0x00000000000079c5 */ /* 0x000fe20000000000 */
[----:B------:R-:W-:Y:S02]  /*11e20*/  R2UR UR10, R24 ;  /* 0x00000000180a72ca */ /* 0x000fe400000e0000 */
[----:B------:R-:W-:Y:S02]  /*11e30*/  R2UR UR8, R10 ;  /* 0x000000000a0872ca */ /* 0x000fe400000e0000 */
[----:B------:R-:W-:Y:S01]  /*11e40*/  R2UR UR9, R11 ;  /* 0x000000000b0972ca */ /* 0x000fe200000e0000 */
[----:B------:R-:W-:Y:S01]  /*11e50*/  HGMMA.64x16x16.F32.BF16 R104, gdesc[UR4], R104, gsb0 ;  /* 0x00200000046879f0 */ /* 0x000fe20008001868 */
[----:B------:R-:W-:Y:S01]  /*11e60*/  IMAD.MOV.U32 R15, RZ, RZ, -0x7fffffe0 ;  /* 0x80000020ff0f7424 */ /* 0x000fe200078e00ff */
[----:B------:R0:W5:Y:S01]  /*11e70*/  LDL.LU R25, [R1+0x10c] ;  /* 0x00010c0001197983 */ /* 0x0001620000300800 */
[----:B------:R-:W-:Y:S02]  /*11e80*/  R2UR UR7, R23 ;  /* 0x00000000170772ca */ /* 0x000fe400000e0000 */
[----:B------:R-:W-:Y:S01]  /*11e90*/  R2UR UR6, R22 ;  /* 0x00000000160672ca */ /* 0x000fe200000e0000 */
[----:B------:R0:W5:Y:S01]  /*11ea0*/  LDL.LU R24, [R1+0x108] ;  /* 0x0001080001187983 */ /* 0x0001620000300800 */
[----:B------:R-:W-:-:S02]  /*11eb0*/  R2UR UR4, R10 ;  /* 0x000000000a0472ca */ /* 0x000fc400000e0000 */
[----:B------:R-:W-:Y:S01]  /*11ec0*/  R2UR UR5, R11 ;  /* 0x000000000b0572ca */ /* 0x000fe200000e0000 */
[----:B------:R0:W5:Y:S04]  /*11ed0*/  LDL.LU R23, [R1+0x104] ;  /* 0x0001040001177983 */ /* 0x0001680000300800 */
[----:B------:R0:W5:Y:S01]  /*11ee0*/  LDL.LU R22, [R1+0x100] ;  /* 0x0001000001167983 */ /* 0x0001620000300800 */
        /* <DEDUP_REMOVED lines=39> */
[----:B------:R-:W-:Y:S02]  /*12160*/  R2UR UR23, R16 ;  /* 0x00000000101772ca */ /* 0x000fe400000e0000 */
[----:B------:R-:W-:Y:S02]  /*12170*/  R2UR UR22, R0 ;  /* 0x00000000001672ca */ /* 0x000fe400000e0000 */
[----:B------:R-:W-:Y:S02]  /*12180*/  R2UR UR20, R6 ;  /* 0x00000000061472ca */ /* 0x000fe400000e0000 */
[----:B------:R-:W-:Y:S01]  /*12190*/  R2UR UR21, R7 ;  /* 0x00000000071572ca */ /* 0x000fe200000e0000 */
[----:B------:R-:W-:Y:S02]  /*121a0*/  WARPGROUP.DEPBAR.LE gsb0, 0x0 ;  /* 0x00008000000079c5 */ /* 0x000fe40000010000 */
[----:B------:R-:W-:-:S10]  /*121b0*/  WARPGROUP.ARRIVE ;  /* 0x00000000000079c5 */ /* 0x000fd40000000000 */
        /* <DEDUP_REMOVED lines=9> */
[----:B------:R-:W-:Y:S01]  /*12250*/  R2UR UR30, R153 ;  /* 0x00000000991e72ca */ /* 0x000fe200000e0000 */
[----:B------:R0:W5:Y:S01]  /*12260*/  LDL.LU R19, [R1+0xfc] ;  /* 0x0000fc0001137983 */ /* 0x0001620000300800 */
[----:B------:R-:W-:Y:S02]  /*12270*/  R2UR UR28, R6 ;  /* 0x00000000061c72ca */ /* 0x000fe400000e0000 */
[----:B------:R-:W-:Y:S01]  /*12280*/  R2UR UR29, R7 ;  /* 0x00000000071d72ca */ /* 0x000fe200000e0000 */
[----:B------:R0:W5:Y:S01]  /*12290*/  LDL.LU R18, [R1+0xf8] ;  /* 0x0000f80001127983 */ /* 0x0001620000300800 */
[----:B------:R-:W-:Y:S02]  /*122a0*/  R2UR UR35, R152 ;  /* 0x00000000982372ca */ /* 0x000fe400000e0000 */
[----:B------:R-:W-:Y:S01]  /*122b0*/  R2UR UR34, R151 ;  /* 0x00000000972272ca */ /* 0x000fe200000e0000 */
[----:B------:R0:W5:Y:S01]  /*122c0*/  LDL.LU R17, [R1+0xf4] ;  /* 0x0000f40001117983 */ /* 0x0001620000300800 */
[----:B------:R-:W-:-:S02]  /*122d0*/  R2UR UR32, R6 ;  /* 0x00000000062072ca */ /* 0x000fc400000e0000 */
[----:B------:R-:W-:Y:S01]  /*122e0*/  R2UR UR33, R7 ;  /* 0x00000000072172ca */ /* 0x000fe200000e0000 */
[----:B------:R0:W5:Y:S01]  /*122f0*/  LDL.LU R16, [R1+0xf0] ;  /* 0x0000f00001107983 */ /* 0x0001620000300800 */
[----:B------:R-:W-:Y:S02]  /*12300*/  R2UR UR39, R21 ;  /* 0x00000000152772ca */ /* 0x000fe400000e0000 */
[----:B------:R-:W-:Y:S01]  /*12310*/  R2UR UR38, R20 ;  /* 0x00000000142672ca */ /* 0x000fe200000e0000 */
[----:B------:R0:W5:Y:S01]  /*12320*/  LDL.LU R0, [R1+0xec] ;  /* 0x0000ec0001007983 */ /* 0x0001620000300800 */
[----:B------:R-:W-:Y:S02]  /*12330*/  WARPGROUP.DEPBAR.LE gsb0, 0x0 ;  /* 0x00008000000079c5 */ /* 0x000fe40000010000 */
[----:B------:R-:W-:-:S06]  /*12340*/  WARPGROUP.ARRIVE ;  /* 0x00000000000079c5 */ /* 0x000fcc0000000000 */
[----:B------:R-:W-:Y:S03]  /*12350*/  HGMMA.64x16x16.F32.BF16 R120, gdesc[UR28], R120, gsb0 ;  /* 0x002000001c7879f0 */ /* 0x000fe60008001878 */
[----:B------:R-:W-:Y:S02]  /*12360*/  WARPGROUP.DEPBAR.LE gsb0, 0x0 ;  /* 0x00008000000079c5 */ /* 0x000fe40000010000 */
[----:B------:R-:W-:-:S06]  /*12370*/  WARPGROUP.ARRIVE ;  /* 0x00000000000079c5 */ /* 0x000fcc0000000000 */
[----:B------:R-:W-:Y:S01]  /*12380*/  HGMMA.64x16x16.F32.BF16 R112, gdesc[UR32], R112, gsb0 ;  /* 0x00200000207079f0 */ /* 0x000fe20008001870 */
[----:B------:R-:W-:Y:S02]  /*12390*/  R2UR UR36, R6 ;  /* 0x00000000062472ca */ /* 0x000fe400000e0000 */
[----:B------:R-:W-:Y:S01]  /*123a0*/  R2UR UR37, R7 ;  /* 0x00000000072572ca */ /* 0x000fe200000e0000 */
[----:B------:R-:W-:Y:S02]  /*123b0*/  WARPGROUP.DEPBAR.LE gsb0, 0x0 ;  /* 0x00008000000079c5 */ /* 0x000fe40000010000 */
[----:B------:R-:W-:-:S10]  /*123c0*/  WARPGROUP.ARRIVE ;  /* 0x00000000000079c5 */ /* 0x000fd40000000000 */
        /* <DEDUP_REMOVED lines=109> */
[----:B------:R-:W-:Y:S03]  /*12aa0*/  HGMMA.64x16x16.F32.BF16 R72, gdesc[UR32], R72, gsb0 ;  /* 0x00200000204879f0 */ /* 0x000fe60008001848 */
[----:B------:R-:W-:Y:S02]  /*12ab0*/  WARPGROUP.DEPBAR.LE gsb0, 0x0 ;  /* 0x00008000000079c5 */ /* 0x000fe40000010000 */
[----:B0-----:R-:W-:Y:S05]  /*12ac0*/  @P2 BRA `(.L_x_527) ;  /* 0x0000000000282947 */ /* 0x001fea0003800000 */
[----:B------:R-:W-:Y:S05]  /*12ad0*/  @!P0 BRA `(.L_x_528) ;  /* 0x0000000000048947 */ /* 0x000fea0003800000 */
[----:B------:R-:W-:Y:S01]  /*12ae0*/  BPT.TRAP 0x1 ;  /* 0x000000040000795c */ /* 0x000fe20000300000 */
.L_x_528:
[----:B------:R-:W-:Y:S01]  /*12af0*/  SHF.L.U32 R14, R157, 0x1f, RZ ;  /* 0x0000001f9d0e7819 */ /* 0x000fe200000006ff */
[----:B-----5:R-:W-:-:S04]  /*12b00*/  IMAD R15, R0, 0x8, R16 ;  /* 0x00000008000f7824 */ /* 0x020fc800078e0210 */
[----:B------:R0:W1:Y:S01]  /*12b10*/  SYNCS.PHASECHK.TRANS64.TRYWAIT P2, [R15+URZ+0x31c50], R14 ;  /* 0x031c500e0f0075a7 */ /* 0x000062000804017f */
[----:B------:R-:W-:Y:S05]  /*12b20*/  @!P0 BRA `(.L_x_529) ;  /* 0x0000000000048947 */ /* 0x000fea0003800000 */
[----:B------:R-:W-:Y:S01]  /*12b30*/  BPT.TRAP 0x1 ;  /* 0x000000040000795c */ /* 0x000fe20000300000 */
.L_x_529:
[----:B-1----:R-:W-:Y:S05]  /*12b40*/  @P2 BRA `(.L_x_527) ;  /* 0x0000000000082947 */ /* 0x002fea0003800000 */
[----:B------:R-:W1:Y:S02]  /*12b50*/  SYNCS.PHASECHK.TRANS64.TRYWAIT P2, [R15+URZ+0x31c50], R14 ;  /* 0x031c500e0f0075a7 */ /* 0x000e64000804017f */
[----:B-1----:R-:W-:Y:S05]  /*12b60*/  @!P2 BRA `(.L_x_530) ;  /* 0x000000e800c8a947 */ /* 0x002fea0003800000 */
.L_x_527:
[----:B------:R-:W-:Y:S05]  /*12b70*/  WARPSYNC.ALL ;  /* 0x0000000000007948 */ /* 0x000fea0003800000 */
[----:B------:R-:W-:Y:S01]  /*12b80*/  ULDC UR4, c[0x0][0x9d8] ;  /* 0x0002760000047ab9 */ /* 0x000fe20000000800 */
[----:B------:R2:W-:Y:S01]  /*12b90*/  STL [R1+0xec], R2 ;  /* 0x0000ec0201007387 */ /* 0x0005e20000100800 */
[----:B------:R-:W-:Y:S01]  /*12ba0*/  FMUL.FTZ R150, R136, UR4 ;  /* 0x0000000488967c20 */ /* 0x000fe20008410000 */
[----:B------:R-:W-:Y:S01]  /*12bb0*/  FMUL.FTZ R149, R137, UR4 ;  /* 0x0000000489957c20 */ /* 0x000fe20008410000 */
[----:B------:R-:W-:Y:S01]  /*12bc0*/  FMUL.FTZ R145, R140, UR4 ;  /* 0x000000048c917c20 */ /* 0x000fe20008410000 */
[----:B------:R-:W-:Y:S01]  /*12bd0*/  FMUL.FTZ R144, R141, UR4 ;  /* 0x000000048d907c20 */ /* 0x000fe20008410000 */
[----:B------:R-:W-:Y:S01]  /*12be0*/  FMUL.FTZ R138, R138, UR4 ;  /* 0x000000048a8a7c20 */ /* 0x000fe20008410000 */
[----:B------:R-:W-:Y:S01]  /*12bf0*/  FMUL.FTZ R141, R128, UR4 ;  /* 0x00000004808d7c20 */ /* 0x000fe20008410000 */
        /* <DEDUP_REMOVED lines=8> */
[----:B------:R-:W3:Y:S01]  /*12c80*/  MUFU.TANH R149, R149 ;  /* 0x0000009500957308 */ /* 0x000ee20000002400 */
[----:B------:R-:W-:Y:S01]  /*12c90*/  FMUL.FTZ R104, R104, UR4 ;  /* 0x0000000468687c20 */ /* 0x000fe20008410000 */
[----:B------:R-:W-:Y:S01]  /*12ca0*/  FMUL.FTZ R105, R105, UR4 ;  /* 0x0000000469697c20 */ /* 0x000fe20008410000 */
[----:B------:R-:W-:Y:S01]  /*12cb0*/  FMUL.FTZ R108, R108, UR4 ;  /* 0x000000046c6c7c20 */ /* 0x000fe20008410000 */
[----:B------:R-:W-:Y:S01]  /*12cc0*/  FMUL.FTZ R109, R109, UR4 ;  /* 0x000000046d6d7c20 */ /* 0x000fe20008410000 */
[----:B------:R-:W-:Y:S01]  /*12cd0*/  FMUL.FTZ R96, R96, UR4 ;  /* 0x0000000460607c20 */ /* 0x000fe20008410000 */
[----:B------:R-:W-:Y:S01]  /*12ce0*/  FMUL.FTZ R97, R97, UR4 ;  /* 0x0000000461617c20 */ /* 0x000fe20008410000 */
[----:B------:R-:W-:Y:S01]  /*12cf0*/  FMUL.FTZ R100, R100, UR4 ;  /* 0x0000000464647c20 */ /* 0x000fe20008410000 */
[----:B------:R-:W4:Y:S01]  /*12d00*/  MUFU.TANH R145, R145 ;  /* 0x0000009100917308 */ /* 0x000f220000002400 */
[----:B01----:R-:W-:Y:S01]  /*12d10*/  FMNMX.FTZ R14, R150, R156, !PT ;  /* 0x0000009c960e7209 */ /* 0x003fe20007810000 */
[----:B------:R-:W-:Y:S01]  /*12d20*/  FMUL.FTZ R101, R101, UR4 ;  /* 0x0000000465657c20 */ /* 0x000fe20008410000 */
[----:B------:R-:W-:Y:S01]  /*12d30*/  FMUL.FTZ R116, R89, UR4 ;  /* 0x0000000459747c20 */ /* 0x000fe20008410000 */
[----:B------:R-:W-:Y:S01]  /*12d40*/  FMUL.FTZ R92, R92, UR4 ;  /* 0x000000045c5c7c20 */ /* 0x000fe20008410000 */
[----:B------:R-:W-:Y:S01]  /*12d50*/  FMUL.FTZ R117, R93, UR4 ;  /* 0x000000045d757c20 */ /* 0x000fe20008410000 */
[----:B------:R-:W-:Y:S01]  /*12d60*/  FMUL.FTZ R140, R80, UR4 ;  /* 0x00000004508c7c20 */ /* 0x000fe20008410000 */
[----:B------:R-:W-:Y:S01]  /*12d70*/  FMUL.FTZ R148, R81, UR4 ;  /* 0x0000000451947c20 */ /* 0x000fe20008410000 */
[----:B------:R-:W0:Y:S01]  /*12d80*/  MUFU.TANH R144, R144 ;  /* 0x0000009000907308 */ /* 0x000e220000002400 */
[----:B---3--:R-:W-:Y:S01]  /*12d90*/  FMNMX.FTZ R14, R149, R14, !PT ;  /* 0x0000000e950e7209 */ /* 0x008fe20007810000 */
[----:B------:R-:W-:Y:S01]  /*12da0*/  FMUL.FTZ R146, R84, UR4 ;  /* 0x0000000454927c20 */ /* 0x000fe20008410000 */
[----:B------:R-:W-:Y:S01]  /*12db0*/  FMUL.FTZ R121, R85, UR4 ;  /* 0x0000000455797c20 */ /* 0x000fe20008410000 */
[----:B------:R-:W-:Y:S01]  /*12dc0*/  FMUL.FTZ R147, R72, UR4 ;  /* 0x0000000448937c20 */ /* 0x000fe20008410000 */
[----:B------:R-:W-:Y:S01]  /*12dd0*/  FMUL.FTZ R151, R73, UR4 ;  /* 0x0000000449977c20 */ /* 0x000fe20008410000 */
[----:B------:R-:W-:Y:S01]  /*12de0*/  FMUL.FTZ R152, R76, UR4 ;  /* 0x000000044c987c20 */ /* 0x000fe20008410000 */
[----:B------:R-:W-:Y:S01]  /*12df0*/  FMUL.FTZ R153, R77, UR4 ;  /* 0x000000044d997c20 */ /* 0x000fe20008410000 */
[----:B--2---:R1:W2:Y:S01]  /*12e00*/  MUFU.TANH R2, R138 ;  /* 0x0000008a00027308 */ /* 0x0042a20000002400 */
[----:B----4-:R-:W-:Y:S01]  /*12e10*/  FMNMX.FTZ R14, R145, R14, !PT ;  /* 0x0000000e910e7209 */ /* 0x010fe20007810000 */
[----:B------:R-:W-:Y:S01]  /*12e20*/  FMUL.FTZ R143, R143, UR4 ;  /* 0x000000048f8f7c20 */ /* 0x000fe20008410000 */
[----:B------:R-:W-:Y:S01]  /*12e30*/  FMUL.FTZ R142, R142, UR4 ;  /* 0x000000048e8e7c20 */ /* 0x000fe20008410000 */
[----:B------:R-:W-:Y:S01]  /*12e40*/  FMUL.FTZ R127, R127, UR4 ;  /* 0x000000047f7f7c20 */ /* 0x000fe20008410000 */
[----:B------:R-:W-:Y:S01]  /*12e50*/  ULDC UR5, c[0x0][0x988] ;  /* 0x0002620000057ab9 */ /* 0x000fe20000000800 */
[----:B------:R-:W-:Y:S01]  /*12e60*/  FMUL.FTZ R134, R134, UR4 ;  /* 0x0000000486867c20 */ /* 0x000fe20008410000 */
[----:B------:R-:W-:Y:S01]  /*12e70*/  FMUL.FTZ R122, R122, UR4 ;  /* 0x000000047a7a7c20 */ /* 0x000fe20008410000 */
[----:B------:R-:W3:Y:S01]  /*12e80*/  MUFU.TANH R141, R141 ;  /* 0x0000008d008d7308 */ /* 0x000ee20000002400 */
[----:B-1----:R-:W-:Y:S01]  /*12e90*/  FMUL.FTZ R138, R129, UR4 ;  /* 0x00000004818a7c20 */ /* 0x002fe20008410000 */
[----:B------:R-:W-:Y:S01]  /*12ea0*/  FMUL.FTZ R129, R120, UR4 ;  /* 0x0000000478817c20 */ /* 0x000fe20008410000 */
[----:B0-----:R-:W-:Y:S01]  /*12eb0*/  FMNMX.FTZ R14, R144, R14, !PT ;  /* 0x0000000e900e7209 */ /* 0x001fe20007810000 */
[----:B------:R-:W-:Y:S01]  /*12ec0*/  FMUL.FTZ R120, R124, UR4 ;  /* 0x000000047c787c20 */ /* 0x000fe20008410000 */
[----:B------:R-:W-:Y:S01]  /*12ed0*/  FMUL.FTZ R124, R113, UR4 ;  /* 0x00000004717c7c20 */ /* 0x000fe20008410000 */
[----:B------:R-:W-:Y:S01]  /*12ee0*/  FMUL.FTZ R113, R88, UR4 ;  /* 0x0000000458717c20 */ /* 0x000fe20008410000 */
[----:B------:R-:W-:Y:S01]  /*12ef0*/  FMUL.FTZ R123, R123, UR4 ;  /* 0x000000047b7b7c20 */ /* 0x000fe20008410000 */
[----:B------:R-:W0:Y:S01]  /*12f00*/  MUFU.TANH R138, R138 ;  /* 0x0000008a008a7308 */ /* 0x000e220000002400 */
[----:B--2---:R-:W-:Y:S01]  /*12f10*/  STL [R1+0x30], R2 ;  /* 0x0000300201007387 */ /* 0x004fe20000100800 */
[----:B------:R-:W-:Y:S01]  /*12f20*/  FMUL.FTZ R126, R126, UR4 ;  /* 0x000000047e7e7c20 */ /* 0x000fe20008410000 */
[----:B------:R-:W-:Y:S01]  /*12f30*/  FMUL.FTZ R131, R131, UR4 ;  /* 0x0000000483837c20 */ /* 0x000fe20008410000 */
[----:B------:R-:W-:Y:S01]  /*12f40*/  FMUL.FTZ R157, R115, UR4 ;  /* 0x00000004739d7c20 */ /* 0x000fe20008410000 */
[----:B------:R-:W-:Y:S01]  /*12f50*/  FMUL.FTZ R118, R118, UR4 ;  /* 0x0000000476767c20 */ /* 0x000fe20008410000 */
[----:B------:R-:W-:Y:S01]  /*12f60*/  FMUL.FTZ R114, R114, UR4 ;  /* 0x0000000472727c20 */ /* 0x000fe20008410000 */
[----:B------:R-:W-:Y:S01]  /*12f70*/  FMUL.FTZ R139, R139, UR4 ;  /* 0x000000048b8b7c20 */ /* 0x000fe20008410000 */
[----:B------:R-:W1:Y:S01]  /*12f80*/  MUFU.TANH R137, R137 ;  /* 0x0000008900897308 */ /* 0x000e620000002400 */
[----:B---3--:R-:W-:Y:S01]  /*12f90*/  FMNMX.FTZ R14, R141, R14, !PT ;  /* 0x0000000e8d0e7209 */ /* 0x008fe20007810000 */
[----:B------:R-:W-:Y:S01]  /*12fa0*/  FMUL.FTZ R130, R130, UR4 ;  /* 0x0000000482827c20 */ /* 0x000fe20008410000 */
[----:B------:R-:W-:-:S05]  /*12fb0*/  FMUL.FTZ R135, R135, UR4 ;  /* 0x0000000487877c20 */ /* 0x000fca0008410000 */
        /* <DEDUP_REMOVED lines=58> */
[----:B------:R-:W-:Y:S01]  /*13360*/  MUFU.TANH R132, R143 ;  /* 0x0000008f00847308 */ /* 0x000fe20000002400 */
[----:B--2---:R-:W-:-:S07]  /*13370*/  FMNMX.FTZ R14, R152, R14, !PT ;  /* 0x0000000e980e7209 */ /* 0x004fce0007810000 */
[----:B------:R-:W-:Y:S01]  /*13380*/  MUFU.TANH R88, R142 ;  /* 0x0000008e00587308 */ /* 0x000fe20000002400 */
[----:B0-----:R-:W-:-:S05]  /*13390*/  FMNMX.FTZ R14, R153, R14, !PT ;  /* 0x0000000e990e7209 */ /* 0x001fca0007810000 */
[----:B------:R-:W0:Y:S02]  /*133a0*/  SHFL.BFLY PT, R15, R14, 0x2, 0x1f ;  /* 0x0c401f000e0f7f89 */ /* 0x000e2400000e0000 */
[----:B------:R-:W-:Y:S08]  /*133b0*/  MUFU.TANH R80, R127 ;  /* 0x0000007f00507308 */ /* 0x000ff00000002400 */
[----:B------:R-:W-:Y:S08]  /*133c0*/  MUFU.TANH R142, R134 ;  /* 0x00000086008e7308 */ /* 0x000ff00000002400 */
[----:B------:R1:W-:Y:S01]  /*133d0*/  MUFU.TANH R133, R122 ;  /* 0x0000007a00857308 */ /* 0x0003e20000002400 */
[----:B0-----:R-:W-:-:S07]  /*133e0*/  FMNMX.FTZ R14, R14, R15, !PT ;  /* 0x0000000f0e0e7209 */ /* 0x001fce0007810000 */
[----:B------:R0:W-:Y:S01]  /*133f0*/  MUFU.TANH R81, R123 ;  /* 0x0000007b00517308 */ /* 0x0001e20000002400 */
[----:B------:R-:W2:Y:S07]  /*13400*/  SHFL.BFLY PT, R15, R14, 0x1, 0x1f ;  /* 0x0c201f000e0f7f89 */ /* 0x000eae00000e0000 */
[----:B------:R-:W-:Y:S08]  /*13410*/  MUFU.TANH R143, R126 ;  /* 0x0000007e008f7308 */ /* 0x000ff00000002400 */
[----:B------:R-:W3:Y:S08]  /*13420*/  MUFU.TANH R89, R131 ;  /* 0x0000008300597308 */ /* 0x000ef00000002400 */
[----:B------:R4:W4:Y:S01]  /*13430*/  MUFU.TANH R93, R114 ;  /* 0x00000072005d7308 */ /* 0x0009220000002400 */
[----:B--2---:R-:W-:Y:S01]  /*13440*/  FMNMX.FTZ R14, R14, R15, !PT ;  /* 0x0000000f0e0e7209 */ /* 0x004fe20007810000 */
[----:B------:R-:W-:-:S04]  /*13450*/  IMAD.U32 R15, RZ, RZ, UR5 ;  /* 0x00000005ff0f7e24 */ /* 0x000fc8000f8e00ff */
[CC--:B-1----:R-:W-:Y:S01]  /*13460*/  FMUL.FTZ R122, R14.reuse, R15.reuse ;  /* 0x0000000f0e7a7220 */ /* 0x0c2fe20000410000 */
[----:B0-----:R-:W-:Y:S01]  /*13470*/  FADD.FTZ R123, -R14, R156 ;  /* 0x0000009c0e7b7221 */ /* 0x001fe20000010100 */
[----:B------:R-:W-:Y:S01]  /*13480*/  MUFU.TANH R2, R139 ;  /* 0x0000008b00027308 */ /* 0x000fe20000002400 */
[----:B---3--:R-:W-:Y:S02]  /*13490*/  IMAD.MOV.U32 R134, RZ, RZ, R89 ;  /* 0x000000ffff867224 */ /* 0x008fe400078e0059 */
[-CC-:B------:R-:W-:Y:S01]  /*134a0*/  FFMA.FTZ R127, R120, R15.reuse, -R122.reuse ;  /* 0x0000000f787f7223 */ /* 0x180fe2000001087a */
[-C--:B------:R-:W-:Y:S01]  /*134b0*/  FMUL.FTZ R123, R123, R15.reuse ;  /* 0x0000000f7b7b7220 */ /* 0x080fe20000410000 */
[----:B------:R-:W2:Y:S01]  /*134c0*/  LDL.LU R120, [R1+0x38] ;  /* 0x0000380001787983 */ /* 0x000ea20000300800 */
[-C--:B------:R-:W-:Y:S01]  /*134d0*/  FFMA.FTZ R115, R150, R15.reuse, -R122 ;  /* 0x0000000f96737223 */ /* 0x080fe2000001087a */
[----:B------:R-:W-:Y:S02]  /*134e0*/  IMAD.MOV.U32 R150, RZ, RZ, R132 ;  /* 0x000000ffff967224 */ /* 0x000fe400078e0084 */
[-CC-:B------:R-:W-:Y:S01]  /*134f0*/  FFMA.FTZ R126, R20, R15.reuse, -R122.reuse ;  /* 0x0000000f147e7223 */ /* 0x180fe2000001087a */
[----:B------:R-:W-:Y:S01]  /*13500*/  FFMA.FTZ R131, R137, R15, -R122 ;  /* 0x0000000f89837223 */ /* 0x000fe2000001087a */
[----:B------:R0:W-:Y:S01]  /*13510*/  MUFU.EX2 R20, R123 ;  /* 0x0000007b00147308 */ /* 0x0001e20000000800 */
[----:B------:R-:W-:-:S02]  /*13520*/  IMAD.MOV.U32 R137, RZ, RZ, R80 ;  /* 0x000000ffff897224 */ /* 0x000fc400078e0050 */
[-CC-:B------:R-:W-:Y:S01]  /*13530*/  FFMA.FTZ R80, R105, R15.reuse, -R122.reuse ;  /* 0x0000000f69507223 */ /* 0x180fe2000001087a */
[-CC-:B------:R-:W-:Y:S01]  /*13540*/  FFMA.FTZ R73, R104, R15.reuse, -R122.reuse ;  /* 0x0000000f68497223 */ /* 0x180fe2000001087a */
[----:B------:R-:W3:Y:S01]  /*13550*/  LDL.LU R105, [R1+0x30] ;  /* 0x0000300001697983 */ /* 0x000ee20000300800 */
[-CC-:B----4-:R-:W-:Y:S01]  /*13560*/  FFMA.FTZ R114, R145, R15.reuse, -R122.reuse ;  /* 0x0000000f91727223 */ /* 0x190fe2000001087a */
[-CC-:B------:R-:W-:Y:S01]  /*13570*/  FFMA.FTZ R144, R144, R15.reuse, -R122.reuse ;  /* 0x0000000f90907223 */ /* 0x180fe2000001087a */
[-C--:B------:R-:W-:Y:S01]  /*13580*/  FFMA.FTZ R85, R116, R15.reuse, -R122 ;  /* 0x0000000f74557223 */ /* 0x080fe2000001087a */
[----:B------:R1:W-:Y:S01]  /*13590*/  MUFU.TANH R156, R118 ;  /* 0x00000076009c7308 */ /* 0x0003e20000002400 */
[----:B0-----:R-:W-:Y:S02]  /*135a0*/  IMAD.MOV.U32 R123, RZ, RZ, R150 ;  /* 0x000000ffff7b7224 */ /* 0x001fe400078e0096 */
[----:B------:R-:W-:Y:S01]  /*135b0*/  FFMA.FTZ R72, R97, R15, -R122 ;  /* 0x0000000f61487223 */ /* 0x000fe2000001087a */
[----:B------:R-:W-:-:S02]  /*135c0*/  IMAD.MOV.U32 R150, RZ, RZ, R142 ;  /* 0x000000ffff967224 */ /* 0x000fc400078e008e */
[-CC-:B------:R-:W-:Y:S01]  /*135d0*/  FFMA.FTZ R142, R146, R15.reuse, -R122.reuse ;  /* 0x0000000f928e7223 */ /* 0x180fe2000001087a */
[-CC-:B------:R-:W-:Y:S01]  /*135e0*/  FFMA.FTZ R132, R138, R15.reuse, -R122.reuse ;  /* 0x0000000f8a847223 */ /* 0x180fe2000001087a */
[----:B------:R-:W3:Y:S01]  /*135f0*/  LDL.LU R146, [R1+0x34] ;  /* 0x0000340001927983 */ /* 0x000ee20000300800 */
[-CC-:B------:R-:W-:Y:S01]  /*13600*/  FFMA.FTZ R76, R21, R15.reuse, -R122.reuse ;  /* 0x0000000f154c7223 */ /* 0x180fe2000001087a */
[----:B------:R-:W-:Y:S01]  /*13610*/  MUFU.EX2 R104, R115 ;  /* 0x0000007300687308 */ /* 0x000fe20000000800 */
[-CC-:B-1----:R-:W-:Y:S01]  /*13620*/  FFMA.FTZ R118, R149, R15.reuse, -R122.reuse ;  /* 0x0000000f95767223 */ /* 0x182fe2000001087a */
[----:B------:R-:W-:Y:S01]  /*13630*/  FMUL.FTZ R116, R106, UR4 ;  /* 0x000000046a747c20 */ /* 0x000fe20008410000 */
[----:B------:R-:W-:Y:S02]  /*13640*/  IMAD.MOV.U32 R138, RZ, RZ, R81 ;  /* 0x000000ffff8a7224 */ /* 0x000fe400078e0051 */
[----:B------:R-:W-:Y:S01]  /*13650*/  FFMA.FTZ R129, R129, R15, -R122 ;  /* 0x0000000f81817223 */ /* 0x000fe2000001087a */
[----:B------:R-:W-:-:S02]  /*13660*/  IMAD.MOV.U32 R149, RZ, RZ, R133 ;  /* 0x000000ffff957224 */ /* 0x000fc400078e0085 */
[-CC-:B------:R-:W-:Y:S01]  /*13670*/  FFMA.FTZ R128, R128, R15.reuse, -R122.reuse ;  /* 0x0000000f80807223 */ /* 0x180fe2000001087a */
[----:B------:R-:W-:Y:S08]  /*13680*/  MUFU.EX2 R118, R118 ;  /* 0x0000007600767308 */ /* 0x000ff00000000800 */
[----:B------:R0:W-:Y:S08]  /*13690*/  MUFU.EX2 R106, R114 ;  /* 0x00000072006a7308 */ /* 0x0001f00000000800 */
[----:B------:R-:W-:Y:S01]  /*136a0*/  MUFU.EX2 R144, R144 ;  /* 0x0000009000907308 */ /* 0x000fe20000000800 */
[----:B------:R-:W-:Y:S01]  /*136b0*/  FFMA.FTZ R81, R112, R15, -R122 ;  /* 0x0000000f70517223 */ /* 0x000fe2000001087a */
[----:B0-----:R-:W-:-:S02]  /*136c0*/  IMAD.MOV.U32 R114, RZ, RZ, R143 ;  /* 0x000000ffff727224 */ /* 0x001fc400078e008f */
[-C--:B------:R-:W-:Y:S01]  /*136d0*/  FFMA.FTZ R133, R141, R15.reuse, -R122 ;  /* 0x0000000f8d857223 */ /* 0x080fe2000001087a */
[----:B------:R-:W-:Y:S02]  /*136e0*/  IMAD.MOV.U32 R112, RZ, RZ, R88 ;  /* 0x000000ffff707224 */ /* 0x000fe400078e0058 */
[-CC-:B------:R-:W-:Y:S01]  /*136f0*/  FFMA.FTZ R125, R125, R15.reuse, -R122.reuse ;  /* 0x0000000f7d7d7223 */ /* 0x180fe2000001087a */
[----:B------:R0:W-:Y:S01]  /*13700*/  MUFU.TANH R139, R130 ;  /* 0x00000082008b7308 */ /* 0x0001e20000002400 */
[-CC-:B------:R-:W-:Y:S01]  /*13710*/  FFMA.FTZ R124, R124, R15.reuse, -R122.reuse ;  /* 0x0000000f7c7c7223 */ /* 0x180fe2000001087a */
[-CC-:B------:R-:W-:Y:S01]  /*13720*/  FFMA.FTZ R88, R108, R15.reuse, -R122.reuse ;  /* 0x0000000f6c587223 */ /* 0x180fe2000001087a */
[-CC-:B------:R-:W-:Y:S01]  /*13730*/  FFMA.FTZ R77, R109, R15.reuse, -R122.reuse ;  /* 0x0000000f6d4d7223 */ /* 0x180fe2000001087a */
[-CC-:B------:R-:W-:Y:S01]  /*13740*/  FFMA.FTZ R96, R96, R15.reuse, -R122.reuse ;  /* 0x0000000f60607223 */ /* 0x180fe2000001087a */
[-CC-:B------:R-:W-:Y:S01]  /*13750*/  FFMA.FTZ R21, R101, R15.reuse, -R122.reuse ;  /* 0x0000000f65157223 */ /* 0x180fe2000001087a */
[-CC-:B------:R-:W-:Y:S01]  /*13760*/  FFMA.FTZ R89, R113, R15.reuse, -R122.reuse ;  /* 0x0000000f71597223 */ /* 0x180fe2000001087a */
[-CC-:B------:R-:W-:Y:S01]  /*13770*/  FFMA.FTZ R92, R92, R15.reuse, -R122.reuse ;  /* 0x0000000f5c5c7223 */ /* 0x180fe2000001087a */
[----:B------:R-:W1:Y:S01]  /*13780*/  MUFU.TANH R135, R135 ;  /* 0x0000008700877308 */ /* 0x000e620000002400 */
[----:B0-----:R-:W-:Y:S01]  /*13790*/  FFMA.FTZ R130, R136, R15, -R122 ;  /* 0x0000000f88827223 */ /* 0x001fe2000001087a */
[----:B------:R-:W-:-:S02]  /*137a0*/  IMAD.MOV.U32 R136, RZ, RZ, R93 ;  /* 0x000000ffff887224 */ /* 0x000fc400078e005d */
        /* <DEDUP_REMOVED lines=8> */
[----:B------:R-:W-:Y:S01]  /*13830*/  FFMA.FTZ R153, R153, R15, -R122 ;  /* 0x0000000f99997223 */ /* 0x000fe2000001087a */
[----:B------:R-:W-:Y:S02]  /*13840*/  IMAD.MOV.U32 R122, RZ, RZ, R112 ;  /* 0x000000ffff7a7224 */ /* 0x000fe400078e0070 */
[----:B------:R-:W-:Y:S01]  /*13850*/  FMUL.FTZ R108, R102, UR4 ;  /* 0x00000004666c7c20 */ /* 0x000fe20008410000 */
[----:B------:R-:W-:-:S02]  /*13860*/  IMAD.MOV.U32 R102, RZ, RZ, R134 ;  /* 0x000000ffff667224 */ /* 0x000fc400078e0086 */
[----:B------:R-:W-:Y:S01]  /*13870*/  FMUL.FTZ R121, R99, UR4 ;  /* 0x0000000463797c20 */ /* 0x000fe20008410000 */
[----:B------:R-:W0:Y:S01]  /*13880*/  MUFU.TANH R157, R157 ;  /* 0x0000009d009d7308 */ /* 0x000e220000002400 */
[----:B-1----:R-:W-:Y:S02]  /*13890*/  IMAD.MOV.U32 R99, RZ, RZ, R135 ;  /* 0x000000ffff637224 */ /* 0x002fe400078e0087 */
[----:B------:R-:W-:Y:S02]  /*138a0*/  IMAD.MOV.U32 R100, RZ, RZ, R149 ;  /* 0x000000ffff647224 */ /* 0x000fe400078e0095 */
[----:B------:R-:W-:Y:S02]  /*138b0*/  IMAD.MOV.U32 R101, RZ, RZ, R138 ;  /* 0x000000ffff657224 */ /* 0x000fe400078e008a */
[----:B------:R-:W-:Y:S01]  /*138c0*/  FMUL.FTZ R115, R119, UR4 ;  /* 0x0000000477737c20 */ /* 0x000fe20008410000 */
[----:B------:R-:W-:Y:S02]  /*138d0*/  IMAD.MOV.U32 R113, RZ, RZ, R137 ;  /* 0x000000ffff717224 */ /* 0x000fe400078e0089 */
[----:B------:R-:W-:-:S02]  /*138e0*/  IMAD.MOV.U32 R112, RZ, RZ, R136 ;  /* 0x000000ffff707224 */ /* 0x000fc400078e0088 */
[----:B------:R-:W-:Y:S01]  /*138f0*/  FMUL.FTZ R117, R107, UR4 ;  /* 0x000000046b757c20 */ /* 0x000fe20008410000 */
[----:B------:R-:W1:Y:S01]  /*13900*/  MUFU.TANH R115, R115 ;  /* 0x0000007300737308 */ /* 0x000e620000002400 */
[----:B------:R-:W-:-:S07]  /*13910*/  FMUL.FTZ R119, R111, UR4 ;  /* 0x000000046f777c20 */ /* 0x000fce0008410000 */
[----:B------:R-:W4:Y:S08]  /*13920*/  MUFU.TANH R116, R116 ;  /* 0x0000007400747308 */ /* 0x000f300000002400 */
[----:B------:R-:W4:Y:S08]  /*13930*/  MUFU.TANH R117, R117 ;  /* 0x0000007500757308 */ /* 0x000f300000002400 */
[----:B------:R-:W-:Y:S01]  /*13940*/  MUFU.TANH R119, R119 ;  /* 0x0000007700777308 */ /* 0x000fe20000002400 */
[----:B------:R-:W-:-:S07]  /*13950*/  FMUL.FTZ R109, R103, UR4 ;  /* 0x00000004676d7c20 */ /* 0x000fce0008410000 */
[----:B------:R-:W-:Y:S01]  /*13960*/  MUFU.TANH R121, R121 ;  /* 0x0000007900797308 */ /* 0x000fe20000002400 */
[----:B------:R-:W-:-:S07]  /*13970*/  FMUL.FTZ R111, R91, UR4 ;  /* 0x000000045b6f7c20 */ /* 0x000fce0008410000 */
[----:B------:R-:W-:Y:S01]  /*13980*/  MUFU.TANH R108, R108 ;  /* 0x0000006c006c7308 */ /* 0x000fe20000002400 */
[----:B------:R-:W-:-:S07]  /*13990*/  FMUL.FTZ R134, R94, UR4 ;  /* 0x000000045e867c20 */ /* 0x000fce0008410000 */
[----:B------:R-:W-:Y:S01]  /*139a0*/  MUFU.TANH R109, R109 ;  /* 0x0000006d006d7308 */ /* 0x000fe20000002400 */
[----:B------:R-:W-:Y:S01]  /*139b0*/  FMUL.FTZ R135, R95, UR4 ;  /* 0x000000045f877c20 */ /* 0x000fe20008410000 */
[----:B------:R-:W-:-:S06]  /*139c0*/  FMUL.FTZ R136, R82, UR4 ;  /* 0x0000000452887c20 */ /* 0x000fcc0008410000 */
[----:B------:R-:W-:Y:S01]  /*139d0*/  MUFU.TANH R111, R111 ;  /* 0x0000006f006f7308 */ /* 0x000fe20000002400 */
[----:B------:R-:W-:-:S07]  /*139e0*/  FMUL.FTZ R137, R83, UR4 ;  /* 0x0000000453897c20 */ /* 0x000fce0008410000 */
[----:B------:R-:W-:Y:S01]  /*139f0*/  MUFU.TANH R134, R134 ;  /* 0x0000008600867308 */ /* 0x000fe20000002400 */
[----:B------:R-:W-:-:S07]  /*13a00*/  FMUL.FTZ R138, R86, UR4 ;  /* 0x00000004568a7c20 */ /* 0x000fce0008410000 */
[----:B------:R-:W-:Y:S01]  /*13a10*/  MUFU.TANH R135, R135 ;  /* 0x0000008700877308 */ /* 0x000fe20000002400 */
[----:B------:R-:W-:-:S07]  /*13a20*/  IMAD.MOV.U32 R103, RZ, RZ, R139 ;  /* 0x000000ffff677224 */ /* 0x000fce00078e008b */
[----:B------:R-:W-:Y:S08]  /*13a30*/  MUFU.TANH R136, R136 ;  /* 0x0000008800887308 */ /* 0x000ff00000002400 */
[----:B------:R-:W-:Y:S01]  /*13a40*/  MUFU.TANH R137, R137 ;  /* 0x0000008900897308 */ /* 0x000fe20000002400 */
[----:B--2---:R-:W-:-:S04]  /*13a50*/  FFMA.FTZ R97, R20, R120, R104 ;  /* 0x0000007814617223 */ /* 0x004fc80000010068 */
[----:B------:R-:W-:-:S04]  /*13a60*/  FADD.FTZ R97, R118, R97 ;  /* 0x0000006176617221 */ /* 0x000fc80000010000 */
[----:B------:R-:W-:-:S04]  /*13a70*/  FADD.FTZ R97, R106, R97 ;  /* 0x000000616a617221 */ /* 0x000fc80000010000 */
[----:B------:R-:W-:Y:S01]  /*13a80*/  FADD.FTZ R143, R144, R97 ;  /* 0x00000061908f7221 */ /* 0x000fe20000010000 */
[----:B---3--:R-:W-:-:S04]  /*13a90*/  FMNMX.FTZ R97, R105, R146, !PT ;  /* 0x0000009269617209 */ /* 0x008fc80007810000 */
[----:B------:R-:W-:-:S04]  /*13aa0*/  FMNMX.FTZ R97, R2, R97, !PT ;  /* 0x0000006102617209 */ /* 0x000fc80007810000 */
[----:B------:R-:W-:-:S04]  /*13ab0*/  FMNMX.FTZ R97, R122, R97, !PT ;  /* 0x000000617a617209 */ /* 0x000fc80007810000 */
[----:B------:R-:W-:Y:S01]  /*13ac0*/  FMNMX.FTZ R97, R123, R97, !PT ;  /* 0x000000617b617209 */ /* 0x000fe20007810000 */
[----:B------:R-:W-:-:S03]  /*13ad0*/  FMUL.FTZ R120, R98, UR4 ;  /* 0x0000000462787c20 */ /* 0x000fc60008410000 */
[----:B------:R-:W-:Y:S01]  /*13ae0*/  FMNMX.FTZ R97, R139, R97, !PT ;  /* 0x000000618b617209 */ /* 0x000fe20007810000 */
[----:B------:R-:W-:-:S03]  /*13af0*/  IMAD.MOV.U32 R98, RZ, RZ, R150 ;  /* 0x000000ffff627224 */ /* 0x000fc600078e0096 */
[----:B------:R-:W-:-:S04]  /*13b00*/  FMNMX.FTZ R97, R102, R97, !PT ;  /* 0x0000006166617209 */ /* 0x000fc80007810000 */
[----:B------:R-:W-:-:S04]  /*13b10*/  FMNMX.FTZ R97, R98, R97, !PT ;  /* 0x0000006162617209 */ /* 0x000fc80007810000 */
[----:B------:R-:W-:-:S04]  /*13b20*/  FMNMX.FTZ R97, R99, R97, !PT ;  /* 0x0000006163617209 */ /* 0x000fc80007810000 */
[----:B------:R-:W-:-:S04]  /*13b30*/  FMNMX.FTZ R97, R100, R97, !PT ;  /* 0x0000006164617209 */ /* 0x000fc80007810000 */
[----:B------:R-:W-:-:S04]  /*13b40*/  FMNMX.FTZ R97, R101, R97, !PT ;  /* 0x0000006165617209 */ /* 0x000fc80007810000 */
[----:B------:R-:W-:-:S04]  /*13b50*/  FMNMX.FTZ R97, R114, R97, !PT ;  /* 0x0000006172617209 */ /* 0x000fc80007810000 */
[----:B------:R-:W-:Y:S02]  /*13b60*/  FMNMX.FTZ R97, R113, R97, !PT ;  /* 0x0000006171617209 */ /* 0x000fe40007810000 */
[----:B------:R-:W-:Y:S01]  /*13b70*/  F2FP.BF16.F32.PACK_AB R104, R118, R104 ;  /* 0x000000687668723e */ /* 0x000fe200000010ff */
[----:B------:R-:W-:Y:S01]  /*13b80*/  FMUL.FTZ R118, R110, UR4 ;  /* 0x000000046e767c20 */ /* 0x000fe20008410000 */
[----:B------:R-:W-:-:S04]  /*13b90*/  FMNMX.FTZ R97, R112, R97, !PT ;  /* 0x0000006170617209 */ /* 0x000fc80007810000 */
[----:B0-----:R-:W-:Y:S01]  /*13ba0*/  FMNMX.FTZ R97, R157, R97, !PT ;  /* 0x000000619d617209 */ /* 0x001fe20007810000 */
[----:B------:R-:W0:Y:S03]  /*13bb0*/  MUFU.TANH R118, R118 ;  /* 0x0000007600767308 */ /* 0x000e260000002400 */
[----:B------:R-:W-:-:S04]  /*13bc0*/  FMNMX.FTZ R97, R156, R97, !PT ;  /* 0x000000619c617209 */ /* 0x000fc80007810000 */
[----:B-1----:R-:W-:Y:S01]  /*13bd0*/  FMNMX.FTZ R97, R115, R97, !PT ;  /* 0x0000006173617209 */ /* 0x002fe20007810000 */
[----:B------:R-:W1:Y:S03]  /*13be0*/  MUFU.TANH R120, R120 ;  /* 0x0000007800787308 */ /* 0x000e660000002400 */
[----:B----4-:R-:W-:-:S04]  /*13bf0*/  FMNMX.FTZ R97, R116, R97, !PT ;  /* 0x0000006174617209 */ /* 0x010fc80007810000 */
[----:B------:R-:W-:Y:S01]  /*13c00*/  FMNMX.FTZ R97, R117, R97, !PT ;  /* 0x0000006175617209 */ /* 0x000fe20007810000 */
[----:B------:R-:W-:-:S03]  /*13c10*/  FMUL.FTZ R110, R90, UR4 ;  /* 0x000000045a6e7c20 */ /* 0x000fc60008410000 */
[----:B0-----:R-:W-:-:S04]  /*13c20*/  FMNMX.FTZ R97, R118, R97, !PT ;  /* 0x0000006176617209 */ /* 0x001fc80007810000 */
[----:B------:R-:W-:Y:S01]  /*13c30*/  FMNMX.FTZ R97, R119, R97, !PT ;  /* 0x0000006177617209 */ /* 0x000fe20007810000 */
[----:B------:R-:W0:Y:S03]  /*13c40*/  MUFU.TANH R110, R110 ;  /* 0x0000006e006e7308 */ /* 0x000e260000002400 */
[----:B-1----:R-:W-:-:S04]  /*13c50*/  FMNMX.FTZ R97, R120, R97, !PT ;  /* 0x0000006178617209 */ /* 0x002fc80007810000 */
[----:B------:R-:W-:-:S04]  /*13c60*/  FMNMX.FTZ R97, R121, R97, !PT ;  /* 0x0000006179617209 */ /* 0x000fc80007810000 */
[----:B------:R-:W-:-:S04]  /*13c70*/  FMNMX.FTZ R97, R108, R97, !PT ;  /* 0x000000616c617209 */ /* 0x000fc80007810000 */
[----:B------:R-:W-:-:S04]  /*13c80*/  FMNMX.FTZ R97, R109, R97, !PT ;  /* 0x000000616d617209 */ /* 0x000fc80007810000 */
[----:B0-----:R-:W-:Y:S01]  /*13c90*/  FMNMX.FTZ R97, R110, R97, !PT ;  /* 0x000000616e617209 */ /* 0x001fe20007810000 */
[----:B------:R-:W-:-:S03]  /*13ca0*/  FMUL.FTZ R139, R87, UR4 ;  /* 0x00000004578b7c20 */ /* 0x000fc60008410000 */
[----:B------:R-:W-:Y:S01]  /*13cb0*/  FMNMX.FTZ R97, R111, R97, !PT ;  /* 0x000000616f617209 */ /* 0x000fe20007810000 */
[----:B------:R-:W0:Y:S01]  /*13cc0*/  MUFU.TANH R138, R138 ;  /* 0x0000008a008a7308 */ /* 0x000e220000002400 */
[----:B------:R-:W-:Y:S01]  /*13cd0*/  F2FP.BF16.F32.PACK_AB R106, R144, R106 ;  /* 0x0000006a906a723e */ /* 0x000fe200000010ff */
[----:B------:R-:W-:Y:S01]  /*13ce0*/  FMUL.FTZ R144, R74, UR4 ;  /* 0x000000044a907c20 */ /* 0x000fe20008410000 */
[----:B------:R-:W-:Y:S01]  /*13cf0*/  FMNMX.FTZ R97, R134, R97, !PT ;  /* 0x0000006186617209 */ /* 0x000fe20007810000 */
[----:B------:R-:W-:Y:S02]  /*13d00*/  IMAD.MOV.U32 R86, RZ, RZ, R146 ;  /* 0x000000ffff567224 */ /* 0x000fe400078e0092 */
[----:B------:R-:W-:Y:S01]  /*13d10*/  FMUL.FTZ R146, R75, UR4 ;  /* 0x000000044b927c20 */ /* 0x000fe20008410000 */
[----:B------:R-:W-:Y:S01]  /*13d20*/  FMNMX.FTZ R97, R135, R97, !PT ;  /* 0x0000006187617209 */ /* 0x000fe20007810000 */
[----:B------:R-:W1:Y:S01]  /*13d30*/  MUFU.TANH R139, R139 ;  /* 0x0000008b008b7308 */ /* 0x000e620000002400 */
[----:B------:R-:W-:-:S02]  /*13d40*/  FMUL.FTZ R148, R78, UR4 ;  /* 0x000000044e947c20 */ /* 0x000fc40008410000 */
[----:B------:R-:W-:-:S05]  /*13d50*/  FMNMX.FTZ R97, R136, R97, !PT ;  /* 0x0000006188617209 */ /* 0x000fca0007810000 */
[----:B------:R-:W2:Y:S01]  /*13d60*/  MUFU.TANH R144, R144 ;  /* 0x0000009000907308 */ /* 0x000ea20000002400 */
[----:B------:R-:W-:Y:S01]  /*13d70*/  FMNMX.FTZ R97, R137, R97, !PT ;  /* 0x0000006189617209 */ /* 0x000fe20007810000 */
[----:B------:R-:W-:-:S06]  /*13d80*/  FMUL.FTZ R149, R79, UR4 ;  /* 0x000000044f957c20 */ /* 0x000fcc0008410000 */
[----:B------:R-:W3:Y:S01]  /*13d90*/  MUFU.TANH R146, R146 ;  /* 0x0000009200927308 */ /* 0x000ee20000002400 */
[----:B0-----:R-:W-:-:S07]  /*13da0*/  FMNMX.FTZ R97, R138, R97, !PT ;  /* 0x000000618a617209 */ /* 0x001fce0007810000 */
[----:B------:R-:W0:Y:S01]  /*13db0*/  MUFU.TANH R148, R148 ;  /* 0x0000009400947308 */ /* 0x000e220000002400 */
[----:B-1----:R-:W-:-:S07]  /*13dc0*/  FMNMX.FTZ R97, R139, R97, !PT ;  /* 0x000000618b617209 */ /* 0x002fce0007810000 */
[----:B------:R-:W1:Y:S01]  /*13dd0*/  MUFU.TANH R149, R149 ;  /* 0x0000009500957308 */ /* 0x000e620000002400 */
[----:B--2---:R-:W-:-:S04]  /*13de0*/  FMNMX.FTZ R97, R144, R97, !PT ;  /* 0x0000006190617209 */ /* 0x004fc80007810000 */
[----:B---3--:R-:W-:-:S04]  /*13df0*/  FMNMX.FTZ R97, R146, R97, !PT ;  /* 0x0000006192617209 */ /* 0x008fc80007810000 */
[----:B0-----:R-:W-:-:S04]  /*13e00*/  FMNMX.FTZ R74, R148, R97, !PT ;  /* 0x00000061944a7209 */ /* 0x001fc80007810000 */
[----:B-1----:R-:W-:-:S05]  /*13e10*/  FMNMX.FTZ R74, R149, R74, !PT ;  /* 0x0000004a954a7209 */ /* 0x002fca0007810000 */
[----:B------:R-:W0:Y:S02]  /*13e20*/  SHFL.BFLY PT, R75, R74, 0x2, 0x1f ;  /* 0x0c401f004a4b7f89 */ /* 0x000e2400000e0000 */
[----:B0-----:R-:W-:-:S05]  /*13e30*/  FMNMX.FTZ R74, R74, R75, !PT ;  /* 0x0000004b4a4a7209 */ /* 0x001fca0007810000 */
[----:B------:R-:W0:Y:S02]  /*13e40*/  SHFL.BFLY PT, R75, R74, 0x1, 0x1f ;  /* 0x0c201f004a4b7f89 */ /* 0x000e2400000e0000 */
[----:B0-----:R-:W-:-:S05]  /*13e50*/  FMNMX.FTZ R74, R74, R75, !PT ;  /* 0x0000004b4a4a7209 */ /* 0x001fca0007810000 */
[----:B------:R-:W-:-:S04]  /*13e60*/  FMUL.FTZ R150, R74, R15 ;  /* 0x0000000f4a967220 */ /* 0x000fc80000410000 */
[-CC-:B------:R-:W-:Y:S01]  /*13e70*/  FFMA.FTZ R83, R134, R15.reuse, -R150.reuse ;  /* 0x0000000f86537223 */ /* 0x180fe20000010896 */
[-C--:B------:R-:W-:Y:S01]  /*13e80*/  FFMA.FTZ R107, R2, R15.reuse, -R150 ;  /* 0x0000000f026b7223 */ /* 0x080fe20000010896 */
[----:B------:R-:W-:Y:S01]  /*13e90*/  IMAD.MOV.U32 R134, RZ, RZ, R86 ;  /* 0x000000ffff867224 */ /* 0x000fe200078e0056 */
[----:B------:R0:W5:Y:S01]  /*13ea0*/  LDL.LU R2, [R1+0xec] ;  /* 0x0000ec0001027983 */ /* 0x0001620000300800 */
[----:B------:R-:W-:-:S03]  /*13eb0*/  FFMA.FTZ R86, R135, R15, -R150 ;  /* 0x0000000f87567223 */ /* 0x000fc60000010896 */
[----:B------:R-:W2:Y:S01]  /*13ec0*/  LDL R135, [R1+0x84] ;  /* 0x0000840001877983 */ /* 0x000ea20000100800 */
[----:B------:R-:W-:Y:S01]  /*13ed0*/  FFMA.FTZ R90, R108, R15, -R150 ;  /* 0x0000000f6c5a7223 */ /* 0x000fe20000010896 */
[----:B-----5:R-:W-:-:S05]  /*13ee0*/  VIADD R108, R16, 0x200 ;  /* 0x00000200106c7836 */ /* 0x020fca0000000000 */
[----:B------:R-:W-:-:S04]  /*13ef0*/  SHF.R.U32.HI R108, RZ, 0x4, R108 ;  /* 0x00000004ff6c7819 */ /* 0x000fc8000001166c */
[----:B------:R-:W-:-:S04]  /*13f00*/  LOP3.LUT R108, R108, 0x3fff, RZ, 0xc0, !PT ;  /* 0x00003fff6c6c7812 */ /* 0x000fc800078ec0ff */
[----:B------:R-:W-:Y:S01]  /*13f10*/  LOP3.LUT R108, R108, 0x2400000, RZ, 0xfc, !PT ;  /* 0x024000006c6c7812 */ /* 0x000fe200078efcff */
[----:B------:R-:W-:-:S04]  /*13f20*/  FFMA.FTZ R94, R110, R15, -R150 ;  /* 0x0000000f6e5e7223 */ /* 0x000fc80000010896 */
[----:B------:R-:W-:-:S04]  /*13f30*/  IMAD R108, R0, 0x6c0, R108 ;  /* 0x000006c0006c7824 */ /* 0x000fc800078e026c */
[----:B------:R-:W-:-:S05]  /*13f40*/  VIADD R110, R108, 0x40 ;  /* 0x000000406c6e7836 */ /* 0x000fca0000000000 */
[----:B------:R-:W-:Y:S01]  /*13f50*/  R2UR UR10, R110 ;  /* 0x000000006e0a72ca */ /* 0x000fe200000e0000 */
        /* <DEDUP_REMOVED lines=8> */
[C---:B------:R-:W-:Y:S02]  /*13fe0*/  VIADD R110, R108.reuse, 0x180 ;  /* 0x000001806c6e7836 */ /* 0x040fe40000000000 */
[----:B------:R-:W-:Y:S01]  /*13ff0*/  FFMA.FTZ R91, R109, R15, -R150 ;  /* 0x0000000f6d5b7223 */ /* 0x000fe20000010896 */
[----:B------:R-:W-:Y:S01]  /*14000*/  IMAD.MOV.U32 R109, RZ, RZ, -0x7fffffe0 ;  /* 0x80000020ff6d7424 */ /* 0x000fe200078e00ff */
[----:B------:R-:W-:Y:S02]  /*14010*/  R2UR UR6, R108 ;  /* 0x000000006c0672ca */ /* 0x000fe400000e0000 */
[----:B------:R-:W-:Y:S01]  /*14020*/  R2UR UR30, R110 ;  /* 0x000000006e1e72ca */ /* 0x000fe200000e0000 */
[C---:B------:R-:W-:Y:S02]  /*14030*/  VIADD R110, R108.reuse, 0x1c0 ;  /* 0x000001c06c6e7836 */ /* 0x040fe40000000000 */
[----:B------:R-:W-:Y:S01]  /*14040*/  VIADD R108, R108, 0x200 ;  /* 0x000002006c6c7836 */ /* 0x000fe20000000000 */
[----:B------:R-:W-:-:S02]  /*14050*/  R2UR UR7, R109 ;  /* 0x000000006d0772ca */ /* 0x000fc400000e0000 */
[----:B------:R-:W-:Y:S01]  /*14060*/  R2UR UR39, R109 ;  /* 0x000000006d2772ca */ /* 0x000fe200000e0000 */
[----:B------:R-:W-:Y:S01]  /*14070*/  IMAD.MOV.U32 R109, RZ, RZ, -0x3ffffff0 ;  /* 0xc0000010ff6d7424 */ /* 0x000fe200078e00ff */
[----:B------:R-:W-:-:S04]  /*14080*/  R2UR UR38, R108 ;  /* 0x000000006c2672ca */ /* 0x000fc800000e0000 */
[----:B------:R-:W-:Y:S01]  /*14090*/  R2UR UR5, R109 ;  /* 0x000000006d0572ca */ /* 0x000fe200000e0000 */
[----:B------:R-:W-:Y:S01]  /*140a0*/  WARPGROUP.ARRIVE ;  /* 0x00000000000079c5 */ /* 0x000fe20000000000 */
[----:B------:R-:W-:Y:S01]  /*140b0*/  FFMA.FTZ R82, R111, R15, -R150 ;  /* 0x0000000f6f527223 */ /* 0x000fe20000010896 */
[----:B------:R-:W-:Y:S01]  /*140c0*/  IMAD.MOV.U32 R111, RZ, RZ, -0x7fffffe0 ;  /* 0x80000020ff6f7424 */ /* 0x000fe200078e00ff */
[----:B------:R-:W-:-:S04]  /*140d0*/  R2UR UR34, R110 ;  /* 0x000000006e2272ca */ /* 0x000fc800000e0000 */
[C---:B------:R-:W-:Y:S02]  /*140e0*/  R2UR UR11, R111.reuse ;  /* 0x000000006f0b72ca */ /* 0x040fe400000e0000 */
[C---:B------:R-:W-:Y:S02]  /*140f0*/  R2UR UR15, R111.reuse ;  /* 0x000000006f0f72ca */ /* 0x040fe400000e0000 */
[C---:B------:R-:W-:Y:S02]  /*14100*/  R2UR UR19, R111.reuse ;  /* 0x000000006f1372ca */ /* 0x040fe400000e0000 */
[C---:B------:R-:W-:Y:S02]  /*14110*/  R2UR UR23, R111.reuse ;  /* 0x000000006f1772ca */ /* 0x040fe400000e0000 */
[C---:B------:R-:W-:Y:S02]  /*14120*/  R2UR UR27, R111.reuse ;  /* 0x000000006f1b72ca */ /* 0x040fe400000e0000 */
[----:B------:R-:W-:-:S02]  /*14130*/  R2UR UR31, R111 ;  /* 0x000000006f1f72ca */ /* 0x000fc400000e0000 */
[----:B------:R-:W-:Y:S01]  /*14140*/  R2UR UR35, R111 ;  /* 0x000000006f2372ca */ /* 0x000fe200000e0000 */
[----:B------:R-:W-:-:S05]  /*14150*/  IMAD.MOV.U32 R111, RZ, RZ, -0x3ffffff0 ;  /* 0xc0000010ff6f7424 */ /* 0x000fca00078e00ff */
[----:B------:R-:W-:Y:S01]  /*14160*/  R2UR UR9, R111 ;  /* 0x000000006f0972ca */ /* 0x000fe200000e0000 */
[----:B------:R-:W-:Y:S01]  /*14170*/  IMAD.MOV.U32 R111, RZ, RZ, -0x3ffffff0 ;  /* 0xc0000010ff6f7424 */ /* 0x000fe200078e00ff */
[----:B--2---:R-:W-:-:S04]  /*14180*/  LOP3.LUT R108, R135, 0x10000, RZ, 0xfc, !PT ;  /* 0x00010000876c7812 */ /* 0x004fc800078efcff */
[----:B------:R-:W-:-:S13]  /*14190*/  R2UR UR4, R108 ;  /* 0x000000006c0472ca */ /* 0x000fda00000e0000 */
[----:B------:R-:W-:Y:S01]  /*141a0*/  HGMMA.64x96x16.F32.BF16 R24, gdesc[UR4].tnspB, R24, gsb0 ;  /* 0x41600000041879f0 */ /* 0x000fe20008001818 */
[----:B------:R-:W-:-:S05]  /*141b0*/  VIADD R110, R108, 0x180 ;  /* 0x000001806c6e7836 */ /* 0x000fca0000000000 */
[----:B------:R-:W-:Y:S01]  /*141c0*/  R2UR UR8, R110 ;  /* 0x000000006e0872ca */ /* 0x000fe200000e0000 */
[----:B------:R-:W-:Y:S01]  /*141d0*/  VIADD R110, R108, 0x300 ;  /* 0x000003006c6e7836 */ /* 0x000fe20000000000 */
[----:B------:R-:W-:Y:S01]  /*141e0*/  R2UR UR13, R111 ;  /* 0x000000006f0d72ca */ /* 0x000fe200000e0000 */
[----:B------:R-:W-:Y:S02]  /*141f0*/  WARPGROUP.DEPBAR.LE gsb0, 0x0 ;  /* 0x00008000000079c5 */ /* 0x000fe40000010000 */
[----:B------:R-:W-:-:S08]  /*14200*/  WARPGROUP.ARRIVE ;  /* 0x00000000000079c5 */ /* 0x000fd00000000000 */
[----:B------:R-:W-:Y:S01]  /*14210*/  HGMMA.64x96x16.F32.BF16 R24, gdesc[UR8].tnspB, R24, gsb0 ;  /* 0x41600000081879f0 */ /* 0x000fe20008001818 */
[----:B------:R-:W-:Y:S01]  /*14220*/  R2UR UR12, R110 ;  /* 0x000000006e0c72ca */ /* 0x000fe200000e0000 */
[----:B------:R-:W-:Y:S02]  /*14230*/  VIADD R110, R108, 0x480 ;  /* 0x000004806c6e7836 */ /* 0x000fe40000000000 */
[----:B------:R-:W-:-:S03]  /*14240*/  IMAD.MOV.U32 R111, RZ, RZ, -0x3ffffff0 ;  /* 0xc0000010ff6f7424 */ /* 0x000fc600078e00ff */
[----:B------:R-:W-:Y:S02]  /*14250*/  R2UR UR16, R110 ;  /* 0x000000006e1072ca */ /* 0x000fe400000e0000 */
[----:B------:R-:W-:Y:S01]  /*14260*/  R2UR UR17, R111 ;  /* 0x000000006f1172ca */ /* 0x000fe200000e0000 */
[----:B------:R-:W-:Y:S02]  /*14270*/  WARPGROUP.DEPBAR.LE gsb0, 0x0 ;  /* 0x00008000000079c5 */ /* 0x000fe40000010000 */
[----:B------:R-:W-:-:S06]  /*14280*/  WARPGROUP.ARRIVE ;  /* 0x00000000000079c5 */ /* 0x000fcc0000000000 */
[----:B------:R-:W-:Y:S01]  /*14290*/  HGMMA.64x96x16.F32.BF16 R24, gdesc[UR12].tnspB, R24, gsb0 ;  /* 0x416000000c1879f0 */ /* 0x000fe20008001818 */
        /* <DEDUP_REMOVED lines=15> */
[----:B------:R-:W-:Y:S02]  /*14390*/  IMAD.MOV.U32 R111, RZ, RZ, -0x3ffffff0 ;  /* 0xc0000010ff6f7424 */ /* 0x000fe400078e00ff */
[----:B------:R-:W-:Y:S01]  /*143a0*/  IMAD.MOV.U32 R135, RZ, RZ, R134 ;  /* 0x000000ffff877224 */ /* 0x000fe200078e0086 */
[----:B------:R-:W-:Y:S01]  /*143b0*/  R2UR UR28, R110 ;  /* 0x000000006e1c72ca */ /* 0x000fe200000e0000 */
[----:B------:R-:W2:Y:S01]  /*143c0*/  LDL.LU R134, [R1+0x48] ;  /* 0x0000480001867983 */ /* 0x000ea20000300800 */
        /* <DEDUP_REMOVED lines=11> */
[----:B------:R-:W-:-:S04]  /*14480*/  FADD.FTZ R109, -R74, R135 ;  /* 0x000000874a6d7221 */ /* 0x000fc80000010100 */
[----:B------:R-:W-:Y:S01]  /*14490*/  FMUL.FTZ R109, R109, R15 ;  /* 0x0000000f6d6d7220 */ /* 0x000fe20000410000 */
[----:B------:R-:W-:-:S03]  /*144a0*/  VIADD R108, R108, 0xc00 ;  /* 0x00000c006c6c7836 */ /* 0x000fc60000000000 */
[----:B------:R1:W-:Y:S01]  /*144b0*/  MUFU.EX2 R110, R109 ;  /* 0x0000006d006e7308 */ /* 0x0003e20000000800 */
[----:B------:R-:W-:Y:S02]  /*144c0*/  WARPGROUP.DEPBAR.LE gsb0, 0x0 ;  /* 0x00008000000079c5 */ /* 0x000fe40000010000 */
[----:B------:R-:W-:-:S06]  /*144d0*/  WARPGROUP.ARRIVE ;  /* 0x00000000000079c5 */ /* 0x000fcc0000000000 */
[----:B------:R-:W-:Y:S01]  /*144e0*/  HGMMA.64x96x16.F32.BF16 R24, gdesc[UR32].tnspB, R24, gsb0 ;  /* 0x41600000201879f0 */ /* 0x000fe20008001818 */
[----:B-1----:R-:W-:Y:S01]  /*144f0*/  IMAD.MOV.U32 R109, RZ, RZ, -0x3ffffff0 ;  /* 0xc0000010ff6d7424 */ /* 0x002fe200078e00ff */
[----:B------:R-:W-:-:S04]  /*14500*/  R2UR UR36, R108 ;  /* 0x000000006c2472ca */ /* 0x000fc800000e0000 */
[----:B------:R-:W-:Y:S01]  /*14510*/  R2UR UR37, R109 ;  /* 0x000000006d2572ca */ /* 0x000fe200000e0000 */
[-CC-:B------:R-:W-:Y:S02]  /*14520*/  FFMA.FTZ R87, R136, R15.reuse, -R150.reuse ;  /* 0x0000000f88577223 */ /* 0x180fe40000010896 */
[----:B------:R-:W1:Y:S01]  /*14530*/  S2R R136, SR_TID.X ;  /* 0x0000000000887919 */ /* 0x000e620000002100 */
[----:B------:R-:W-:Y:S01]  /*14540*/  FFMA.FTZ R105, R105, R15, -R150 ;  /* 0x0000000f69697223 */ /* 0x000fe20000010896 */
[----:B------:R-:W-:Y:S08]  /*14550*/  MUFU.EX2 R108, R107 ;  /* 0x0000006b006c7308 */ /* 0x000ff00000000800 */
[----:B------:R-:W2:Y:S01]  /*14560*/  MUFU.EX2 R105, R105 ;  /* 0x0000006900697308 */ /* 0x000ea20000000800 */
[----:B------:R-:W-:-:S02]  /*14570*/  WARPGROUP.DEPBAR.LE gsb0, 0x0 ;  /* 0x00008000000079c5 */ /* 0x000fc40000010000 */
[----:B------:R-:W-:-:S06]  /*14580*/  WARPGROUP.ARRIVE ;  /* 0x00000000000079c5 */ /* 0x000fcc0000000000 */
[----:B------:R-:W-:Y:S01]  /*14590*/  HGMMA.64x96x16.F32.BF16 R24, gdesc[UR36].tnspB, R24, gsb0 ;  /* 0x41600000241879f0 */ /* 0x000fe20008001818 */
[----:B-1----:R-:W-:Y:S01]  /*145a0*/  SHF.R.U32.HI R135, RZ, 0x7, R136 ;  /* 0x00000007ff877819 */ /* 0x002fe20000011688 */
[-CC-:B------:R-:W-:Y:S01]  /*145b0*/  FFMA.FTZ R123, R123, R15.reuse, -R150.reuse ;  /* 0x0000000f7b7b7223 */ /* 0x180fe20000010896 */
[----:B------:R-:W-:Y:S01]  /*145c0*/  FFMA.FTZ R122, R122, R15, -R150 ;  /* 0x0000000f7a7a7223 */ /* 0x000fe20000010896 */
[----:B------:R-:W-:Y:S02]  /*145d0*/  ISETP.GE.U32.AND P2, PT, R136, 0x180, PT ;  /* 0x000001808800780c */ /* 0x000fe40003f46070 */
[----:B------:R-:W-:Y:S01]  /*145e0*/  VIADD R109, R135, 0x9 ;  /* 0x00000009876d7836 */ /* 0x000fe20000000000 */
[----:B------:R-:W-:Y:S01]  /*145f0*/  MUFU.EX2 R107, R122 ;  /* 0x0000007a006b7308 */ /* 0x000fe20000000800 */
[----:B--2---:R-:W-:-:S03]  /*14600*/  FFMA.FTZ R111, R110, R134, R105 ;  /* 0x000000866e6f7223 */ /* 0x004fc60000010069 */
[----:B------:R-:W-:-:S04]  /*14610*/  SEL R109, R109, 0x9, !P2 ;  /* 0x000000096d6d7807 */ /* 0x000fc80005000000 */
[----:B------:R-:W-:Y:S01]  /*14620*/  MUFU.EX2 R123, R123 ;  /* 0x0000007b007b7308 */ /* 0x000fe20000000800 */
[----:B------:R-:W-:Y:S01]  /*14630*/  F2FP.BF16.F32.PACK_AB R105, R108, R105 ;  /* 0x000000696c69723e */ /* 0x000fe200000010ff */
[-CC-:B------:R-:W-:Y:S01]  /*14640*/  FFMA.FTZ R95, R103, R15.reuse, -R150.reuse ;  /* 0x0000000f675f7223 */ /* 0x180fe20000010896 */
[----:B------:R-:W-:-:S05]  /*14650*/  FFMA.FTZ R97, R102, R15, -R150 ;  /* 0x0000000f66617223 */ /* 0x000fca0000010896 */
[----:B------:R-:W1:Y:S01]  /*14660*/  MUFU.EX2 R133, R133 ;  /* 0x0000008500857308 */ /* 0x000e620000000800 */
[----:B------:R-:W-:-:S07]  /*14670*/  FFMA.FTZ R98, R98, R15, -R150 ;  /* 0x0000000f62627223 */ /* 0x000fce0000010896 */
[----:B------:R-:W2:Y:S01]  /*14680*/  MUFU.EX2 R132, R132 ;  /* 0x0000008400847308 */ /* 0x000ea20000000800 */
[----:B------:R-:W-:-:S07]  /*14690*/  FFMA.FTZ R99, R99, R15, -R150 ;  /* 0x0000000f63637223 */ /* 0x000fce0000010896 */
[----:B------:R-:W3:Y:S01]  /*146a0*/  MUFU.EX2 R131, R131 ;  /* 0x0000008300837308 */ /* 0x000ee20000000800 */
[----:B-1----:R-:W-:-:S07]  /*146b0*/  FADD.FTZ R143, R133, R143 ;  /* 0x0000008f858f7221 */ /* 0x002fce0000010000 */
[----:B------:R-:W-:Y:S01]  /*146c0*/  MUFU.EX2 R97, R97 ;  /* 0x0000006100617308 */ /* 0x000fe20000000800 */
[----:B------:R-:W-:-:S07]  /*146d0*/  FFMA.FTZ R100, R100, R15, -R150 ;  /* 0x0000000f64647223 */ /* 0x000fce0000010896 */
[----:B------:R-:W1:Y:S01]  /*146e0*/  MUFU.EX2 R130, R130 ;  /* 0x0000008200827308 */ /* 0x000e620000000800 */
[----:B------:R-:W-:Y:S01]  /*146f0*/  FFMA.FTZ R101, R101, R15, -R150 ;  /* 0x0000000f65657223 */ /* 0x000fe20000010896 */
[----:B--2---:R-:W-:-:S06]  /*14700*/  FADD.FTZ R143, R132, R143 ;  /* 0x0000008f848f7221 */ /* 0x004fcc0000010000 */
[----:B------:R-:W-:Y:S08]  /*14710*/  MUFU.EX2 R98, R98 ;  /* 0x0000006200627308 */ /* 0x000ff00000000800 */
[----:B------:R-:W-:Y:S01]  /*14720*/  MUFU.EX2 R129, R129 ;  /* 0x0000008100817308 */ /* 0x000fe20000000800 */
[----:B------:R-:W-:Y:S02]  /*14730*/  WARPGROUP.DEPBAR.LE gsb0, 0x0 ;  /* 0x00008000000079c5 */ /* 0x000fe40000010000 */
[----:B------:R2:W-:Y:S06]  /*14740*/  BAR.ARV R109, 0x100 ;  /* 0x0004006d0000751d */ /* 0x0005ec0000002000 */
[----:B--2---:R-:W-:Y:S01]  /*14750*/  FADD.FTZ R109, R108, R111 ;  /* 0x0000006f6c6d7221 */ /* 0x004fe20000010000 */
[----:B------:R-:W-:-:S02]  /*14760*/  @!P1 IMAD R111, R154, 0x8, R16 ;  /* 0x000000089a6f9824 */ /* 0x000fc400078e0210 */
[----:B------:R-:W-:Y:S02]  /*14770*/  @!P1 IMAD R108, R0, 0x8, R16 ;  /* 0x00000008006c9824 */ /* 0x000fe400078e0210 */
[----:B------:R-:W-:Y:S02]  /*14780*/  @!P1 VIADD R111, R111, 0x31c40 ;  /* 0x00031c406f6f9836 */ /* 0x000fe40000000000 */
[----:B------:R-:W-:Y:S02]  /*14790*/  @!P1 VIADD R108, R108, 0x31c60 ;  /* 0x00031c606c6c9836 */ /* 0x000fe40000000000 */
[----:B------:R-:W-:Y:S01]  /*147a0*/  FADD.FTZ R0, R107, R109 ;  /* 0x0000006d6b007221 */ /* 0x000fe20000010000 */
[----:B------:R-:W-:Y:S02]  /*147b0*/  F2FP.BF16.F32.PACK_AB R107, R123, R107 ;  /* 0x0000006b7b6b723e */ /* 0x000fe400000010ff */
[----:B------:R-:W-:Y:S02]  /*147c0*/  @!P1 PRMT R111, RZ, 0x654, R111 ;  /* 0x00000654ff6f9816 */ /* 0x000fe4000000006f */
[----:B------:R-:W-:-:S02]  /*147d0*/  @!P1 PRMT R108, RZ, 0x654, R108 ;  /* 0x00000654ff6c9816 */ /* 0x000fc4000000006c */
[----:B------:R2:W-:Y:S02]  /*147e0*/  @!P1 SYNCS.ARRIVE.TRANS64.RED.A1T0 RZ, [R111+URZ], RZ ;  /* 0x000000ff6fff99a7 */ /* 0x0005e4000810043f */
[----:B------:R4:W-:Y:S01]  /*147f0*/  @!P1 SYNCS.ARRIVE.TRANS64.RED.A1T0 RZ, [R108+URZ], RZ ;  /* 0x000000ff6cff99a7 */ /* 0x0009e2000810043f */
[----:B------:R0:W-:Y:S01]  /*14800*/  STSM.16.M88.4 [R18+0x24300], R104 ;  /* 0x0243006812007844 */ /* 0x0001e20000000200 */
[----:B------:R-:W-:Y:S01]  /*14810*/  MUFU.EX2 R99, R99 ;  /* 0x0000006300637308 */ /* 0x000fe20000000800 */
[----:B------:R-:W-:-:S07]  /*14820*/  FADD.FTZ R123, R123, R0 ;  /* 0x000000007b7b7221 */ /* 0x000fce0000010000 */
[----:B0-----:R-:W-:Y:S08]  /*14830*/  MUFU.EX2 R105, R89 ;  /* 0x0000005900697308 */ /* 0x001ff00000000800 */
[----:B------:R-:W0:Y:S01]  /*14840*/  MUFU.EX2 R89, R95 ;  /* 0x0000005f00597308 */ /* 0x000e220000000800 */
[----:B------:R-:W-:Y:S01]  /*14850*/  FFMA.FTZ R102, R114, R15, -R150 ;  /* 0x0000000f72667223 */ /* 0x000fe20000010896 */
[----:B---3--:R-:W-:-:S06]  /*14860*/  FADD.FTZ R143, R131, R143 ;  /* 0x0000008f838f7221 */ /* 0x008fcc0000010000 */
[----:B------:R-:W3:Y:S01]  /*14870*/  MUFU.EX2 R128, R128 ;  /* 0x0000008000807308 */ /* 0x000ee20000000800 */
[----:B------:R-:W-:-:S07]  /*14880*/  FFMA.FTZ R103, R113, R15, -R150 ;  /* 0x0000000f71677223 */ /* 0x000fce0000010896 */
[----:B------:R-:W-:Y:S01]  /*14890*/  MUFU.EX2 R122, R81 ;  /* 0x00000051007a7308 */ /* 0x000fe20000000800 */
[----:B-1----:R-:W-:-:S07]  /*148a0*/  FADD.FTZ R143, R130, R143 ;  /* 0x0000008f828f7221 */ /* 0x002fce0000010000 */
[----:B------:R0:W-:Y:S08]  /*148b0*/  MUFU.EX2 R134, R80 ;  /* 0x0000005000867308 */ /* 0x0001f00000000800 */
[----:B------:R-:W-:Y:S01]  /*148c0*/  MUFU.EX2 R81, R100 ;  /* 0x0000006400517308 */ /* 0x000fe20000000800 */
[----:B0-----:R-:W-:-:S07]  /*148d0*/  FADD.FTZ R80, R89, R123 ;  /* 0x0000007b59507221 */ /* 0x001fce0000010000 */
[----:B------:R-:W0:Y:S01]  /*148e0*/  MUFU.EX2 R127, R127 ;  /* 0x0000007f007f7308 */ /* 0x000e220000000800 */
[----:B------:R-:W-:Y:S01]  /*148f0*/  FADD.FTZ R80, R97, R80 ;  /* 0x0000005061507221 */ /* 0x000fe20000010000 */
[----:B------:R-:W-:-:S06]  /*14900*/  FADD.FTZ R143, R129, R143 ;  /* 0x0000008f818f7221 */ /* 0x000fcc0000010000 */
[----:B------:R-:W1:Y:S01]  /*14910*/  MUFU.EX2 R101, R101 ;  /* 0x0000006500657308 */ /* 0x000e620000000800 */
[----:B------:R-:W-:Y:S01]  /*14920*/  FADD.FTZ R80, R98, R80 ;  /* 0x0000005062507221 */ /* 0x000fe20000010000 */
[----:B------:R-:W-:-:S06]  /*14930*/  FFMA.FTZ R79, R139, R15, -R150 ;  /* 0x0000000f8b4f7223 */ /* 0x000fcc0000010896 */
[----:B------:R-:W2:Y:S01]  /*14940*/  MUFU.EX2 R126, R126 ;  /* 0x0000007e007e7308 */ /* 0x000ea20000000800 */
[-CC-:B------:R-:W-:Y:S01]  /*14950*/  FFMA.FTZ R112, R112, R15.reuse, -R150.reuse ;  /* 0x0000000f70707223 */ /* 0x180fe20000010896 */
[----:B------:R-:W-:-:S06]  /*14960*/  FFMA.FTZ R113, R157, R15, -R150 ;  /* 0x0000000f9d717223 */ /* 0x000fcc0000010896 */
[----:B------:R-:W4:Y:S01]  /*14970*/  MUFU.EX2 R102, R102 ;  /* 0x0000006600667308 */ /* 0x000f220000000800 */
[----:B------:R-:W-:Y:S01]  /*14980*/  FFMA.FTZ R78, R138, R15, -R150 ;  /* 0x0000000f8a4e7223 */ /* 0x000fe20000010896 */
[----:B---3--:R-:W-:-:S06]  /*14990*/  FADD.FTZ R143, R128, R143 ;  /* 0x0000008f808f7221 */ /* 0x008fcc0000010000 */
[----:B------:R-:W3:Y:S01]  /*149a0*/  MUFU.EX2 R125, R125 ;  /* 0x0000007d007d7308 */ /* 0x000ee20000000800 */
[----:B------:R-:W-:Y:S01]  /*149b0*/  FFMA.FTZ R114, R156, R15, -R150 ;  /* 0x0000000f9c727223 */ /* 0x000fe20000010896 */
[----:B0-----:R-:W-:-:S06]  /*149c0*/  FADD.FTZ R143, R127, R143 ;  /* 0x0000008f7f8f7221 */ /* 0x001fcc0000010000 */
[----:B------:R0:W-:Y:S08]  /*149d0*/  MUFU.EX2 R139, R84 ;  /* 0x00000054008b7308 */ /* 0x0001f00000000800 */
[----:B------:R-:W3:Y:S01]  /*149e0*/  MUFU.EX2 R103, R103 ;  /* 0x0000006700677308 */ /* 0x000ee20000000800 */
[----:B0-----:R-:W-:-:S07]  /*149f0*/  FADD.FTZ R84, R99, R80 ;  /* 0x0000005063547221 */ /* 0x001fce0000010000 */
[----:B------:R-:W0:Y:S01]  /*14a00*/  MUFU.EX2 R124, R124 ;  /* 0x0000007c007c7308 */ /* 0x000e220000000800 */
[----:B------:R-:W-:-:S07]  /*14a10*/  FADD.FTZ R84, R81, R84 ;  /* 0x0000005451547221 */ /* 0x000fce0000010000 */
[----:B------:R-:W-:Y:S01]  /*14a20*/  MUFU.EX2 R138, R85 ;  /* 0x00000055008a7308 */ /* 0x000fe20000000800 */
[----:B-1----:R-:W-:Y:S01]  /*14a30*/  FADD.FTZ R84, R101, R84 ;  /* 0x0000005465547221 */ /* 0x002fe20000010000 */
[----:B------:R-:W-:-:S06]  /*14a40*/  FFMA.FTZ R115, R115, R15, -R150 ;  /* 0x0000000f73737223 */ /* 0x000fcc0000010896 */
[----:B------:R-:W1:Y:S01]  /*14a50*/  MUFU.EX2 R85, R112 ;  /* 0x0000007000557308 */ /* 0x000e620000000800 */
[----:B--2---:R-:W-:-:S07]  /*14a60*/  FADD.FTZ R143, R126, R143 ;  /* 0x0000008f7e8f7221 */ /* 0x004fce0000010000 */
[----:B------:R-:W-:Y:S01]  /*14a70*/  MUFU.EX2 R111, R76 ;  /* 0x0000004c006f7308 */ /* 0x000fe20000000800 */
[----:B------:R-:W-:-:S07]  /*14a80*/  FFMA.FTZ R116, R116, R15, -R150 ;  /* 0x0000000f74747223 */ /* 0x000fce0000010896 */
[----:B------:R-:W2:Y:S08]  /*14a90*/  MUFU.EX2 R113, R113 ;  /* 0x0000007100717308 */ /* 0x000eb00000000800 */
[----:B------:R4:W-:Y:S01]  /*14aa0*/  MUFU.EX2 R95, R91 ;  /* 0x0000005b005f7308 */ /* 0x0009e20000000800 */
[----:B------:R-:W-:-:S07]  /*14ab0*/  FFMA.FTZ R117, R117, R15, -R150 ;  /* 0x0000000f75757223 */ /* 0x000fce0000010896 */
[----:B------:R-:W2:Y:S01]  /*14ac0*/  MUFU.EX2 R114, R114 ;  /* 0x0000007200727308 */ /* 0x000ea20000000800 */
[----:B----4-:R-:W-:-:S07]  /*14ad0*/  F2FP.BF16.F32.PACK_AB R91, R99, R98 ;  /* 0x00000062635b723e */ /* 0x010fce00000010ff */
[----:B------:R4:W-:Y:S01]  /*14ae0*/  MUFU.EX2 R99, R82 ;  /* 0x0000005200637308 */ /* 0x0009e20000000800 */
[----:B------:R-:W-:-:S07]  /*14af0*/  F2FP.BF16.F32.PACK_AB R89, R97, R89 ;  /* 0x000000596159723e */ /* 0x000fce00000010ff */
[----:B------:R-:W2:Y:S01]  /*14b00*/  MUFU.EX2 R109, R73 ;  /* 0x00000049006d7308 */ /* 0x000ea20000000800 */
[----:B----4-:R-:W-:Y:S01]  /*14b10*/  FADD.FTZ R82, R102, R84 ;  /* 0x0000005466527221 */ /* 0x010fe20000010000 */
[----:B---3--:R-:W-:-:S03]  /*14b20*/  FADD.FTZ R84, R125, R143 ;  /* 0x0000008f7d547221 */ /* 0x008fc60000010000 */
[----:B------:R-:W-:Y:S01]  /*14b30*/  FADD.FTZ R82, R103, R82 ;  /* 0x0000005267527221 */ /* 0x000fe20000010000 */
[----:B0-----:R-:W-:Y:S02]  /*14b40*/  FADD.FTZ R84, R124, R84 ;  /* 0x000000547c547221 */ /* 0x001fe40000010000 */
[----:B------:R-:W0:Y:S01]  /*14b50*/  MUFU.EX2 R115, R115 ;  /* 0x0000007300737308 */ /* 0x000e220000000800 */
[----:B-1----:R-:W-:Y:S01]  /*14b60*/  FADD.FTZ R82, R85, R82 ;  /* 0x0000005255527221 */ /* 0x002fe20000010000 */
[----:B------:R-:W-:-:S06]  /*14b70*/  FFMA.FTZ R118, R118, R15, -R150 ;  /* 0x0000000f76767223 */ /* 0x000fcc0000010896 */
[----:B------:R-:W1:Y:S01]  /*14b80*/  MUFU.EX2 R116, R116 ;  /* 0x0000007400747308 */ /* 0x000e620000000800 */
[----:B--2---:R-:W-:Y:S01]  /*14b90*/  FADD.FTZ R82, R113, R82 ;  /* 0x0000005271527221 */ /* 0x004fe20000010000 */
[----:B------:R-:W-:-:S06]  /*14ba0*/  FFMA.FTZ R119, R119, R15, -R150 ;  /* 0x0000000f77777223 */ /* 0x000fcc0000010896 */
[----:B------:R-:W-:Y:S08]  /*14bb0*/  MUFU.EX2 R108, R88 ;  /* 0x00000058006c7308 */ /* 0x000ff00000000800 */
[----:B------:R2:W-:Y:S01]  /*14bc0*/  MUFU.EX2 R97, R83 ;  /* 0x0000005300617308 */ /* 0x0005e20000000800 */
[----:B------:R-:W-:Y:S01]  /*14bd0*/  FADD.FTZ R82, R114, R82 ;  /* 0x0000005272527221 */ /* 0x000fe20000010000 */
[----:B--2---:R-:W-:-:S06]  /*14be0*/  FADD.FTZ R83, R111, R84 ;  /* 0x000000546f537221 */ /* 0x004fcc0000010000 */
[----:B------:R-:W2:Y:S01]  /*14bf0*/  MUFU.EX2 R117, R117 ;  /* 0x0000007500757308 */ /* 0x000ea20000000800 */
[----:B------:R-:W-:-:S07]  /*14c00*/  FADD.FTZ R83, R122, R83 ;  /* 0x000000537a537221 */ /* 0x000fce0000010000 */
[----:B------:R-:W3:Y:S01]  /*14c10*/  MUFU.EX2 R135, R77 ;  /* 0x0000004d00877308 */ /* 0x000ee20000000800 */
[----:B------:R-:W-:Y:S01]  /*14c20*/  FFMA.FTZ R120, R120, R15, -R150 ;  /* 0x0000000f78787223 */ /* 0x000fe20000010896 */
[----:B------:R-:W-:Y:S01]  /*14c30*/  FADD.FTZ R83, R109, R83 ;  /* 0x000000536d537221 */ /* 0x000fe20000010000 */
[----:B0-----:R-:W-:-:S05]  /*14c40*/  FADD.FTZ R84, R115, R82 ;  /* 0x0000005273547221 */ /* 0x001fca0000010000 */
[----:B------:R-:W-:Y:S01]  /*14c50*/  MUFU.EX2 R118, R118 ;  /* 0x0000007600767308 */ /* 0x000fe20000000800 */
[----:B------:R-:W-:Y:S01]  /*14c60*/  FFMA.FTZ R121, R121, R15, -R150 ;  /* 0x0000000f79797223 */ /* 0x000fe20000010896 */
[----:B------:R-:W-:-:S06]  /*14c70*/  FADD.FTZ R83, R134, R83 ;  /* 0x0000005386537221 */ /* 0x000fcc0000010000 */
[----:B------:R-:W0:Y:S01]  /*14c80*/  MUFU.EX2 R107, R96 ;  /* 0x00000060006b7308 */ /* 0x000e220000000800 */
[----:B-1----:R-:W-:-:S07]  /*14c90*/  FADD.FTZ R84, R116, R84 ;  /* 0x0000005474547221 */ /* 0x002fce0000010000 */
[----:B------:R-:W1:Y:S01]  /*14ca0*/  MUFU.EX2 R119, R119 ;  /* 0x0000007700777308 */ /* 0x000e620000000800 */
[----:B------:R-:W-:-:S07]  /*14cb0*/  FFMA.FTZ R75, R137, R15, -R150 ;  /* 0x0000000f894b7223 */ /* 0x000fce0000010896 */
[----:B------:R-:W4:Y:S01]  /*14cc0*/  MUFU.EX2 R136, R72 ;  /* 0x0000004800887308 */ /* 0x000f220000000800 */
[----:B--2---:R-:W-:-:S07]  /*14cd0*/  FADD.FTZ R84, R117, R84 ;  /* 0x0000005475547221 */ /* 0x004fce0000010000 */
[----:B------:R-:W2:Y:S01]  /*14ce0*/  MUFU.EX2 R120, R120 ;  /* 0x0000007800787308 */ /* 0x000ea20000000800 */
[----:B------:R-:W-:-:S07]  /*14cf0*/  F2FP.BF16.F32.PACK_AB R88, R132, R133 ;  /* 0x000000858458723e */ /* 0x000fce00000010ff */
[----:B------:R-:W2:Y:S01]  /*14d00*/  MUFU.EX2 R106, R93 ;  /* 0x0000005d006a7308 */ /* 0x000ea20000000800 */
[----:B------:R-:W-:-:S07]  /*14d10*/  F2FP.BF16.F32.PACK_AB R80, R128, R129 ;  /* 0x000000818050723e */ /* 0x000fce00000010ff */
[----:B------:R3:W-:Y:S01]  /*14d20*/  MUFU.EX2 R100, R86 ;  /* 0x0000005600647308 */ /* 0x0007e20000000800 */
[----:B------:R-:W-:Y:S02]  /*14d30*/  F2FP.BF16.F32.PACK_AB R81, R101, R81 ;  /* 0x000000516551723e */ /* 0x000fe400000010ff */
[----:B------:R-:W-:Y:S01]  /*14d40*/  F2FP.BF16.F32.PACK_AB R82, R126, R127 ;  /* 0x0000007f7e52723e */ /* 0x000fe200000010ff */
[----:B---3--:R-:W-:-:S04]  /*14d50*/  FADD.FTZ R86, R108, R83 ;  /* 0x000000536c567221 */ /* 0x008fc80000010000 */
[----:B------:R-:W3:Y:S01]  /*14d60*/  MUFU.EX2 R121, R121 ;  /* 0x0000007900797308 */ /* 0x000ee20000000800 */
[----:B------:R-:W-:Y:S01]  /*14d70*/  F2FP.BF16.F32.PACK_AB R83, R103, R102 ;  /* 0x000000666753723e */ /* 0x000fe200000010ff */
[----:B------:R-:W-:-:S06]  /*14d80*/  FADD.FTZ R86, R135, R86 ;  /* 0x0000005687567221 */ /* 0x000fcc0000010000 */
[----:B------:R-:W3:Y:S01]  /*14d90*/  MUFU.EX2 R137, R21 ;  /* 0x0000001500897308 */ /* 0x000ee20000000800 */
[----:B0-----:R-:W-:-:S07]  /*14da0*/  FADD.FTZ R86, R107, R86 ;  /* 0x000000566b567221 */ /* 0x001fce0000010000 */
[----:B------:R0:W3:Y:S08]  /*14db0*/  MUFU.EX2 R0, R90 ;  /* 0x0000005a00007308 */ /* 0x0000f00000000800 */
[----:B------:R1:W-:Y:S01]  /*14dc0*/  MUFU.EX2 R98, R87 ;  /* 0x0000005700627308 */ /* 0x0003e20000000800 */
[----:B0-----:R-:W-:-:S05]  /*14dd0*/  F2FP.BF16.F32.PACK_AB R90, R130, R131 ;  /* 0x00000083825a723e */ /* 0x001fca00000010ff */
[----:B------:R-:W-:Y:S01]  /*14de0*/  STSM.16.M88.4 [R18+0x25b00], R88 ;  /* 0x025b005812007844 */ /* 0x000fe20000000200 */
[----:B-1----:R-:W-:-:S03]  /*14df0*/  FADD.FTZ R87, R118, R84 ;  /* 0x0000005476577221 */ /* 0x002fc60000010000 */
[----:B------:R4:W-:Y:S01]  /*14e00*/  STSM.16.M88.4 [R18+0x27300], R80 ;  /* 0x0273005012007844 */ /* 0x0009e20000000200 */
[----:B------:R-:W-:Y:S01]  /*14e10*/  FADD.FTZ R87, R119, R87 ;  /* 0x0000005777577221 */ /* 0x000fe20000010000 */
[----:B------:R-:W0:Y:S08]  /*14e20*/  MUFU.EX2 R94, R94 ;  /* 0x0000005e005e7308 */ /* 0x000e300000000800 */
[----:B------:R-:W1:Y:S01]  /*14e30*/  MUFU.EX2 R104, R92 ;  /* 0x0000005c00687308 */ /* 0x000e620000000800 */
[----:B----4-:R-:W-:Y:S01]  /*14e40*/  FADD.FTZ R80, R136, R86 ;  /* 0x0000005688507221 */ /* 0x010fe20000010000 */
[----:B--2---:R-:W-:-:S03]  /*14e50*/  FADD.FTZ R81, R120, R87 ;  /* 0x0000005778517221 */ /* 0x004fc60000010000 */
[----:B------:R-:W-:Y:S01]  /*14e60*/  FADD.FTZ R82, R106, R80 ;  /* 0x000000506a527221 */ /* 0x000fe20000010000 */
[----:B---3--:R-:W-:-:S03]  /*14e70*/  FADD.FTZ R81, R121, R81 ;  /* 0x0000005179517221 */ /* 0x008fc60000010000 */
[----:B------:R-:W-:Y:S01]  /*14e80*/  FADD.FTZ R82, R137, R82 ;  /* 0x0000005289527221 */ /* 0x000fe20000010000 */
[----:B------:R-:W2:Y:S01]  /*14e90*/  MUFU.EX2 R93, R140 ;  /* 0x0000008c005d7308 */ /* 0x000ea20000000800 */
[----:B------:R-:W-:Y:S02]  /*14ea0*/  FADD.FTZ R83, R0, R81 ;  /* 0x0000005100537221 */ /* 0x000fe40000010000 */
[----:B------:R-:W-:Y:S01]  /*14eb0*/  FADD.FTZ R88, R105, R82 ;  /* 0x0000005269587221 */ /* 0x000fe20000010000 */
[----:B------:R-:W-:Y:S01]  /*14ec0*/  F2FP.BF16.F32.PACK_AB R84, R124, R125 ;  /* 0x0000007d7c54723e */ /* 0x000fe200000010ff */
[----:B------:R-:W-:Y:S01]  /*14ed0*/  FADD.FTZ R89, R95, R83 ;  /* 0x000000535f597221 */ /* 0x000fe20000010000 */
[----:B------:R-:W-:Y:S02]  /*14ee0*/  F2FP.BF16.F32.PACK_AB R85, R113, R85 ;  /* 0x000000557155723e */ /* 0x000fe400000010ff */
[----:B------:R-:W-:Y:S01]  /*14ef0*/  F2FP.BF16.F32.PACK_AB R86, R122, R111 ;  /* 0x0000006f7a56723e */ /* 0x000fe200000010ff */
[----:B------:R-:W3:Y:S01]  /*14f00*/  MUFU.EX2 R96, R141 ;  /* 0x0000008d00607308 */ /* 0x000ee20000000800 */
[----:B------:R-:W-:Y:S01]  /*14f10*/  F2FP.BF16.F32.PACK_AB R87, R115, R114 ;  /* 0x000000727357723e */ /* 0x000fe200000010ff */
[----:B------:R-:W-:Y:S01]  /*14f20*/  FADD.FTZ R88, R138, R88 ;  /* 0x000000588a587221 */ /* 0x000fe20000010000 */
[----:B0-----:R-:W-:-:S03]  /*14f30*/  FADD.FTZ R89, R94, R89 ;  /* 0x000000595e597221 */ /* 0x001fc60000010000 */
[----:B------:R1:W-:Y:S02]  /*14f40*/  STSM.16.M88.4 [R18+0x28b00], R84 ;  /* 0x028b005412007844 */ /* 0x0003e40000000200 */
[----:B------:R-:W0:Y:S01]  /*14f50*/  MUFU.EX2 R77, R142 ;  /* 0x0000008e004d7308 */ /* 0x000e220000000800 */
[----:B------:R-:W-:Y:S01]  /*14f60*/  FADD.FTZ R90, R99, R89 ;  /* 0x00000059635a7221 */ /* 0x000fe20000010000 */
[----:B------:R-:W-:Y:S02]  /*14f70*/  F2FP.BF16.F32.PACK_AB R80, R134, R109 ;  /* 0x0000006d8650723e */ /* 0x000fe400000010ff */
[----:B------:R-:W-:-:S04]  /*14f80*/  F2FP.BF16.F32.PACK_AB R81, R117, R116 ;  /* 0x000000747551723e */ /* 0x000fc800000010ff */
[----:B------:R-:W4:Y:S01]  /*14f90*/  MUFU.EX2 R75, R75 ;  /* 0x0000004b004b7308 */ /* 0x000f220000000800 */
[----:B-1----:R-:W-:-:S07]  /*14fa0*/  FADD.FTZ R84, R104, R88 ;  /* 0x0000005868547221 */ /* 0x002fce0000010000 */
[----:B------:R-:W1:Y:S01]  /*14fb0*/  MUFU.EX2 R92, R145 ;  /* 0x00000091005c7308 */ /* 0x000e620000000800 */
[----:B------:R-:W-:Y:S01]  /*14fc0*/  FADD.FTZ R102, R139, R84 ;  /* 0x000000548b667221 */ /* 0x000fe20000010000 */
[----:B------:R-:W-:Y:S01]  /*14fd0*/  F2FP.BF16.F32.PACK_AB R82, R135, R108 ;  /* 0x0000006c8752723e */ /* 0x000fe200000010ff */
[----:B------:R-:W-:Y:S01]  /*14fe0*/  FADD.FTZ R91, R97, R90 ;  /* 0x0000005a615b7221 */ /* 0x000fe20000010000 */
[----:B------:R-:W-:Y:S01]  /*14ff0*/  F2FP.BF16.F32.PACK_AB R83, R119, R118 ;  /* 0x000000767753723e */ /* 0x000fe200000010ff */
[----:B--2---:R-:W-:-:S03]  /*15000*/  FADD.FTZ R101, R93, R102 ;  /* 0x000000665d657221 */ /* 0x004fc60000010000 */
[----:B------:R-:W2:Y:S01]  /*15010*/  MUFU.EX2 R78, R78 ;  /* 0x0000004e004e7308 */ /* 0x000ea20000000800 */
[----:B------:R-:W-:Y:S01]  /*15020*/  FADD.FTZ R85, R100, R91 ;  /* 0x0000005b64557221 */ /* 0x000fe20000010000 */
[----:B------:R3:W-:Y:S06]  /*15030*/  STSM.16.M88.4 [R18+0x2a300], R80 ;  /* 0x02a3005012007844 */ /* 0x0007ec0000000200 */
[----:B------:R-:W2:Y:S01]  /*15040*/  MUFU.EX2 R21, R147 ;  /* 0x0000009300157308 */ /* 0x000ea20000000800 */
[----:B------:R-:W-:Y:S01]  /*15050*/  F2FP.BF16.F32.PACK_AB R91, R95, R0 ;  /* 0x000000005f5b723e */ /* 0x000fe200000010ff */
[----:B------:R-:W-:-:S06]  /*15060*/  FADD.FTZ R0, R98, R85 ;  /* 0x0000005562007221 */ /* 0x000fcc0000010000 */
[----:B------:R-:W2:Y:S01]  /*15070*/  MUFU.EX2 R79, R79 ;  /* 0x0000004f004f7308 */ /* 0x000ea20000000800 */
[----:B---3--:R-:W-:-:S07]  /*15080*/  FADD.FTZ R82, R96, R101 ;  /* 0x0000006560527221 */ /* 0x008fce0000010000 */
[----:B------:R-:W3:Y:S01]  /*15090*/  MUFU.EX2 R72, R151 ;  /* 0x0000009700487308 */ /* 0x000ee20000000800 */
[----:B0-----:R-:W-:Y:S01]  /*150a0*/  FADD.FTZ R85, R77, R82 ;  /* 0x000000524d557221 */ /* 0x001fe20000010000 */
[----:B----4-:R-:W-:-:S06]  /*150b0*/  FADD.FTZ R83, R75, R0 ;  /* 0x000000004b537221 */ /* 0x010fcc0000010000 */
[----:B------:R-:W0:Y:S01]  /*150c0*/  MUFU.EX2 R73, R152 ;  /* 0x0000009800497308 */ /* 0x000e220000000800 */
[----:B-1----:R-:W-:Y:S01]  /*150d0*/  FADD.FTZ R84, R92, R85 ;  /* 0x000000555c547221 */ /* 0x002fe20000010000 */
[----:B--2---:R-:W-:-:S03]  /*150e0*/  FADD.FTZ R0, R78, R83 ;  /* 0x000000534e007221 */ /* 0x004fc60000010000 */
[----:B------:R-:W-:Y:S01]  /*150f0*/  FADD.FTZ R95, R21, R84 ;  /* 0x00000054155f7221 */ /* 0x000fe20000010000 */
[----:B------:R-:W-:-:S03]  /*15100*/  FADD.FTZ R87, R79, R0 ;  /* 0x000000004f577221 */ /* 0x000fc60000010000 */
[----:B---3--:R-:W-:Y:S01]  /*15110*/  FADD.FTZ R0, R72, R95 ;  /* 0x0000005f48007221 */ /* 0x008fe20000010000 */
[----:B------:R-:W-:Y:S02]  /*15120*/  F2FP.BF16.F32.PACK_AB R86, R92, R77 ;  /* 0x0000004d5c56723e */ /* 0x000fe400000010ff */
[----:B------:R-:W-:Y:S02]  /*15130*/  F2FP.BF16.F32.PACK_AB R92, R72, R21 ;  /* 0x00000015485c723e */ /* 0x000fe400000010ff */
[----:B------:R-:W2:Y:S01]  /*15140*/  LDL R21, [R1+0x78] ;  /* 0x0000780001157983 */ /* 0x000ea20000100800 */
[----:B0-----:R-:W-:-:S03]  /*15150*/  FADD.FTZ R77, R73, R0 ;  /* 0x00000000494d7221 */ /* 0x001fc60000010000 */
[----:B------:R-:W2:Y:S01]  /*15160*/  LDL.LU R0, [R1+0x3c] ;  /* 0x00003c0001007983 */ /* 0x000ea20000300800 */
[-CC-:B------:R-:W-:Y:S01]  /*15170*/  FFMA.FTZ R144, R144, R15.reuse, -R150.reuse ;  /* 0x0000000f90907223 */ /* 0x180fe20000010896 */
[-CC-:B------:R-:W-:Y:S01]  /*15180*/  FFMA.FTZ R146, R146, R15.reuse, -R150.reuse ;  /* 0x0000000f92927223 */ /* 0x180fe20000010896 */
[-CC-:B------:R-:W-:Y:S01]  /*15190*/  FFMA.FTZ R148, R148, R15.reuse, -R150.reuse ;  /* 0x0000000f94947223 */ /* 0x180fe20000010896 */
[----:B------:R-:W-:-:S03]  /*151a0*/  FFMA.FTZ R149, R149, R15, -R150 ;  /* 0x0000000f95957223 */ /* 0x000fc60000010896 */
[----:B------:R-:W0:Y:S08]  /*151b0*/  MUFU.EX2 R144, R144 ;  /* 0x0000009000907308 */ /* 0x000e300000000800 */
[----:B------:R-:W1:Y:S08]  /*151c0*/  MUFU.EX2 R146, R146 ;  /* 0x0000009200927308 */ /* 0x000e700000000800 */
[----:B------:R-:W3:Y:S08]  /*151d0*/  MUFU.EX2 R76, R153 ;  /* 0x00000099004c7308 */ /* 0x000ef00000000800 */
[----:B------:R-:W-:Y:S08]  /*151e0*/  MUFU.EX2 R148, R148 ;  /* 0x0000009400947308 */ /* 0x000ff00000000800 */
[----:B------:R-:W4:Y:S01]  /*151f0*/  MUFU.EX2 R149, R149 ;  /* 0x0000009500957308 */ /* 0x000f220000000800 */
[----:B------:R-:W-:Y:S01]  /*15200*/  F2FP.BF16.F32.PACK_AB R85, R75, R98 ;  /* 0x000000624b55723e */ /* 0x000fe200000010ff */
[----:B0-----:R-:W-:Y:S01]  /*15210*/  FADD.FTZ R75, R144, R87 ;  /* 0x00000057904b7221 */ /* 0x001fe20000010000 */
[----:B------:R-:W-:-:S02]  /*15220*/  F2FP.BF16.F32.PACK_AB R88, R136, R107 ;  /* 0x0000006b8858723e */ /* 0x000fc400000010ff */
[----:B------:R-:W-:Y:S01]  /*15230*/  F2FP.BF16.F32.PACK_AB R89, R121, R120 ;  /* 0x000000787959723e */ /* 0x000fe200000010ff */
[----:B-1----:R-:W-:Y:S01]  /*15240*/  FADD.FTZ R75, R146, R75 ;  /* 0x0000004b924b7221 */ /* 0x002fe20000010000 */
[----:B------:R-:W-:Y:S01]  /*15250*/  F2FP.BF16.F32.PACK_AB R90, R137, R106 ;  /* 0x0000006a895a723e */ /* 0x000fe200000010ff */
[----:B---3--:R-:W-:Y:S01]  /*15260*/  FADD.FTZ R72, R76, R77 ;  /* 0x0000004d4c487221 */ /* 0x008fe20000010000 */
[----:B------:R-:W-:Y:S02]  /*15270*/  F2FP.BF16.F32.PACK_AB R80, R138, R105 ;  /* 0x000000698a50723e */ /* 0x000fe400000010ff */
[----:B------:R-:W-:Y:S02]  /*15280*/  F2FP.BF16.F32.PACK_AB R81, R99, R94 ;  /* 0x0000005e6351723e */ /* 0x000fe400000010ff */
[----:B------:R-:W-:Y:S02]  /*15290*/  F2FP.BF16.F32.PACK_AB R82, R139, R104 ;  /* 0x000000688b52723e */ /* 0x000fe400000010ff */
[----:B------:R-:W-:-:S02]  /*152a0*/  F2FP.BF16.F32.PACK_AB R83, R100, R97 ;  /* 0x000000616453723e */ /* 0x000fc400000010ff */
[----:B------:R-:W-:Y:S02]  /*152b0*/  F2FP.BF16.F32.PACK_AB R84, R96, R93 ;  /* 0x0000005d6054723e */ /* 0x000fe400000010ff */
[----:B------:R-:W-:Y:S02]  /*152c0*/  F2FP.BF16.F32.PACK_AB R87, R79, R78 ;  /* 0x0000004e4f57723e */ /* 0x000fe400000010ff */
[----:B------:R-:W-:Y:S02]  /*152d0*/  F2FP.BF16.F32.PACK_AB R93, R146, R144 ;  /* 0x00000090925d723e */ /* 0x000fe400000010ff */
[----:B------:R-:W-:Y:S02]  /*152e0*/  F2FP.BF16.F32.PACK_AB R94, R76, R73 ;  /* 0x000000494c5e723e */ /* 0x000fe400000010ff */
[C---:B----4-:R-:W-:Y:S01]  /*152f0*/  F2FP.BF16.F32.PACK_AB R95, R149.reuse, R148 ;  /* 0x00000094955f723e */ /* 0x050fe200000010ff */
[----:B------:R-:W-:Y:S01]  /*15300*/  FADD.FTZ R148, R148, R75 ;  /* 0x0000004b94947221 */ /* 0x000fe20000010000 */
[----:B------:R-:W-:Y:S04]  /*15310*/  STSM.16.M88.4 [R18+0x2bb00], R88 ;  /* 0x02bb005812007844 */ /* 0x000fe80000000200 */
[----:B------:R-:W-:Y:S04]  /*15320*/  STSM.16.M88.4 [R18+0x2d300], R80 ;  /* 0x02d3005012007844 */ /* 0x000fe80000000200 */
[----:B------:R0:W-:Y:S04]  /*15330*/  STL [R1+0x38], R72 ;  /* 0x0000384801007387 */ /* 0x0001e80000100800 */
[----:B------:R-:W-:Y:S04]  /*15340*/  STSM.16.M88.4 [R18+0x2eb00], R84 ;  /* 0x02eb005412007844 */ /* 0x000fe80000000200 */
[----:B------:R-:W-:Y:S01]  /*15350*/  STSM.16.M88.4 [R18+0x30300], R92 ;  /* 0x0303005c12007844 */ /* 0x000fe20000000200 */
[----:B0-----:R-:W-:Y:S01]  /*15360*/  FADD.FTZ R72, R149, R148 ;  /* 0x0000009495487221 */ /* 0x001fe20000010000 */
[----:B------:R-:W-:Y:S01]  /*15370*/  @!PT LDS RZ, [RZ] ;  /* 0x00000000fffff984 */ /* 0x000fe20000000800 */
[----:B------:R-:W-:Y:S01]  /*15380*/  @!PT LDS RZ, [RZ] ;  /* 0x00000000fffff984 */ /* 0x000fe20000000800 */
[----:B------:R-:W-:Y:S01]  /*15390*/  @!PT LDS RZ, [RZ] ;  /* 0x00000000fffff984 */ /* 0x000fe20000000800 */
[----:B------:R-:W-:Y:S01]  /*153a0*/  @!PT LDS RZ, [RZ] ;  /* 0x00000000fffff984 */ /* 0x000fe20000000800 */
[----:B------:R0:W-:Y:S06]  /*153b0*/  MEMBAR.ALL.CTA ;  /* 0x0000000000007992 */ /* 0x0001ec0000008000 */
[----:B0-----:R-:W0:Y:S04]  /*153c0*/  FENCE.VIEW.ASYNC.S ;  /* 0x00000000000073c6 */ /* 0x001e280000000000 */
[----:B------:R-:W-:Y:S04]  /*153d0*/  STL [R1+0x48], R72 ;  /* 0x0000484801007387 */ /* 0x000fe80000100800 */
[----:B------:R1:W5:Y:S01]  /*153e0*/  LDL R157, [R1+0x60] ;  /* 0x00006000019d7983 */ /* 0x0003620000100800 */
        /* <DEDUP_REMOVED lines=48> */
[----:B------:R-:W-:Y:S01]  /*156f0*/  IMAD.MOV.U32 R156, RZ, RZ, R14 ;  /* 0x000000ffff9c7224 */ /* 0x000fe200078e000e */
[C---:B--2---:R-:W-:Y:S01]  /*15700*/  ISETP.GT.AND P2, PT, R0.reuse, R21, PT ;  /* 0x000000150000720c */ /* 0x044fe20003f44270 */
[----:B------:R-:W-:-:S05]  /*15710*/  VIADD R0, R0, 0xffffffff ;  /* 0xffffffff00007836 */ /* 0x000fca0000000000 */
[----:B------:R2:W-:Y:S04]  /*15720*/  STL [R1+0x3c], R0 ;  /* 0x00003c0001007387 */ /* 0x0005e80000100800 */
[----:B------:R1:W-:Y:S01]  /*15730*/  STL [R1+0x34], R74 ;  /* 0x0000344a01007387 */ /* 0x0003e20000100800 */
[----:B--2---:R-:W-:Y:S01]  /*15740*/  IMAD.MOV.U32 R0, RZ, RZ, R154 ;  /* 0x000000ffff007224 */ /* 0x004fe200078e009a */
[----:B0-----:R-:W-:Y:S01]  /*15750*/  NOP ;  /* 0x0000000000007918 */ /* 0x001fe20000000000 */
[----:B------:R-:W-:Y:S05]  /*15760*/  @P2 BRA `(.L_x_531) ;  /* 0xffffffac001c2947 */ /* 0x000fea000383ffff */
.L_x_521:
[----:B------:R-:W-:Y:S05]  /*15770*/  WARPSYNC.ALL ;  /* 0x0000000000007948 */ /* 0x000fea0003800000 */
[----:B------:R-:W-:Y:S06]  /*15780*/  BAR.ARV 0x8, 0x200 ;  /* 0x0208000000007b1d */ /* 0x000fec0000002000 */
[----:B------:R-:W-:Y:S05]  /*15790*/  @!P0 BRA `(.L_x_532) ;  /* 0x0000000000048947 */ /* 0x000fea0003800000 */
[----:B------:R-:W-:Y:S01]  /*157a0*/  BPT.TRAP 0x1 ;  /* 0x000000040000795c */ /* 0x000fe20000300000 */
.L_x_532:
[----:B------:R-:W2:Y:S01]  /*157b0*/  LDL R2, [R1+0x60] ;  /* 0x0000600001027983 */ /* 0x000ea20000100800 */
[----:B------:R-:W-:Y:S01]  /*157c0*/  IMAD R0, R154, 0x8, R16 ;  /* 0x000000089a007824 */ /* 0x000fe200078e0210 */
[----:B--2---:R-:W-:-:S04]  /*157d0*/  SHF.L.U32 R3, R2, 0x1f, RZ ;  /* 0x0000001f02037819 */ /* 0x004fc800000006ff */
[----:B------:R0:W2:Y:S01]  /*157e0*/  SYNCS.PHASECHK.TRANS64.TRYWAIT P2, [R0+URZ+0x31c50], R3 ;  /* 0x031c5003000075a7 */ /* 0x0000a2000804017f */
[----:B------:R-:W-:Y:S05]  /*157f0*/  @!P0 BRA `(.L_x_533) ;  /* 0x0000000000048947 */ /* 0x000fea0003800000 */
[----:B------:R-:W-:Y:S01]  /*15800*/  BPT.TRAP 0x1 ;  /* 0x000000040000795c */ /* 0x000fe20000300000 */
.L_x_533:
[----:B------:R-:W3:Y:S01]  /*15810*/  LDL.LU R2, [R1+0x84] ;  /* 0x0000840001027983 */ /* 0x000ee20000300800 */
[----:B------:R-:W-:Y:S02]  /*15820*/  VIADD R16, R16, 0x200 ;  /* 0x0000020010107836 */ /* 0x000fe40000000000 */
[----:B------:R-:W-:-:S03]  /*15830*/  IMAD.MOV.U32 R5, RZ, RZ, -0x3ffffff0 ;  /* 0xc0000010ff057424 */ /* 0x000fc600078e00ff */
[----:B------:R-:W-:-:S04]  /*15840*/  SHF.R.U32.HI R16, RZ, 0x4, R16 ;  /* 0x00000004ff107819 */ /* 0x000fc80000011610 */
[----:B------:R-:W-:-:S04]  /*15850*/  LOP3.LUT R16, R16, 0x3fff, RZ, 0xc0, !PT ;  /* 0x00003fff10107812 */ /* 0x000fc800078ec0ff */
[----:B------:R-:W-:Y:S02]  /*15860*/  LOP3.LUT R7, R16, 0x2400000, RZ, 0xfc, !PT ;  /* 0x0240000010077812 */ /* 0x000fe400078efcff */
[----:B---3--:R-:W-:Y:S01]  /*15870*/  LOP3.LUT R4, R2, 0x10000, RZ, 0xfc, !PT ;  /* 0x0001000002047812 */ /* 0x008fe200078efcff */
[----:B--2---:R-:W-:Y:S06]  /*15880*/  @P2 BRA `(.L_x_534) ;  /* 0x0000000000082947 */ /* 0x004fec0003800000 */
[----:B------:R-:W2:Y:S02]  /*15890*/  SYNCS.PHASECHK.TRANS64.TRYWAIT P0, [R0+URZ+0x31c50], R3 ;  /* 0x031c5003000075a7 */ /* 0x000ea4000800017f */
[----:B--2---:R-:W-:Y:S05]  /*158a0*/  @!P0 BRA `(.L_x_535) ;  /* 0x000000bc008c8947 */ /* 0x004fea0003800000 */
.L_x_534:
[----:B------:R-:W-:Y:S01]  /*158b0*/  IMAD R2, R154, 0x6c0, R7 ;  /* 0x000006c09a027824 */ /* 0x000fe200078e0207 */
[----:B------:R-:W3:Y:S01]  /*158c0*/  LDL.LU R11, [R1+0x38] ;  /* 0x00003800010b7983 */ /* 0x000ee20000300800 */
[----:B0-2---:R-:W-:Y:S01]  /*158d0*/  IMAD.MOV.U32 R3, RZ, RZ, -0x7fffffe0 ;  /* 0x80000020ff037424 */ /* 0x005fe200078e00ff */
[----:B------:R-:W-:Y:S05]  /*158e0*/  WARPSYNC.ALL ;  /* 0x0000000000007948 */ /* 0x000fea0003800000 */
[C---:B------:R-:W-:Y:S01]  /*158f0*/  R2UR UR4, R4.reuse ;  /* 0x00000000040472ca */ /* 0x040fe200000e0000 */
[----:B------:R-:W-:Y:S01]  /*15900*/  VIADD R6, R4, 0x180 ;  /* 0x0000018004067836 */ /* 0x000fe20000000000 */
[----:B------:R-:W-:Y:S01]  /*15910*/  R2UR UR5, R5 ;  /* 0x00000000050572ca */ /* 0x000fe200000e0000 */
[C---:B------:R-:W-:Y:S01]  /*15920*/  VIADD R8, R2.reuse, 0x40 ;  /* 0x0000004002087836 */ /* 0x040fe20000000000 */
[----:B------:R-:W-:Y:S01]  /*15930*/  R2UR UR6, R2 ;  /* 0x00000000020672ca */ /* 0x000fe200000e0000 */
[----:B------:R-:W-:Y:S01]  /*15940*/  IMAD.MOV.U32 R7, RZ, RZ, -0x3ffffff0 ;  /* 0xc0000010ff077424 */ /* 0x000fe200078e00ff */
[----:B------:R-:W-:Y:S01]  /*15950*/  R2UR UR7, R3 ;  /* 0x00000000030772ca */ /* 0x000fe200000e0000 */
[----:B------:R-:W-:Y:S01]  /*15960*/  WARPGROUP.ARRIVE ;  /* 0x00000000000079c5 */ /* 0x000fe20000000000 */
[----:B------:R-:W-:Y:S01]  /*15970*/  IMAD.MOV.U32 R9, RZ, RZ, -0x7fffffe0 ;  /* 0x80000020ff097424 */ /* 0x000fe200078e00ff */
[----:B------:R-:W2:Y:S04]  /*15980*/  LDL.LU R10, [R1+0x48] ;  /* 0x00004800010a7983 */ /* 0x000ea80000300800 */
[----:B------:R-:W4:Y:S01]  /*15990*/  LDL.LU R12, [R1+0x60] ;  /* 0x00006000010c7983 */ /* 0x000f220000300800 */
[----:B------:R-:W-:-:S02]  /*159a0*/  IMAD.MOV.U32 R5, RZ, RZ, -0x3ffffff0 ;  /* 0xc0000010ff057424 */ /* 0x000fc400078e00ff */
[----:B------:R-:W-:Y:S01]  /*159b0*/  IMAD.MOV.U32 R3, RZ, RZ, -0x7fffffe0 ;  /* 0x80000020ff037424 */ /* 0x000fe200078e00ff */
[----:B------:R-:W4:Y:S01]  /*159c0*/  LDL.LU R13, [R1+0xa4] ;  /* 0x0000a400010d7983 */ /* 0x000f220000300800 */
[----:B------:R-:W-:Y:S01]  /*159d0*/  VIADD R154, R154, 0x1 ;  /* 0x000000019a9a7836 */ /* 0x000fe20000000000 */
[----:B------:R-:W-:Y:S01]  /*159e0*/  HGMMA.64x96x16.F32.BF16 R24, gdesc[UR4].tnspB, R24, gsb0 ;  /* 0x41600000041879f0 */ /* 0x000fe20008001818 */
[----:B------:R-:W-:Y:S01]  /*159f0*/  R2UR UR4, R6 ;  /* 0x00000000060472ca */ /* 0x000fe200000e0000 */
[----:B------:R-:W-:Y:S01]  /*15a00*/  VIADD R6, R4, 0x300 ;  /* 0x0000030004067836 */ /* 0x000fe20000000000 */
[----:B------:R-:W-:Y:S01]  /*15a10*/  R2UR UR5, R7 ;  /* 0x00000000070572ca */ /* 0x000fe200000e0000 */
[----:B------:R-:W-:Y:S01]  /*15a20*/  IMAD.MOV.U32 R7, RZ, RZ, -0x3ffffff0 ;  /* 0xc0000010ff077424 */ /* 0x000fe200078e00ff */
[----:B------:R-:W-:Y:S01]  /*15a30*/  R2UR UR6, R8 ;  /* 0x00000000080672ca */ /* 0x000fe200000e0000 */
[----:B------:R-:W-:Y:S01]  /*15a40*/  VIADD R8, R2, 0x80 ;  /* 0x0000008002087836 */ /* 0x000fe20000000000 */
[----:B------:R-:W-:Y:S01]  /*15a50*/  R2UR UR7, R9 ;  /* 0x00000000090772ca */ /* 0x000fe200000e0000 */
[----:B------:R-:W-:Y:S01]  /*15a60*/  IMAD.MOV.U32 R9, RZ, RZ, -0x7fffffe0 ;  /* 0x80000020ff097424 */ /* 0x000fe200078e00ff */
[----:B------:R-:W-:Y:S01]  /*15a70*/  ISETP.NE.AND P2, PT, R154, 0x2, PT ;  /* 0x000000029a00780c */ /* 0x000fe20003f45270 */
[----:B------:R-:W-:-:S02]  /*15a80*/  WARPGROUP.DEPBAR.LE gsb0, 0x0 ;  /* 0x00008000000079c5 */ /* 0x000fc40000010000 */
[----:B------:R-:W-:-:S08]  /*15a90*/  WARPGROUP.ARRIVE ;  /* 0x00000000000079c5 */ /* 0x000fd00000000000 */
        /* <DEDUP_REMOVED lines=9> */
[----:B------:R-:W-:Y:S02]  /*15b30*/  WARPGROUP.DEPBAR.LE gsb0, 0x0 ;  /* 0x00008000000079c5 */ /* 0x000fe40000010000 */
[----:B------:R-:W-:-:S09]  /*15b40*/  WARPGROUP.ARRIVE ;  /* 0x00000000000079c5 */ /* 0x000fd20000000000 */
        /* <DEDUP_REMOVED lines=41> */
[----:B------:R-:W-:Y:S02]  /*15de0*/  IMAD.MOV.U32 R9, RZ, RZ, -0x7fffffe0 ;  /* 0x80000020ff097424 */ /* 0x000fe400078e00ff */
[----:B------:R-:W-:-:S02]  /*15df0*/  VIADD R4, R4, 0xc00 ;  /* 0x00000c0004047836 */ /* 0x000fc40000000000 */
[----:B------:R-:W-:Y:S01]  /*15e00*/  VIADD R2, R2, 0x200 ;  /* 0x0000020002027836 */ /* 0x000fe20000000000 */
[----:B------:R-:W-:Y:S02]  /*15e10*/  WARPGROUP.DEPBAR.LE gsb0, 0x0 ;  /* 0x00008000000079c5 */ /* 0x000fe40000010000 */
[----:B------:R-:W-:-:S06]  /*15e20*/  WARPGROUP.ARRIVE ;  /* 0x00000000000079c5 */ /* 0x000fcc0000000000 */
[----:B------:R-:W-:Y:S01]  /*15e30*/  HGMMA.64x96x16.F32.BF16 R24, gdesc[UR4].tnspB, R24, gsb0 ;  /* 0x41600000041879f0 */ /* 0x000fe20008001818 */
[----:B------:R-:W-:Y:S02]  /*15e40*/  R2UR UR4, R6 ;  /* 0x00000000060472ca */ /* 0x000fe400000e0000 */
[----:B------:R-:W-:Y:S02]  /*15e50*/  R2UR UR5, R7 ;  /* 0x00000000070572ca */ /* 0x000fe400000e0000 */
[----:B------:R-:W-:Y:S02]  /*15e60*/  R2UR UR6, R8 ;  /* 0x00000000080672ca */ /* 0x000fe400000e0000 */
[----:B------:R-:W-:Y:S01]  /*15e70*/  R2UR UR7, R9 ;  /* 0x00000000090772ca */ /* 0x000fe200000e0000 */
[----:B------:R-:W-:Y:S02]  /*15e80*/  WARPGROUP.DEPBAR.LE gsb0, 0x0 ;  /* 0x00008000000079c5 */ /* 0x000fe40000010000 */
[----:B------:R-:W-:-:S10]  /*15e90*/  WARPGROUP.ARRIVE ;  /* 0x00000000000079c5 */ /* 0x000fd40000000000 */
[----:B------:R-:W-:Y:S01]  /*15ea0*/  HGMMA.64x96x16.F32.BF16 R24, gdesc[UR4].tnspB, R24, gsb0 ;  /* 0x41600000041879f0 */ /* 0x000fe20008001818 */
[----:B------:R-:W-:Y:S02]  /*15eb0*/  R2UR UR4, R4 ;  /* 0x00000000040472ca */ /* 0x000fe400000e0000 */
[----:B------:R-:W-:Y:S02]  /*15ec0*/  R2UR UR5, R5 ;  /* 0x00000000050572ca */ /* 0x000fe400000e0000 */
[----:B------:R-:W-:Y:S02]  /*15ed0*/  R2UR UR6, R2 ;  /* 0x00000000020672ca */ /* 0x000fe400000e0000 */
[----:B------:R-:W-:Y:S01]  /*15ee0*/  R2UR UR7, R3 ;  /* 0x00000000030772ca */ /* 0x000fe200000e0000 */
[----:B---3--:R-:W0:Y:S04]  /*15ef0*/  SHFL.BFLY PT, R2, R11, 0x2, 0x1f ;  /* 0x0c401f000b027f89 */ /* 0x008e2800000e0000 */
[----:B--2---:R-:W2:Y:S01]  /*15f00*/  SHFL.BFLY PT, R3, R10, 0x2, 0x1f ;  /* 0x0c401f000a037f89 */ /* 0x004ea200000e0000 */
[----:B0-----:R-:W-:Y:S01]  /*15f10*/  FADD.FTZ R2, R2, R11 ;  /* 0x0000000b02027221 */ /* 0x001fe20000010000 */
[----:B--2---:R-:W-:Y:S01]  /*15f20*/  FADD.FTZ R4, R3, R10 ;  /* 0x0000000a03047221 */ /* 0x004fe20000010000 */
[----:B------:R-:W-:-:S03]  /*15f30*/  IMAD.MOV.U32 R10, RZ, RZ, RZ ;  /* 0x000000ffff0a7224 */ /* 0x000fc600078e00ff */
[----:B------:R-:W0:Y:S04]  /*15f40*/  SHFL.BFLY PT, R3, R2, 0x1, 0x1f ;  /* 0x0c201f0002037f89 */ /* 0x000e2800000e0000 */
[----:B------:R-:W2:Y:S01]  /*15f50*/  SHFL.BFLY PT, R5, R4, 0x1, 0x1f ;  /* 0x0c201f0004057f89 */ /* 0x000ea200000e0000 */
[----:B----4-:R-:W-:Y:S02]  /*15f60*/  VIADD R13, R13, 0x1 ;  /* 0x000000010d0d7836 */ /* 0x010fe40000000000 */
[----:B0-----:R-:W-:Y:S01]  /*15f70*/  FADD.FTZ R8, R2, R3 ;  /* 0x0000000302087221 */ /* 0x001fe20000010000 */
[----:B------:R-:W-:Y:S01]  /*15f80*/  SEL R2, RZ, 0x1, P2 ;  /* 0x00000001ff027807 */ /* 0x000fe20001000000 */
[----:B--2---:R-:W-:-:S03]  /*15f90*/  FADD.FTZ R11, R4, R5 ;  /* 0x00000005040b7221 */ /* 0x004fc60000010000 */
[----:B------:R-:W-:Y:S02]  /*15fa0*/  FSETP.NE.FTZ.AND P0, PT, R8, RZ, PT ;  /* 0x000000ff0800720b */ /* 0x000fe40003f15000 */
[----:B------:R-:W-:Y:S02]  /*15fb0*/  LOP3.LUT R12, R12, R2, RZ, 0x3c, !PT ;  /* 0x000000020c0c7212 */ /* 0x000fe400078e3cff */
[----:B------:R-:W-:Y:S01]  /*15fc0*/  FSETP.NE.FTZ.AND P3, PT, R11, RZ, PT ;  /* 0x000000ff0b00720b */ /* 0x000fe20003f75000 */
[----:B------:R-:W-:Y:S02]  /*15fd0*/  WARPGROUP.DEPBAR.LE gsb0, 0x0 ;  /* 0x00008000000079c5 */ /* 0x000fe40000010000 */
[----:B------:R-:W-:-:S06]  /*15fe0*/  WARPGROUP.ARRIVE ;  /* 0x00000000000079c5 */ /* 0x000fcc0000000000 */
[----:B------:R-:W-:Y:S01]  /*15ff0*/  @P0 MUFU.RCP R10, R8 ;  /* 0x00000008000a0308 */ /* 0x000fe20000001000 */
[----:B------:R-:W-:Y:S01]  /*16000*/  HGMMA.64x96x16.F32.BF16 R24, gdesc[UR4].tnspB, R24, gsb0 ;  /* 0x41600000041879f0 */ /* 0x000fe20008001818 */
[----:B------:R-:W-:Y:S01]  /*16010*/  IMAD.MOV.U32 R3, RZ, RZ, RZ ;  /* 0x000000ffff037224 */ /* 0x000fe200078e00ff */
[----:B------:R0:W-:Y:S05]  /*16020*/  STL [R1+0x60], R12 ;  /* 0x0000600c01007387 */ /* 0x0001ea0000100800 */
[----:B------:R-:W2:Y:S01]  /*16030*/  @P0 MUFU.LG2 R6, R8 ;  /* 0x0000000800060308 */ /* 0x000ea20000000c00 */
[----:B------:R3:W-:Y:S07]  /*16040*/  STL [R1+0xa4], R13 ;  /* 0x0000a40d01007387 */ /* 0x0007ee0000100800 */
[----:B------:R-:W4:Y:S01]  /*16050*/  @P3 MUFU.LG2 R7, R11 ;  /* 0x0000000b00073308 */ /* 0x000f220000000c00 */
[----:B------:R-:W-:-:S07]  /*16060*/  @!P1 VIADD R4, R0, 0x31c60 ;  /* 0x00031c6000049836 */ /* 0x000fce0000000000 */
[----:B------:R-:W1:Y:S01]  /*16070*/  @P3 MUFU.RCP R3, R11 ;  /* 0x0000000b00033308 */ /* 0x000e620000001000 */
[C---:B------:R-:W-:Y:S01]  /*16080*/  @P0 FMUL.FTZ R5, R15.reuse, 0.69314718246459960938 ;  /* 0x3f3172180f050820 */ /* 0x040fe20000410000 */
[----:B0-----:R-:W-:Y:S01]  /*16090*/  @P3 FMUL.FTZ R12, R15, 0.69314718246459960938 ;  /* 0x3f3172180f0c3820 */ /* 0x001fe20000410000 */
[----:B--2---:R-:W-:Y:S01]  /*160a0*/  @P0 FMUL.FTZ R6, R6, 0.69314718246459960938 ;  /* 0x3f31721806060820 */ /* 0x004fe20000410000 */
[----:B------:R-:W-:Y:S01]  /*160b0*/  @!P1 PRMT R4, RZ, 0x654, R4 ;  /* 0x00000654ff049816 */ /* 0x000fe20000000004 */
[----:B------:R-:W-:Y:S02]  /*160c0*/  IMAD.MOV.U32 R2, RZ, RZ, -0x800000 ;  /* 0xff800000ff027424 */ /* 0x000fe400078e00ff */
[----:B----4-:R-:W-:Y:S01]  /*160d0*/  @P3 FMUL.FTZ R7, R7, 0.69314718246459960938 ;  /* 0x3f31721807073820 */ /* 0x010fe20000410000 */
[----:B------:R-:W-:Y:S02]  /*160e0*/  IMAD.MOV.U32 R0, RZ, RZ, -0x800000 ;  /* 0xff800000ff007424 */ /* 0x000fe400078e00ff */
[----:B------:R-:W-:Y:S01]  /*160f0*/  @P0 FFMA.FTZ R2, R5, R14, R6 ;  /* 0x0000000e05020223 */ /* 0x000fe20000010006 */
[----:B------:R-:W-:Y:S01]  /*16100*/  PLOP3.LUT P0, PT, PT, PT, PT, 0x8, 0x0 ;  /* 0x000000000000781c */ /* 0x000fe20003f0e170 */
[----:B------:R-:W-:Y:S01]  /*16110*/  @P3 FFMA.FTZ R0, R12, R74, R7 ;  /* 0x0000004a0c003223 */ /* 0x000fe20000010007 */
[----:B------:R-:W-:Y:S01]  /*16120*/  SEL R154, R154, RZ, P2 ;  /* 0x000000ff9a9a7207 */ /* 0x000fe20001000000 */
[----:B------:R-:W-:-:S02]  /*16130*/  WARPGROUP.DEPBAR.LE gsb0, 0x0 ;  /* 0x00008000000079c5 */ /* 0x000fc40000010000 */
        /* <DEDUP_REMOVED lines=24> */
[----:B0-----:R-:W-:Y:S01]  /*162c0*/  FMUL.FTZ R4, R24, R10 ;  /* 0x0000000a18047220 */ /* 0x001fe20000410000 */
[-C--:B-1----:R-:W-:Y:S01]  /*162d0*/  FMUL.FTZ R68, R26, R3.reuse ;  /* 0x000000031a447220 */ /* 0x082fe20000410000 */
        /* <DEDUP_REMOVED lines=22> */
[----:B---3--:R-:W-:-:S07]  /*16440*/  FMUL.FTZ R71, R71, R3 ;  /* 0x0000000347477220 */ /* 0x008fce0000410000 */
.L_x_480:
[----:B------:R-:W-:Y:S05]  /*16450*/  WARPSYNC.ALL ;  /* 0x0000000000007948 */ /* 0x000fea0003800000 */
[----:B------:R-:W0:Y:S08]  /*16460*/  S2UR UR5, SR_CgaCtaId ;  /* 0x00000000000579c3 */ /* 0x000e300000008800 */
[----:B------:R-:W-:Y:S06]  /*16470*/  BAR.SYNC.DEFER_BLOCKING 0x5, 0x200 ;  /* 0x0148000000007b1d */ /* 0x000fec0000010000 */
[----:B------:R-:W-:Y:S01]  /*16480*/  UMOV UR4, 0x400 ;  /* 0x0000040000047882 */ /* 0x000fe20000000000 */
[----:B------:R-:W-:Y:S01]  /*16490*/  BSSY B0, `(.L_x_536) ;  /* 0x00002bb000007945 */ /* 0x000fe20003800000 */
[----:B0-----:R-:W-:-:S06]  /*164a0*/  ULEA UR4, UR5, UR4, 0x18 ;  /* 0x0000000405047291 */ /* 0x001fcc000f8ec03f */
[----:B------:R-:W-:-:S05]  /*164b0*/  IMAD.U32 R16, RZ, RZ, UR4 ;  /* 0x00000004ff107e24 */ /* 0x000fca000f8e00ff */
[----:B------:R0:W1:Y:S01]  /*164c0*/  LDS.128 R108, [R16+0x31cd0] ;  /* 0x031cd000106c7984 */ /* 0x0000620000000c00 */
[----:B------:R-:W-:Y:S06]  /*164d0*/  BAR.ARV 0x4, 0x200 ;  /* 0x0108000000007b1d */ /* 0x000fec0000002000 */
[----:B------:R-:W-:Y:S05]  /*164e0*/  @P0 BRA `(.L_x_537) ;  /* 0x0000001c00f00947 */ /* 0x000fea0003800000 */
[----:B------:R-:W2:Y:S01]  /*164f0*/  LDL R12, [R1+0xe8] ;  /* 0x0000e800010c7983 */ /* 0x000ea20000100800 */
[----:B------:R-:W-:-:S03]  /*16500*/  ULDC UR4, c[0x0][0xad4] ;  /* 0x0002b50000047ab9 */ /* 0x000fc60000000800 */
[----:B------:R-:W3:Y:S04]  /*16510*/  LDL.LU R76, [R1+0x94] ;  /* 0x00009400014c7983 */ /* 0x000ee80000300800 */
[----:B------:R-:W4:Y:S04]  /*16520*/  LDL.LU R82, [R1+0x9c] ;  /* 0x00009c0001527983 */ /* 0x000f280000300800 */
[----:B------:R-:W4:Y:S01]  /*16530*/  LDL.LU R81, [R1+0xa0] ;  /* 0x0000a00001517983 */ /* 0x000f220000300800 */
[----:B------:R-:W0:Y:S01]  /*16540*/  S2R R3, SR_SWINHI ;  /* 0x0000000000037919 */ /* 0x000e220000002f00 */
[----:B------:R-:W-:-:S02]  /*16550*/  MOV R10, R16 ;  /* 0x00000010000a7202 */ /* 0x000fc40000000f00 */
[----:B0-----:R-:W-:-:S03]  /*16560*/  MOV R11, R3 ;  /* 0x00000003000b7202 */ /* 0x001fc60000000f00 */
[----:B--2---:R-:W-:-:S03]  /*16570*/  IMAD.WIDE R12, R12, 0x2, R10 ;  /* 0x000000020c0c7825 */ /* 0x004fc600078e020a */
[C---:B------:R-:W-:Y:S02]  /*16580*/  IADD3 R77, P0, R12.reuse, 0x6020, RZ ;  /* 0x000060200c4d7810 */ /* 0x040fe40007f1e0ff */
[----:B------:R-:W-:-:S03]  /*16590*/  LOP3.LUT R3, R12, 0x180, RZ, 0xc0, !PT ;  /* 0x000001800c037812 */ /* 0x000fc600078ec0ff */
[----:B------:R-:W-:Y:S01]  /*165a0*/  IMAD.X R27, RZ, RZ, R13, P0 ;  /* 0x000000ffff1b7224 */ /* 0x000fe200000e060d */
[----:B---3--:R-:W-:Y:S02]  /*165b0*/  ISETP.NE.AND P0, PT, R76, RZ, PT ;  /* 0x000000ff4c00720c */ /* 0x008fe40003f05270 */
[----:B------:R-:W-:Y:S02]  /*165c0*/  IADD3 R24, P4, R12, 0x20, RZ ;  /* 0x000000200c187810 */ /* 0x000fe40007f9e0ff */
[----:B------:R-:W-:Y:S01]  /*165d0*/  SEL R80, R76, UR4, P0 ;  /* 0x000000044c507c07 */ /* 0x000fe20008000000 */
[----:B------:R-:W-:Y:S05]  /*165e0*/  WARPSYNC.ALL ;  /* 0x0000000000007948 */ /* 0x000fea0003800000 */
[----:B------:R-:W-:-:S02]  /*165f0*/  SHF.R.U64 R3, R3, 0x3, RZ ;  /* 0x0000000303037819 */ /* 0x000fc400000012ff */
[----:B------:R-:W-:Y:S01]  /*16600*/  LOP3.LUT R14, R24, 0x180, RZ, 0xc0, !PT ;  /* 0x00000180180e7812 */ /* 0x000fe200078ec0ff */
[----:B------:R-:W-:Y:S01]  /*16610*/  BAR.SYNC.DEFER_BLOCKING 0x1, 0x180 ;  /* 0x0046000000007b1d */ /* 0x000fe20000010000 */
[C---:B------:R-:W-:Y:S02]  /*16620*/  IADD3 R26, P3, R12.reuse, 0x3000, RZ ;  /* 0x000030000c1a7810 */ /* 0x040fe40007f7e0ff */
[C---:B------:R-:W-:Y:S02]  /*16630*/  IADD3 R15, P2, R12.reuse, 0x3020, RZ ;  /* 0x000030200c0f7810 */ /* 0x040fe40007f5e0ff */
[----:B------:R-:W-:Y:S02]  /*16640*/  IADD3 R35, P1, R12, 0x6000, RZ ;  /* 0x000060000c237810 */ /* 0x000fe40007f3e0ff */
[----:B------:R-:W-:Y:S01]  /*16650*/  LOP3.LUT R34, R77, 0x180, RZ, 0xc0, !PT ;  /* 0x000001804d227812 */ /* 0x000fe200078ec0ff */
[----:B------:R-:W-:Y:S01]  /*16660*/  IMAD.X R29, RZ, RZ, R13, P4 ;  /* 0x000000ffff1d7224 */ /* 0x000fe200020e060d */
[----:B------:R-:W-:Y:S01]  /*16670*/  LOP3.LUT R12, R3, R12, RZ, 0x3c, !PT ;  /* 0x0000000c030c7212 */ /* 0x000fe200078e3cff */
[----:B------:R-:W-:Y:S01]  /*16680*/  ULDC.64 UR6, c[0x0][0xc08] ;  /* 0x0003020000067ab9 */ /* 0x000fe20000000a00 */
[----:B------:R-:W-:Y:S01]  /*16690*/  SHF.R.U64 R3, R14, 0x3, RZ ;  /* 0x000000030e037819 */ /* 0x000fe200000012ff */
[----:B------:R-:W-:Y:S01]  /*166a0*/  ULDC.64 UR4, c[0x0][0xc00] ;  /* 0x0003000000047ab9 */ /* 0x000fe20000000a00 */
[----:B------:R-:W-:-:S02]  /*166b0*/  LOP3.LUT R14, R15, 0x180, RZ, 0xc0, !PT ;  /* 0x000001800f0e7812 */ /* 0x000fc400078ec0ff */
[----:B------:R-:W-:Y:S02]  /*166c0*/  LOP3.LUT R28, R3, R24, RZ, 0x3c, !PT ;  /* 0x00000018031c7212 */ /* 0x000fe400078e3cff */
[----:B------:R-:W-:Y:S02]  /*166d0*/  LOP3.LUT R3, R26, 0x180, RZ, 0xc0, !PT ;  /* 0x000001801a037812 */ /* 0x000fe400078ec0ff */
[----:B------:R-:W-:Y:S02]  /*166e0*/  LOP3.LUT R24, R35, 0x180, RZ, 0xc0, !PT ;  /* 0x0000018023187812 */ /* 0x000fe400078ec0ff */
[----:B------:R-:W-:Y:S02]  /*166f0*/  SHF.R.U64 R3, R3, 0x3, RZ ;  /* 0x0000000303037819 */ /* 0x000fe400000012ff */
[----:B------:R-:W-:Y:S02]  /*16700*/  SHF.R.U64 R24, R24, 0x3, RZ ;  /* 0x0000000318187819 */ /* 0x000fe400000012ff */
[----:B------:R-:W-:Y:S01]  /*16710*/  SHF.R.U64 R14, R14, 0x3, RZ ;  /* 0x000000030e0e7819 */ /* 0x000fe200000012ff */
[--C-:B------:R-:W-:Y:S01]  /*16720*/  IMAD.X R31, RZ, RZ, R13.reuse, P3 ;  /* 0x000000ffff1f7224 */ /* 0x100fe200018e060d */
[----:B------:R-:W-:Y:S01]  /*16730*/  LOP3.LUT R30, R3, R26, RZ, 0x3c, !PT ;  /* 0x0000001a031e7212 */ /* 0x000fe200078e3cff */
[--C-:B------:R-:W-:Y:S01]  /*16740*/  IMAD.X R33, RZ, RZ, R13.reuse, P2 ;  /* 0x000000ffff217224 */ /* 0x100fe200010e060d */
[----:B------:R-:W-:Y:S01]  /*16750*/  LOP3.LUT R24, R24, R35, RZ, 0x3c, !PT ;  /* 0x0000002318187212 */ /* 0x000fe200078e3cff */
[----:B------:R-:W-:Y:S01]  /*16760*/  IMAD.X R25, RZ, RZ, R13, P1 ;  /* 0x000000ffff197224 */ /* 0x000fe200008e060d */
[----:B------:R-:W-:-:S02]  /*16770*/  SHF.R.U64 R34, R34, 0x3, RZ ;  /* 0x0000000322227819 */ /* 0x000fc400000012ff */
[----:B------:R-:W-:Y:S02]  /*16780*/  LOP3.LUT R32, R14, R15, RZ, 0x3c, !PT ;  /* 0x0000000f0e207212 */ /* 0x000fe400078e3cff */
[----:B------:R-:W-:Y:S02]  /*16790*/  MOV R35, R12 ;  /* 0x0000000c00237202 */ /* 0x000fe40000000f00 */
[----:B------:R-:W-:Y:S02]  /*167a0*/  F2FP.BF16.F32.PACK_AB R12, R5, R4 ;  /* 0x00000004050c723e */ /* 0x000fe400000010ff */
[----:B------:R-:W-:Y:S02]  /*167b0*/  F2FP.BF16.F32.PACK_AB R13, R69, R68 ;  /* 0x00000044450d723e */ /* 0x000fe400000010ff */
[----:B------:R-:W-:Y:S02]  /*167c0*/  F2FP.BF16.F32.PACK_AB R14, R7, R6 ;  /* 0x00000006070e723e */ /* 0x000fe400000010ff */
[----:B------:R-:W-:-:S02]  /*167d0*/  F2FP.BF16.F32.PACK_AB R15, R73, R72 ;  /* 0x00000048490f723e */ /* 0x000fc400000010ff */
[----:B------:R-:W-:Y:S02]  /*167e0*/  MOV R79, R28 ;  /* 0x0000001c004f7202 */ /* 0x000fe40000000f00 */
[----:B------:R-:W-:Y:S02]  /*167f0*/  MOV R3, R30 ;  /* 0x0000001e00037202 */ /* 0x000fe40000000f00 */
[----:B------:R-:W-:Y:S02]  /*16800*/  LOP3.LUT R26, R34, R77, RZ, 0x3c, !PT ;  /* 0x0000004d221a7212 */ /* 0x000fe400078e3cff */
[----:B------:R-:W-:Y:S02]  /*16810*/  F2FP.BF16.F32.PACK_AB R28, R9, R8 ;  /* 0x00000008091c723e */ /* 0x000fe400000010ff */
[----:B------:R-:W-:Y:S02]  /*16820*/  F2FP.BF16.F32.PACK_AB R29, R75, R74 ;  /* 0x0000004a4b1d723e */ /* 0x000fe400000010ff */
[----:B------:R-:W-:-:S02]  /*16830*/  F2FP.BF16.F32.PACK_AB R30, R21, R20 ;  /* 0x00000014151e723e */ /* 0x000fc400000010ff */
[----:B------:R-:W-:Y:S01]  /*16840*/  F2FP.BF16.F32.PACK_AB R31, R39, R38 ;  /* 0x00000026271f723e */ /* 0x000fe200000010ff */
[----:B------:R0:W-:Y:S01]  /*16850*/  STSM.16.M88.4 [R35], R12 ;  /* 0x0000000c23007844 */ /* 0x0001e20000000200 */
[----:B------:R-:W-:Y:S02]  /*16860*/  MOV R78, R32 ;  /* 0x00000020004e7202 */ /* 0x000fe40000000f00 */
[----:B------:R-:W-:Y:S02]  /*16870*/  F2FP.BF16.F32.PACK_AB R32, R37, R36 ;  /* 0x000000242520723e */ /* 0x000fe400000010ff */
[----:B------:R-:W-:Y:S02]  /*16880*/  F2FP.BF16.F32.PACK_AB R33, R43, R42 ;  /* 0x0000002a2b21723e */ /* 0x000fe400000010ff */
[----:B------:R-:W-:Y:S01]  /*16890*/  F2FP.BF16.F32.PACK_AB R34, R41, R40 ;  /* 0x000000282922723e */ /* 0x000fe200000010ff */
[----:B------:R2:W-:Y:S01]  /*168a0*/  STSM.16.M88.4 [R79], R28 ;  /* 0x0000001c4f007844 */ /* 0x0005e20000000200 */
[----:B------:R-:W-:-:S02]  /*168b0*/  MOV R77, R24 ;  /* 0x00000018004d7202 */ /* 0x000fc40000000f00 */
[----:B------:R-:W-:Y:S02]  /*168c0*/  MOV R76, R26 ;  /* 0x0000001a004c7202 */ /* 0x000fe40000000f00 */
[----:B------:R-:W-:Y:S02]  /*168d0*/  F2FP.BF16.F32.PACK_AB R24, R53, R52 ;  /* 0x000000343518723e */ /* 0x000fe400000010ff */
[----:B0-----:R-:W-:Y:S02]  /*168e0*/  F2FP.BF16.F32.PACK_AB R35, R47, R46 ;  /* 0x0000002e2f23723e */ /* 0x001fe400000010ff */
[----:B------:R-:W-:Y:S02]  /*168f0*/  F2FP.BF16.F32.PACK_AB R12, R45, R44 ;  /* 0x0000002c2d0c723e */ /* 0x000fe400000010ff */
[----:B------:R-:W-:Y:S02]  /*16900*/  F2FP.BF16.F32.PACK_AB R13, R51, R50 ;  /* 0x00000032330d723e */ /* 0x000fe400000010ff */
[----:B------:R-:W-:-:S02]  /*16910*/  F2FP.BF16.F32.PACK_AB R14, R49, R48 ;  /* 0x00000030310e723e */ /* 0x000fc400000010ff */
[----:B------:R-:W-:Y:S02]  /*16920*/  F2FP.BF16.F32.PACK_AB R15, R55, R54 ;  /* 0x00000036370f723e */ /* 0x000fe400000010ff */
[----:B------:R-:W-:Y:S02]  /*16930*/  F2FP.BF16.F32.PACK_AB R25, R59, R58 ;  /* 0x0000003a3b19723e */ /* 0x000fe400000010ff */
[----:B------:R-:W-:Y:S02]  /*16940*/  F2FP.BF16.F32.PACK_AB R26, R57, R56 ;  /* 0x00000038391a723e */ /* 0x000fe400000010ff */
[----:B------:R-:W-:Y:S02]  /*16950*/  F2FP.BF16.F32.PACK_AB R27, R63, R62 ;  /* 0x0000003e3f1b723e */ /* 0x000fe400000010ff */
[----:B--2---:R-:W-:Y:S02]  /*16960*/  F2FP.BF16.F32.PACK_AB R28, R61, R60 ;  /* 0x0000003c3d1c723e */ /* 0x004fe400000010ff */
[----:B------:R-:W-:-:S02]  /*16970*/  F2FP.BF16.F32.PACK_AB R29, R67, R66 ;  /* 0x00000042431d723e */ /* 0x000fc400000010ff */
[----:B------:R-:W-:Y:S02]  /*16980*/  F2FP.BF16.F32.PACK_AB R30, R65, R64 ;  /* 0x00000040411e723e */ /* 0x000fe400000010ff */
[----:B------:R-:W-:Y:S01]  /*16990*/  F2FP.BF16.F32.PACK_AB R31, R71, R70 ;  /* 0x00000046471f723e */ /* 0x000fe200000010ff */
[----:B------:R4:W-:Y:S01]  /*169a0*/  STSM.16.M88.4 [R3], R32 ;  /* 0x0000002003007844 */ /* 0x0009e20000000200 */
[----:B------:R-:W-:-:S03]  /*169b0*/  ISETP.NE.U32.AND P3, PT, RZ, UR6, PT ;  /* 0x00000006ff007c0c */ /* 0x000fc6000bf65070 */
[----:B------:R-:W-:Y:S01]  /*169c0*/  STSM.16.M88.4 [R78], R12 ;  /* 0x0000000c4e007844 */ /* 0x000fe20000000200 */
[----:B------:R-:W-:-:S03]  /*169d0*/  ISETP.NE.AND.EX P3, PT, RZ, UR7, PT, P3 ;  /* 0x00000007ff007c0c */ /* 0x000fc6000bf65330 */
[----:B------:R0:W-:Y:S04]  /*169e0*/  STSM.16.M88.4 [R77], R24 ;  /* 0x000000184d007844 */ /* 0x0001e80000000200 */
[----:B------:R2:W-:Y:S01]  /*169f0*/  STSM.16.M88.4 [R76], R28 ;  /* 0x0000001c4c007844 */ /* 0x0005e20000000200 */
[----:B------:R-:W-:Y:S01]  /*16a00*/  BAR.SYNC.DEFER_BLOCKING 0x1, 0x180 ;  /* 0x0046000000007b1d */ /* 0x000fe20000010000 */
[----:B------:R-:W-:Y:S02]  /*16a10*/  ISETP.NE.U32.AND P0, PT, RZ, UR4, PT ;  /* 0x00000004ff007c0c */ /* 0x000fe4000bf05070 */
[----:B----4-:R-:W-:Y:S02]  /*16a20*/  IADD3 R32, P1, R82, UR4, RZ ;  /* 0x0000000452207c10 */ /* 0x010fe4000ff3e0ff */
[----:B------:R-:W-:-:S02]  /*16a30*/  ISETP.NE.AND.EX P0, PT, RZ, UR5, PT, P0 ;  /* 0x00000005ff007c0c */ /* 0x000fc4000bf05300 */
[C---:B------:R-:W-:Y:S02]  /*16a40*/  IADD3.X R33, R81.reuse, UR5, RZ, P1, !PT ;  /* 0x0000000551217c10 */ /* 0x040fe40008ffe4ff */
[----:B------:R-:W-:Y:S01]  /*16a50*/  @P3 IADD3 R34, P1, R82, UR6, RZ ;  /* 0x0000000652223c10 */ /* 0x000fe2000ff3e0ff */
[----:B------:R-:W-:Y:S01]  /*16a60*/  ULDC UR6, c[0x0][0xa88] ;  /* 0x0002a20000067ab9 */ /* 0x000fe20000000800 */
[----:B------:R-:W-:Y:S01]  /*16a70*/  IMAD.MOV.U32 R3, RZ, RZ, RZ ;  /* 0x000000ffff037224 */ /* 0x000fe200078e00ff */
[----:B------:R-:W-:Y:S01]  /*16a80*/  ISETP.GT.AND P2, PT, R80, 0x1, PT ;  /* 0x000000015000780c */ /* 0x000fe20003f44270 */
[----:B0-----:R-:W-:Y:S01]  /*16a90*/  IMAD.MOV.U32 R26, RZ, RZ, 0x9b8 ;  /* 0x000009b8ff1a7424 */ /* 0x001fe200078e00ff */
[----:B------:R-:W-:Y:S01]  /*16aa0*/  @P3 IADD3.X R35, R81, UR7, RZ, P1, !PT ;  /* 0x0000000751233c10 */ /* 0x000fe20008ffe4ff */
[----:B------:R-:W-:Y:S01]  /*16ab0*/  IMAD.U32 R81, RZ, RZ, UR6 ;  /* 0x00000006ff517e24 */ /* 0x000fe2000f8e00ff */
[----:B--2---:R-:W0:Y:S02]  /*16ac0*/  LDC R76, c[0x0][0xbe8] ;  /* 0x0002fa00ff4c7b82 */ /* 0x004e240000000800 */
[----:B------:R2:W5:Y:S04]  /*16ad0*/  @P0 LDG.E R3, desc[UR60][R32.64] ;  /* 0x0000003c20030981 */ /* 0x000568000c1e1900 */
[----:B------:R2:W5:Y:S01]  /*16ae0*/  @P3 LDG.E R81, desc[UR60][R34.64] ;  /* 0x0000003c22513981 */ /* 0x000562000c1e1900 */
[----:B------:R-:W-:-:S04]  /*16af0*/  SEL R26, R26, 0x978, P2 ;  /* 0x000009781a1a7807 */ /* 0x000fc80001000000 */
[----:B------:R2:W3:Y:S08]  /*16b00*/  LDC.64 R12, c[0x0][R26+0x220] ;  /* 0x000088001a0c7b82 */ /* 0x0004f00000000a00 */
[----:B------:R2:W4:Y:S08]  /*16b10*/  LDC.64 R14, c[0x0][R26+0x218] ;  /* 0x000086001a0e7b82 */ /* 0x0005300000000a00 */
[----:B------:R2:W1:Y:S01]  /*16b20*/  LDC.64 R24, c[0x0][R26+0x228] ;  /* 0x00008a001a187b82 */ /* 0x0004620000000a00 */
[----:B0-----:R-:W-:Y:S01]  /*16b30*/  ISETP.NE.AND P1, PT, R76, 0x1, PT ;  /* 0x000000014c00780c */ /* 0x001fe20003f25270 */
[----:B--2---:R-:W-:-:S12]  /*16b40*/  @P3 BRA `(.L_x_538) ;  /* 0x0000000000103947 */ /* 0x004fd80003800000 */
[----:B------:R-:W-:Y:S05]  /*16b50*/  @!P0 BRA `(.L_x_538) ;  /* 0x00000000000c8947 */ /* 0x000fea0003800000 */
[----:B------:R-:W2:Y:S04]  /*16b60*/  LDG.E R28, desc[UR60][R32.64] ;  /* 0x0000003c201c7981 */ /* 0x000ea8000c1e1900 */
[----:B-----5:R-:W2:Y:S02]  /*16b70*/  LDG.E R81, desc[UR60][R32.64+0x4] ;  /* 0x0000043c20517981 */ /* 0x020ea4000c1e1900 */
[----:B--2---:R-:W-:-:S07]  /*16b80*/  IMAD.IADD R81, R81, 0x1, -R28 ;  /* 0x0000000151517824 */ /* 0x004fce00078e0a1c */
.L_x_538:
[----:B------:R-:W2:Y:S01]  /*16b90*/  LDL.LU R28, [R1+0x98] ;  /* 0x00009800011c7983 */ /* 0x000ea20000300800 */
[----:B------:R-:W0:Y:S03]  /*16ba0*/  LDC.64 R26, c[0x0][R26+0x210] ;  /* 0x000084001a1a7b82 */ /* 0x000e260000000a00 */
[----:B------:R-:W3:Y:S04]  /*16bb0*/  LDL.LU R31, [R1+0xc4] ;  /* 0x0000c400011f7983 */ /* 0x000ee80000300800 */
[----:B------:R-:W4:Y:S01]  /*16bc0*/  LDL R82, [R1+0x90] ;  /* 0x0000900001527983 */ /* 0x000f220000100800 */
[----:B------:R-:W-:Y:S01]  /*16bd0*/  ISETP.NE.U32.AND P0, PT, RZ, UR4, PT ;  /* 0x00000004ff007c0c */ /* 0x000fe2000bf05070 */
[----:B------:R-:W1:Y:S02]  /*16be0*/  @P1 LDC R30, c[0x0][0xbec] ;  /* 0x0002fb00ff1e1b82 */ /* 0x000e640000000800 */
[----:B------:R-:W4:Y:S04]  /*16bf0*/  LDL R32, [R1+0xe4] ;  /* 0x0000e40001207983 */ /* 0x000f280000100800 */
[----:B------:R-:W4:Y:S02]  /*16c00*/  LDL R84, [R1+0xa8] ;  /* 0x0000a80001547983 */ /* 0x000f240000100800 */
[----:B------:R-:W0:Y:S02]  /*16c10*/  @P1 LDC R83, c[0x0][0xbf0] ;  /* 0x0002fc00ff531b82 */ /* 0x000e240000000800 */
[----:B------:R-:W4:Y:S04]  /*16c20*/  LDL R80, [R1+0xb0] ;  /* 0x0000b00001507983 */ /* 0x000f280000100800 */
[----:B------:R-:W4:Y:S04]  /*16c30*/  LDL R78, [R1+0xe0] ;  /* 0x0000e000014e7983 */ /* 0x000f280000100800 */
[----:B------:R-:W4:Y:S01]  /*16c40*/  LDL R34, [R1+0xcc] ;  /* 0x0000cc0001227983 */ /* 0x000f220000100800 */
[----:B------:R-:W-:-:S04]  /*16c50*/  ISETP.NE.AND.EX P0, PT, RZ, UR5, PT, P0 ;  /* 0x00000005ff007c0c */ /* 0x000fc8000bf05300 */
[----:B--2---:R-:W-:Y:S02]  /*16c60*/  SEL R77, R28, RZ, !P0 ;  /* 0x000000ff1c4d7207 */ /* 0x004fe40004000000 */
[----:B------:R-:W2:Y:S01]  /*16c70*/  LDC.64 R28, c[0x0][0xba8] ;  /* 0x0002ea00ff1c7b82 */ /* 0x000ea20000000a00 */
[----:B---3--:R-:W-:Y:S02]  /*16c80*/  SEL R31, R31, RZ, !P0 ;  /* 0x000000ff1f1f7207 */ /* 0x008fe40004000000 */
[----:B------:R-:W-:Y:S02]  /*16c90*/  IMAD R13, R13, R77, RZ ;  /* 0x0000004d0d0d7224 */ /* 0x000fe400078e02ff */
[-C--:B----4-:R-:W-:Y:S02]  /*16ca0*/  IMAD R35, R15, R82.reuse, RZ ;  /* 0x000000520f237224 */ /* 0x090fe400078e02ff */
[----:B------:R-:W-:Y:S02]  /*16cb0*/  IMAD R79, R12, R31, R13 ;  /* 0x0000001f0c4f7224 */ /* 0x000fe400078e020d */
[----:B------:R-:W-:-:S04]  /*16cc0*/  IMAD.WIDE.U32 R14, R14, R82, RZ ;  /* 0x000000520e0e7225 */ /* 0x000fc800078e00ff */
[----:B------:R-:W-:-:S04]  /*16cd0*/  IMAD.WIDE.U32 R12, R12, R77, RZ ;  /* 0x0000004d0c0c7225 */ /* 0x000fc800078e00ff */
[----:B------:R-:W-:Y:S01]  /*16ce0*/  IMAD R31, R84, 0xc0, R32 ;  /* 0x000000c0541f7824 */ /* 0x000fe200078e0220 */
[----:B-----5:R-:W-:Y:S01]  /*16cf0*/  IADD3 R14, P0, P3, R12, R14, R3 ;  /* 0x0000000e0c0e7210 */ /* 0x020fe20007b1e003 */
[----:B------:R-:W-:Y:S02]  /*16d00*/  IMAD.IADD R32, R15, 0x1, R35 ;  /* 0x000000010f207824 */ /* 0x000fe400078e0223 */
[----:B-1----:R-:W-:Y:S01]  /*16d10*/  @P1 IMAD.HI.U32 R12, R31, R30, RZ ;  /* 0x0000001e1f0c1227 */ /* 0x002fe200078e00ff */
[----:B------:R-:W-:Y:S01]  /*16d20*/  SEL R33, R80, RZ, P2 ;  /* 0x000000ff50217207 */ /* 0x000fe20001000000 */
[----:B--2---:R-:W1:Y:S02]  /*16d30*/  @!P2 LDC R28, c[0x0][0xb50] ;  /* 0x0002d400ff1cab82 */ /* 0x004e640000000800 */
[----:B------:R-:W-:Y:S02]  /*16d40*/  IMAD.IADD R15, R13, 0x1, R79 ;  /* 0x000000010d0f7824 */ /* 0x000fe400078e024f */
[----:B------:R-:W-:Y:S01]  /*16d50*/  IMAD.MOV.U32 R13, RZ, RZ, R31 ;  /* 0x000000ffff0d7224 */ /* 0x000fe200078e001f */
[----:B0-----:R-:W-:Y:S01]  /*16d60*/  @P1 SHF.R.U32.HI R13, RZ, R83, R12 ;  /* 0x00000053ff0d1219 */ /* 0x001fe2000001160c */
[-C--:B------:R-:W-:Y:S01]  /*16d70*/  IMAD R35, R25, R33.reuse, RZ ;  /* 0x0000002119237224 */ /* 0x080fe200078e02ff */
[----:B------:R-:W-:Y:S01]  /*16d80*/  SHF.R.S32.HI R79, RZ, 0x1f, R3 ;  /* 0x0000001fff4f7819 */ /* 0x000fe20000011403 */
[----:B------:R-:W-:Y:S01]  /*16d90*/  IMAD.WIDE.U32 R24, R24, R33, RZ ;  /* 0x0000002118187225 */ /* 0x000fe200078e00ff */
[----:B------:R-:W0:Y:S03]  /*16da0*/  @!P2 LDC R29, c[0x0][0xb54] ;  /* 0x0002d500ff1dab82 */ /* 0x000e260000000800 */
[----:B------:R-:W-:Y:S01]  /*16db0*/  IMAD.MOV R30, RZ, RZ, -R13 ;  /* 0x000000ffff1e7224 */ /* 0x000fe200078e0a0d */
[----:B------:R-:W-:Y:S01]  /*16dc0*/  IADD3.X R15, R15, R32, R79, P0, P3 ;  /* 0x000000200f0f7210 */ /* 0x000fe200007e644f */
[----:B------:R-:W-:Y:S01]  /*16dd0*/  IMAD.IADD R35, R25, 0x1, R35 ;  /* 0x0000000119237824 */ /* 0x000fe200078e0223 */
[----:B------:R-:W-:-:S02]  /*16de0*/  IADD3 R24, P0, P3, R13, R14, R24 ;  /* 0x0000000e0d187210 */ /* 0x000fc40007b1e018 */
[----:B------:R-:W-:Y:S01]  /*16df0*/  SHF.R.S32.HI R12, RZ, 0x1f, R13 ;  /* 0x0000001fff0c7819 */ /* 0x000fe2000001140d */
[----:B------:R-:W-:-:S03]  /*16e00*/  IMAD R13, R76, R30, R31 ;  /* 0x0000001e4c0d7224 */ /* 0x000fc600078e021f */
[----:B------:R-:W-:Y:S01]  /*16e10*/  IADD3.X R25, R12, R15, R35, P0, P3 ;  /* 0x0000000f0c197210 */ /* 0x000fe200007e6423 */
[-C--:B------:R-:W-:Y:S01]  /*16e20*/  IMAD R12, R27, R13.reuse, RZ ;  /* 0x0000000d1b0c7224 */ /* 0x080fe200078e02ff */
[----:B------:R-:W-:Y:S01]  /*16e30*/  SHF.R.S32.HI R15, RZ, 0x1f, R13 ;  /* 0x0000001fff0f7819 */ /* 0x000fe2000001140d */
[----:B------:R-:W-:-:S04]  /*16e40*/  IMAD.WIDE.U32 R24, R26, R13, R24 ;  /* 0x0000000d1a187225 */ /* 0x000fc800078e0018 */
[----:B------:R-:W-:Y:S01]  /*16e50*/  IMAD R15, R26, R15, R12 ;  /* 0x0000000f1a0f7224 */ /* 0x000fe200078e020c */
[----:B-1----:R-:W-:-:S03]  /*16e60*/  LEA R28, P0, R24, R28, 0x2 ;  /* 0x0000001c181c7211 */ /* 0x002fc600078010ff */
[----:B------:R-:W-:-:S05]  /*16e70*/  IMAD.IADD R12, R25, 0x1, R15 ;  /* 0x00000001190c7824 */ /* 0x000fca00078e020f */
[----:B0-----:R-:W-:Y:S01]  /*16e80*/  LEA.HI.X R29, R24, R29, R12, 0x2, P0 ;  /* 0x0000001d181d7211 */ /* 0x001fe200000f140c */
[----:B------:R-:W-:Y:S01]  /*16e90*/  SHFL.IDX PT, R14, R28, 0x1, 0x1c1f ;  /* 0x003c1f001c0e7f89 */ /* 0x000fe200000e0000 */
[----:B------:R-:W-:-:S03]  /*16ea0*/  IMAD R27, R84, 0xc0, R78 ;  /* 0x000000c0541b7824 */ /* 0x000fc600078e024e */
[----:B------:R-:W-:Y:S04]  /*16eb0*/  SHFL.IDX PT, R12, R28, RZ, 0x1c1f ;  /* 0x001c1fff1c0c7589 */ /* 0x000fe800000e0000 */
[----:B------:R-:W0:Y:S04]  /*16ec0*/  SHFL.IDX PT, R13, R29, RZ, 0x1c1f ;  /* 0x001c1fff1d0d7589 */ /* 0x000e2800000e0000 */
[----:B------:R-:W1:Y:S01]  /*16ed0*/  SHFL.IDX PT, R15, R29, 0x1, 0x1c1f ;  /* 0x003c1f001d0f7f89 */ /* 0x000e6200000e0000 */
[----:B------:R-:W-:Y:S01]  /*16ee0*/  IMAD R78, R81, R76, RZ ;  /* 0x0000004c514e7224 */ /* 0x000fe200078e02ff */
[----:B------:R-:W-:Y:S01]  /*16ef0*/  LOP3.LUT P0, RZ, R34, 0x3, RZ, 0xc0, !PT ;  /* 0x0000000322ff7812 */ /* 0x000fe2000780c0ff */
[----:B------:R-:W-:-:S03]  /*16f00*/  VIADD R25, R27, 0x8 ;  /* 0x000000081b197836 */ /* 0x000fc60000000000 */
[-C--:B------:R-:W-:Y:S02]  /*16f10*/  ISETP.GE.OR P3, PT, R27, R78.reuse, P0 ;  /* 0x0000004e1b00720c */ /* 0x080fe40000766670 */
[----:B------:R-:W-:-:S11]  /*16f20*/  ISETP.GE.OR P0, PT, R25, R78, P0 ;  /* 0x0000004e1900720c */ /* 0x000fd60000706670 */
[----:B0-----:R0:W-:Y:S04]  /*16f30*/  @!P3 ST.E desc[UR60][R12.64], R2 ;  /* 0x000000020c00b985 */ /* 0x0011e8000c10193c */
[----:B-1----:R0:W-:Y:S01]  /*16f40*/  @!P0 ST.E desc[UR60][R14.64], R0 ;  /* 0x000000000e008985 */ /* 0x0021e2000c10193c */
[----:B------:R-:W-:Y:S05]  /*16f50*/  @P2 BRA `(.L_x_539) ;  /* 0x00000008002c2947 */ /* 0x000fea0003800000 */
[----:B------:R-:W1:Y:S01]  /*16f60*/  S2R R34, SR_TID.X ;  /* 0x0000000000227919 */ /* 0x000e620000002100 */
[----:B0-----:R-:W0:Y:S01]  /*16f70*/  @P1 LDC R15, c[0x0][0xbec] ;  /* 0x0002fb00ff0f1b82 */ /* 0x001e220000000800 */
[----:B------:R-:W-:-:S07]  /*16f80*/  ULDC.64 UR4, c[0x0][0xaa0] ;  /* 0x0002a80000047ab9 */ /* 0x000fce0000000a00 */
[----:B------:R-:W2:Y:S01]  /*16f90*/  @P1 LDC R21, c[0x0][0xbf0] ;  /* 0x0002fc00ff151b82 */ /* 0x000ea20000000800 */
[----:B-1----:R-:W-:-:S05]  /*16fa0*/  VIADD R0, R34, 0xffffff80 ;  /* 0xffffff8022007836 */ /* 0x002fca0000000000 */
[----:B------:R-:W-:-:S04]  /*16fb0*/  SHF.R.S32.HI R5, RZ, 0x1f, R0 ;  /* 0x0000001fff057819 */ /* 0x000fc80000011400 */
[----:B------:R-:W-:-:S04]  /*16fc0*/  LEA.HI R5, R5, R0, RZ, 0x2 ;  /* 0x0000000005057211 */ /* 0x000fc800078f10ff */
[----:B------:R-:W-:Y:S02]  /*16fd0*/  LOP3.LUT R7, R5, 0xfffffffc, RZ, 0xc0, !PT ;  /* 0xfffffffc05077812 */ /* 0x000fe400078ec0ff */
[----:B------:R-:W-:-:S03]  /*16fe0*/  SHF.R.S32.HI R9, RZ, 0x2, R5 ;  /* 0x00000002ff097819 */ /* 0x000fc60000011405 */
[----:B------:R-:W-:-:S04]  /*16ff0*/  IMAD.IADD R12, R0, 0x1, -R7 ;  /* 0x00000001000c7824 */ /* 0x000fc800078e0a07 */
[----:B------:R-:W-:-:S04]  /*17000*/  IMAD.SHL.U32 R8, R12, 0x8, RZ ;  /* 0x000000080c087824 */ /* 0x000fc800078e00ff */
[----:B------:R-:W-:-:S04]  /*17010*/  IMAD R5, R9, 0x20, R8 ;  /* 0x0000002009057824 */ /* 0x000fc800078e0208 */
[----:B------:R-:W-:-:S03]  /*17020*/  IMAD.WIDE R10, R5, 0x2, R10 ;  /* 0x00000002050a7825 */ /* 0x000fc600078e020a */
[C---:B------:R-:W-:Y:S02]  /*17030*/  IADD3 R5, P5, R10.reuse, 0x7800, RZ ;  /* 0x000078000a057810 */ /* 0x040fe40007fbe0ff */
[C---:B------:R-:W-:Y:S02]  /*17040*/  LOP3.LUT R7, R10.reuse, 0x180, RZ, 0xc0, !PT ;  /* 0x000001800a077812 */ /* 0x040fe400078ec0ff */
[----:B------:R-:W-:Y:S01]  /*17050*/  LOP3.LUT R0, R5, 0x180, RZ, 0xc0, !PT ;  /* 0x0000018005007812 */ /* 0x000fe200078ec0ff */
[----:B------:R-:W-:Y:S01]  /*17060*/  IMAD.X R41, RZ, RZ, R11, P5 ;  /* 0x000000ffff297224 */ /* 0x000fe200028e060b */
[----:B------:R-:W-:Y:S02]  /*17070*/  IADD3 R25, P0, R10, 0x1800, RZ ;  /* 0x000018000a197810 */ /* 0x000fe40007f1e0ff */
[----:B------:R-:W-:Y:S02]  /*17080*/  SHF.R.U64 R0, R0, 0x3, RZ ;  /* 0x0000000300007819 */ /* 0x000fe400000012ff */
[----:B------:R-:W-:-:S02]  /*17090*/  IADD3 R29, P2, R10, 0x3000, RZ ;  /* 0x000030000a1d7810 */ /* 0x000fc40007f5e0ff */
[----:B------:R-:W-:Y:S01]  /*170a0*/  LOP3.LUT R40, R0, R5, RZ, 0x3c, !PT ;  /* 0x0000000500287212 */ /* 0x000fe200078e3cff */
[----:B------:R-:W-:Y:S01]  /*170b0*/  IMAD R0, R79, UR4, RZ ;  /* 0x000000044f007c24 */ /* 0x000fe2000f8e02ff */
[C---:B------:R-:W-:Y:S02]  /*170c0*/  IADD3 R33, P3, R10.reuse, 0x4800, RZ ;  /* 0x000048000a217810 */ /* 0x040fe40007f7e0ff */
[----:B------:R-:W-:Y:S01]  /*170d0*/  IADD3 R37, P4, R10, 0x6000, RZ ;  /* 0x000060000a257810 */ /* 0x000fe20007f9e0ff */
[----:B------:R-:W-:Y:S01]  /*170e0*/  IMAD R13, R3, UR5, R0 ;  /* 0x00000005030d7c24 */ /* 0x000fe2000f8e0200 */
[----:B------:R-:W-:Y:S01]  /*170f0*/  SHF.R.U64 R7, R7, 0x3, RZ ;  /* 0x0000000307077819 */ /* 0x000fe200000012ff */
[----:B------:R-:W-:Y:S01]  /*17100*/  IMAD.WIDE.U32 R2, R3, UR4, RZ ;  /* 0x0000000403027c25 */ /* 0x000fe2000f8e00ff */
[----:B------:R-:W-:Y:S01]  /*17110*/  LOP3.LUT R24, R25, 0x180, RZ, 0xc0, !PT ;  /* 0x0000018019187812 */ /* 0x000fe200078ec0ff */
[----:B------:R-:W-:Y:S01]  /*17120*/  ULDC.64 UR4, c[0x0][0xae8] ;  /* 0x0002ba0000047ab9 */ /* 0x000fe20000000a00 */
[----:B------:R-:W-:Y:S01]  /*17130*/  LOP3.LUT R28, R29, 0x180, RZ, 0xc0, !PT ;  /* 0x000001801d1c7812 */ /* 0x000fe200078ec0ff */
[----:B------:R-:W-:Y:S01]  /*17140*/  IMAD R0, R12, 0x60, R9 ;  /* 0x000000600c007824 */ /* 0x000fe200078e0209 */
[----:B------:R-:W-:Y:S01]  /*17150*/  LOP3.LUT R32, R33, 0x180, RZ, 0xc0, !PT ;  /* 0x0000018021207812 */ /* 0x000fe200078ec0ff */
[----:B------:R-:W5:Y:S01]  /*17160*/  LD.E.128 R40, desc[UR60][R40.64] ;  /* 0x0000003c28287980 */ /* 0x000f62000c101d00 */
[----:B------:R-:W-:Y:S01]  /*17170*/  LOP3.LUT R36, R37, 0x180, RZ, 0xc0, !PT ;  /* 0x0000018025247812 */ /* 0x000fe200078ec0ff */
[----:B------:R-:W-:Y:S01]  /*17180*/  IMAD.IADD R3, R3, 0x1, R13 ;  /* 0x0000000103037824 */ /* 0x000fe200078e020d */
[----:B------:R-:W-:Y:S01]  /*17190*/  LOP3.LUT R10, R7, R10, RZ, 0x3c, !PT ;  /* 0x0000000a070a7212 */ /* 0x000fe200078e3cff */
[----:B------:R-:W-:Y:S01]  /*171a0*/  IMAD R12, R84, 0xc0, R0 ;  /* 0x000000c0540c7824 */ /* 0x000fe200078e0200 */
[----:B------:R-:W-:-:S02]  /*171b0*/  SHF.R.U64 R24, R24, 0x3, RZ ;  /* 0x0000000318187819 */ /* 0x000fc400000012ff */
[----:B------:R-:W-:Y:S02]  /*171c0*/  SHF.R.U64 R28, R28, 0x3, RZ ;  /* 0x000000031c1c7819 */ /* 0x000fe400000012ff */
[----:B------:R-:W-:Y:S02]  /*171d0*/  SHF.R.U64 R32, R32, 0x3, RZ ;  /* 0x0000000320207819 */ /* 0x000fe400000012ff */
[----:B------:R-:W-:Y:S01]  /*171e0*/  SHF.R.U64 R36, R36, 0x3, RZ ;  /* 0x0000000324247819 */ /* 0x000fe200000012ff */
[----:B------:R-:W-:Y:S01]  /*171f0*/  IMAD.WIDE.U32 R2, R82, UR4, R2 ;  /* 0x0000000452027c25 */ /* 0x000fe2000f8e0002 */
[----:B------:R1:W5:Y:S01]  /*17200*/  LD.E.128 R4, desc[UR60][R10.64] ;  /* 0x0000003c0a047980 */ /* 0x000362000c101d00 */
[----:B------:R-:W-:Y:S02]  /*17210*/  LOP3.LUT R24, R24, R25, RZ, 0x3c, !PT ;  /* 0x0000001918187212 */ /* 0x000fe400078e3cff */
[----:B------:R-:W-:Y:S01]  /*17220*/  LOP3.LUT R28, R28, R29, RZ, 0x3c, !PT ;  /* 0x0000001d1c1c7212 */ /* 0x000fe200078e3cff */
[----:B0-----:R-:W-:Y:S01]  /*17230*/  @P1 IMAD.HI.U32 R0, R12, R15, RZ ;  /* 0x0000000f0c001227 */ /* 0x001fe200078e00ff */
[----:B------:R-:W-:-:S02]  /*17240*/  LOP3.LUT R32, R32, R33, RZ, 0x3c, !PT ;  /* 0x0000002120207212 */ /* 0x000fc400078e3cff */
[----:B------:R-:W-:Y:S01]  /*17250*/  LOP3.LUT R36, R36, R37, RZ, 0x3c, !PT ;  /* 0x0000002524247212 */ /* 0x000fe200078e3cff */
[----:B------:R-:W-:Y:S01]  /*17260*/  IMAD.X R25, RZ, RZ, R11, P0 ;  /* 0x000000ffff197224 */ /* 0x000fe200000e060b */
[----:B-1----:R-:W-:Y:S01]  /*17270*/  SHF.R.S32.HI R10, RZ, 0x1f, R77 ;  /* 0x0000001fff0a7819 */ /* 0x002fe2000001144d */
[--C-:B------:R-:W-:Y:S02]  /*17280*/  IMAD.X R29, RZ, RZ, R11.reuse, P2 ;  /* 0x000000ffff1d7224 */ /* 0x100fe400010e060b */
[--C-:B------:R-:W-:Y:S02]  /*17290*/  IMAD.X R33, RZ, RZ, R11.reuse, P3 ;  /* 0x000000ffff217224 */ /* 0x100fe400018e060b */
[----:B------:R-:W5:Y:S01]  /*172a0*/  LD.E.128 R24, desc[UR60][R24.64] ;  /* 0x0000003c18187980 */ /* 0x000f62000c101d00 */
[----:B------:R-:W-:Y:S02]  /*172b0*/  IMAD.X R37, RZ, RZ, R11, P4 ;  /* 0x000000ffff257224 */ /* 0x000fe400020e060b */
[----:B------:R-:W-:Y:S01]  /*172c0*/  IMAD R3, R82, UR5, R3 ;  /* 0x0000000552037c24 */ /* 0x000fe2000f8e0203 */
[----:B------:R-:W-:Y:S01]  /*172d0*/  ULDC.64 UR4, c[0x0][0xaf0] ;  /* 0x0002bc0000047ab9 */ /* 0x000fe20000000a00 */
[----:B------:R-:W-:Y:S01]  /*172e0*/  IMAD.MOV.U32 R11, RZ, RZ, R12 ;  /* 0x000000ffff0b7224 */ /* 0x000fe200078e000c */
[----:B--2---:R-:W-:Y:S01]  /*172f0*/  @P1 SHF.R.U32.HI R11, RZ, R21, R0 ;  /* 0x00000015ff0b1219 */ /* 0x004fe20000011600 */
[----:B------:R-:W-:Y:S01]  /*17300*/  IMAD R10, R10, UR4, RZ ;  /* 0x000000040a0a7c24 */ /* 0x000fe2000f8e02ff */
[----:B------:R-:W5:Y:S01]  /*17310*/  LD.E.128 R28, desc[UR60][R28.64] ;  /* 0x0000003c1c1c7980 */ /* 0x000f62000c101d00 */
[----:B------:R-:W-:-:S03]  /*17320*/  IMAD.WIDE.U32 R2, R77, UR4, R2 ;  /* 0x000000044d027c25 */ /* 0x000fc6000f8e0002 */
[----:B------:R-:W5:Y:S01]  /*17330*/  LD.E.128 R32, desc[UR60][R32.64] ;  /* 0x0000003c20207980 */ /* 0x000f62000c101d00 */
[----:B------:R-:W-:-:S03]  /*17340*/  IMAD R13, R77, UR5, R10 ;  /* 0x000000054d0d7c24 */ /* 0x000fc6000f8e020a */
[----:B------:R-:W5:Y:S01]  /*17350*/  LD.E.128 R36, desc[UR60][R36.64] ;  /* 0x0000003c24247980 */ /* 0x000f62000c101d00 */
[--C-:B------:R-:W-:Y:S01]  /*17360*/  IMAD.MOV R15, RZ, RZ, -R11.reuse ;  /* 0x000000ffff0f7224 */ /* 0x100fe200078e0a0b */
[----:B------:R-:W-:Y:S01]  /*17370*/  SHF.R.S32.HI R0, RZ, 0x1f, R11 ;  /* 0x0000001fff007819 */ /* 0x000fe2000001140b */
[----:B------:R-:W-:Y:S01]  /*17380*/  ULDC.64 UR4, c[0x0][0xae0] ;  /* 0x0002b80000047ab9 */ /* 0x000fe20000000a00 */
[----:B------:R-:W-:Y:S01]  /*17390*/  @!PT LDS RZ, [RZ] ;  /* 0x00000000fffff984 */ /* 0x000fe20000000800 */
[----:B------:R-:W-:Y:S01]  /*173a0*/  @!PT LDS RZ, [RZ] ;  /* 0x00000000fffff984 */ /* 0x000fe20000000800 */
[----:B------:R-:W-:Y:S01]  /*173b0*/  @!PT LDS RZ, [RZ] ;  /* 0x00000000fffff984 */ /* 0x000fe20000000800 */
[----:B------:R-:W-:Y:S01]  /*173c0*/  @!PT LDS RZ, [RZ] ;  /* 0x00000000fffff984 */ /* 0x000fe20000000800 */
[----:B------:R0:W-:Y:S06]  /*173d0*/  MEMBAR.ALL.CTA ;  /* 0x0000000000007992 */ /* 0x0001ec0000008000 */
[----:B0-----:R-:W0:Y:S01]  /*173e0*/  FENCE.VIEW.ASYNC.S ;  /* 0x00000000000073c6 */ /* 0x001e220000000000 */
[----:B------:R-:W-:-:S02]  /*173f0*/  IMAD.IADD R3, R3, 0x1, R13 ;  /* 0x0000000103037824 */ /* 0x000fc400078e020d */
[----:B------:R-:W-:Y:S02]  /*17400*/  IMAD R13, R76, R15, R12 ;  /* 0x0000000f4c0d7224 */ /* 0x000fe400078e020c */
[----:B------:R-:W-:Y:S02]  /*17410*/  IMAD R0, R0, UR4, RZ ;  /* 0x0000000400007c24 */ /* 0x000fe4000f8e02ff */
[----:B------:R-:W-:Y:S01]  /*17420*/  IMAD.WIDE.U32 R2, R11, UR4, R2 ;  /* 0x000000040b027c25 */ /* 0x000fe2000f8e0002 */
[----:B------:R-:W-:-:S03]  /*17430*/  SHF.R.S32.HI R10, RZ, 0x1f, R13 ;  /* 0x0000001fff0a7819 */ /* 0x000fc6000001140d */
[----:B------:R-:W-:Y:S01]  /*17440*/  IMAD R11, R11, UR5, R0 ;  /* 0x000000050b0b7c24 */ /* 0x000fe2000f8e0200 */
[----:B------:R-:W-:Y:S01]  /*17450*/  ULDC.64 UR4, c[0x0][0xad8] ;  /* 0x0002b60000047ab9 */ /* 0x000fe20000000a00 */
[----:B------:R-:W-:Y:S02]  /*17460*/  VIADD R0, R16, 0x31c20 ;  /* 0x00031c2010007836 */ /* 0x000fe40000000000 */
[----:B------:R-:W-:Y:S02]  /*17470*/  IMAD.IADD R3, R3, 0x1, R11 ;  /* 0x0000000103037824 */ /* 0x000fe400078e020b */
[----:B------:R-:W-:Y:S01]  /*17480*/  IMAD R10, R10, UR4, RZ ;  /* 0x000000040a0a7c24 */ /* 0x000fe2000f8e02ff */
[----:B------:R-:W-:Y:S01]  /*17490*/  PRMT R0, RZ, 0x654, R0 ;  /* 0x00000654ff007816 */ /* 0x000fe20000000000 */
[----:B------:R-:W-:-:S04]  /*174a0*/  IMAD.WIDE.U32 R2, R13, UR4, R2 ;  /* 0x000000040d027c25 */ /* 0x000fc8000f8e0002 */
[----:B------:R-:W-:Y:S01]  /*174b0*/  IMAD R11, R13, UR5, R10 ;  /* 0x000000050d0b7c24 */ /* 0x000fe2000f8e020a */
[----:B------:R-:W-:Y:S01]  /*174c0*/  ULDC.64 UR4, c[0x0][0xa80] ;  /* 0x0002a00000047ab9 */ /* 0x000fe20000000a00 */
[----:B0-----:R0:W-:Y:S02]  /*174d0*/  SYNCS.ARRIVE.TRANS64.RED.A1T0 RZ, [R0+URZ], RZ ;  /* 0x000000ff00ff79a7 */ /* 0x0011e4000810043f */
[----:B------:R-:W-:Y:S02]  /*174e0*/  IMAD.IADD R3, R3, 0x1, R11 ;  /* 0x0000000103037824 */ /* 0x000fe400078e020b */
[C---:B------:R-:W-:Y:S02]  /*174f0*/  VIADD R44, R8.reuse, 0x20 ;  /* 0x00000020082c7836 */ /* 0x040fe40000000000 */
[----:B------:R-:W-:Y:S01]  /*17500*/  VIADD R46, R8, 0x40 ;  /* 0x00000040082e7836 */ /* 0x000fe20000000000 */
[----:B0-----:R-:W-:Y:S01]  /*17510*/  LEA R0, P0, R2, UR4, 0x1 ;  /* 0x0000000402007c11 */ /* 0x001fe2000f8008ff */
[----:B------:R-:W-:-:S03]  /*17520*/  UMOV UR4, 0xffffffff ;  /* 0xffffffff00047882 */ /* 0x000fc60000000000 */
[----:B------:R-:W-:Y:S02]  /*17530*/  LEA.HI.X R2, R2, UR5, R3, 0x1, P0 ;  /* 0x0000000502027c11 */ /* 0x000fe400080f0c03 */
[----:B------:R-:W-:Y:S02]  /*17540*/  SHF.R.S32.HI R45, RZ, 0x1f, R44 ;  /* 0x0000001fff2d7819 */ /* 0x000fe4000001142c */
[----:B------:R-:W-:Y:S01]  /*17550*/  SHF.R.S32.HI R47, RZ, 0x1f, R46 ;  /* 0x0000001fff2f7819 */ /* 0x000fe2000001142e */
[----:B------:R-:W-:Y:S06]  /*17560*/  BRA.DIV UR4, `(.L_x_540) ;  /* 0x000000a204707947 */ /* 0x000fec000b800000 */
[----:B------:R0:W1:Y:S04]  /*17570*/  SHFL.IDX PT, R3, R2, RZ, 0x1c1f ;  /* 0x001c1fff02037589 */ /* 0x00006800000e0000 */
[----:B------:R0:W2:Y:S02]  /*17580*/  SHFL.IDX PT, R14, R0, RZ, 0x1c1f ;  /* 0x001c1fff000e7589 */ /* 0x0000a400000e0000 */
.L_x_744:
[----:B------:R-:W-:Y:S01]  /*17590*/  IMAD R9, R84, 0xc0, R9 ;  /* 0x000000c054097824 */ /* 0x000fe200078e0209 */
[----:B------:R-:W-:Y:S04]  /*175a0*/  BSSY B1, `(.L_x_541) ;  /* 0x0000010000017945 */ /* 0x000fe80003800000 */
[----:B------:R-:W-:-:S13]  /*175b0*/  ISETP.GE.AND P0, PT, R9, R78, PT ;  /* 0x0000004e0900720c */ /* 0x000fda0003f06270 */
[----:B------:R-:W-:Y:S05]  /*175c0*/  @P0 BRA `(.L_x_542) ;  /* 0x0000000000340947 */ /* 0x000fea0003800000 */
[----:B------:R-:W-:Y:S02]  /*175d0*/  ULDC UR4, c[0x0][0xac8] ;  /* 0x0002b20000047ab9 */ /* 0x000fe40000000800 */
[----:B------:R-:W-:Y:S02]  /*175e0*/  ISETP.GE.AND P0, PT, R8, UR4, PT ;  /* 0x0000000408007c0c */ /* 0x000fe4000bf06270 */
[----:B------:R-:W-:Y:S02]  /*175f0*/  ISETP.GE.AND P1, PT, R44, UR4, PT ;  /* 0x000000042c007c0c */ /* 0x000fe4000bf26270 */
[----:B------:R-:W-:-:S09]  /*17600*/  ISETP.GE.AND P2, PT, R46, UR4, PT ;  /* 0x000000042e007c0c */ /* 0x000fd2000bf46270 */
[----:B-1----:R-:W-:Y:S02]  /*17610*/  @!P0 IMAD.MOV.U32 R15, RZ, RZ, R3 ;  /* 0x000000ffff0f8224 */ /* 0x002fe400078e0003 */
[-C--:B--2---:R-:W-:Y:S02]  /*17620*/  @!P1 LEA R12, P3, R44, R14.reuse, 0x1 ;  /* 0x0000000e2c0c9211 */ /* 0x084fe400078608ff */
[----:B------:R-:W-:Y:S01]  /*17630*/  @!P2 LEA R20, P4, R46, R14, 0x1 ;  /* 0x0000000e2e14a211 */ /* 0x000fe200078808ff */
[----:B------:R-:W-:Y:S01]  /*17640*/  @!P0 IMAD.WIDE R10, R8, 0x2, R14 ;  /* 0x00000002080a8825 */ /* 0x000fe200078e020e */
[-C--:B------:R-:W-:Y:S02]  /*17650*/  @!P1 LEA.HI.X R13, R44, R3.reuse, R45, 0x1, P3 ;  /* 0x000000032c0d9211 */ /* 0x080fe400018f0c2d */
[----:B------:R-:W-:Y:S02]  /*17660*/  @!P2 LEA.HI.X R21, R46, R3, R47, 0x1, P4 ;  /* 0x000000032e15a211 */ /* 0x000fe400020f0c2f */
[----:B-----5:R3:W-:Y:S04]  /*17670*/  @!P0 ST.E.128 desc[UR60][R10.64], R4 ;  /* 0x000000040a008985 */ /* 0x0207e8000c101d3c */
[----:B------:R3:W-:Y:S04]  /*17680*/  @!P1 ST.E.128 desc[UR60][R12.64], R28 ;  /* 0x0000001c0c009985 */ /* 0x0007e8000c101d3c */
[----:B------:R3:W-:Y:S02]  /*17690*/  @!P2 ST.E.128 desc[UR60][R20.64], R36 ;  /* 0x000000241400a985 */ /* 0x0007e4000c101d3c */
.L_x_542:
[----:B------:R-:W-:Y:S05]  /*176a0*/  BSYNC B1 ;  /* 0x0000000000017941 */ /* 0x000fea0003800000 */
.L_x_541:
[----:B------:R-:W-:-:S03]  /*176b0*/  UMOV UR4, 0xffffffff ;  /* 0xffffffff00047882 */ /* 0x000fc60000000000 */
[----:B------:R-:W-:Y:S05]  /*176c0*/  BRA.DIV UR4, `(.L_x_543) ;  /* 0x000000a2044c7947 */ /* 0x000fea000b800000 */
[----:B-1----:R1:W4:Y:S04]  /*176d0*/  SHFL.IDX PT, R3, R2, 0x1, 0x1c1f ;  /* 0x003c1f0002037f89 */ /* 0x00232800000e0000 */
[----:B--2---:R1:W2:Y:S02]  /*176e0*/  SHFL.IDX PT, R14, R0, 0x1, 0x1c1f ;  /* 0x003c1f00000e7f89 */ /* 0x0042a400000e0000 */
.L_x_748:
[----:B---3-5:R-:W-:-:S05]  /*176f0*/  VIADD R5, R9, 0x60 ;  /* 0x0000006009057836 */ /* 0x028fca0000000000 */
[----:B------:R-:W-:-:S13]  /*17700*/  ISETP.GE.AND P0, PT, R5, R78, PT ;  /* 0x0000004e0500720c */ /* 0x000fda0003f06270 */
[----:B------:R-:W-:Y:S05]  /*17710*/  @P0 BRA `(.L_x_544) ;  /* 0x0000001800480947 */ /* 0x000fea0003800000 */
[----:B------:R-:W-:Y:S02]  /*17720*/  ULDC UR4, c[0x0][0xac8] ;  /* 0x0002b20000047ab9 */ /* 0x000fe40000000800 */
[----:B------:R-:W-:Y:S02]  /*17730*/  ISETP.GE.AND P1, PT, R8, UR4, PT ;  /* 0x0000000408007c0c */ /* 0x000fe4000bf26270 */
[----:B------:R-:W-:-:S11]  /*17740*/  ISETP.GE.AND P2, PT, R44, UR4, PT ;  /* 0x000000042c007c0c */ /* 0x000fd6000bf46270 */
[----:B012---:R-:W-:Y:S02]  /*17750*/  @!P1 IMAD.MOV.U32 R2, RZ, RZ, R14 ;  /* 0x000000ffff029224 */ /* 0x007fe400078e000e */
[----:B------:R-:W-:Y:S02]  /*17760*/  @!P2 LEA R4, P0, R44, R14, 0x1 ;  /* 0x0000000e2c04a211 */ /* 0x000fe400078008ff */
[----:B----4-:R-:W-:Y:S02]  /*17770*/  @!P1 IMAD.WIDE R8, R8, 0x2, R2 ;  /* 0x0000000208089825 */ /* 0x010fe400078e0202 */
[----:B------:R-:W-:Y:S02]  /*17780*/  @!P2 LEA.HI.X R5, R44, R3, R45, 0x1, P0 ;  /* 0x000000032c05a211 */ /* 0x000fe400000f0c2d */
[----:B------:R-:W-:Y:S01]  /*17790*/  ISETP.GE.AND P0, PT, R46, UR4, PT ;  /* 0x000000042e007c0c */ /* 0x000fe2000bf06270 */
[----:B------:R0:W-:Y:S04]  /*177a0*/  @!P1 ST.E.128 desc[UR60][R8.64], R24 ;  /* 0x0000001808009985 */ /* 0x0001e8000c101d3c */
[----:B------:R0:W-:Y:S08]  /*177b0*/  @!P2 ST.E.128 desc[UR60][R4.64], R32 ;  /* 0x000000200400a985 */ /* 0x0001f0000c101d3c */
[----:B------:R-:W-:Y:S05]  /*177c0*/  @P0 BRA `(.L_x_544) ;  /* 0x00000018001c0947 */ /* 0x000fea0003800000 */
[----:B------:R-:W-:-:S04]  /*177d0*/  LEA R14, P0, R46, R14, 0x1 ;  /* 0x0000000e2e0e7211 */ /* 0x000fc800078008ff */
[----:B------:R-:W-:-:S05]  /*177e0*/  LEA.HI.X R15, R46, R3, R47, 0x1, P0 ;  /* 0x000000032e0f7211 */ /* 0x000fca00000f0c2f */
[----:B------:R1:W-:Y:S01]  /*177f0*/  ST.E.128 desc[UR60][R14.64], R40 ;  /* 0x000000280e007985 */ /* 0x0003e2000c101d3c */
[----:B------:R-:W-:Y:S05]  /*17800*/  BRA `(.L_x_544) ;  /* 0x00000018000c7947 */ /* 0x000fea0003800000 */
.L_x_539:
[----:B------:R-:W-:Y:S01]  /*17810*/  ULDC.64 UR4, c[0x0][0xb08] ;  /* 0x0002c20000047ab9 */ /* 0x000fe20000000a00 */
[----:B0-----:R-:W0:Y:S01]  /*17820*/  @P1 LDC R12, c[0x0][0xbec] ;  /* 0x0002fb00ff0c1b82 */ /* 0x001e220000000800 */
[----:B------:R-:W-:Y:S02]  /*17830*/  IMAD R0, R79, UR4, RZ ;  /* 0x000000044f007c24 */ /* 0x000fe4000f8e02ff */
[----:B------:R-:W-:-:S04]  /*17840*/  IMAD.WIDE.U32 R10, R3, UR4, RZ ;  /* 0x00000004030a7c25 */ /* 0x000fc8000f8e00ff */
[----:B------:R-:W-:Y:S01]  /*17850*/  IMAD R3, R3, UR5, R0 ;  /* 0x0000000503037c24 */ /* 0x000fe2000f8e0200 */
[----:B------:R-:W1:Y:S01]  /*17860*/  @P1 LDC R15, c[0x0][0xbf0] ;  /* 0x0002fc00ff0f1b82 */ /* 0x000e620000000800 */
[----:B------:R-:W-:Y:S01]  /*17870*/  ULDC.64 UR4, c[0x0][0xb38] ;  /* 0x0002ce0000047ab9 */ /* 0x000fe20000000a00 */
[----:B------:R-:W-:Y:S01]  /*17880*/  SHF.R.S32.HI R0, RZ, 0x1f, R77 ;  /* 0x0000001fff007819 */ /* 0x000fe2000001144d */
[----:B------:R-:W-:Y:S02]  /*17890*/  IMAD.IADD R11, R11, 0x1, R3 ;  /* 0x000000010b0b7824 */ /* 0x000fe400078e0203 */
[----:B------:R-:W-:-:S04]  /*178a0*/  IMAD.WIDE.U32 R2, R82, UR4, R10 ;  /* 0x0000000452027c25 */ /* 0x000fc8000f8e000a */
[----:B------:R-:W-:Y:S01]  /*178b0*/  IMAD R3, R82, UR5, R3 ;  /* 0x0000000552037c24 */ /* 0x000fe2000f8e0203 */
[----:B------:R-:W-:Y:S01]  /*178c0*/  ULDC.64 UR4, c[0x0][0xb40] ;  /* 0x0002d00000047ab9 */ /* 0x000fe20000000a00 */
[----:B------:R-:W-:Y:S02]  /*178d0*/  IMAD.MOV.U32 R11, RZ, RZ, R31 ;  /* 0x000000ffff0b7224 */ /* 0x000fe400078e001f */
[----:B------:R-:W-:Y:S02]  /*178e0*/  IMAD R0, R0, UR4, RZ ;  /* 0x0000000400007c24 */ /* 0x000fe4000f8e02ff */
[----:B------:R-:W-:-:S04]  /*178f0*/  IMAD.WIDE.U32 R2, R77, UR4, R2 ;  /* 0x000000044d027c25 */ /* 0x000fc8000f8e0002 */
[----:B------:R-:W-:Y:S01]  /*17900*/  IMAD R13, R77, UR5, R0 ;  /* 0x000000054d0d7c24 */ /* 0x000fe2000f8e0200 */
[----:B------:R-:W-:Y:S01]  /*17910*/  ULDC.64 UR4, c[0x0][0xb48] ;  /* 0x0002d20000047ab9 */ /* 0x000fe20000000a00 */
[----:B0-----:R-:W-:-:S04]  /*17920*/  @P1 IMAD.HI.U32 R12, R31, R12, RZ ;  /* 0x0000000c1f0c1227 */ /* 0x001fc800078e00ff */
[----:B------:R-:W-:Y:S01]  /*17930*/  IMAD.IADD R3, R3, 0x1, R13 ;  /* 0x0000000103037824 */ /* 0x000fe200078e020d */
[----:B-1----:R-:W-:Y:S01]  /*17940*/  @P1 SHF.R.U32.HI R11, RZ, R15, R12 ;  /* 0x0000000fff0b1219 */ /* 0x002fe2000001160c */
[----:B------:R-:W-:Y:S02]  /*17950*/  VIADD R10, R16, 0x31c20 ;  /* 0x00031c20100a7836 */ /* 0x000fe40000000000 */
[C---:B------:R-:W-:Y:S01]  /*17960*/  IMAD.WIDE.U32 R2, R80.reuse, UR4, R2 ;  /* 0x0000000450027c25 */ /* 0x040fe2000f8e0002 */
[--C-:B------:R-:W-:Y:S02]  /*17970*/  SHF.R.S32.HI R0, RZ, 0x1f, R11.reuse ;  /* 0x0000001fff007819 */ /* 0x100fe4000001140b */
[----:B------:R-:W-:Y:S01]  /*17980*/  PRMT R10, RZ, 0x654, R10 ;  /* 0x00000654ff0a7816 */ /* 0x000fe2000000000a */
[----:B------:R-:W-:Y:S02]  /*17990*/  IMAD.MOV R13, RZ, RZ, -R11 ;  /* 0x000000ffff0d7224 */ /* 0x000fe400078e0a0b */
[----:B------:R-:W-:Y:S01]  /*179a0*/  IMAD R3, R80, UR5, R3 ;  /* 0x0000000550037c24 */ /* 0x000fe2000f8e0203 */
[----:B------:R-:W-:Y:S01]  /*179b0*/  ULDC.64 UR4, c[0x0][0xb30] ;  /* 0x0002cc0000047ab9 */ /* 0x000fe20000000a00 */
[----:B------:R-:W-:Y:S01]  /*179c0*/  IMAD R13, R76, R13, R31 ;  /* 0x0000000d4c0d7224 */ /* 0x000fe200078e021f */
[----:B------:R0:W-:Y:S01]  /*179d0*/  SYNCS.ARRIVE.TRANS64.RED.A1T0 RZ, [R10+URZ], RZ ;  /* 0x000000ff0aff79a7 */ /* 0x0001e2000810043f */
[----:B------:R-:W-:-:S02]  /*179e0*/  IMAD R0, R0, UR4, RZ ;  /* 0x0000000400007c24 */ /* 0x000fc4000f8e02ff */
[----:B------:R-:W-:-:S04]  /*179f0*/  IMAD.WIDE.U32 R2, R11, UR4, R2 ;  /* 0x000000040b027c25 */ /* 0x000fc8000f8e0002 */
[----:B------:R-:W-:Y:S01]  /*17a00*/  IMAD R15, R11, UR5, R0 ;  /* 0x000000050b0f7c24 */ /* 0x000fe2000f8e0200 */
[----:B------:R-:W-:Y:S01]  /*17a10*/  SHF.R.S32.HI R0, RZ, 0x1f, R13 ;  /* 0x0000001fff007819 */ /* 0x000fe2000001140d */
[----:B------:R-:W-:Y:S02]  /*17a20*/  ULDC.64 UR4, c[0x0][0xb28] ;  /* 0x0002ca0000047ab9 */ /* 0x000fe40000000a00 */
[----:B------:R-:W-:Y:S02]  /*17a30*/  IMAD.IADD R3, R3, 0x1, R15 ;  /* 0x0000000103037824 */ /* 0x000fe400078e020f */
[----:B------:R-:W-:Y:S02]  /*17a40*/  IMAD R0, R0, UR4, RZ ;  /* 0x0000000400007c24 */ /* 0x000fe4000f8e02ff */
[----:B------:R-:W-:-:S04]  /*17a50*/  IMAD.WIDE.U32 R2, R13, UR4, R2 ;  /* 0x000000040d027c25 */ /* 0x000fc8000f8e0002 */
[----:B------:R-:W-:Y:S01]  /*17a60*/  IMAD R13, R13, UR5, R0 ;  /* 0x000000050d0d7c24 */ /* 0x000fe2000f8e0200 */
[----:B------:R-:W-:Y:S02]  /*17a70*/  ULDC.64 UR4, c[0x0][0xb00] ;  /* 0x0002c00000047ab9 */ /* 0x000fe40000000a00 */
[----:B------:R-:W-:Y:S01]  /*17a80*/  LEA R0, P0, R2, UR4, 0x2 ;  /* 0x0000000402007c11 */ /* 0x000fe2000f8010ff */
[----:B------:R-:W-:Y:S01]  /*17a90*/  IMAD.IADD R3, R3, 0x1, R13 ;  /* 0x0000000103037824 */ /* 0x000fe200078e020d */
[----:B------:R-:W-:-:S04]  /*17aa0*/  UMOV UR4, 0xffffffff ;  /* 0xffffffff00047882 */ /* 0x000fc80000000000 */
[----:B------:R-:W-:Y:S01]  /*17ab0*/  LEA.HI.X R2, R2, UR5, R3, 0x2, P0 ;  /* 0x0000000502027c11 */ /* 0x000fe200080f1403 */
[----:B0-----:R-:W-:Y:S06]  /*17ac0*/  BRA.DIV UR4, `(.L_x_545) ;  /* 0x0000009e04947947 */ /* 0x001fec000b800000 */
[----:B------:R0:W1:Y:S04]  /*17ad0*/  SHFL.IDX PT, R3, R2, RZ, 0x1c1f ;  /* 0x001c1fff02037589 */ /* 0x00006800000e0000 */
[----:B------:R0:W2:Y:S02]  /*17ae0*/  SHFL.IDX PT, R14, R0, RZ, 0x1c1f ;  /* 0x001c1fff000e7589 */ /* 0x0000a400000e0000 */
.L_x_751:
[----:B------:R-:W-:Y:S01]  /*17af0*/  ISETP.GE.AND P0, PT, R27, R78, PT ;  /* 0x0000004e1b00720c */ /* 0x000fe20003f06270 */
[----:B------:R-:W-:-:S12]  /*17b00*/  BSSY B1, `(.L_x_546) ;  /* 0x000004a000017945 */ /* 0x000fd80003800000 */
[----:B------:R-:W-:Y:S05]  /*17b10*/  @P0 BRA `(.L_x_547) ;  /* 0x0000000400200947 */ /* 0x000fea0003800000 */
[----:B------:R-:W3:Y:S01]  /*17b20*/  LDL R35, [R1+0x8c] ;  /* 0x00008c0001237983 */ /* 0x000ee20000100800 */
[----:B------:R-:W-:-:S03]  /*17b30*/  ULDC UR4, c[0x0][0xac8] ;  /* 0x0002b20000047ab9 */ /* 0x000fc60000000800 */
[----:B------:R-:W4:Y:S04]  /*17b40*/  LDL R33, [R1+0xc0] ;  /* 0x0000c00001217983 */ /* 0x000f280000100800 */
[----:B------:R-:W5:Y:S04]  /*17b50*/  LDL R31, [R1+0xbc] ;  /* 0x0000bc00011f7983 */ /* 0x000f680000100800 */
[----:B------:R-:W2:Y:S04]  /*17b60*/  LDL R24, [R1+0xb8] ;  /* 0x0000b80001187983 */ /* 0x000ea80000100800 */
[----:B------:R-:W2:Y:S04]  /*17b70*/  LDL R34, [R1+0xdc] ;  /* 0x0000dc0001227983 */ /* 0x000ea80000100800 */
[----:B------:R-:W2:Y:S04]  /*17b80*/  LDL R32, [R1+0xd8] ;  /* 0x0000d80001207983 */ /* 0x000ea80000100800 */
[----:B------:R-:W2:Y:S04]  /*17b90*/  LDL R77, [R1+0xb4] ;  /* 0x0000b400014d7983 */ /* 0x000ea80000100800 */
[----:B------:R-:W2:Y:S04]  /*17ba0*/  LDL R76, [R1+0xac] ;  /* 0x0000ac00014c7983 */ /* 0x000ea80000100800 */
[----:B------:R-:W2:Y:S04]  /*17bb0*/  LDL R30, [R1+0xd4] ;  /* 0x0000d400011e7983 */ /* 0x000ea80000100800 */
[----:B------:R-:W2:Y:S01]  /*17bc0*/  LDL R79, [R1+0xd0] ;  /* 0x0000d000014f7983 */ /* 0x000ea20000100800 */
[----:B---3--:R-:W-:-:S02]  /*17bd0*/  ISETP.GE.AND P1, PT, R35, UR4, PT ;  /* 0x0000000423007c0c */ /* 0x008fc4000bf26270 */
[----:B----4-:R-:W-:Y:S02]  /*17be0*/  ISETP.GE.AND P0, PT, R33, UR4, PT ;  /* 0x0000000421007c0c */ /* 0x010fe4000bf06270 */
[----:B-----5:R-:W-:-:S09]  /*17bf0*/  ISETP.GE.AND P3, PT, R31, UR4, PT ;  /* 0x000000041f007c0c */ /* 0x020fd2000bf66270 */
[----:B-1----:R-:W-:Y:S01]  /*17c00*/  @!P1 IMAD.MOV.U32 R15, RZ, RZ, R3 ;  /* 0x000000ffff0f9224 */ /* 0x002fe200078e0003 */
[----:B--2---:R-:W-:Y:S01]  /*17c10*/  ISETP.GE.AND P4, PT, R24, UR4, PT ;  /* 0x0000000418007c0c */ /* 0x004fe2000bf86270 */
[----:B------:R-:W-:Y:S01]  /*17c20*/  @!P1 IMAD.WIDE R10, R35, 0x4, R14 ;  /* 0x00000004230a9825 */ /* 0x000fe200078e020e */
[----:B------:R-:W-:-:S04]  /*17c30*/  @!P0 LEA R12, P2, R33, R14, 0x2 ;  /* 0x0000000e210c8211 */ /* 0x000fc800078410ff */
[----:B------:R1:W-:Y:S01]  /*17c40*/  @!P1 ST.E.64 desc[UR60][R10.64], R4 ;  /* 0x000000040a009985 */ /* 0x0003e2000c101b3c */
[-C--:B------:R-:W-:Y:S02]  /*17c50*/  @!P3 LEA R26, P1, R31, R14.reuse, 0x2 ;  /* 0x0000000e1f1ab211 */ /* 0x080fe400078210ff */
[-C--:B------:R-:W-:Y:S02]  /*17c60*/  @!P0 LEA.HI.X R13, R33, R3.reuse, R34, 0x2, P2 ;  /* 0x00000003210d8211 */ /* 0x080fe400010f1422 */
[----:B------:R-:W-:Y:S02]  /*17c70*/  ISETP.GE.AND P2, PT, R77, UR4, PT ;  /* 0x000000044d007c0c */ /* 0x000fe4000bf46270 */
[----:B------:R-:W-:Y:S02]  /*17c80*/  @!P3 LEA.HI.X R27, R31, R3, R32, 0x2, P1 ;  /* 0x000000031f1bb211 */ /* 0x000fe400008f1420 */
[----:B------:R-:W-:Y:S02]  /*17c90*/  ISETP.GE.AND P1, PT, R76, UR4, PT ;  /* 0x000000044c007c0c */ /* 0x000fe4000bf26270 */
[----:B------:R-:W-:Y:S01]  /*17ca0*/  @!P4 LEA R28, P5, R24, R14, 0x2 ;  /* 0x0000000e181cc211 */ /* 0x000fe200078a10ff */
[----:B------:R-:W-:-:S02]  /*17cb0*/  VIADD R15, R35, 0x30 ;  /* 0x00000030230f7836 */ /* 0x000fc40000000000 */
[----:B------:R-:W-:Y:S01]  /*17cc0*/  VIADD R33, R35, 0x38 ;  /* 0x0000003823217836 */ /* 0x000fe20000000000 */
[----:B------:R-:W-:Y:S01]  /*17cd0*/  @!P4 LEA.HI.X R29, R24, R3, R30, 0x2, P5 ;  /* 0x00000003181dc211 */ /* 0x000fe200028f141e */
[----:B------:R-:W-:Y:S01]  /*17ce0*/  @!P0 ST.E.64 desc[UR60][R12.64], R6 ;  /* 0x000000060c008985 */ /* 0x000fe2000c101b3c */
[----:B------:R-:W-:-:S03]  /*17cf0*/  ISETP.GE.AND P0, PT, R15, UR4, PT ;  /* 0x000000040f007c0c */ /* 0x000fc6000bf06270 */
[----:B------:R-:W-:Y:S01]  /*17d00*/  @!P3 ST.E.64 desc[UR60][R26.64], R8 ;  /* 0x000000081a00b985 */ /* 0x000fe2000c101b3c */
[----:B------:R-:W-:Y:S01]  /*17d10*/  ISETP.GE.AND P3, PT, R33, UR4, PT ;  /* 0x0000000421007c0c */ /* 0x000fe2000bf66270 */
[----:B------:R-:W-:Y:S01]  /*17d20*/  VIADD R34, R35, 0x40 ;  /* 0x0000004023227836 */ /* 0x000fe20000000000 */
[CC--:B-1----:R-:W-:Y:S01]  /*17d30*/  @!P2 LEA R10, P5, R77.reuse, R14.reuse, 0x2 ;  /* 0x0000000e4d0aa211 */ /* 0x0c2fe200078a10ff */
[----:B------:R1:W-:Y:S01]  /*17d40*/  @!P4 ST.E.64 desc[UR60][R28.64], R20 ;  /* 0x000000141c00c985 */ /* 0x0003e2000c101b3c */
[----:B------:R-:W-:Y:S02]  /*17d50*/  SHF.R.S32.HI R24, RZ, 0x1f, R76 ;  /* 0x0000001fff187819 */ /* 0x000fe4000001144c */
[C---:B------:R-:W-:Y:S02]  /*17d60*/  @!P1 LEA R30, P4, R76.reuse, R14, 0x2 ;  /* 0x0000000e4c1e9211 */ /* 0x040fe400078810ff */
[-C--:B------:R-:W-:Y:S02]  /*17d70*/  @!P2 LEA.HI.X R11, R77, R3.reuse, R79, 0x2, P5 ;  /* 0x000000034d0ba211 */ /* 0x080fe400028f144f */
[----:B------:R-:W-:-:S02]  /*17d80*/  @!P1 LEA.HI.X R31, R76, R3, R24, 0x2, P4 ;  /* 0x000000034c1f9211 */ /* 0x000fc400020f1418 */
[----:B------:R-:W-:Y:S01]  /*17d90*/  ISETP.GE.AND P4, PT, R34, UR4, PT ;  /* 0x0000000422007c0c */ /* 0x000fe2000bf86270 */
[----:B------:R2:W-:Y:S01]  /*17da0*/  @!P2 ST.E.64 desc[UR60][R10.64], R36 ;  /* 0x000000240a00a985 */ /* 0x0005e2000c101b3c */
[----:B-1----:R-:W-:-:S03]  /*17db0*/  VIADD R20, R35, 0x48 ;  /* 0x0000004823147836 */ /* 0x002fc60000000000 */
[----:B------:R3:W-:Y:S01]  /*17dc0*/  @!P1 ST.E.64 desc[UR60][R30.64], R40 ;  /* 0x000000281e009985 */ /* 0x0007e2000c101b3c */
[----:B------:R-:W-:Y:S01]  /*17dd0*/  SHF.R.S32.HI R32, RZ, 0x1f, R15 ;  /* 0x0000001fff207819 */ /* 0x000fe2000001140f */
[----:B------:R-:W-:Y:S01]  /*17de0*/  VIADD R13, R35, 0x50 ;  /* 0x00000050230d7836 */ /* 0x000fe20000000000 */
[-C--:B------:R-:W-:Y:S02]  /*17df0*/  @!P0 LEA R4, P5, R15, R14.reuse, 0x2 ;  /* 0x0000000e0f048211 */ /* 0x080fe400078a10ff */
[----:B------:R-:W-:Y:S02]  /*17e00*/  ISETP.GE.AND P2, PT, R20, UR4, PT ;  /* 0x0000000414007c0c */ /* 0x000fe4000bf46270 */
[----:B------:R-:W-:Y:S02]  /*17e10*/  SHF.R.S32.HI R12, RZ, 0x1f, R33 ;  /* 0x0000001fff0c7819 */ /* 0x000fe40000011421 */
[----:B------:R-:W-:Y:S02]  /*17e20*/  @!P3 LEA R6, P1, R33, R14, 0x2 ;  /* 0x0000000e2106b211 */ /* 0x000fe400078210ff */
[-C--:B------:R-:W-:Y:S01]  /*17e30*/  @!P0 LEA.HI.X R5, R15, R3.reuse, R32, 0x2, P5 ;  /* 0x000000030f058211 */ /* 0x080fe200028f1420 */
[----:B------:R-:W-:Y:S01]  /*17e40*/  VIADD R15, R35, 0x58 ;  /* 0x00000058230f7836 */ /* 0x000fe20000000000 */
[----:B------:R-:W-:-:S02]  /*17e50*/  @!P3 LEA.HI.X R7, R33, R3, R12, 0x2, P1 ;  /* 0x000000032107b211 */ /* 0x000fc400008f140c */
[----:B------:R-:W-:Y:S01]  /*17e60*/  ISETP.GE.AND P1, PT, R13, UR4, PT ;  /* 0x000000040d007c0c */ /* 0x000fe2000bf26270 */
[----:B------:R3:W-:Y:S01]  /*17e70*/  @!P0 ST.E.64 desc[UR60][R4.64], R44 ;  /* 0x0000002c04008985 */ /* 0x0007e2000c101b3c */
[----:B------:R-:W-:Y:S02]  /*17e80*/  SHF.R.S32.HI R9, RZ, 0x1f, R34 ;  /* 0x0000001fff097819 */ /* 0x000fe40000011422 */
[C---:B------:R-:W-:Y:S02]  /*17e90*/  @!P4 LEA R8, P5, R34.reuse, R14, 0x2 ;  /* 0x0000000e2208c211 */ /* 0x040fe400078a10ff */
[----:B------:R-:W-:Y:S02]  /*17ea0*/  ISETP.GE.AND P0, PT, R15, UR4, PT ;  /* 0x000000040f007c0c */ /* 0x000fe4000bf06270 */
[----:B------:R-:W-:Y:S02]  /*17eb0*/  @!P4 LEA.HI.X R9, R34, R3, R9, 0x2, P5 ;  /* 0x000000032209c211 */ /* 0x000fe400028f1409 */
[----:B--2---:R-:W-:-:S02]  /*17ec0*/  SHF.R.S32.HI R11, RZ, 0x1f, R20 ;  /* 0x0000001fff0b7819 */ /* 0x004fc40000011414 */
[----:B------:R-:W-:-:S04]  /*17ed0*/  @!P2 LEA R10, P5, R20, R14, 0x2 ;  /* 0x0000000e140aa211 */ /* 0x000fc800078a10ff */
[----:B------:R-:W-:Y:S02]  /*17ee0*/  @!P2 LEA.HI.X R11, R20, R3, R11, 0x2, P5 ;  /* 0x00000003140ba211 */ /* 0x000fe400028f140b */
[----:B------:R-:W-:Y:S02]  /*17ef0*/  SHF.R.S32.HI R20, RZ, 0x1f, R13 ;  /* 0x0000001fff147819 */ /* 0x000fe4000001140d */
[----:B------:R-:W-:-:S04]  /*17f00*/  @!P1 LEA R12, P5, R13, R14, 0x2 ;  /* 0x0000000e0d0c9211 */ /* 0x000fc800078a10ff */
[-C--:B------:R-:W-:Y:S02]  /*17f10*/  @!P1 LEA.HI.X R13, R13, R3.reuse, R20, 0x2, P5 ;  /* 0x000000030d0d9211 */ /* 0x080fe400028f1414 */
[----:B------:R-:W-:Y:S02]  /*17f20*/  SHF.R.S32.HI R20, RZ, 0x1f, R15 ;  /* 0x0000001fff147819 */ /* 0x000fe4000001140f */
[C---:B------:R-:W-:Y:S01]  /*17f30*/  @!P0 LEA R14, P5, R15.reuse, R14, 0x2 ;  /* 0x0000000e0f0e8211 */ /* 0x040fe200078a10ff */
[----:B------:R3:W-:Y:S03]  /*17f40*/  @!P3 ST.E.64 desc[UR60][R6.64], R48 ;  /* 0x000000300600b985 */ /* 0x0007e6000c101b3c */
[----:B------:R-:W-:Y:S01]  /*17f50*/  @!P0 LEA.HI.X R15, R15, R3, R20, 0x2, P5 ;  /* 0x000000030f0f8211 */ /* 0x000fe200028f1414 */
[----:B------:R3:W-:Y:S04]  /*17f60*/  @!P4 ST.E.64 desc[UR60][R8.64], R52 ;  /* 0x000000340800c985 */ /* 0x0007e8000c101b3c */
[----:B------:R3:W-:Y:S04]  /*17f70*/  @!P2 ST.E.64 desc[UR60][R10.64], R56 ;  /* 0x000000380a00a985 */ /* 0x0007e8000c101b3c */
[----:B------:R3:W-:Y:S04]  /*17f80*/  @!P1 ST.E.64 desc[UR60][R12.64], R60 ;  /* 0x0000003c0c009985 */ /* 0x0007e8000c101b3c */
[----:B------:R3:W-:Y:S02]  /*17f90*/  @!P0 ST.E.64 desc[UR60][R14.64], R64 ;  /* 0x000000400e008985 */ /* 0x0007e4000c101b3c */
.L_x_547:
[----:B------:R-:W-:Y:S05]  /*17fa0*/  BSYNC B1 ;  /* 0x0000000000017941 */ /* 0x000fea0003800000 */
.L_x_546:
[----:B------:R-:W-:-:S03]  /*17fb0*/  UMOV UR4, 0xffffffff ;  /* 0xffffffff00047882 */ /* 0x000fc60000000000 */
[----:B------:R-:W-:Y:S05]  /*17fc0*/  BRA.DIV UR4, `(.L_x_548) ;  /* 0x0000009a04887947 */ /* 0x000fea000b800000 */
[----:B-1----:R1:W4:Y:S04]  /*17fd0*/  SHFL.IDX PT, R3, R2, 0x1, 0x1c1f ;  /* 0x003c1f0002037f89 */ /* 0x00232800000e0000 */
[----:B--23--:R1:W2:Y:S02]  /*17fe0*/  SHFL.IDX PT, R14, R0, 0x1, 0x1c1f ;  /* 0x003c1f00000e7f89 */ /* 0x00c2a400000e0000 */
.L_x_755:
[----:B------:R-:W-:-:S13]  /*17ff0*/  ISETP.GE.AND P0, PT, R25, R78, PT ;  /* 0x0000004e1900720c */ /* 0x000fda0003f06270 */
[----:B------:R-:W-:Y:S05]  /*18000*/  @P0 BRA `(.L_x_544) ;  /* 0x00000010000c0947 */ /* 0x000fea0003800000 */
[----:B------:R-:W3:Y:S01]  /*18010*/  LDL R8, [R1+0xc0] ;  /* 0x0000c00001087983 */ /* 0x000ee20000100800 */
[----:B------:R-:W-:-:S03]  /*18020*/  ULDC UR4, c[0x0][0xac8] ;  /* 0x0002b20000047ab9 */ /* 0x000fc60000000800 */
[----:B------:R-:W5:Y:S04]  /*18030*/  LDL R26, [R1+0x8c] ;  /* 0x00008c00011a7983 */ /* 0x000f680000100800 */
[----:B------:R-:W4:Y:S04]  /*18040*/  LDL R12, [R1+0xbc] ;  /* 0x0000bc00010c7983 */ /* 0x000f280000100800 */
[----:B------:R-:W2:Y:S04]  /*18050*/  LDL R9, [R1+0xdc] ;  /* 0x0000dc0001097983 */ /* 0x000ea80000100800 */
[----:B------:R-:W2:Y:S04]  /*18060*/  LDL R21, [R1+0xb8] ;  /* 0x0000b80001157983 */ /* 0x000ea80000100800 */
[----:B01----:R-:W2:Y:S04]  /*18070*/  LDL R0, [R1+0xb4] ;  /* 0x0000b40001007983 */ /* 0x003ea80000100800 */
[----:B------:R-:W2:Y:S04]  /*18080*/  LDL R13, [R1+0xd8] ;  /* 0x0000d800010d7983 */ /* 0x000ea80000100800 */
[----:B------:R-:W2:Y:S04]  /*18090*/  LDL R27, [R1+0xac] ;  /* 0x0000ac00011b7983 */ /* 0x000ea80000100800 */
[----:B------:R-:W2:Y:S04]  /*180a0*/  LDL R24, [R1+0xd4] ;  /* 0x0000d40001187983 */ /* 0x000ea80000100800 */
[----:B------:R-:W2:Y:S01]  /*180b0*/  LDL R20, [R1+0xd0] ;  /* 0x0000d00001147983 */ /* 0x000ea20000100800 */
[----:B---3--:R-:W-:-:S02]  /*180c0*/  ISETP.GE.AND P1, PT, R8, UR4, PT ;  /* 0x0000000408007c0c */ /* 0x008fc4000bf26270 */
[----:B-----5:R-:W-:Y:S02]  /*180d0*/  ISETP.GE.AND P5, PT, R26, UR4, PT ;  /* 0x000000041a007c0c */ /* 0x020fe4000bfa6270 */
[----:B----4-:R-:W-:-:S09]  /*180e0*/  ISETP.GE.AND P0, PT, R12, UR4, PT ;  /* 0x000000040c007c0c */ /* 0x010fd2000bf06270 */
[CC--:B--2---:R-:W-:Y:S02]  /*180f0*/  @!P1 LEA R6, P2, R8.reuse, R14.reuse, 0x2 ;  /* 0x0000000e08069211 */ /* 0x0c4fe400078410ff */
[----:B------:R-:W-:Y:S01]  /*18100*/  ISETP.GE.AND P3, PT, R21, UR4, PT ;  /* 0x0000000415007c0c */ /* 0x000fe2000bf66270 */
[----:B------:R-:W-:Y:S01]  /*18110*/  @!P5 IMAD.MOV.U32 R2, RZ, RZ, R14 ;  /* 0x000000ffff02d224 */ /* 0x000fe200078e000e */
[----:B------:R-:W-:Y:S02]  /*18120*/  @!P1 LEA.HI.X R7, R8, R3, R9, 0x2, P2 ;  /* 0x0000000308079211 */ /* 0x000fe400010f1409 */
[----:B------:R-:W-:Y:S02]  /*18130*/  ISETP.GE.AND P4, PT, R0, UR4, PT ;  /* 0x0000000400007c0c */ /* 0x000fe4000bf86270 */
[----:B------:R-:W-:Y:S01]  /*18140*/  @!P0 LEA R8, P2, R12, R14, 0x2 ;  /* 0x0000000e0c088211 */ /* 0x000fe200078410ff */
[----:B------:R-:W-:-:S03]  /*18150*/  @!P5 IMAD.WIDE R4, R26, 0x4, R2 ;  /* 0x000000041a04d825 */ /* 0x000fc600078e0202 */
[----:B------:R-:W-:Y:S01]  /*18160*/  @!P0 LEA.HI.X R9, R12, R3, R13, 0x2, P2 ;  /* 0x000000030c098211 */ /* 0x000fe200010f140d */
[----:B------:R-:W-:Y:S01]  /*18170*/  VIADD R2, R26, 0x30 ;  /* 0x000000301a027836 */ /* 0x000fe20000000000 */
[----:B------:R0:W-:Y:S04]  /*18180*/  @!P5 ST.E.64 desc[UR60][R4.64], R68 ;  /* 0x000000440400d985 */ /* 0x0001e8000c101b3c */
[----:B------:R1:W-:Y:S01]  /*18190*/  @!P1 ST.E.64 desc[UR60][R6.64], R72 ;  /* 0x0000004806009985 */ /* 0x0003e2000c101b3c */
[----:B------:R-:W-:-:S03]  /*181a0*/  ISETP.GE.AND P1, PT, R27, UR4, PT ;  /* 0x000000041b007c0c */ /* 0x000fc6000bf26270 */
[----:B------:R2:W-:Y:S01]  /*181b0*/  @!P0 ST.E.64 desc[UR60][R8.64], R74 ;  /* 0x0000004a08008985 */ /* 0x0005e2000c101b3c */
[----:B------:R-:W-:Y:S01]  /*181c0*/  ISETP.GE.AND P0, PT, R2, UR4, PT ;  /* 0x0000000402007c0c */ /* 0x000fe2000bf06270 */
[----:B------:R-:W-:Y:S01]  /*181d0*/  VIADD R15, R26, 0x38 ;  /* 0x000000381a0f7836 */ /* 0x000fe20000000000 */
[CC--:B------:R-:W-:Y:S02]  /*181e0*/  @!P3 LEA R10, P5, R21.reuse, R14.reuse, 0x2 ;  /* 0x0000000e150ab211 */ /* 0x0c0fe400078a10ff */
[-C--:B------:R-:W-:Y:S02]  /*181f0*/  @!P4 LEA R12, P2, R0, R14.reuse, 0x2 ;  /* 0x0000000e000cc211 */ /* 0x080fe400078410ff */
[-C--:B------:R-:W-:Y:S01]  /*18200*/  @!P3 LEA.HI.X R11, R21, R3.reuse, R24, 0x2, P5 ;  /* 0x00000003150bb211 */ /* 0x080fe200028f1418 */
[----:B------:R-:W-:Y:S01]  /*18210*/  VIADD R21, R26, 0x40 ;  /* 0x000000401a157836 */ /* 0x000fe20000000000 */
[----:B------:R-:W-:Y:S02]  /*18220*/  @!P4 LEA.HI.X R13, R0, R3, R20, 0x2, P2 ;  /* 0x00000003000dc211 */ /* 0x000fe400010f1414 */
[----:B------:R-:W-:Y:S01]  /*18230*/  ISETP.GE.AND P2, PT, R15, UR4, PT ;  /* 0x000000040f007c0c */ /* 0x000fe2000bf46270 */
[----:B------:R-:W-:Y:S01]  /*18240*/  @!P3 ST.E.64 desc[UR60][R10.64], R38 ;  /* 0x000000260a00b985 */ /* 0x000fe2000c101b3c */
[----:B------:R-:W-:Y:S01]  /*18250*/  SHF.R.S32.HI R24, RZ, 0x1f, R27 ;  /* 0x0000001fff187819 */ /* 0x000fe2000001141b */
[----:B------:R-:W-:Y:S01]  /*18260*/  VIADD R0, R26, 0x48 ;  /* 0x000000481a007836 */ /* 0x000fe20000000000 */
[----:B------:R-:W-:Y:S01]  /*18270*/  ISETP.GE.AND P3, PT, R21, UR4, PT ;  /* 0x0000000415007c0c */ /* 0x000fe2000bf66270 */
[----:B------:R3:W-:Y:S01]  /*18280*/  @!P4 ST.E.64 desc[UR60][R12.64], R42 ;  /* 0x0000002a0c00c985 */ /* 0x0007e2000c101b3c */
[----:B0-----:R-:W-:-:S02]  /*18290*/  @!P1 LEA R4, P4, R27, R14, 0x2 ;  /* 0x0000000e1b049211 */ /* 0x001fc400078810ff */
[----:B-1----:R-:W-:Y:S02]  /*182a0*/  SHF.R.S32.HI R7, RZ, 0x1f, R2 ;  /* 0x0000001fff077819 */ /* 0x002fe40000011402 */
[C---:B------:R-:W-:Y:S02]  /*182b0*/  @!P0 LEA R6, P5, R2.reuse, R14, 0x2 ;  /* 0x0000000e02068211 */ /* 0x040fe400078a10ff */
[-C--:B------:R-:W-:Y:S02]  /*182c0*/  @!P1 LEA.HI.X R5, R27, R3.reuse, R24, 0x2, P4 ;  /* 0x000000031b059211 */ /* 0x080fe400020f1418 */
[----:B------:R-:W-:Y:S01]  /*182d0*/  @!P0 LEA.HI.X R7, R2, R3, R7, 0x2, P5 ;  /* 0x0000000302078211 */ /* 0x000fe200028f1407 */
[----:B------:R-:W-:Y:S01]  /*182e0*/  VIADD R2, R26, 0x50 ;  /* 0x000000501a027836 */ /* 0x000fe20000000000 */
[----:B------:R-:W-:Y:S01]  /*182f0*/  ISETP.GE.AND P5, PT, R0, UR4, PT ;  /* 0x0000000400007c0c */ /* 0x000fe2000bfa6270 */
[----:B------:R0:W-:Y:S01]  /*18300*/  @!P1 ST.E.64 desc[UR60][R4.64], R46 ;  /* 0x0000002e04009985 */ /* 0x0001e2000c101b3c */
[----:B------:R-:W-:-:S02]  /*18310*/  SHF.R.S32.HI R20, RZ, 0x1f, R15 ;  /* 0x0000001fff147819 */ /* 0x000fc4000001140f */
[CC--:B--2---:R-:W-:Y:S02]  /*18320*/  @!P2 LEA R8, P4, R15.reuse, R14.reuse, 0x2 ;  /* 0x0000000e0f08a211 */ /* 0x0c4fe400078810ff */
[----:B------:R-:W-:Y:S02]  /*18330*/  ISETP.GE.AND P1, PT, R2, UR4, PT ;  /* 0x0000000402007c0c */ /* 0x000fe4000bf26270 */
[----:B------:R-:W-:Y:S02]  /*18340*/  @!P2 LEA.HI.X R9, R15, R3, R20, 0x2, P4 ;  /* 0x000000030f09a211 */ /* 0x000fe400020f1414 */
[----:B---3--:R-:W-:Y:S02]  /*18350*/  SHF.R.S32.HI R12, RZ, 0x1f, R21 ;  /* 0x0000001fff0c7819 */ /* 0x008fe40000011415 */
[----:B------:R-:W-:Y:S02]  /*18360*/  @!P3 LEA R10, P4, R21, R14, 0x2 ;  /* 0x0000000e150ab211 */ /* 0x000fe400078810ff */
[----:B------:R-:W-:-:S02]  /*18370*/  SHF.R.S32.HI R13, RZ, 0x1f, R0 ;  /* 0x0000001fff0d7819 */ /* 0x000fc40000011400 */
[----:B------:R-:W-:Y:S02]  /*18380*/  @!P3 LEA.HI.X R11, R21, R3, R12, 0x2, P4 ;  /* 0x00000003150bb211 */ /* 0x000fe400020f140c */
[----:B------:R-:W-:-:S04]  /*18390*/  @!P5 LEA R12, P4, R0, R14, 0x2 ;  /* 0x0000000e000cd211 */ /* 0x000fc800078810ff */
[-C--:B------:R-:W-:Y:S02]  /*183a0*/  @!P5 LEA.HI.X R13, R0, R3.reuse, R13, 0x2, P4 ;  /* 0x00000003000dd211 */ /* 0x080fe400020f140d */
[----:B------:R-:W-:Y:S02]  /*183b0*/  SHF.R.S32.HI R0, RZ, 0x1f, R2 ;  /* 0x0000001fff007819 */ /* 0x000fe40000011402 */
[C---:B------:R-:W-:Y:S01]  /*183c0*/  @!P1 LEA R20, P4, R2.reuse, R14, 0x2 ;  /* 0x0000000e02149211 */ /* 0x040fe200078810ff */
[----:B------:R0:W-:Y:S03]  /*183d0*/  @!P0 ST.E.64 desc[UR60][R6.64], R50 ;  /* 0x0000003206008985 */ /* 0x0001e6000c101b3c */
[----:B------:R-:W-:Y:S01]  /*183e0*/  @!P1 LEA.HI.X R21, R2, R3, R0, 0x2, P4 ;  /* 0x0000000302159211 */ /* 0x000fe200020f1400 */
[----:B------:R0:W-:Y:S01]  /*183f0*/  @!P2 ST.E.64 desc[UR60][R8.64], R54 ;  /* 0x000000360800a985 */ /* 0x0001e2000c101b3c */
[----:B------:R-:W-:-:S03]  /*18400*/  VIADD R0, R26, 0x58 ;  /* 0x000000581a007836 */ /* 0x000fc60000000000 */
[----:B------:R0:W-:Y:S04]  /*18410*/  @!P3 ST.E.64 desc[UR60][R10.64], R58 ;  /* 0x0000003a0a00b985 */ /* 0x0001e8000c101b3c */
[----:B------:R0:W-:Y:S04]  /*18420*/  @!P5 ST.E.64 desc[UR60][R12.64], R62 ;  /* 0x0000003e0c00d985 */ /* 0x0001e8000c101b3c */
[----:B------:R0:W-:Y:S01]  /*18430*/  @!P1 ST.E.64 desc[UR60][R20.64], R66 ;  /* 0x0000004214009985 */ /* 0x0001e2000c101b3c */
[----:B------:R-:W-:-:S13]  /*18440*/  ISETP.GE.AND P0, PT, R0, UR4, PT ;  /* 0x0000000400007c0c */ /* 0x000fda000bf06270 */
[----:B0-----:R-:W-:Y:S05]  /*18450*/  @P0 BRA `(.L_x_544) ;  /* 0x0000000800f80947 */ /* 0x001fea0003800000 */
[----:B------:R-:W-:Y:S02]  /*18460*/  LEA R14, P0, R0, R14, 0x2 ;  /* 0x0000000e000e7211 */ /* 0x000fe400078010ff */
[----:B------:R-:W-:-:S04]  /*18470*/  SHF.R.S32.HI R2, RZ, 0x1f, R0 ;  /* 0x0000001fff027819 */ /* 0x000fc80000011400 */
[----:B------:R-:W-:-:S05]  /*18480*/  LEA.HI.X R15, R0, R3, R2, 0x2, P0 ;  /* 0x00000003000f7211 */ /* 0x000fca00000f1402 */
[----:B------:R0:W-:Y:S01]  /*18490*/  ST.E.64 desc[UR60][R14.64], R70 ;  /* 0x000000460e007985 */ /* 0x0001e2000c101b3c */
[----:B------:R-:W-:Y:S05]  /*184a0*/  BRA `(.L_x_544) ;  /* 0x0000000800e47947 */ /* 0x000fea0003800000 */
.L_x_537:
[----:B------:R-:W2:Y:S01]  /*184b0*/  LDL.LU R4, [R1+0x9c] ;  /* 0x00009c0001047983 */ /* 0x000ea20000300800 */
[----:B------:R-:W-:Y:S01]  /*184c0*/  ULDC.64 UR6, c[0x0][0xc08] ;  /* 0x0003020000067ab9 */ /* 0x000fe20000000a00 */
[----:B------:R-:W-:Y:S02]  /*184d0*/  ULDC.64 UR4, c[0x0][0xc00] ;  /* 0x0003000000047ab9 */ /* 0x000fe40000000a00 */
[----:B------:R-:W3:Y:S04]  /*184e0*/  LDL.LU R0, [R1+0xa0] ;  /* 0x0000a00001007983 */ /* 0x000ee80000300800 */
[----:B------:R-:W4:Y:S01]  /*184f0*/  LDL R8, [R1+0x94] ;  /* 0x0000940001087983 */ /* 0x000f220000100800 */
[----:B------:R-:W-:Y:S01]  /*18500*/  ISETP.NE.U32.AND P1, PT, RZ, UR6, PT ;  /* 0x00000006ff007c0c */ /* 0x000fe2000bf25070 */
[----:B------:R-:W-:Y:S01]  /*18510*/  IMAD.MOV.U32 R7, RZ, RZ, RZ ;  /* 0x000000ffff077224 */ /* 0x000fe200078e00ff */
[----:B------:R-:W-:-:S02]  /*18520*/  ISETP.NE.U32.AND P0, PT, RZ, UR4, PT ;  /* 0x00000004ff007c0c */ /* 0x000fc4000bf05070 */
[----:B------:R-:W-:Y:S02]  /*18530*/  ISETP.NE.AND.EX P1, PT, RZ, UR7, PT, P1 ;  /* 0x00000007ff007c0c */ /* 0x000fe4000bf25310 */
[----:B------:R-:W-:Y:S01]  /*18540*/  ISETP.NE.AND.EX P0, PT, RZ, UR5, PT, P0 ;  /* 0x00000005ff007c0c */ /* 0x000fe2000bf05300 */
[----:B------:R-:W0:Y:S01]  /*18550*/  S2R R9, SR_TID.X ;  /* 0x0000000000097919 */ /* 0x000e220000002100 */
[----:B--2---:R-:W-:Y:S01]  /*18560*/  IADD3 R2, P2, R4, UR4, RZ ;  /* 0x0000000404027c10 */ /* 0x004fe2000ff5e0ff */
[----:B------:R-:W-:-:S03]  /*18570*/  ULDC UR4, c[0x0][0xa88] ;  /* 0x0002a20000047ab9 */ /* 0x000fc60000000800 */
[----:B---3--:R-:W-:-:S05]  /*18580*/  IADD3.X R3, R0, UR5, RZ, P2, !PT ;  /* 0x0000000500037c10 */ /* 0x008fca00097fe4ff */
[----:B------:R-:W-:Y:S01]  /*18590*/  @P1 IADD3 R4, P2, R4, UR6, RZ ;  /* 0x0000000604041c10 */ /* 0x000fe2000ff5e0ff */
[----:B------:R-:W-:Y:S01]  /*185a0*/  IMAD.U32 R6, RZ, RZ, UR4 ;  /* 0x00000004ff067e24 */ /* 0x000fe2000f8e00ff */
[----:B------:R2:W5:Y:S02]  /*185b0*/  @P0 LDG.E R7, desc[UR60][R2.64] ;  /* 0x0000003c02070981 */ /* 0x000564000c1e1900 */
[----:B------:R-:W-:-:S05]  /*185c0*/  @P1 IADD3.X R5, R0, UR7, RZ, P2, !PT ;  /* 0x0000000700051c10 */ /* 0x000fca00097fe4ff */
[----:B------:R2:W5:Y:S01]  /*185d0*/  @P1 LDG.E R6, desc[UR60][R4.64] ;  /* 0x0000003c04061981 */ /* 0x000562000c1e1900 */
[----:B----4-:R-:W-:Y:S01]  /*185e0*/  ISETP.NE.AND P2, PT, R8, RZ, PT ;  /* 0x000000ff0800720c */ /* 0x010fe20003f45270 */
[----:B0-----:R-:W-:-:S05]  /*185f0*/  VIADD R28, R9, 0xffffff80 ;  /* 0xffffff80091c7836 */ /* 0x001fca0000000000 */
[----:B------:R-:W-:-:S07]  /*18600*/  ISETP.GT.AND P3, PT, R28, 0xbf, PT ;  /* 0x000000bf1c00780c */ /* 0x000fce0003f64270 */
[----:B------:R-:W0:Y:S02]  /*18610*/  @!P2 LDC R8, c[0x0][0xad4] ;  /* 0x0002b500ff08ab82 */ /* 0x000e240000000800 */
[----:B0-----:R2:W-:Y:S01]  /*18620*/  @!P2 STL [R1+0x94], R8 ;  /* 0x000094080100a387 */ /* 0x0015e20000100800 */
[----:B------:R-:W-:Y:S01]  /*18630*/  ISETP.GT.AND P2, PT, R8, 0x1, PT ;  /* 0x000000010800780c */ /* 0x000fe20003f44270 */
[----:B------:R-:W-:-:S12]  /*18640*/  @P1 BRA `(.L_x_549) ;  /* 0x0000000000101947 */ /* 0x000fd80003800000 */
[----:B------:R-:W-:Y:S05]  /*18650*/  @!P0 BRA `(.L_x_549) ;  /* 0x00000000000c8947 */ /* 0x000fea0003800000 */
[----:B--2---:R-:W2:Y:S04]  /*18660*/  LDG.E R5, desc[UR60][R2.64] ;  /* 0x0000003c02057981 */ /* 0x004ea8000c1e1900 */
[----:B-----5:R-:W2:Y:S02]  /*18670*/  LDG.E R6, desc[UR60][R2.64+0x4] ;  /* 0x0000043c02067981 */ /* 0x020ea4000c1e1900 */
[----:B--2---:R-:W-:-:S07]  /*18680*/  IMAD.IADD R6, R6, 0x1, -R5 ;  /* 0x0000000106067824 */ /* 0x004fce00078e0a05 */
.L_x_549:
[----:B------:R-:W3:Y:S04]  /*18690*/  LDL.LU R0, [R1+0xc4] ;  /* 0x0000c40001007983 */ /* 0x000ee80000300800 */
[----:B--2---:R-:W2:Y:S01]  /*186a0*/  LDL.LU R2, [R1+0x98] ;  /* 0x0000980001027983 */ /* 0x004ea20000300800 */
[----:B------:R-:W-:Y:S01]  /*186b0*/  BSSY B1, `(.L_x_550) ;  /* 0x0000039000017945 */ /* 0x000fe20003800000 */
[----:B-----5:R-:W-:Y:S02]  /*186c0*/  SHF.R.S32.HI R24, RZ, 0x1f, R7 ;  /* 0x0000001fff187819 */ /* 0x020fe40000011407 */
[----:B---3--:R-:W-:Y:S02]  /*186d0*/  SEL R26, R0, RZ, !P0 ;  /* 0x000000ff001a7207 */ /* 0x008fe40004000000 */
[----:B--2---:R-:W-:Y:S01]  /*186e0*/  SEL R29, R2, RZ, !P0 ;  /* 0x000000ff021d7207 */ /* 0x004fe20004000000 */
[----:B------:R-:W-:Y:S06]  /*186f0*/  @P3 BRA `(.L_x_551) ;  /* 0x0000000000d03947 */ /* 0x000fec0003800000 */
[----:B------:R-:W2:Y:S01]  /*18700*/  LDL R0, [R1+0xa8] ;  /* 0x0000a80001007983 */ /* 0x000ea20000100800 */
[----:B------:R-:W0:Y:S02]  /*18710*/  LDC R33, c[0x0][0xbe8] ;  /* 0x0002fa00ff217b82 */ /* 0x000e240000000800 */
[----:B0-----:R-:W-:Y:S02]  /*18720*/  IMAD R2, R6, R33, RZ ;  /* 0x0000002106027224 */ /* 0x001fe400078e02ff */
[----:B--2---:R-:W-:-:S04]  /*18730*/  IMAD R0, R0, 0xc0, R9 ;  /* 0x000000c000007824 */ /* 0x004fc800078e0209 */
[----:B------:R-:W-:-:S05]  /*18740*/  VIADD R31, R0, 0xffffff80 ;  /* 0xffffff80001f7836 */ /* 0x000fca0000000000 */
[----:B------:R-:W-:-:S13]  /*18750*/  ISETP.GE.AND P0, PT, R31, R2, PT ;  /* 0x000000021f00720c */ /* 0x000fda0003f06270 */
[----:B------:R-:W-:Y:S05]  /*18760*/  @P0 BRA `(.L_x_551) ;  /* 0x0000000000b40947 */ /* 0x000fea0003800000 */
[----:B------:R-:W2:Y:S01]  /*18770*/  LDL R14, [R1+0x90] ;  /* 0x00009000010e7983 */ /* 0x000ea20000100800 */
[----:B------:R-:W-:Y:S01]  /*18780*/  IMAD.MOV.U32 R20, RZ, RZ, 0x9b8 ;  /* 0x000009b8ff147424 */ /* 0x000fe200078e00ff */
[----:B------:R-:W-:Y:S01]  /*18790*/  ISETP.GT.AND P0, PT, R8, 0x1, PT ;  /* 0x000000010800780c */ /* 0x000fe20003f04270 */
[----:B------:R-:W0:Y:S01]  /*187a0*/  LDC.64 R2, c[0x0][0xba8] ;  /* 0x0002ea00ff027b82 */ /* 0x000e220000000a00 */
[----:B------:R-:W3:Y:S01]  /*187b0*/  LDL.LU R30, [R1+0xb0] ;  /* 0x0000b000011e7983 */ /* 0x000ee20000300800 */
[----:B------:R-:W-:Y:S01]  /*187c0*/  ISETP.NE.AND P1, PT, R33, 0x1, PT ;  /* 0x000000012100780c */ /* 0x000fe20003f25270 */
[----:B------:R-:W-:Y:S01]  /*187d0*/  IMAD.MOV.U32 R21, RZ, RZ, R31 ;  /* 0x000000ffff157224 */ /* 0x000fe200078e001f */
[----:B------:R-:W-:-:S04]  /*187e0*/  SEL R20, R20, 0x978, P0 ;  /* 0x0000097814147807 */ /* 0x000fc80000000000 */
[----:B------:R-:W4:Y:S08]  /*187f0*/  LDC.64 R10, c[0x0][R20+0x220] ;  /* 0x00008800140a7b82 */ /* 0x000f300000000a00 */
[----:B------:R-:W2:Y:S08]  /*18800*/  LDC.64 R8, c[0x0][R20+0x218] ;  /* 0x0000860014087b82 */ /* 0x000eb00000000a00 */
[----:B------:R-:W5:Y:S08]  /*18810*/  LDC.64 R12, c[0x0][R20+0x228] ;  /* 0x00008a00140c7b82 */ /* 0x000f700000000a00 */
[----:B------:R-:W1:Y:S08]  /*18820*/  @P1 LDC R0, c[0x0][0xbec] ;  /* 0x0002fb00ff001b82 */ /* 0x000e700000000800 */
[----:B------:R-:W5:Y:S08]  /*18830*/  LDC.64 R4, c[0x0][R20+0x210] ;  /* 0x0000840014047b82 */ /* 0x000f700000000a00 */
[----:B------:R-:W5:Y:S01]  /*18840*/  @P1 LDC R27, c[0x0][0xbf0] ;  /* 0x0002fc00ff1b1b82 */ /* 0x000f620000000800 */
[----:B-1----:R-:W-:-:S07]  /*18850*/  @P1 IMAD.HI.U32 R0, R31, R0, RZ ;  /* 0x000000001f001227 */ /* 0x002fce00078e00ff */
[----:B0-----:R-:W0:Y:S01]  /*18860*/  @!P0 LDC R2, c[0x0][0xb50] ;  /* 0x0002d400ff028b82 */ /* 0x001e220000000800 */
[----:B----4-:R-:W-:-:S07]  /*18870*/  IMAD R11, R11, R29, RZ ;  /* 0x0000001d0b0b7224 */ /* 0x010fce00078e02ff */
[----:B------:R-:W1:Y:S01]  /*18880*/  @!P0 LDC R3, c[0x0][0xb54] ;  /* 0x0002d500ff038b82 */ /* 0x000e620000000800 */
[----:B-----5:R-:W-:Y:S01]  /*18890*/  @P1 SHF.R.U32.HI R21, RZ, R27, R0 ;  /* 0x0000001bff151219 */ /* 0x020fe20000011600 */
[----:B------:R-:W-:Y:S02]  /*188a0*/  IMAD R27, R10, R26, R11 ;  /* 0x0000001a0a1b7224 */ /* 0x000fe400078e020b */
[-C--:B--2---:R-:W-:Y:S02]  /*188b0*/  IMAD R25, R9, R14.reuse, RZ ;  /* 0x0000000e09197224 */ /* 0x084fe400078e02ff */
[----:B------:R-:W-:Y:S01]  /*188c0*/  IMAD.WIDE.U32 R8, R8, R14, RZ ;  /* 0x0000000e08087225 */ /* 0x000fe200078e00ff */
[----:B---3--:R-:W-:-:S03]  /*188d0*/  SEL R11, R30, RZ, P0 ;  /* 0x000000ff1e0b7207 */ /* 0x008fc60000000000 */
[----:B------:R-:W-:-:S04]  /*188e0*/  IMAD.WIDE.U32 R14, R10, R29, RZ ;  /* 0x0000001d0a0e7225 */ /* 0x000fc800078e00ff */
[----:B------:R-:W-:Y:S01]  /*188f0*/  IMAD.IADD R25, R9, 0x1, R25 ;  /* 0x0000000109197824 */ /* 0x000fe200078e0219 */
[----:B------:R-:W-:Y:S01]  /*18900*/  IADD3 R0, P1, P3, R14, R8, R7 ;  /* 0x000000080e007210 */ /* 0x000fe20007b3e007 */
[----:B------:R-:W-:Y:S02]  /*18910*/  IMAD.MOV R10, RZ, RZ, -R21 ;  /* 0x000000ffff0a7224 */ /* 0x000fe400078e0a15 */
[----:B------:R-:W-:Y:S02]  /*18920*/  IMAD.IADD R27, R15, 0x1, R27 ;  /* 0x000000010f1b7824 */ /* 0x000fe400078e021b */
[----:B------:R-:W-:-:S04]  /*18930*/  IMAD.WIDE.U32 R8, R12, R11, RZ ;  /* 0x0000000b0c087225 */ /* 0x000fc800078e00ff */
[----:B------:R-:W-:Y:S02]  /*18940*/  IMAD R13, R13, R11, RZ ;  /* 0x0000000b0d0d7224 */ /* 0x000fe400078e02ff */
[----:B------:R-:W-:Y:S01]  /*18950*/  IMAD R11, R33, R10, R31 ;  /* 0x0000000a210b7224 */ /* 0x000fe200078e021f */
[----:B------:R-:W-:Y:S01]  /*18960*/  IADD3.X R10, R27, R25, R24, P1, P3 ;  /* 0x000000191b0a7210 */ /* 0x000fe20000fe6418 */
[----:B------:R-:W-:Y:S01]  /*18970*/  IMAD.IADD R13, R9, 0x1, R13 ;  /* 0x00000001090d7824 */ /* 0x000fe200078e020d */
[----:B------:R-:W-:Y:S01]  /*18980*/  IADD3 R8, P0, P1, R21, R0, R8 ;  /* 0x0000000015087210 */ /* 0x000fe2000791e008 */
[----:B------:R-:W-:Y:S01]  /*18990*/  IMAD R0, R5, R11, RZ ;  /* 0x0000000b05007224 */ /* 0x000fe200078e02ff */
[----:B------:R-:W-:-:S04]  /*189a0*/  SHF.R.S32.HI R21, RZ, 0x1f, R21 ;  /* 0x0000001fff157819 */ /* 0x000fc80000011415 */
[----:B------:R-:W-:Y:S02]  /*189b0*/  IADD3.X R9, R21, R10, R13, P0, P1 ;  /* 0x0000000a15097210 */ /* 0x000fe400007e240d */
[----:B------:R-:W-:-:S05]  /*189c0*/  SHF.R.S32.HI R13, RZ, 0x1f, R11 ;  /* 0x0000001fff0d7819 */ /* 0x000fca000001140b */
[C---:B------:R-:W-:Y:S02]  /*189d0*/  IMAD R13, R4.reuse, R13, R0 ;  /* 0x0000000d040d7224 */ /* 0x040fe400078e0200 */
[----:B------:R-:W-:-:S04]  /*189e0*/  IMAD.WIDE.U32 R4, R4, R11, R8 ;  /* 0x0000000b04047225 */ /* 0x000fc800078e0008 */
[----:B------:R-:W-:Y:S01]  /*189f0*/  IMAD.IADD R0, R5, 0x1, R13 ;  /* 0x0000000105007824 */ /* 0x000fe200078e020d */
[----:B0-----:R-:W-:Y:S01]  /*18a00*/  LEA R2, P0, R4, R2, 0x2 ;  /* 0x0000000204027211 */ /* 0x001fe200078010ff */
[----:B------:R-:W-:-:S03]  /*18a10*/  IMAD.MOV.U32 R5, RZ, RZ, -0x800000 ;  /* 0xff800000ff057424 */ /* 0x000fc600078e00ff */
[----:B-1----:R-:W-:-:S05]  /*18a20*/  LEA.HI.X R3, R4, R3, R0, 0x2, P0 ;  /* 0x0000000304037211 */ /* 0x002fca00000f1400 */
[----:B------:R0:W-:Y:S04]  /*18a30*/  STG.E desc[UR60][R2.64], R5 ;  /* 0x0000000502007986 */ /* 0x0001e8000c10193c */
.L_x_551:
[----:B------:R-:W-:Y:S05]  /*18a40*/  BSYNC B1 ;  /* 0x0000000000017941 */ /* 0x000fea0003800000 */
.L_x_550:
[----:B------:R-:W-:Y:S05]  /*18a50*/  @P2 BRA `(.L_x_544) ;  /* 0x0000000400782947 */ /* 0x000fea0003800000 */
[----:B------:R-:W2:Y:S01]  /*18a60*/  LDL.LU R10, [R1+0x90] ;  /* 0x00009000010a7983 */ /* 0x000ea20000300800 */
[----:B------:R-:W3:Y:S01]  /*18a70*/  LDC R21, c[0x0][0xbe8] ;  /* 0x0002fa00ff157b82 */ /* 0x000ee20000000800 */
[----:B0-----:R-:W-:Y:S01]  /*18a80*/  SHF.R.S32.HI R3, RZ, 0x1f, R28 ;  /* 0x0000001fff037819 */ /* 0x001fe2000001141c */
[----:B------:R-:W-:Y:S01]  /*18a90*/  ULDC.64 UR4, c[0x0][0xaa0] ;  /* 0x0002a80000047ab9 */ /* 0x000fe20000000a00 */
[----:B------:R-:W4:Y:S01]  /*18aa0*/  LDL R20, [R1+0xa8] ;  /* 0x0000a80001147983 */ /* 0x000f220000100800 */
[----:B------:R-:W-:Y:S01]  /*18ab0*/  IMAD R0, R24, UR4, RZ ;  /* 0x0000000418007c24 */ /* 0x000fe2000f8e02ff */
[----:B------:R-:W-:Y:S01]  /*18ac0*/  LEA.HI R4, R3, R28, RZ, 0x2 ;  /* 0x0000001c03047211 */ /* 0x000fe200078f10ff */
[C---:B------:R-:W-:Y:S01]  /*18ad0*/  IMAD.WIDE.U32 R2, R7.reuse, UR4, RZ ;  /* 0x0000000407027c25 */ /* 0x040fe2000f8e00ff */
[----:B------:R-:W-:Y:S02]  /*18ae0*/  ULDC.64 UR6, c[0x0][0xaf0] ;  /* 0x0002bc0000067ab9 */ /* 0x000fe40000000a00 */
[----:B------:R-:W-:Y:S01]  /*18af0*/  LOP3.LUT R9, R4, 0xfffffffc, RZ, 0xc0, !PT ;  /* 0xfffffffc04097812 */ /* 0x000fe200078ec0ff */
[----:B------:R-:W-:Y:S01]  /*18b00*/  IMAD R5, R7, UR5, R0 ;  /* 0x0000000507057c24 */ /* 0x000fe2000f8e0200 */
[----:B------:R-:W-:Y:S01]  /*18b10*/  SHF.R.S32.HI R25, RZ, 0x2, R4 ;  /* 0x00000002ff197819 */ /* 0x000fe20000011404 */
[----:B------:R-:W-:Y:S01]  /*18b20*/  ULDC.64 UR4, c[0x0][0xae8] ;  /* 0x0002ba0000047ab9 */ /* 0x000fe20000000a00 */
[----:B------:R-:W-:-:S02]  /*18b30*/  IMAD R4, R26, UR6, RZ ;  /* 0x000000061a047c24 */ /* 0x000fc4000f8e02ff */
[----:B------:R-:W-:Y:S02]  /*18b40*/  IMAD.IADD R28, R28, 0x1, -R9 ;  /* 0x000000011c1c7824 */ /* 0x000fe400078e0a09 */
[----:B------:R-:W-:Y:S02]  /*18b50*/  IMAD.IADD R3, R3, 0x1, R5 ;  /* 0x0000000103037824 */ /* 0x000fe400078e0205 */
[----:B------:R-:W-:Y:S02]  /*18b60*/  IMAD R0, R28, 0x60, R25 ;  /* 0x000000601c007824 */ /* 0x000fe400078e0219 */
[----:B------:R-:W-:Y:S01]  /*18b70*/  IMAD R7, R29, UR7, R4 ;  /* 0x000000071d077c24 */ /* 0x000fe2000f8e0204 */
[----:B---3--:R-:W-:-:S13]  /*18b80*/  ISETP.NE.AND P0, PT, R21, 0x1, PT ;  /* 0x000000011500780c */ /* 0x008fda0003f05270 */
[----:B------:R-:W0:Y:S08]  /*18b90*/  @P0 LDC R8, c[0x0][0xbec] ;  /* 0x0002fb00ff080b82 */ /* 0x000e300000000800 */
[----:B------:R-:W3:Y:S01]  /*18ba0*/  @P0 LDC R11, c[0x0][0xbf0] ;  /* 0x0002fc00ff0b0b82 */ /* 0x000ee20000000800 */
[----:B--2---:R-:W-:-:S04]  /*18bb0*/  IMAD.WIDE.U32 R2, R10, UR4, R2 ;  /* 0x000000040a027c25 */ /* 0x004fc8000f8e0002 */
[----:B----4-:R-:W-:Y:S02]  /*18bc0*/  IMAD R9, R20, 0xc0, R0 ;  /* 0x000000c014097824 */ /* 0x010fe400078e0200 */
[----:B------:R-:W-:Y:S01]  /*18bd0*/  IMAD R3, R10, UR5, R3 ;  /* 0x000000050a037c24 */ /* 0x000fe2000f8e0203 */
[----:B------:R-:W-:Y:S01]  /*18be0*/  ULDC.64 UR4, c[0x0][0xae0] ;  /* 0x0002b80000047ab9 */ /* 0x000fe20000000a00 */
[----:B0-----:R-:W-:-:S04]  /*18bf0*/  @P0 IMAD.HI.U32 R0, R9, R8, RZ ;  /* 0x0000000809000227 */ /* 0x001fc800078e00ff */
[----:B------:R-:W-:Y:S01]  /*18c00*/  IMAD.MOV.U32 R5, RZ, RZ, R9 ;  /* 0x000000ffff057224 */ /* 0x000fe200078e0009 */
[----:B---3--:R-:W-:Y:S01]  /*18c10*/  @P0 SHF.R.U32.HI R5, RZ, R11, R0 ;  /* 0x0000000bff050219 */ /* 0x008fe20000011600 */
[----:B------:R-:W-:-:S03]  /*18c20*/  IMAD.WIDE.U32 R2, R29, UR6, R2 ;  /* 0x000000061d027c25 */ /* 0x000fc6000f8e0002 */
[--C-:B------:R-:W-:Y:S01]  /*18c30*/  SHF.R.S32.HI R0, RZ, 0x1f, R5.reuse ;  /* 0x0000001fff007819 */ /* 0x100fe20000011405 */
[----:B------:R-:W-:Y:S02]  /*18c40*/  IMAD.MOV R4, RZ, RZ, -R5 ;  /* 0x000000ffff047224 */ /* 0x000fe400078e0a05 */
[----:B------:R-:W-:Y:S02]  /*18c50*/  IMAD.IADD R3, R3, 0x1, R7 ;  /* 0x0000000103037824 */ /* 0x000fe400078e0207 */
[----:B------:R-:W-:Y:S02]  /*18c60*/  IMAD R0, R0, UR4, RZ ;  /* 0x0000000400007c24 */ /* 0x000fe4000f8e02ff */
[----:B------:R-:W-:Y:S02]  /*18c70*/  IMAD R7, R21, R4, R9 ;  /* 0x0000000415077224 */ /* 0x000fe400078e0209 */
[C---:B------:R-:W-:Y:S02]  /*18c80*/  IMAD R9, R5.reuse, UR5, R0 ;  /* 0x0000000505097c24 */ /* 0x040fe4000f8e0200 */
[----:B------:R-:W-:Y:S01]  /*18c90*/  IMAD.WIDE.U32 R2, R5, UR4, R2 ;  /* 0x0000000405027c25 */ /* 0x000fe2000f8e0002 */
[----:B------:R-:W-:Y:S01]  /*18ca0*/  SHF.R.S32.HI R0, RZ, 0x1f, R7 ;  /* 0x0000001fff007819 */ /* 0x000fe20000011407 */
[----:B------:R-:W-:-:S02]  /*18cb0*/  ULDC.64 UR4, c[0x0][0xad8] ;  /* 0x0002b60000047ab9 */ /* 0x000fc40000000a00 */
[----:B------:R-:W-:Y:S02]  /*18cc0*/  IMAD.IADD R3, R3, 0x1, R9 ;  /* 0x0000000103037824 */ /* 0x000fe400078e0209 */
[----:B------:R-:W-:Y:S02]  /*18cd0*/  IMAD R0, R0, UR4, RZ ;  /* 0x0000000400007c24 */ /* 0x000fe4000f8e02ff */
[----:B------:R-:W-:-:S04]  /*18ce0*/  IMAD.WIDE.U32 R2, R7, UR4, R2 ;  /* 0x0000000407027c25 */ /* 0x000fc8000f8e0002 */
[----:B------:R-:W-:Y:S01]  /*18cf0*/  IMAD R7, R7, UR5, R0 ;  /* 0x0000000507077c24 */ /* 0x000fe2000f8e0200 */
[----:B------:R-:W-:Y:S01]  /*18d00*/  ULDC.64 UR4, c[0x0][0xa80] ;  /* 0x0002a00000047ab9 */ /* 0x000fe20000000a00 */
[----:B------:R-:W-:Y:S01]  /*18d10*/  IMAD.SHL.U32 R5, R28, 0x8, RZ ;  /* 0x000000081c057824 */ /* 0x000fe200078e00ff */
[C---:B------:R-:W-:Y:S01]  /*18d20*/  LEA R0, P0, R2.reuse, UR4, 0x1 ;  /* 0x0000000402007c11 */ /* 0x040fe2000f8008ff */
[----:B------:R-:W-:Y:S01]  /*18d30*/  IMAD.IADD R3, R3, 0x1, R7 ;  /* 0x0000000103037824 */ /* 0x000fe200078e0207 */
[----:B------:R-:W-:Y:S01]  /*18d40*/  UMOV UR4, 0xffffffff ;  /* 0xffffffff00047882 */ /* 0x000fe20000000000 */
[C---:B------:R-:W-:Y:S02]  /*18d50*/  VIADD R8, R5.reuse, 0x20 ;  /* 0x0000002005087836 */ /* 0x040fe40000000000 */
[----:B------:R-:W-:Y:S01]  /*18d60*/  VIADD R9, R5, 0x40 ;  /* 0x0000004005097836 */ /* 0x000fe20000000000 */
[----:B------:R-:W-:Y:S02]  /*18d70*/  LEA.HI.X R2, R2, UR5, R3, 0x1, P0 ;  /* 0x0000000502027c11 */ /* 0x000fe400080f0c03 */
[----:B------:R-:W-:-:S02]  /*18d80*/  SHF.R.S32.HI R7, RZ, 0x1f, R8 ;  /* 0x0000001fff077819 */ /* 0x000fc40000011408 */
[----:B------:R-:W-:Y:S01]  /*18d90*/  SHF.R.S32.HI R10, RZ, 0x1f, R9 ;  /* 0x0000001fff0a7819 */ /* 0x000fe20000011409 */
[----:B------:R-:W-:Y:S06]  /*18da0*/  BRA.DIV UR4, `(.L_x_552) ;  /* 0x0000008e04587947 */ /* 0x000fec000b800000 */
[----:B------:R0:W2:Y:S04]  /*18db0*/  SHFL.IDX PT, R3, R2, RZ, 0x1c1f ;  /* 0x001c1fff02037589 */ /* 0x0000a800000e0000 */
[----:B------:R0:W3:Y:S02]  /*18dc0*/  SHFL.IDX PT, R14, R0, RZ, 0x1c1f ;  /* 0x001c1fff000e7589 */ /* 0x0000e400000e0000 */
.L_x_758:
[----:B------:R-:W-:Y:S01]  /*18dd0*/  IMAD R21, R6, R21, RZ ;  /* 0x0000001506157224 */ /* 0x000fe200078e02ff */
[----:B------:R-:W-:Y:S01]  /*18de0*/  BSSY B1, `(.L_x_553) ;  /* 0x0000011000017945 */ /* 0x000fe20003800000 */
[----:B------:R-:W-:-:S05]  /*18df0*/  IMAD R4, R20, 0xc0, R25 ;  /* 0x000000c014047824 */ /* 0x000fca00078e0219 */
[----:B------:R-:W-:-:S13]  /*18e00*/  ISETP.GE.AND P0, PT, R4, R21, PT ;  /* 0x000000150400720c */ /* 0x000fda0003f06270 */
[----:B------:R-:W-:Y:S05]  /*18e10*/  @P0 BRA `(.L_x_554) ;  /* 0x0000000000340947 */ /* 0x000fea0003800000 */
[----:B------:R-:W-:Y:S02]  /*18e20*/  ULDC UR4, c[0x0][0xac8] ;  /* 0x0002b20000047ab9 */ /* 0x000fe40000000800 */
[----:B------:R-:W-:Y:S02]  /*18e30*/  ISETP.GE.AND P2, PT, R5, UR4, PT ;  /* 0x0000000405007c0c */ /* 0x000fe4000bf46270 */
[----:B------:R-:W-:Y:S02]  /*18e40*/  ISETP.GE.AND P3, PT, R8, UR4, PT ;  /* 0x0000000408007c0c */ /* 0x000fe4000bf66270 */
[----:B------:R-:W-:-:S09]  /*18e50*/  ISETP.GE.AND P4, PT, R9, UR4, PT ;  /* 0x0000000409007c0c */ /* 0x000fd2000bf86270 */
[----:B--2---:R-:W-:Y:S02]  /*18e60*/  @!P2 IMAD.MOV.U32 R15, RZ, RZ, R3 ;  /* 0x000000ffff0fa224 */ /* 0x004fe400078e0003 */
[CC--:B---3--:R-:W-:Y:S02]  /*18e70*/  @!P3 LEA R24, P0, R8.reuse, R14.reuse, 0x1 ;  /* 0x0000000e0818b211 */ /* 0x0c8fe400078008ff */
[----:B------:R-:W-:Y:S01]  /*18e80*/  @!P4 LEA R26, P1, R9, R14, 0x1 ;  /* 0x0000000e091ac211 */ /* 0x000fe200078208ff */
[----:B------:R-:W-:Y:S01]  /*18e90*/  @!P2 IMAD.WIDE R12, R5, 0x2, R14 ;  /* 0x00000002050ca825 */ /* 0x000fe200078e020e */
[-C--:B------:R-:W-:Y:S02]  /*18ea0*/  @!P3 LEA.HI.X R25, R8, R3.reuse, R7, 0x1, P0 ;  /* 0x000000030819b211 */ /* 0x080fe400000f0c07 */
[----:B------:R-:W-:Y:S02]  /*18eb0*/  @!P4 LEA.HI.X R27, R9, R3, R10, 0x1, P1 ;  /* 0x00000003091bc211 */ /* 0x000fe400008f0c0a */
[----:B------:R4:W-:Y:S04]  /*18ec0*/  @!P2 ST.E.128 desc[UR60][R12.64], RZ ;  /* 0x000000ff0c00a985 */ /* 0x0009e8000c101d3c */
[----:B------:R4:W-:Y:S04]  /*18ed0*/  @!P3 ST.E.128 desc[UR60][R24.64], RZ ;  /* 0x000000ff1800b985 */ /* 0x0009e8000c101d3c */
[----:B------:R4:W-:Y:S02]  /*18ee0*/  @!P4 ST.E.128 desc[UR60][R26.64], RZ ;  /* 0x000000ff1a00c985 */ /* 0x0009e4000c101d3c */
.L_x_554:
[----:B------:R-:W-:Y:S05]  /*18ef0*/  BSYNC B1 ;  /* 0x0000000000017941 */ /* 0x000fea0003800000 */
.L_x_553:
[----:B------:R-:W-:-:S03]  /*18f00*/  UMOV UR4, 0xffffffff ;  /* 0xffffffff00047882 */ /* 0x000fc60000000000 */
[----:B------:R-:W-:Y:S05]  /*18f10*/  BRA.DIV UR4, `(.L_x_555) ;  /* 0x0000008e04307947 */ /* 0x000fea000b800000 */
[----:B--2---:R2:W0:Y:S04]  /*18f20*/  SHFL.IDX PT, R3, R2, 0x1, 0x1c1f ;  /* 0x003c1f0002037f89 */ /* 0x00442800000e0000 */
[----:B---3--:R2:W3:Y:S02]  /*18f30*/  SHFL.IDX PT, R14, R0, 0x1, 0x1c1f ;  /* 0x003c1f00000e7f89 */ /* 0x0084e400000e0000 */
.L_x_762:
[----:B0-2---:R-:W-:-:S05]  /*18f40*/  VIADD R0, R4, 0x60 ;  /* 0x0000006004007836 */ /* 0x005fca0000000000 */
[----:B------:R-:W-:-:S13]  /*18f50*/  ISETP.GE.AND P0, PT, R0, R21, PT ;  /* 0x000000150000720c */ /* 0x000fda0003f06270 */
[----:B------:R-:W-:Y:S05]  /*18f60*/  @P0 BRA `(.L_x_544) ;  /* 0x0000000000340947 */ /* 0x000fea0003800000 */
[----:B------:R-:W-:Y:S02]  /*18f70*/  ULDC UR4, c[0x0][0xac8] ;  /* 0x0002b20000047ab9 */ /* 0x000fe40000000800 */
[----:B------:R-:W-:Y:S02]  /*18f80*/  ISETP.GE.AND P2, PT, R5, UR4, PT ;  /* 0x0000000405007c0c */ /* 0x000fe4000bf46270 */
[----:B------:R-:W-:Y:S02]  /*18f90*/  ISETP.GE.AND P3, PT, R8, UR4, PT ;  /* 0x0000000408007c0c */ /* 0x000fe4000bf66270 */
[----:B------:R-:W-:-:S09]  /*18fa0*/  ISETP.GE.AND P4, PT, R9, UR4, PT ;  /* 0x0000000409007c0c */ /* 0x000fd2000bf86270 */
[----:B------:R-:W-:Y:S02]  /*18fb0*/  @!P2 IMAD.MOV.U32 R15, RZ, RZ, R3 ;  /* 0x000000ffff0fa224 */ /* 0x000fe400078e0003 */
        /* <DEDUP_REMOVED lines=8> */
.L_x_544:
[----:B------:R-:W-:Y:S05]  /*19040*/  BSYNC B0 ;  /* 0x0000000000007941 */ /* 0x000fea0003800000 */
.L_x_536:
[----:B------:R-:W-:Y:S02]  /*19050*/  ULDC UR4, c[0x0][0xc3c] ;  /* 0x00030f0000047ab9 */ /* 0x000fe40000000800 */
[----:B-1----:R-:W-:-:S13]  /*19060*/  ISETP.GE.AND P0, PT, R111, UR4, PT ;  /* 0x000000046f007c0c */ /* 0x002fda000bf06270 */
[----:B------:R-:W-:Y:S05]  /*19070*/  @!P0 BRA `(.L_x_556) ;  /* 0xfffffe8000b88947 */ /* 0x000fea000383ffff */
[----:B------:R-:W-:Y:S05]  /*19080*/  BRA `(.L_x_410) ;  /* 0x0000007c00c47947 */ /* 0x000fea0003800000 */
.L_x_408:
[----:B------:R-:W-:-:S08]  /*19090*/  NOP ;  /* 0x0000000000007918 */ /* 0x000fd00000000000 */
[----:B--2---:R-:W0:-:S00]  /*190a0*/  USETMAXREG.DEALLOC.CTAPOOL 0x20 ;  /* 0x00000020000079c8 */ /* 0x004e0000080e0500 */
[----:B0-----:R-:W2:Y:S01]  /*190b0*/  LDL.LU R2, [R1+0x50] ;  /* 0x0000500001027983 */ /* 0x001ea20000300800 */
[----:B------:R-:W-:Y:S01]  /*190c0*/  LOP3.LUT R0, R0, 0x3, RZ, 0xc0, !PT ;  /* 0x0000000300007812 */ /* 0x000fe200078ec0ff */
[----:B------:R-:W-:-:S05]  /*190d0*/  IMAD.MOV.U32 R6, RZ, RZ, RZ ;  /* 0x000000ffff067224 */ /* 0x000fca00078e00ff */
[----:B------:R-:W0:Y:S02]  /*190e0*/  SHFL.IDX PT, R0, R0, RZ, 0x1f ;  /* 0x00001fff00007589 */ /* 0x000e2400000e0000 */
[----:B0-----:R-:W-:Y:S02]  /*190f0*/  ISETP.NE.AND P0, PT, R0, RZ, PT ;  /* 0x000000ff0000720c */ /* 0x001fe40003f05270 */
[----:B--2---:R-:W-:-:S11]  /*19100*/  LOP3.LUT R2, R2, 0xfffffffd, RZ, 0xc0, !PT ;  /* 0xfffffffd02027812 */ /* 0x004fd600078ec0ff */
[----:B------:R-:W-:-:S05]  /*19110*/  @P0 LOP3.LUT R2, R2, 0x2, RZ, 0xfc, !PT ;  /* 0x0000000202020812 */ /* 0x000fca00078efcff */
[----:B------:R0:W-:Y:S01]  /*19120*/  STL [R1+0x50], R2 ;  /* 0x0000500201007387 */ /* 0x0001e20000100800 */
        /* <DEDUP_REMOVED lines=8> */
.L_x_557:
[----:B------:R-:W1:Y:S01]  /*191b0*/  S2R R0, SR_TID.X ;  /* 0x0000000000007919 */ /* 0x000e620000002100 */
[----:B------:R-:W-:Y:S01]  /*191c0*/  ULDC UR4, c[0x0][0xc3c] ;  /* 0x00030f0000047ab9 */ /* 0x000fe20000000800 */
[----:B------:R-:W-:Y:S01]  /*191d0*/  IMAD.MOV.U32 R7, RZ, RZ, RZ ;  /* 0x000000ffff077224 */ /* 0x000fe200078e00ff */
[----:B------:R-:W2:Y:S01]  /*191e0*/  S2UR UR6, SR_CTAID.X ;  /* 0x00000000000679c3 */ /* 0x000ea20000002500 */
[----:B------:R-:W-:Y:S01]  /*191f0*/  ULDC UR5, c[0x0][0xc38] ;  /* 0x00030e0000057ab9 */ /* 0x000fe20000000800 */
[----:B-1----:R-:W-:-:S04]  /*19200*/  LOP3.LUT R0, R0, 0x1f, RZ, 0xc0, !PT ;  /* 0x0000001f00007812 */ /* 0x002fc800078ec0ff */
[----:B------:R-:W-:-:S04]  /*19210*/  ISETP.NE.AND P0, PT, R0, 0x1f, PT ;  /* 0x0000001f0000780c */ /* 0x000fc80003f05270 */
[----:B------:R-:W-:-:S13]  /*19220*/  ISETP.GE.OR P1, PT, R0, UR4, !P0 ;  /* 0x0000000400007c0c */ /* 0x000fda000c726670 */
[----:B------:R-:W1:Y:S08]  /*19230*/  @!P1 LDC.64 R4, c[0x0][0xc80] ;  /* 0x00032000ff049b82 */ /* 0x000e700000000a00 */
[----:B0-----:R-:W0:Y:S01]  /*19240*/  @!P1 LDC.64 R2, c[0x0][0xc78] ;  /* 0x00031e00ff029b82 */ /* 0x001e220000000a00 */
[----:B-1----:R-:W-:-:S05]  /*19250*/  @!P1 IMAD.WIDE.U32 R4, R0, 0x4, R4 ;  /* 0x0000000400049825 */ /* 0x002fca00078e0004 */
[----:B------:R-:W3:Y:S01]  /*19260*/  @!P1 LDG.E R6, desc[UR60][R4.64] ;  /* 0x0000003c04069981 */ /* 0x000ee2000c1e1900 */
[----:B0-----:R-:W-:-:S05]  /*19270*/  @!P1 IMAD.WIDE.U32 R2, R0, 0x4, R2 ;  /* 0x0000000400029825 */ /* 0x001fca00078e0002 */
[----:B------:R-:W3:Y:S01]  /*19280*/  @!P1 LDG.E R7, desc[UR60][R2.64] ;  /* 0x0000003c02079981 */ /* 0x000ee2000c1e1900 */
[C---:B------:R-:W-:Y:S02]  /*19290*/  ISETP.NE.AND P1, PT, R0.reuse, RZ, PT ;  /* 0x000000ff0000720c */ /* 0x040fe40003f25270 */
[C---:B------:R-:W-:Y:S02]  /*192a0*/  ISETP.GE.U32.AND P2, PT, R0.reuse, 0x2, PT ;  /* 0x000000020000780c */ /* 0x040fe40003f46070 */
[C---:B------:R-:W-:Y:S02]  /*192b0*/  ISETP.GE.U32.AND P3, PT, R0.reuse, 0x4, PT ;  /* 0x000000040000780c */ /* 0x040fe40003f66070 */
[C---:B------:R-:W-:Y:S02]  /*192c0*/  ISETP.GE.U32.AND P4, PT, R0.reuse, 0x8, PT ;  /* 0x000000080000780c */ /* 0x040fe40003f86070 */
[----:B------:R-:W-:Y:S01]  /*192d0*/  ISETP.GE.U32.AND P5, PT, R0, 0x10, PT ;  /* 0x000000100000780c */ /* 0x000fe20003fa6070 */
[----:B------:R-:W-:Y:S01]  /*192e0*/  UMOV UR4, URZ ;  /* 0x0000003f00047c82 */ /* 0x000fe20008000000 */
[----:B---3--:R-:W-:-:S05]  /*192f0*/  IMAD R8, R6, R7, RZ ;  /* 0x0000000706087224 */ /* 0x008fca00078e02ff */
        /* <DEDUP_REMOVED lines=16> */
[----:B0-----:R-:W-:-:S05]  /*19400*/  IMAD R8, R8, UR5, RZ ;  /* 0x0000000508087c24 */ /* 0x001fca000f8e02ff */
[----:B--2---:R-:W-:Y:S01]  /*19410*/  ISETP.GT.AND P6, PT, R8, UR6, PT ;  /* 0x0000000608007c0c */ /* 0x004fe2000bfc4270 */
[----:B------:R-:W-:-:S12]  /*19420*/  IMAD.MOV.U32 R3, RZ, RZ, R8 ;  /* 0x000000ffff037224 */ /* 0x000fd800078e0008 */
[----:B------:R-:W-:Y:S05]  /*19430*/  @P6 BRA `(.L_x_559) ;  /* 0x00000000009c6947 */ /* 0x000fea0003800000 */
[----:B------:R-:W-:Y:S01]  /*19440*/  IMAD.MOV.U32 R8, RZ, RZ, R3 ;  /* 0x000000ffff087224 */ /* 0x000fe200078e0003 */
[----:B------:R-:W-:Y:S01]  /*19450*/  UMOV UR4, URZ ;  /* 0x0000003f00047c82 */ /* 0x000fe20008000000 */
[----:B------:R-:W-:-:S05]  /*19460*/  ULDC UR5, c[0x0][0xc38] ;  /* 0x00030e0000057ab9 */ /* 0x000fca0000000800 */
.L_x_561:
[----:B------:R-:W0:Y:S01]  /*19470*/  LDC R2, c[0x0][0xc3c] ;  /* 0x00030f00ff027b82 */ /* 0x000e220000000800 */
[----:B------:R-:W-:Y:S01]  /*19480*/  UIADD3 UR4, UR4, 0x1f, URZ ;  /* 0x0000001f04047890 */ /* 0x000fe2000fffe03f */
[----:B------:R-:W-:Y:S02]  /*19490*/  ULDC UR7, c[0x0][0xc3c] ;  /* 0x00030f0000077ab9 */ /* 0x000fe40000000800 */
[----:B------:R-:W-:-:S03]  /*194a0*/  IMAD.U32 R27, RZ, RZ, UR7 ;  /* 0x00000007ff1b7e24 */ /* 0x000fc6000f8e00ff */
[----:B0-----:R-:W-:-:S13]  /*194b0*/  ISETP.LE.AND P6, PT, R2, UR4, PT ;  /* 0x0000000402007c0c */ /* 0x001fda000bfc3270 */
[----:B------:R-:W-:Y:S05]  /*194c0*/  @P6 BRA `(.L_x_560) ;  /* 0x00000004009c6947 */ /* 0x000fea0003800000 */
[----:B------:R-:W-:-:S05]  /*194d0*/  VIADD R7, R0, UR4 ;  /* 0x0000000400077c36 */ /* 0x000fca0008000000 */
        /* <DEDUP_REMOVED lines=29> */
.L_x_559:
        /* <DEDUP_REMOVED lines=19> */
.L_x_562:
[----:B0-----:R-:W-:Y:S02]  /*197e0*/  IMAD.MOV.U32 R5, RZ, RZ, R10 ;  /* 0x000000ffff057224 */ /* 0x001fe400078e000a */
[----:B-1----:R-:W-:Y:S02]  /*197f0*/  IMAD R24, R24, UR5, R9 ;  /* 0x0000000518187c24 */ /* 0x002fe4000f8e0209 */
[----:B------:R-:W0:Y:S01]  /*19800*/  I2F.RP R8, R5 ;  /* 0x0000000500087306 */ /* 0x000e220000209400 */
[----:B------:R-:W-:Y:S02]  /*19810*/  IMAD R9, R11, R4, RZ ;  /* 0x000000040b097224 */ /* 0x000fe400078e02ff */
[----:B------:R-:W-:Y:S01]  /*19820*/  IMAD.MOV.U32 R2, RZ, RZ, RZ ;  /* 0x000000ffff027224 */ /* 0x000fe200078e00ff */
[----:B------:R-:W-:Y:S01]  /*19830*/  IADD3 R25, -R24, UR6, RZ ;  /* 0x0000000618197c10 */ /* 0x000fe2000fffe1ff */
[----:B------:R-:W-:Y:S02]  /*19840*/  VIADD R27, R27, UR4 ;  /* 0x000000041b1b7c36 */ /* 0x000fe40008000000 */
[----:B------:R-:W-:Y:S01]  /*19850*/  IMAD.HI.U32 R2, R3, R9, R2 ;  /* 0x0000000903027227 */ /* 0x000fe200078e0002 */
[----:B------:R-:W-:-:S02]  /*19860*/  IABS R3, R6 ;  /* 0x0000000600037213 */ /* 0x000fc40000000000 */
[----:B------:R-:W-:-:S03]  /*19870*/  IABS R9, R25 ;  /* 0x0000001900097213 */ /* 0x000fc60000000000 */
[----:B------:R-:W-:Y:S02]  /*19880*/  IMAD.MOV R3, RZ, RZ, -R3 ;  /* 0x000000ffff037224 */ /* 0x000fe400078e0a03 */
[----:B------:R-:W-:Y:S01]  /*19890*/  IMAD.HI.U32 R2, R2, R9, RZ ;  /* 0x0000000902027227 */ /* 0x000fe200078e00ff */
[----:B0-----:R-:W0:Y:S03]  /*198a0*/  MUFU.RCP R8, R8 ;  /* 0x0000000800087308 */ /* 0x001e260000001000 */
[----:B------:R-:W-:-:S05]  /*198b0*/  IMAD R9, R2, R3, R9 ;  /* 0x0000000302097224 */ /* 0x000fca00078e0209 */
[----:B------:R-:W-:Y:S01]  /*198c0*/  ISETP.GT.U32.AND P1, PT, R4, R9, PT ;  /* 0x000000090400720c */ /* 0x000fe20003f24070 */
[----:B0-----:R-:W-:-:S12]  /*198d0*/  VIADD R3, R8, 0xffffffe ;  /* 0x0ffffffe08037836 */ /* 0x001fd80000000000 */
[----:B------:R-:W-:Y:S01]  /*198e0*/  @!P1 IMAD.IADD R9, R9, 0x1, -R4 ;  /* 0x0000000109099824 */ /* 0x000fe200078e0a04 */
[----:B------:R-:W0:Y:S01]  /*198f0*/  F2I.FTZ.U32.TRUNC.NTZ R3, R3 ;  /* 0x0000000300037305 */ /* 0x000e22000021f000 */
[----:B------:R-:W-:Y:S01]  /*19900*/  @!P1 VIADD R2, R2, 0x1 ;  /* 0x0000000102029836 */ /* 0x000fe20000000000 */
[----:B------:R-:W-:Y:S02]  /*19910*/  ISETP.NE.AND P1, PT, R6, RZ, PT ;  /* 0x000000ff0600720c */ /* 0x000fe40003f25270 */
[----:B------:R-:W-:Y:S02]  /*19920*/  ISETP.GE.U32.AND P0, PT, R9, R4, PT ;  /* 0x000000040900720c */ /* 0x000fe40003f06070 */
[----:B------:R-:W-:-:S04]  /*19930*/  LOP3.LUT R4, R25, R6, RZ, 0x3c, !PT ;  /* 0x0000000619047212 */ /* 0x000fc800078e3cff */
[----:B------:R-:W-:Y:S01]  /*19940*/  ISETP.GE.AND P2, PT, R4, RZ, PT ;  /* 0x000000ff0400720c */ /* 0x000fe20003f46270 */
[----:B0-----:R-:W-:-:S06]  /*19950*/  IMAD.MOV R8, RZ, RZ, -R3 ;  /* 0x000000ffff087224 */ /* 0x001fcc00078e0a03 */
[----:B------:R-:W-:-:S04]  /*19960*/  @P0 VIADD R2, R2, 0x1 ;  /* 0x0000000102020836 */ /* 0x000fc80000000000 */
[----:B------:R-:W-:Y:S02]  /*19970*/  IMAD.MOV.U32 R4, RZ, RZ, R2 ;  /* 0x000000ffff047224 */ /* 0x000fe400078e0002 */
[----:B------:R-:W-:Y:S01]  /*19980*/  IMAD.MOV.U32 R2, RZ, RZ, R8 ;  /* 0x000000ffff027224 */ /* 0x000fe200078e0008 */
[----:B------:R-:W-:Y:S01]  /*19990*/  IABS R8, R7 ;  /* 0x0000000700087213 */ /* 0x000fe20000000000 */
[----:B------:R-:W-:Y:S01]  /*199a0*/  @!P2 IMAD.MOV R4, RZ, RZ, -R4 ;  /* 0x000000ffff04a224 */ /* 0x000fe200078e0a04 */
[----:B------:R-:W-:Y:S01]  /*199b0*/  @!P1 LOP3.LUT R4, RZ, R6, RZ, 0x33, !PT ;  /* 0x00000006ff049212 */ /* 0x000fe200078e33ff */
[----:B------:R-:W-:Y:S02]  /*199c0*/  IMAD R9, R2, R5, RZ ;  /* 0x0000000502097224 */ /* 0x000fe400078e02ff */
[----:B------:R-:W-:Y:S02]  /*199d0*/  IMAD.MOV.U32 R2, RZ, RZ, RZ ;  /* 0x000000ffff027224 */ /* 0x000fe400078e00ff */
[----:B------:R-:W-:-:S02]  /*199e0*/  IMAD.MOV R8, RZ, RZ, -R8 ;  /* 0x000000ffff087224 */ /* 0x000fc400078e0a08 */
[----:B------:R-:W-:Y:S01]  /*199f0*/  IMAD.HI.U32 R2, R3, R9, R2 ;  /* 0x0000000903027227 */ /* 0x000fe200078e0002 */
[----:B------:R-:W-:-:S03]  /*19a00*/  IABS R3, R4 ;  /* 0x0000000400037213 */ /* 0x000fc60000000000 */
[----:B------:R-:W-:Y:S02]  /*19a10*/  IMAD R6, R6, R4, RZ ;  /* 0x0000000406067224 */ /* 0x000fe400078e02ff */
        /* <DEDUP_REMOVED lines=18> */
.L_x_560:
[----:B------:R-:W-:Y:S02]  /*19b40*/  IMAD.MOV.U32 R25, RZ, RZ, RZ ;  /* 0x000000ffff197224 */ /* 0x000fe400078e00ff */
[----:B------:R-:W-:Y:S02]  /*19b50*/  IMAD.U32 R24, RZ, RZ, UR6 ;  /* 0x00000006ff187e24 */ /* 0x000fe4000f8e00ff */
[----:B------:R-:W-:-:S07]  /*19b60*/  IMAD.MOV.U32 R26, RZ, RZ, RZ ;  /* 0x000000ffff1a7224 */ /* 0x000fce00078e00ff */
.L_x_563:
[----:B------:R-:W-:-:S13]  /*19b70*/  ISETP.NE.AND P0, PT, R0, RZ, PT ;  /* 0x000000ff0000720c */ /* 0x000fda0003f05270 */
[----:B------:R-:W0:Y:S01]  /*19b80*/  @!P0 S2R R3, SR_CgaCtaId ;  /* 0x0000000000038919 */ /* 0x000e220000008800 */
[----:B------:R-:W-:-:S04]  /*19b90*/  @!P0 MOV R0, 0x400 ;  /* 0x0000040000008802 */ /* 0x000fc80000000f00 */
[----:B0-----:R-:W-:-:S05]  /*19ba0*/  @!P0 LEA R0, R3, R0, 0x18 ;  /* 0x0000000003008211 */ /* 0x001fca00078ec0ff */
[----:B------:R0:W-:Y:S01]  /*19bb0*/  @!P0 STS.128 [R0+0x31cd0], R24 ;  /* 0x031cd01800008388 */ /* 0x0001e20000000c00 */
[----:B------:R-:W-:Y:S06]  /*19bc0*/  BAR.ARV 0x5, 0x200 ;  /* 0x0148000000007b1d */ /* 0x000fec0000002000 */
.L_x_558:
[----:B------:R2:W-:Y:S01]  /*19bd0*/  STL [R1+0x34], RZ ;  /* 0x000034ff01007387 */ /* 0x0005e20000100800 */
[----:B------:R-:W-:Y:S01]  /*19be0*/  ULDC UR4, c[0x0][0xc3c] ;  /* 0x00030f0000047ab9 */ /* 0x000fe20000000800 */
[----:B------:R-:W-:Y:S01]  /*19bf0*/  IMAD.MOV.U32 R28, RZ, RZ, 0x1 ;  /* 0x00000001ff1c7424 */ /* 0x000fe200078e00ff */
[----:B-1----:R-:W-:Y:S01]  /*19c00*/  ISETP.GE.AND P0, PT, R27, UR4, PT ;  /* 0x000000041b007c0c */ /* 0x002fe2000bf06270 */
[----:B------:R-:W-:-:S12]  /*19c10*/  IMAD.MOV.U32 R18, RZ, RZ, RZ ;  /* 0x000000ffff127224 */ /* 0x000fd800078e00ff */
[----:B--2---:R-:W-:Y:S05]  /*19c20*/  @P0 BRA `(.L_x_564) ;  /* 0x0000007000000947 */ /* 0x004fea0003800000 */
[----:B------:R-:W1:Y:S01]  /*19c30*/  S2R R6, SR_TID.X ;  /* 0x0000000000067919 */ /* 0x000e620000002100 */
[----:B------:R-:W2:Y:S01]  /*19c40*/  S2UR UR5, SR_CgaCtaId ;  /* 0x00000000000579c3 */ /* 0x000ea20000008800 */
[----:B------:R-:W-:Y:S01]  /*19c50*/  UMOV UR4, 0x400 ;  /* 0x0000040000047882 */ /* 0x000fe20000000000 */
[----:B------:R-:W-:Y:S01]  /*19c60*/  BSSY B8, `(.L_x_564) ;  /* 0x00006fc000087945 */ /* 0x000fe20003800000 */
[----:B------:R-:W-:Y:S01]  /*19c70*/  STL [R1+0x34], RZ ;  /* 0x000034ff01007387 */ /* 0x000fe20000100800 */
[----:B------:R-:W-:Y:S01]  /*19c80*/  IMAD.MOV.U32 R29, RZ, RZ, RZ ;  /* 0x000000ffff1d7224 */ /* 0x000fe200078e00ff */
[----:B------:R-:W-:Y:S01]  /*19c90*/  ULDC.64 UR36, c[0x0][0x198] ;  /* 0x0000660000247ab9 */ /* 0x000fe20000000a00 */
[----:B------:R-:W-:Y:S01]  /*19ca0*/  IMAD.MOV.U32 R18, RZ, RZ, RZ ;  /* 0x000000ffff127224 */ /* 0x000fe200078e00ff */
[----:B------:R-:W-:Y:S01]  /*19cb0*/  ULDC UR38, c[0x0][0xc] ;  /* 0x0000030000267ab9 */ /* 0x000fe20000000800 */
[----:B------:R-:W-:Y:S01]  /*19cc0*/  IMAD.MOV.U32 R28, RZ, RZ, 0x1 ;  /* 0x00000001ff1c7424 */ /* 0x000fe200078e00ff */
[----:B--2---:R-:W-:-:S06]  /*19cd0*/  ULEA UR4, UR5, UR4, 0x18 ;  /* 0x0000000405047291 */ /* 0x004fcc000f8ec03f */
[----:B------:R-:W-:Y:S01]  /*19ce0*/  IMAD.U32 R16, RZ, RZ, UR4 ;  /* 0x00000004ff107e24 */ /* 0x000fe2000f8e00ff */
[C---:B-1----:R-:W-:Y:S01]  /*19cf0*/  LOP3.LUT R5, R6.reuse, 0x7f, RZ, 0xc0, !PT ;  /* 0x0000007f06057812 */ /* 0x042fe200078ec0ff */
[----:B0-----:R-:W-:-:S04]  /*19d00*/  IMAD.SHL.U32 R0, R6, 0x8, RZ ;  /* 0x0000000806007824 */ /* 0x001fc800078e00ff */
[----:B------:R-:W-:Y:S01]  /*19d10*/  IMAD.SHL.U32 R4, R5, 0x8, RZ ;  /* 0x0000000805047824 */ /* 0x000fe200078e00ff */
[C---:B------:R-:W-:Y:S02]  /*19d20*/  LOP3.LUT R3, R0.reuse, 0x20, RZ, 0xc0, !PT ;  /* 0x0000002000037812 */ /* 0x040fe400078ec0ff */
[----:B------:R-:W-:Y:S02]  /*19d30*/  LOP3.LUT R2, R0, 0xd8, RZ, 0xc0, !PT ;  /* 0x000000d800027812 */ /* 0x000fe400078ec0ff */
[----:B------:R-:W-:Y:S02]  /*19d40*/  LOP3.LUT R3, R3, 0x300, R4, 0xf8, !PT ;  /* 0x0000030003037812 */ /* 0x000fe400078ef804 */
[----:B------:R-:W-:Y:S02]  /*19d50*/  LOP3.LUT R2, R2, 0x18, R6, 0x78, !PT ;  /* 0x0000001802027812 */ /* 0x000fe400078e7806 */
[----:B------:R-:W-:Y:S01]  /*19d60*/  SHF.R.U32.HI R4, RZ, 0x2, R5 ;  /* 0x00000002ff047819 */ /* 0x000fe20000011605 */
[----:B------:R-:W-:Y:S01]  /*19d70*/  IMAD.MOV.U32 R5, RZ, RZ, 0x1 ;  /* 0x00000001ff057424 */ /* 0x000fe200078e00ff */
[----:B------:R-:W-:Y:S01]  /*19d80*/  LOP3.LUT R3, R3, R2, RZ, 0xfc, !PT ;  /* 0x0000000203037212 */ /* 0x000fe200078efcff */
[----:B------:R-:W-:Y:S01]  /*19d90*/  IMAD.SHL.U32 R2, R6, 0x20, RZ ;  /* 0x0000002006027824 */ /* 0x000fe200078e00ff */
[----:B------:R-:W-:-:S02]  /*19da0*/  LOP3.LUT R0, R0, 0x18, RZ, 0xc0, !PT ;  /* 0x0000001800007812 */ /* 0x000fc400078ec0ff */
[----:B------:R-:W-:Y:S02]  /*19db0*/  STL [R1], R5 ;  /* 0x0000000501007387 */ /* 0x000fe40000100800 */
[----:B------:R-:W-:Y:S01]  /*19dc0*/  LOP3.LUT R4, R4, 0x60, R2, 0xf8, !PT ;  /* 0x0000006004047812 */ /* 0x000fe200078ef802 */
[----:B------:R-:W-:-:S05]  /*19dd0*/  IMAD R2, R3, 0x2, R16 ;  /* 0x0000000203027824 */ /* 0x000fca00078e0210 */
[----:B------:R0:W-:Y:S02]  /*19de0*/  STL [R1+0xc], R2 ;  /* 0x00000c0201007387 */ /* 0x0001e40000100800 */
[C---:B0-----:R-:W-:Y:S02]  /*19df0*/  LOP3.LUT R2, R0.reuse, 0x20, RZ, 0xfc, !PT ;  /* 0x0000002000027812 */ /* 0x041fe400078efcff */
[----:B------:R-:W-:-:S07]  /*19e00*/  LOP3.LUT R0, R0, 0x40, RZ, 0xfc, !PT ;  /* 0x0000004000007812 */ /* 0x000fce00078efcff */
.L_x_710:
[----:B------:R-:W0:Y:S02]  /*19e10*/  LDC.64 R2, c[0x0][0xc88] ;  /* 0x00032200ff027b82 */ /* 0x000e240000000a00 */
[----:B0-----:R-:W-:-:S05]  /*19e20*/  IMAD.WIDE R2, R27, 0x4, R2 ;  /* 0x000000041b027825 */ /* 0x001fca00078e0202 */
[----:B--2---:R-:W2:Y:S01]  /*19e30*/  LDG.E R13, desc[UR60][R2.64] ;  /* 0x0000003c020d7981 */ /* 0x004ea2000c1e1900 */
[----:B------:R-:W-:Y:S05]  /*19e40*/  YIELD ;  /* 0x0000000000007946 */ /* 0x000fea0003800000 */
[----:B------:R-:W-:Y:S01]  /*19e50*/  ULDC.64 UR4, c[0x0][0xa28] ;  /* 0x00028a0000047ab9 */ /* 0x000fe20000000a00 */
[----:B------:R-:W-:Y:S02]  /*19e60*/  CS2R R8, SRZ ;  /* 0x0000000000087805 */ /* 0x000fe4000001ff00 */
[----:B------:R-:W-:Y:S01]  /*19e70*/  ISETP.NE.U32.AND P0, PT, RZ, UR4, PT ;  /* 0x00000004ff007c0c */ /* 0x000fe2000bf05070 */
[----:B------:R-:W-:-:S03]  /*19e80*/  ULDC.64 UR6, c[0x0][0xa00] ;  /* 0x0002800000067ab9 */ /* 0x000fc60000000a00 */
[----:B------:R-:W-:Y:S02]  /*19e90*/  ISETP.NE.AND.EX P0, PT, RZ, UR5, PT, P0 ;  /* 0x00000005ff007c0c */ /* 0x000fe4000bf05300 */
[----:B--2---:R-:W-:Y:S01]  /*19ea0*/  SHF.R.S32.HI R0, RZ, 0x1f, R13 ;  /* 0x0000001fff007819 */ /* 0x004fe2000001140d */
[----:B------:R-:W-:-:S10]  /*19eb0*/  IMAD.SHL.U32 R19, R13, 0x4, RZ ;  /* 0x000000040d137824 */ /* 0x000fd400078e00ff */
[C---:B------:R-:W-:Y:S01]  /*19ec0*/  @P0 LEA R4, P1, R13.reuse, UR4, 0x2 ;  /* 0x000000040d040c11 */ /* 0x040fe2000f8210ff */
[----:B------:R-:W-:Y:S01]  /*19ed0*/  STL [R1+0x10], R13 ;  /* 0x0000100d01007387 */ /* 0x000fe20000100800 */
[C-C-:B------:R-:W-:Y:S02]  /*19ee0*/  SHF.L.U64.HI R22, R13.reuse, 0x2, R0.reuse ;  /* 0x000000020d167819 */ /* 0x140fe40000010200 */
[----:B-1-3--:R-:W-:Y:S01]  /*19ef0*/  @P0 LEA.HI.X R5, R13, UR5, R0, 0x2, P1 ;  /* 0x000000050d050c11 */ /* 0x00afe200088f1400 */
[----:B------:R-:W-:Y:S01]  /*19f00*/  ULDC.64 UR4, c[0x0][0xa08] ;  /* 0x0002820000047ab9 */ /* 0x000fe20000000a00 */
[----:B------:R-:W-:Y:S01]  /*19f10*/  ISETP.NE.U32.AND P1, PT, RZ, UR6, PT ;  /* 0x00000006ff007c0c */ /* 0x000fe2000bf25070 */
[----:B------:R0:W-:Y:S01]  /*19f20*/  STL [R1+0x30], R0 ;  /* 0x0000300001007387 */ /* 0x0001e20000100800 */
[----:B------:R-:W-:-:S03]  /*19f30*/  IADD3 R2, P2, R19, UR6, RZ ;  /* 0x0000000613027c10 */ /* 0x000fc6000ff5e0ff */
[----:B------:R1:W5:Y:S01]  /*19f40*/  @P0 LDG.E R9, desc[UR60][R4.64] ;  /* 0x0000003c04090981 */ /* 0x000362000c1e1900 */
[----:B------:R-:W-:Y:S01]  /*19f50*/  ISETP.NE.AND.EX P0, PT, RZ, UR7, PT, P1 ;  /* 0x00000007ff007c0c */ /* 0x000fe2000bf05310 */
[----:B------:R-:W-:Y:S01]  /*19f60*/  IMAD.MOV.U32 R12, RZ, RZ, RZ ;  /* 0x000000ffff0c7224 */ /* 0x000fe200078e00ff */
[C---:B------:R-:W-:Y:S01]  /*19f70*/  IADD3.X R3, R22.reuse, UR7, RZ, P2, !PT ;  /* 0x0000000716037c10 */ /* 0x040fe200097fe4ff */
[----:B------:R-:W-:Y:S01]  /*19f80*/  ULDC.64 UR6, c[0x0][0xa10] ;  /* 0x0002840000067ab9 */ /* 0x000fe20000000a00 */
[----:B------:R-:W-:Y:S01]  /*19f90*/  ISETP.NE.U32.AND P1, PT, RZ, UR4, PT ;  /* 0x00000004ff007c0c */ /* 0x000fe2000bf25070 */
[----:B0-----:R-:W-:Y:S01]  /*19fa0*/  IMAD.MOV.U32 R0, RZ, RZ, RZ ;  /* 0x000000ffff007224 */ /* 0x001fe200078e00ff */
[C---:B------:R-:W-:Y:S02]  /*19fb0*/  IADD3 R6, P3, R19.reuse, UR4, RZ ;  /* 0x0000000413067c10 */ /* 0x040fe4000ff7e0ff */
[----:B------:R-:W-:Y:S02]  /*19fc0*/  ISETP.NE.AND.EX P1, PT, RZ, UR5, PT, P1 ;  /* 0x00000005ff007c0c */ /* 0x000fe4000bf25310 */
[----:B------:R-:W-:Y:S01]  /*19fd0*/  IADD3.X R7, R22, UR5, RZ, P3, !PT ;  /* 0x0000000516077c10 */ /* 0x000fe20009ffe4ff */
[----:B------:R-:W-:Y:S01]  /*19fe0*/  ULDC.64 UR4, c[0x0][0xa18] ;  /* 0x0002860000047ab9 */ /* 0x000fe20000000a00 */
[----:B-1----:R-:W-:Y:S01]  /*19ff0*/  IADD3 R4, P4, R19, UR6, RZ ;  /* 0x0000000613047c10 */ /* 0x002fe2000ff9e0ff */
[----:B------:R-:W2:Y:S01]  /*1a000*/  @P0 LDG.E R8, desc[UR60][R2.64] ;  /* 0x0000003c02080981 */ /* 0x000ea2000c1e1900 */
[----:B------:R-:W-:-:S02]  /*1a010*/  ISETP.NE.U32.AND P3, PT, RZ, UR4, PT ;  /* 0x00000004ff007c0c */ /* 0x000fc4000bf65070 */
[----:B------:R-:W-:Y:S02]  /*1a020*/  IADD3.X R5, R22, UR7, RZ, P4, !PT ;  /* 0x0000000716057c10 */ /* 0x000fe4000a7fe4ff */
[----:B------:R-:W-:Y:S02]  /*1a030*/  ISETP.NE.AND.EX P3, PT, RZ, UR5, PT, P3 ;  /* 0x00000005ff007c0c */ /* 0x000fe4000bf65330 */
[----:B------:R-:W-:Y:S01]  /*1a040*/  ISETP.NE.U32.AND P2, PT, RZ, UR6, PT ;  /* 0x00000006ff007c0c */ /* 0x000fe2000bf45070 */
[----:B------:R-:W5:Y:S03]  /*1a050*/  @P1 LDG.E R12, desc[UR60][R6.64] ;  /* 0x0000003c060c1981 */ /* 0x000f66000c1e1900 */
[----:B------:R-:W-:-:S07]  /*1a060*/  ISETP.NE.AND.EX P2, PT, RZ, UR7, PT, P2 ;  /* 0x00000007ff007c0c */ /* 0x000fce000bf45320 */
[----:B------:R-:W-:Y:S01]  /*1a070*/  @P3 IADD3 R10, P4, R19, UR4, RZ ;  /* 0x00000004130a3c10 */ /* 0x000fe2000ff9e0ff */
[----:B------:R-:W-:-:S03]  /*1a080*/  ULDC UR4, c[0x0][0x288] ;  /* 0x0000a20000047ab9 */ /* 0x000fc60000000800 */
[----:B------:R-:W-:Y:S02]  /*1a090*/  @P3 IADD3.X R11, R22, UR5, RZ, P4, !PT ;  /* 0x00000005160b3c10 */ /* 0x000fe4000a7fe4ff */
[----:B------:R-:W5:Y:S04]  /*1a0a0*/  @P2 LDG.E R0, desc[UR60][R4.64] ;  /* 0x0000003c04002981 */ /* 0x000f68000c1e1900 */
[----:B--2---:R0:W-:Y:S02]  /*1a0b0*/  STL [R1+0x18], R8 ;  /* 0x0000180801007387 */ /* 0x0041e40000100800 */
[----:B0-----:R-:W-:Y:S01]  /*1a0c0*/  IMAD.U32 R8, RZ, RZ, UR4 ;  /* 0x00000004ff087e24 */ /* 0x001fe2000f8e00ff */
[----:B------:R-:W-:-:S05]  /*1a0d0*/  ULDC.64 UR4, c[0x0][0x418] ;  /* 0x0001060000047ab9 */ /* 0x000fca0000000a00 */
[----:B------:R0:W2:Y:S01]  /*1a0e0*/  @P3 LDG.E R8, desc[UR60][R10.64] ;  /* 0x0000003c0a083981 */ /* 0x0000a2000c1e1900 */
[----:B------:R-:W-:-:S03]  /*1a0f0*/  UISETP.NE.U32.AND UP0, UPT, UR4, URZ, UPT ;  /* 0x0000003f0400728c */ /* 0x000fc6000bf05070 */
[----:B------:R-:W-:Y:S01]  /*1a100*/  ULDC UR4, c[0x0][0x424] ;  /* 0x0001090000047ab9 */ /* 0x000fe20000000800 */
[----:B------:R-:W-:-:S03]  /*1a110*/  UISETP.NE.AND.EX UP0, UPT, UR5, URZ, UPT, UP0 ;  /* 0x0000003f0500728c */ /* 0x000fc6000bf05300 */
[----:B------:R-:W-:Y:S01]  /*1a120*/  ULDC UR5, c[0x0][0x2f0] ;  /* 0x0000bc0000057ab9 */ /* 0x000fe20000000800 */
[----:B------:R-:W-:-:S04]  /*1a130*/  USEL UR4, UR4, 0x1, UP0 ;  /* 0x0000000104047887 */ /* 0x000fc80008000000 */
[----:B------:R-:W-:-:S03]  /*1a140*/  UIMAD UR4, UR4, UR5, URZ ;  /* 0x00000005040472a4 */ /* 0x000fc6000f8e023f */
[----:B------:R-:W-:-:S03]  /*1a150*/  ULDC UR5, c[0x0][0x348] ;  /* 0x0000d20000057ab9 */ /* 0x000fc60000000800 */
[----:B0-----:R-:W-:Y:S01]  /*1a160*/  IMAD.U32 R10, RZ, RZ, UR4 ;  /* 0x00000004ff0a7e24 */ /* 0x001fe2000f8e00ff */
[----:B--2---:R0:W-:Y:S02]  /*1a170*/  STL [R1+0x38], R8 ;  /* 0x0000380801007387 */ /* 0x0041e40000100800 */
[----:B0-----:R-:W-:Y:S01]  /*1a180*/  IMAD.U32 R8, RZ, RZ, UR5 ;  /* 0x00000005ff087e24 */ /* 0x001fe2000f8e00ff */
[----:B----4-:R-:W-:Y:S06]  /*1a190*/  @P3 BRA `(.L_x_565) ;  /* 0x0000000000143947 */ /* 0x010fec0003800000 */
[----:B------:R-:W-:Y:S05]  /*1a1a0*/  @!P0 BRA `(.L_x_565) ;  /* 0x0000000000108947 */ /* 0x000fea0003800000 */
[----:B------:R-:W2:Y:S04]  /*1a1b0*/  LDG.E R11, desc[UR60][R2.64] ;  /* 0x0000003c020b7981 */ /* 0x000ea8000c1e1900 */
[----:B------:R-:W2:Y:S02]  /*1a1c0*/  LDG.E R2, desc[UR60][R2.64+0x4] ;  /* 0x0000043c02027981 */ /* 0x000ea4000c1e1900 */
[----:B--2---:R-:W-:-:S05]  /*1a1d0*/  IMAD.IADD R2, R2, 0x1, -R11 ;  /* 0x0000000102027824 */ /* 0x004fca00078e0a0b */
[----:B------:R0:W-:Y:S02]  /*1a1e0*/  STL [R1+0x38], R2 ;  /* 0x0000380201007387 */ /* 0x0001e40000100800 */
.L_x_565:
[----:B------:R-:W-:Y:S01]  /*1a1f0*/  ULDC.64 UR4, c[0x0][0xa20] ;  /* 0x0002880000047ab9 */ /* 0x000fe20000000a00 */
[C---:B------:R-:W-:Y:S01]  /*1a200*/  LOP3.LUT R11, R26.reuse, 0xff000000, RZ, 0xc0, !PT ;  /* 0xff0000001a0b7812 */ /* 0x040fe200078ec0ff */
[----:B------:R-:W-:Y:S01]  /*1a210*/  IMAD.MOV.U32 R23, RZ, RZ, R13 ;  /* 0x000000ffff177224 */ /* 0x000fe200078e000d */
[----:B------:R-:W-:Y:S02]  /*1a220*/  ISETP.NE.U32.AND P0, PT, RZ, UR4, PT ;  /* 0x00000004ff007c0c */ /* 0x000fe4000bf05070 */
[----:B------:R-:W-:Y:S02]  /*1a230*/  SHF.R.U32.HI R11, RZ, 0x8, R11 ;  /* 0x00000008ff0b7819 */ /* 0x000fe4000001160b */
[----:B------:R-:W-:Y:S02]  /*1a240*/  ISETP.NE.AND.EX P0, PT, RZ, UR5, PT, P0 ;  /* 0x00000005ff007c0c */ /* 0x000fe4000bf05300 */
[C---:B0-----:R-:W-:Y:S02]  /*1a250*/  LOP3.LUT R2, R26.reuse, 0xff0000, RZ, 0xc0, !PT ;  /* 0x00ff00001a027812 */ /* 0x041fe400078ec0ff */
[----:B------:R-:W-:Y:S01]  /*1a260*/  LOP3.LUT R17, R26, 0xffff, RZ, 0xc0, !PT ;  /* 0x0000ffff1a117812 */ /* 0x000fe200078ec0ff */
[----:B-----5:R-:W-:Y:S01]  /*1a270*/  IMAD.IADD R26, R12, 0x1, R9 ;  /* 0x000000010c1a7824 */ /* 0x020fe200078e0209 */
[----:B------:R-:W-:-:S07]  /*1a280*/  LEA.HI R11, R2, R11, RZ, 0x10 ;  /* 0x0000000b020b7211 */ /* 0x000fce00078f80ff */
[----:B------:R-:W-:Y:S05]  /*1a290*/  @!P0 BRA `(.L_x_566) ;  /* 0x0000000000108947 */ /* 0x000fea0003800000 */
[----:B------:R-:W-:-:S04]  /*1a2a0*/  IADD3 R2, P0, R19, UR4, RZ ;  /* 0x0000000413027c10 */ /* 0x000fc8000ff1e0ff */
[----:B------:R-:W-:-:S05]  /*1a2b0*/  IADD3.X R3, R22, UR5, RZ, P0, !PT ;  /* 0x0000000516037c10 */ /* 0x000fca00087fe4ff */
[----:B------:R0:W5:Y:S01]  /*1a2c0*/  LDG.E R10, desc[UR60][R2.64] ;  /* 0x0000003c020a7981 */ /* 0x000162000c1e1900 */
[----:B------:R-:W-:Y:S05]  /*1a2d0*/  BRA `(.L_x_567) ;  /* 0x0000000000107947 */ /* 0x000fea0003800000 */
.L_x_566:
[----:B------:R-:W-:Y:S05]  /*1a2e0*/  @!P1 BRA `(.L_x_567) ;  /* 0x00000000000c9947 */ /* 0x000fea0003800000 */
[----:B------:R-:W2:Y:S04]  /*1a2f0*/  LDG.E R10, desc[UR60][R6.64] ;  /* 0x0000003c060a7981 */ /* 0x000ea8000c1e1900 */
[----:B------:R-:W2:Y:S02]  /*1a300*/  LDG.E R6, desc[UR60][R6.64+0x4] ;  /* 0x0000043c06067981 */ /* 0x000ea4000c1e1900 */
[----:B--2---:R-:W-:-:S07]  /*1a310*/  IMAD.IADD R10, R6, 0x1, -R10 ;  /* 0x00000001060a7824 */ /* 0x004fce00078e0a0a */
.L_x_567:
[----:B0-----:R-:W2:Y:S01]  /*1a320*/  @P2 LDG.E R2, desc[UR60][R4.64] ;  /* 0x0000003c04022981 */ /* 0x001ea2000c1e1900 */
[----:B-----5:R-:W-:-:S03]  /*1a330*/  IMAD.IADD R10, R10, 0x1, -R9 ;  /* 0x000000010a0a7824 */ /* 0x020fc600078e0a09 */
[----:B------:R-:W2:Y:S01]  /*1a340*/  @P2 LDG.E R4, desc[UR60][R4.64+0x4] ;  /* 0x0000043c04042981 */ /* 0x000ea2000c1e1900 */
[----:B------:R-:W-:Y:S01]  /*1a350*/  LOP3.LUT R13, R11, 0xff, RZ, 0xc0, !PT ;  /* 0x000000ff0b0d7812 */ /* 0x000fe200078ec0ff */
[----:B------:R-:W-:Y:S01]  /*1a360*/  BSSY B0, `(.L_x_568) ;  /* 0x000002b000007945 */ /* 0x000fe20003800000 */
[----:B--2---:R-:W-:-:S04]  /*1a370*/  @P2 IMAD.IADD R8, R4, 0x1, -R2 ;  /* 0x0000000104082824 */ /* 0x004fc800078e0a02 */
[----:B------:R-:W-:-:S04]  /*1a380*/  IMAD.IADD R2, R10, 0x1, R8 ;  /* 0x000000010a027824 */ /* 0x000fc800078e0208 */
[----:B------:R-:W-:-:S04]  /*1a390*/  VIADD R3, R2, 0x8f ;  /* 0x0000008f02037836 */ /* 0x000fc80000000000 */
[----:B------:R-:W-:Y:S01]  /*1a3a0*/  IMAD.HI R3, R3, 0x38e38e39, RZ ;  /* 0x38e38e3903037827 */ /* 0x000fe200078e02ff */
[----:B------:R-:W-:-:S04]  /*1a3b0*/  ISETP.GE.AND P1, PT, R2, 0x1, PT ;  /* 0x000000010200780c */ /* 0x000fc80003f26270 */
[----:B------:R-:W-:-:S04]  /*1a3c0*/  SHF.R.U32.HI R2, RZ, 0x1f, R3 ;  /* 0x0000001fff027819 */ /* 0x000fc80000011603 */
[----:B------:R-:W-:-:S05]  /*1a3d0*/  LEA.HI.SX32 R12, R3, R2, 0x1b ;  /* 0x00000002030c7211 */ /* 0x000fca00078fdaff */
[----:B------:R0:W-:Y:S04]  /*1a3e0*/  STL [R1+0x14], R12 ;  /* 0x0000140c01007387 */ /* 0x0001e80000100800 */
[----:B------:R0:W-:Y:S01]  /*1a3f0*/  STL [R1+0x3c], R13 ;  /* 0x00003c0d01007387 */ /* 0x0001e20000100800 */
[----:B------:R-:W-:Y:S01]  /*1a400*/  SHF.R.U32.HI R4, RZ, 0x10, R11 ;  /* 0x00000010ff047819 */ /* 0x000fe2000001160b */
[----:B------:R-:W-:Y:S01]  /*1a410*/  IMAD.MOV.U32 R3, RZ, RZ, RZ ;  /* 0x000000ffff037224 */ /* 0x000fe200078e00ff */
[----:B------:R-:W-:Y:S06]  /*1a420*/  @!P1 BRA `(.L_x_569) ;  /* 0x0000000000789947 */ /* 0x000fec0003800000 */
[----:B------:R-:W-:Y:S01]  /*1a430*/  ISETP.NE.AND P0, PT, R4, RZ, PT ;  /* 0x000000ff0400720c */ /* 0x000fe20003f05270 */
[----:B------:R-:W-:-:S03]  /*1a440*/  ULDC UR4, c[0x0][0x9f0] ;  /* 0x00027c0000047ab9 */ /* 0x000fc60000000800 */
[----:B------:R-:W-:-:S04]  /*1a450*/  SEL R5, R4, UR4, P0 ;  /* 0x0000000404057c07 */ /* 0x000fc80008000000 */
[----:B------:R-:W-:Y:S02]  /*1a460*/  IABS R6, R5 ;  /* 0x0000000500067213 */ /* 0x000fe40000000000 */
[----:B------:R-:W-:Y:S02]  /*1a470*/  IADD3 R7, R5, -0x1, R12 ;  /* 0xffffffff05077810 */ /* 0x000fe40007ffe00c */
[----:B------:R-:W1:Y:S08]  /*1a480*/  I2F.RP R2, R6 ;  /* 0x0000000600027306 */ /* 0x000e700000209400 */
[----:B-1----:R-:W1:Y:S02]  /*1a490*/  MUFU.RCP R2, R2 ;  /* 0x0000000200027308 */ /* 0x002e640000001000 */
[----:B-1----:R-:W-:-:S06]  /*1a4a0*/  VIADD R2, R2, 0xffffffe ;  /* 0x0ffffffe02027836 */ /* 0x002fcc0000000000 */
[----:B------:R1:W2:Y:S02]  /*1a4b0*/  F2I.FTZ.U32.TRUNC.NTZ R3, R2 ;  /* 0x0000000200037305 */ /* 0x0002a4000021f000 */
[----:B-1----:R-:W-:-:S04]  /*1a4c0*/  LOP3.LUT R2, R7, R5, RZ, 0x3c, !PT ;  /* 0x0000000507027212 */ /* 0x002fc800078e3cff */
[----:B------:R-:W-:Y:S01]  /*1a4d0*/  ISETP.GE.AND P4, PT, R2, RZ, PT ;  /* 0x000000ff0200720c */ /* 0x000fe20003f86270 */
[----:B--2---:R-:W-:-:S04]  /*1a4e0*/  IMAD.MOV R2, RZ, RZ, -R3 ;  /* 0x000000ffff027224 */ /* 0x004fc800078e0a03 */
[----:B------:R-:W-:Y:S02]  /*1a4f0*/  IMAD R9, R2, R6, RZ ;  /* 0x0000000602097224 */ /* 0x000fe400078e02ff */
[----:B------:R-:W-:-:S04]  /*1a500*/  IMAD.MOV.U32 R2, RZ, RZ, RZ ;  /* 0x000000ffff027224 */ /* 0x000fc800078e00ff */
[----:B------:R-:W-:Y:S01]  /*1a510*/  IMAD.HI.U32 R9, R3, R9, R2 ;  /* 0x0000000903097227 */ /* 0x000fe200078e0002 */
[----:B------:R-:W-:Y:S02]  /*1a520*/  IABS R2, R5 ;  /* 0x0000000500027213 */ /* 0x000fe40000000000 */
[----:B------:R-:W-:-:S03]  /*1a530*/  IABS R3, R7 ;  /* 0x0000000700037213 */ /* 0x000fc60000000000 */
[----:B------:R-:W-:-:S04]  /*1a540*/  IMAD.MOV R2, RZ, RZ, -R2 ;  /* 0x000000ffff027224 */ /* 0x000fc800078e0a02 */
        /* <DEDUP_REMOVED lines=11> */
[----:B------:R-:W-:-:S07]  /*1a600*/  IMAD.MOV.U32 R3, RZ, RZ, R2 ;  /* 0x000000ffff037224 */ /* 0x000fce00078e0002 */
.L_x_569:
[----:B------:R-:W-:Y:S05]  /*1a610*/  BSYNC B0 ;  /* 0x0000000000007941 */ /* 0x000fea0003800000 */
.L_x_568:
[-C--:B------:R-:W-:Y:S01]  /*1a620*/  IMAD R2, R13, R3.reuse, RZ ;  /* 0x000000030d027224 */ /* 0x080fe200078e02ff */
[----:B------:R-:W-:Y:S04]  /*1a630*/  BSSY B0, `(.L_x_570) ;  /* 0x0000157000007945 */ /* 0x000fe80003800000 */
[C---:B------:R-:W-:Y:S01]  /*1a640*/  VIADDMNMX R3, R2.reuse, R3, R12, PT ;  /* 0x0000000302037246 */ /* 0x040fe2000380010c */
[----:B------:R-:W-:-:S04]  /*1a650*/  IMAD R2, R2, 0x90, -R10 ;  /* 0x0000009002027824 */ /* 0x000fc800078e0a0a */
[----:B------:R-:W-:Y:S01]  /*1a660*/  IMAD R3, R3, 0x90, -R10 ;  /* 0x0000009003037824 */ /* 0x000fe200078e0a0a */
[----:B------:R-:W-:-:S04]  /*1a670*/  VIMNMX R2, RZ, R2, !PT ;  /* 0x00000002ff027248 */ /* 0x000fc80007fe0100 */
[----:B------:R-:W-:-:S04]  /*1a680*/  VIMNMX R3, R3, R8, PT ;  /* 0x0000000803037248 */ /* 0x000fc80003fe0100 */
[----:B------:R-:W-:-:S13]  /*1a690*/  ISETP.GT.AND P0, PT, R3, R2, PT ;  /* 0x000000020300720c */ /* 0x000fda0003f04270 */
[----:B------:R-:W-:Y:S02]  /*1a6a0*/  @P0 VIADD R5, R3, 0x8f ;  /* 0x0000008f03050836 */ /* 0x000fe40000000000 */
[----:B------:R-:W-:-:S04]  /*1a6b0*/  IMAD.WIDE.U32 R2, R2, 0x38e38e39, RZ ;  /* 0x38e38e3902027825 */ /* 0x000fc800078e00ff */
[----:B------:R-:W-:Y:S01]  /*1a6c0*/  @P0 IMAD.HI R2, R5, 0x38e38e39, RZ ;  /* 0x38e38e3905020827 */ /* 0x000fe200078e02ff */
[----:B------:R-:W-:-:S04]  /*1a6d0*/  SHF.R.U32.HI R3, RZ, 0x5, R3 ;  /* 0x00000005ff037819 */ /* 0x000fc80000011603 */
[----:B------:R-:W-:Y:S01]  /*1a6e0*/  @P0 SHF.R.U32.HI R6, RZ, 0x1f, R2 ;  /* 0x0000001fff060819 */ /* 0x000fe20000011602 */
[----:B------:R-:W-:-:S03]  /*1a6f0*/  IMAD.MOV.U32 R5, RZ, RZ, R3 ;  /* 0x000000ffff057224 */ /* 0x000fc600078e0003 */
[----:B------:R-:W-:Y:S02]  /*1a700*/  @P0 LEA.HI.SX32 R5, R2, R6, 0x1b ;  /* 0x0000000602050211 */ /* 0x000fe400078fdaff */
[----:B------:R-:W-:Y:S02]  /*1a710*/  PLOP3.LUT P0, PT, PT, PT, PT, 0x80, 0x0 ;  /* 0x000000000000781c */ /* 0x000fe40003f0f070 */
[----:B------:R-:W-:-:S13]  /*1a720*/  ISETP.GT.AND P3, PT, R5, R3, PT ;  /* 0x000000030500720c */ /* 0x000fda0003f64270 */
[----:B------:R-:W-:Y:S05]  /*1a730*/  @!P3 BRA `(.L_x_571) ;  /* 0x000000140018b947 */ /* 0x000fea0003800000 */
[----:B------:R-:W-:Y:S01]  /*1a740*/  UMOV UR4, 0xffffffff ;  /* 0xffffffff00047882 */ /* 0x000fe20000000000 */
[----:B------:R-:W-:Y:S02]  /*1a750*/  SEL R2, R23, RZ, !P2 ;  /* 0x000000ff17027207 */ /* 0x000fe40005000000 */
[----:B------:R-:W-:Y:S05]  /*1a760*/  BRA.DIV UR4, `(.L_x_572) ;  /* 0x0000007604647947 */ /* 0x000fea000b800000 */
[----:B------:R-:W1:Y:S02]  /*1a770*/  S2R R6, SR_TID.X ;  /* 0x0000000000067919 */ /* 0x000e640000002100 */
[----:B-1----:R-:W-:-:S04]  /*1a780*/  SHF.R.U32.HI R6, RZ, 0x5, R6 ;  /* 0x00000005ff067819 */ /* 0x002fc80000011606 */
[----:B------:R-:W-:-:S05]  /*1a790*/  LOP3.LUT R6, R6, 0x3, RZ, 0xc0, !PT ;  /* 0x0000000306067812 */ /* 0x000fca00078ec0ff */
[----:B------:R1:W2:Y:S02]  /*1a7a0*/  SHFL.IDX PT, R14, R6, RZ, 0x1f ;  /* 0x00001fff060e7589 */ /* 0x0002a400000e0000 */
.L_x_765:
[----:B--2---:R-:W-:Y:S02]  /*1a7b0*/  ISETP.NE.AND P0, PT, R14, RZ, PT ;  /* 0x000000ff0e00720c */ /* 0x004fe40003f05270 */
[----:B------:R-:W-:-:S11]  /*1a7c0*/  PLOP3.LUT P6, PT, PT, PT, PT, 0x8, 0x0 ;  /* 0x000000000000781c */ /* 0x000fd60003fce170 */
[----:B------:R-:W-:Y:S05]  /*1a7d0*/  @P0 BRA `(.L_x_573) ;  /* 0x00000000000c0947 */ /* 0x000fea0003800000 */
[----:B------:R-:W-:-:S03]  /*1a7e0*/  UMOV UR4, 0xffffffff ;  /* 0xffffffff00047882 */ /* 0x000fc60000000000 */
[----:B------:R-:W-:Y:S05]  /*1a7f0*/  BRA.DIV UR4, `(.L_x_574) ;  /* 0x0000007604747947 */ /* 0x000fea000b800000 */
[----:B------:R-:W-:-:S13]  /*1a800*/  ELECT P6, URZ, PT ;  /* 0x00000000003f782f */ /* 0x000fda00038c0000 */
.L_x_573:
[----:B-1----:R-:W2:Y:S01]  /*1a810*/  LDL R6, [R1+0x34] ;  /* 0x0000340001067983 */ /* 0x002ea20000100800 */
[----:B------:R-:W-:Y:S01]  /*1a820*/  BSSY B1, `(.L_x_575) ;  /* 0x0000008000017945 */ /* 0x000fe20003800000 */
[----:B--2---:R-:W-:-:S05]  /*1a830*/  VIADD R6, R6, 0x1 ;  /* 0x0000000106067836 */ /* 0x004fca0000000000 */
[----:B------:R-:W-:-:S04]  /*1a840*/  LEA.HI R7, R6, R6, RZ, 0x1 ;  /* 0x0000000606077211 */ /* 0x000fc800078f08ff */
[----:B------:R-:W-:-:S05]  /*1a850*/  LOP3.LUT R7, R7, 0xfffffffe, RZ, 0xc0, !PT ;  /* 0xfffffffe07077812 */ /* 0x000fca00078ec0ff */
[----:B------:R-:W-:-:S05]  /*1a860*/  IMAD.IADD R6, R6, 0x1, -R7 ;  /* 0x0000000106067824 */ /* 0x000fca00078e0a07 */
[----:B------:R-:W-:-:S04]  /*1a870*/  SHF.L.U32 R6, R6, 0x1f, RZ ;  /* 0x0000001f06067819 */ /* 0x000fc800000006ff */
[----:B------:R-:W1:Y:S02]  /*1a880*/  SYNCS.PHASECHK.TRANS64.TRYWAIT P0, [R16+URZ+0x31c20], R6 ;  /* 0x031c2006100075a7 */ /* 0x000e64000800017f */
[----:B-1----:R-:W-:Y:S05]  /*1a890*/  @!P0 BRA `(.L_x_576) ;  /* 0x00000074006c8947 */ /* 0x002fea0003800000 */
.L_x_768:
[----:B------:R-:W-:Y:S05]  /*1a8a0*/  BSYNC B1 ;  /* 0x0000000000017941 */ /* 0x000fea0003800000 */
.L_x_575:
[----:B------:R-:W-:Y:S04]  /*1a8b0*/  BSSY B1, `(.L_x_577) ;  /* 0x000008c000017945 */ /* 0x000fe80003800000 */
[----:B------:R-:W-:Y:S05]  /*1a8c0*/  @!P6 BRA `(.L_x_578) ;  /* 0x000000080028e947 */ /* 0x000fea0003800000 */
[----:B------:R-:W2:Y:S01]  /*1a8d0*/  LDL R8, [R1] ;  /* 0x0000000001087983 */ /* 0x000ea20000100800 */
[----:B------:R-:W-:Y:S01]  /*1a8e0*/  IMAD R9, R29, 0x8, R16 ;  /* 0x000000081d097824 */ /* 0x000fe200078e0210 */
[----:B------:R-:W3:Y:S01]  /*1a8f0*/  S2R R7, SR_TID.X ;  /* 0x0000000000077919 */ /* 0x000ee20000002100 */
[----:B------:R-:W-:Y:S01]  /*1a900*/  BSSY B2, `(.L_x_579) ;  /* 0x0000006000027945 */ /* 0x000fe20003800000 */
[----:B---3--:R-:W-:-:S04]  /*1a910*/  LOP3.LUT R7, R7, 0x7f, RZ, 0xc0, !PT ;  /* 0x0000007f07077812 */ /* 0x008fc800078ec0ff */
[----:B------:R-:W-:Y:S02]  /*1a920*/  ISETP.NE.AND P2, PT, R7, RZ, PT ;  /* 0x000000ff0700720c */ /* 0x000fe40003f45270 */
[----:B--2---:R-:W-:-:S04]  /*1a930*/  SHF.L.U32 R11, R8, 0x1f, RZ ;  /* 0x0000001f080b7819 */ /* 0x004fc800000006ff */
[----:B------:R-:W2:Y:S02]  /*1a940*/  SYNCS.PHASECHK.TRANS64.TRYWAIT P0, [R9+URZ+0x31ca0], R11 ;  /* 0x031ca00b090075a7 */ /* 0x000ea4000800017f */
[----:B--2---:R-:W-:Y:S05]  /*1a950*/  @!P0 BRA `(.L_x_580) ;  /* 0x0000007400508947 */ /* 0x004fea0003800000 */
.L_x_769:
[----:B------:R-:W-:Y:S05]  /*1a960*/  BSYNC B2 ;  /* 0x0000000000027941 */ /* 0x000fea0003800000 */
.L_x_579:
[----:B------:R-:W-:Y:S04]  /*1a970*/  BSSY B2, `(.L_x_581) ;  /* 0x0000009000027945 */ /* 0x000fe80003800000 */
[----:B------:R-:W-:Y:S05]  /*1a980*/  @P2 BRA `(.L_x_582) ;  /* 0x00000000001c2947 */ /* 0x000fea0003800000 */
[----:B-1----:R-:W1:Y:S02]  /*1a990*/  S2R R6, SR_TID.X ;  /* 0x0000000000067919 */ /* 0x002e640000002100 */
[----:B-1----:R-:W-:Y:S01]  /*1a9a0*/  LOP3.LUT R7, R6, 0x1f, RZ, 0xc0, !PT ;  /* 0x0000001f06077812 */ /* 0x002fe200078ec0ff */
[----:B------:R-:W-:-:S03]  /*1a9b0*/  IMAD.MOV.U32 R6, RZ, RZ, 0x6c00 ;  /* 0x00006c00ff067424 */ /* 0x000fc600078e00ff */
[----:B------:R-:W-:Y:S01]  /*1a9c0*/  ISETP.NE.AND P0, PT, R7, RZ, PT ;  /* 0x000000ff0700720c */ /* 0x000fe20003f05270 */
[----:B------:R3:W-:-:S12]  /*1a9d0*/  SYNCS.ARRIVE.TRANS64 RZ, [R9+URZ+0x31c90], R6 ;  /* 0x031c900609ff79a7 */ /* 0x0007d8000800003f */
[----:B---3--:R-:W-:Y:S05]  /*1a9e0*/  @!P0 BRA `(.L_x_582) ;  /* 0x0000000000048947 */ /* 0x008fea0003800000 */
[----:B------:R-:W-:Y:S01]  /*1a9f0*/  BPT.TRAP 0x1 ;  /* 0x000000040000795c */ /* 0x000fe20000300000 */
.L_x_582:
[----:B------:R-:W-:Y:S05]  /*1aa00*/  BSYNC B2 ;  /* 0x0000000000027941 */ /* 0x000fea0003800000 */
.L_x_581:
[----:B------:R-:W-:Y:S01]  /*1aa10*/  IMAD.MOV.U32 R14, RZ, RZ, RZ ;  /* 0x000000ffff0e7224 */ /* 0x000fe200078e00ff */
[----:B------:R-:W-:Y:S01]  /*1aa20*/  UIADD3 UR4, UP0, UR36, 0x570, URZ ;  /* 0x0000057024047890 */ /* 0x000fe2000ff1e03f */
[----:B------:R-:W-:Y:S01]  /*1aa30*/  IMAD R7, R5, 0x90, R0 ;  /* 0x0000009005077824 */ /* 0x000fe200078e0200 */
[----:B------:R-:W-:Y:S01]  /*1aa40*/  PLOP3.LUT P0, PT, PT, PT, PT, 0x80, 0x0 ;  /* 0x000000000000781c */ /* 0x000fe20003f0f070 */
[----:B------:R-:W-:Y:S01]  /*1aa50*/  IMAD R8, R29, 0x6c00, R16 ;  /* 0x00006c001d087824 */ /* 0x000fe200078e0210 */
[----:B------:R-:W-:Y:S01]  /*1aa60*/  R2UR UR10, R14 ;  /* 0x000000000e0a72ca */ /* 0x000fe200000e0000 */
[----:B------:R-:W-:Y:S01]  /*1aa70*/  VIADD R7, R7, 0xffffff70 ;  /* 0xffffff7007077836 */ /* 0x000fe20000000000 */
[----:B------:R-:W-:Y:S01]  /*1aa80*/  UIADD3.X UR5, URZ, UR37, URZ, UP0, !UPT ;  /* 0x000000253f057290 */ /* 0x000fe200087fe43f */
[----:B-1----:R-:W-:Y:S01]  /*1aa90*/  VIADD R6, R9, 0x31c90 ;  /* 0x00031c9009067836 */ /* 0x002fe20000000000 */
[----:B------:R-:W-:Y:S01]  /*1aaa0*/  UMOV UR6, 0x0 ;  /* 0x0000000000067882 */ /* 0x000fe20000000000 */
[----:B------:R-:W-:Y:S01]  /*1aab0*/  VIADD R10, R8, 0x16a00 ;  /* 0x00016a00080a7836 */ /* 0x000fe20000000000 */
[----:B------:R-:W-:-:S09]  /*1aac0*/  UMOV UR7, 0x12f00000 ;  /* 0x12f0000000077882 */ /* 0x000fd20000000000 */
.L_x_583:
        /* <DEDUP_REMOVED lines=10> */
[----:B0-----:R-:W-:Y:S01]  /*1ab70*/  IMAD.MOV.U32 R13, RZ, RZ, 0x20 ;  /* 0x00000020ff0d7424 */ /* 0x001fe200078e00ff */
[----:B------:R-:W-:Y:S01]  /*1ab80*/  PLOP3.LUT P0, PT, PT, PT, PT, 0x80, 0x0 ;  /* 0x000000000000781c */ /* 0x000fe20003f0f070 */
[----:B------:R-:W-:Y:S01]  /*1ab90*/  VIADD R10, R8, 0x18e00 ;  /* 0x00018e00080a7836 */ /* 0x000fe20000000000 */
[----:B------:R-:W-:Y:S01]  /*1aba0*/  UMOV UR6, 0x0 ;  /* 0x0000000000067882 */ /* 0x000fe20000000000 */
[----:B------:R-:W-:Y:S01]  /*1abb0*/  UMOV UR7, 0x12f00000 ;  /* 0x12f0000000077882 */ /* 0x000fe20000000000 */
[----:B------:R-:W-:-:S15]  /*1abc0*/  R2UR UR10, R13 ;  /* 0x000000000d0a72ca */ /* 0x000fde00000e0000 */
.L_x_584:
        /* <DEDUP_REMOVED lines=16> */
.L_x_585:
        /* <DEDUP_REMOVED lines=10> */
[----:B------:R-:W0:Y:S01]  /*1ad70*/  SYNCS.PHASECHK.TRANS64.TRYWAIT P0, [R9+URZ+0x31cc0], R11 ;  /* 0x031cc00b090075a7 */ /* 0x000e22000800017f */
[----:B------:R-:W-:Y:S04]  /*1ad80*/  BSSY B2, `(.L_x_586) ;  /* 0x0000002000027945 */ /* 0x000fe80003800000 */
[----:B0-----:R-:W-:Y:S05]  /*1ad90*/  @!P0 BRA `(.L_x_587) ;  /* 0x0000007000548947 */ /* 0x001fea0003800000 */
.L_x_770:
[----:B------:R-:W-:Y:S05]  /*1ada0*/  BSYNC B2 ;  /* 0x0000000000027941 */ /* 0x000fea0003800000 */
.L_x_586:
[----:B------:R-:W-:Y:S01]  /*1adb0*/  BSSY B2, `(.L_x_588) ;  /* 0x000000b000027945 */ /* 0x000fe20003800000 */
[----:B------:R-:W-:Y:S02]  /*1adc0*/  IMAD.MOV.U32 R10, RZ, RZ, 0x0 ;  /* 0x00000000ff0a7424 */ /* 0x000fe400078e00ff */
[----:B0-2---:R-:W-:Y:S01]  /*1add0*/  IMAD.MOV.U32 R11, RZ, RZ, 0x12f00000 ;  /* 0x12f00000ff0b7424 */ /* 0x005fe200078e00ff */
        /* <DEDUP_REMOVED lines=8> */
.L_x_589:
[----:B------:R-:W-:Y:S05]  /*1ae60*/  BSYNC B2 ;  /* 0x0000000000027941 */ /* 0x000fea0003800000 */
.L_x_588:
[----:B------:R-:W-:Y:S01]  /*1ae70*/  R2UR UR10, R14 ;  /* 0x000000000e0a72ca */ /* 0x000fe200000e0000 */
[----:B------:R-:W-:Y:S01]  /*1ae80*/  UIADD3 UR4, UP0, UR36, 0x670, URZ ;  /* 0x0000067024047890 */ /* 0x000fe2000ff1e03f */
[----:B------:R-:W-:Y:S01]  /*1ae90*/  R2UR UR6, R10 ;  /* 0x000000000a0672ca */ /* 0x000fe200000e0000 */
[----:B------:R-:W-:Y:S01]  /*1aea0*/  VIADD R9, R9, 0x31cb0 ;  /* 0x00031cb009097836 */ /* 0x000fe20000000000 */
[----:B------:R-:W-:Y:S01]  /*1aeb0*/  R2UR UR7, R11 ;  /* 0x000000000b0772ca */ /* 0x000fe200000e0000 */
[----:B------:R-:W-:Y:S01]  /*1aec0*/  VIADD R6, R8, 0x200 ;  /* 0x0000020008067836 */ /* 0x000fe20000000000 */
[----:B------:R-:W-:Y:S01]  /*1aed0*/  PLOP3.LUT P0, PT, PT, PT, PT, 0x80, 0x0 ;  /* 0x000000000000781c */ /* 0x000fe20003f0f070 */
[----:B------:R-:W-:-:S12]  /*1aee0*/  UIADD3.X UR5, URZ, UR37, URZ, UP0, !UPT ;  /* 0x000000253f057290 */ /* 0x000fd800087fe43f */
.L_x_590:
        /* <DEDUP_REMOVED lines=15> */
.L_x_591:
        /* <DEDUP_REMOVED lines=15> */
.L_x_592:
        /* <DEDUP_REMOVED lines=9> */
[----:B--2---:R-:W-:Y:S05]  /*1b160*/  @P0 BRA.U.ANY `(.L_x_592) ;  /* 0xfffffffd00d80947 */ /* 0x004fea000393ffff */
.L_x_578:
[----:B------:R-:W-:Y:S05]  /*1b170*/  BSYNC B1 ;  /* 0x0000000000017941 */ /* 0x000fea0003800000 */
.L_x_577:
[----:B-1----:R-:W2:Y:S01]  /*1b180*/  LDL.LU R6, [R1] ;  /* 0x0000000001067983 */ /* 0x002ea20000300800 */
[----:B------:R-:W-:Y:S01]  /*1b190*/  VIADD R29, R29, 0x1 ;  /* 0x000000011d1d7836 */ /* 0x000fe20000000000 */
[----:B------:R-:W-:Y:S01]  /*1b1a0*/  PLOP3.LUT P0, PT, PT, PT, PT, 0x8, 0x0 ;  /* 0x000000000000781c */ /* 0x000fe20003f0e170 */
[----:B------:R-:W-:-:S03]  /*1b1b0*/  VIADD R10, R5, 0xfffffffe ;  /* 0xfffffffe050a7836 */ /* 0x000fc60000000000 */
[C---:B------:R-:W-:Y:S02]  /*1b1c0*/  ISETP.NE.AND P2, PT, R29.reuse, 0x2, PT ;  /* 0x000000021d00780c */ /* 0x040fe40003f45270 */
[----:B------:R-:W-:Y:S02]  /*1b1d0*/  ISETP.GE.AND P3, PT, R10, R3, PT ;  /* 0x000000030a00720c */ /* 0x000fe40003f66270 */
[----:B------:R-:W-:Y:S02]  /*1b1e0*/  SEL R5, RZ, 0x1, P2 ;  /* 0x00000001ff057807 */ /* 0x000fe40001000000 */
[----:B------:R-:W-:Y:S02]  /*1b1f0*/  SEL R29, R29, RZ, P2 ;  /* 0x000000ff1d1d7207 */ /* 0x000fe40001000000 */
[----:B--2---:R-:W-:-:S05]  /*1b200*/  LOP3.LUT R6, R6, R5, RZ, 0x3c, !PT ;  /* 0x0000000506067212 */ /* 0x004fca00078e3cff */
[----:B------:R1:W-:Y:S02]  /*1b210*/  STL [R1], R6 ;  /* 0x0000000601007387 */ /* 0x0003e40000100800 */
[----:B------:R-:W-:Y:S05]  /*1b220*/  @!P3 BRA `(.L_x_571) ;  /* 0x00000008005cb947 */ /* 0x000fea0003800000 */
.L_x_609:
[----:B------:R-:W-:Y:S05]  /*1b230*/  YIELD ;  /* 0x0000000000007946 */ /* 0x000fea0003800000 */
[----:B------:R-:W-:Y:S04]  /*1b240*/  BSSY B1, `(.L_x_593) ;  /* 0x000008b000017945 */ /* 0x000fe80003800000 */
[----:B--2---:R-:W-:Y:S05]  /*1b250*/  @!P6 BRA `(.L_x_594) ;  /* 0x000000080024e947 */ /* 0x004fea0003800000 */
[----:B-1----:R-:W2:Y:S01]  /*1b260*/  LDL R6, [R1] ;  /* 0x0000000001067983 */ /* 0x002ea20000100800 */
[----:B------:R-:W-:Y:S01]  /*1b270*/  IMAD R9, R29, 0x8, R16 ;  /* 0x000000081d097824 */ /* 0x000fe200078e0210 */
[----:B------:R-:W1:Y:S01]  /*1b280*/  S2R R5, SR_TID.X ;  /* 0x0000000000057919 */ /* 0x000e620000002100 */
[----:B------:R-:W-:Y:S01]  /*1b290*/  BSSY B2, `(.L_x_595) ;  /* 0x0000006000027945 */ /* 0x000fe20003800000 */
[----:B-1----:R-:W-:-:S04]  /*1b2a0*/  LOP3.LUT R5, R5, 0x7f, RZ, 0xc0, !PT ;  /* 0x0000007f05057812 */ /* 0x002fc800078ec0ff */
[----:B------:R-:W-:Y:S02]  /*1b2b0*/  ISETP.NE.AND P3, PT, R5, RZ, PT ;  /* 0x000000ff0500720c */ /* 0x000fe40003f65270 */
[----:B--2---:R-:W-:-:S04]  /*1b2c0*/  SHF.L.U32 R8, R6, 0x1f, RZ ;  /* 0x0000001f06087819 */ /* 0x004fc800000006ff */
[----:B------:R-:W1:Y:S02]  /*1b2d0*/  SYNCS.PHASECHK.TRANS64.TRYWAIT P2, [R9+URZ+0x31ca0], R8 ;  /* 0x031ca008090075a7 */ /* 0x000e64000804017f */
[----:B-1----:R-:W-:Y:S05]  /*1b2e0*/  @!P2 BRA `(.L_x_596) ;  /* 0x0000006c0014a947 */ /* 0x002fea0003800000 */
.L_x_771:
[----:B------:R-:W-:Y:S05]  /*1b2f0*/  BSYNC B2 ;  /* 0x0000000000027941 */ /* 0x000fea0003800000 */
.L_x_595:
[----:B------:R-:W-:Y:S04]  /*1b300*/  BSSY B2, `(.L_x_597) ;  /* 0x0000009000027945 */ /* 0x000fe80003800000 */
[----:B------:R-:W-:Y:S05]  /*1b310*/  @P3 BRA `(.L_x_598) ;  /* 0x00000000001c3947 */ /* 0x000fea0003800000 */
[----:B------:R-:W2:Y:S02]  /*1b320*/  S2R R5, SR_TID.X ;  /* 0x0000000000057919 */ /* 0x000ea40000002100 */
[----:B--2---:R-:W-:Y:S01]  /*1b330*/  LOP3.LUT R6, R5, 0x1f, RZ, 0xc0, !PT ;  /* 0x0000001f05067812 */ /* 0x004fe200078ec0ff */
[----:B------:R-:W-:-:S03]  /*1b340*/  IMAD.MOV.U32 R5, RZ, RZ, 0x6c00 ;  /* 0x00006c00ff057424 */ /* 0x000fc600078e00ff */
[----:B------:R-:W-:Y:S01]  /*1b350*/  ISETP.NE.AND P2, PT, R6, RZ, PT ;  /* 0x000000ff0600720c */ /* 0x000fe20003f45270 */
[----:B------:R2:W-:-:S12]  /*1b360*/  SYNCS.ARRIVE.TRANS64 RZ, [R9+URZ+0x31c90], R5 ;  /* 0x031c900509ff79a7 */ /* 0x0005d8000800003f */
[----:B--2---:R-:W-:Y:S05]  /*1b370*/  @!P2 BRA `(.L_x_598) ;  /* 0x000000000004a947 */ /* 0x004fea0003800000 */
[----:B------:R-:W-:Y:S01]  /*1b380*/  BPT.TRAP 0x1 ;  /* 0x000000040000795c */ /* 0x000fe20000300000 */
.L_x_598:
[----:B------:R-:W-:Y:S05]  /*1b390*/  BSYNC B2 ;  /* 0x0000000000027941 */ /* 0x000fea0003800000 */
.L_x_597:
        /* <DEDUP_REMOVED lines=8> */
[----:B------:R-:W-:Y:S01]  /*1b420*/  VIADD R11, R7, 0x16a00 ;  /* 0x00016a00070b7836 */ /* 0x000fe20000000000 */
[----:B------:R-:W-:Y:S01]  /*1b430*/  UMOV UR6, 0x0 ;  /* 0x0000000000067882 */ /* 0x000fe20000000000 */
[----:B------:R-:W-:-:S10]  /*1b440*/  UMOV UR7, 0x12f00000 ;  /* 0x12f0000000077882 */ /* 0x000fd40000000000 */
.L_x_599:
        /* <DEDUP_REMOVED lines=10> */
[----:B------:R-:W-:Y:S01]  /*1b4f0*/  IMAD.MOV.U32 R20, RZ, RZ, 0x20 ;  /* 0x00000020ff147424 */ /* 0x000fe200078e00ff */
[----:B------:R-:W-:Y:S01]  /*1b500*/  PLOP3.LUT P2, PT, PT, PT, PT, 0x80, 0x0 ;  /* 0x000000000000781c */ /* 0x000fe20003f4f070 */
[----:B------:R-:W-:Y:S01]  /*1b510*/  VIADD R11, R7, 0x18e00 ;  /* 0x00018e00070b7836 */ /* 0x000fe20000000000 */
[----:B------:R-:W-:Y:S01]  /*1b520*/  UMOV UR6, 0x0 ;  /* 0x0000000000067882 */ /* 0x000fe20000000000 */
[----:B------:R-:W-:Y:S01]  /*1b530*/  UMOV UR7, 0x12f00000 ;  /* 0x12f0000000077882 */ /* 0x000fe20000000000 */
[----:B------:R-:W-:-:S15]  /*1b540*/  R2UR UR10, R20 ;  /* 0x00000000140a72ca */ /* 0x000fde00000e0000 */
.L_x_600:
        /* <DEDUP_REMOVED lines=16> */
.L_x_601:
        /* <DEDUP_REMOVED lines=10> */
[----:B------:R-:W2:Y:S01]  /*1b6f0*/  SYNCS.PHASECHK.TRANS64.TRYWAIT P2, [R9+URZ+0x31cc0], R8 ;  /* 0x031cc008090075a7 */ /* 0x000ea2000804017f */
[----:B------:R-:W-:Y:S04]  /*1b700*/  BSSY B2, `(.L_x_602) ;  /* 0x0000002000027945 */ /* 0x000fe80003800000 */
[----:B--2---:R-:W-:Y:S05]  /*1b710*/  @!P2 BRA `(.L_x_603) ;  /* 0x00000068001ca947 */ /* 0x004fea0003800000 */
.L_x_772:
[----:B------:R-:W-:Y:S05]  /*1b720*/  BSYNC B2 ;  /* 0x0000000000027941 */ /* 0x000fea0003800000 */
.L_x_602:
        /* <DEDUP_REMOVED lines=11> */
.L_x_605:
[----:B------:R-:W-:Y:S05]  /*1b7e0*/  BSYNC B2 ;  /* 0x0000000000027941 */ /* 0x000fea0003800000 */
.L_x_604:
[----:B------:R-:W-:Y:S01]  /*1b7f0*/  R2UR UR10, R14 ;  /* 0x000000000e0a72ca */ /* 0x000fe200000e0000 */
[----:B------:R-:W-:Y:S01]  /*1b800*/  UIADD3 UR4, UP0, UR36, 0x670, URZ ;  /* 0x0000067024047890 */ /* 0x000fe2000ff1e03f */
[----:B------:R-:W-:Y:S01]  /*1b810*/  R2UR UR6, R12 ;  /* 0x000000000c0672ca */ /* 0x000fe200000e0000 */
[----:B-12---:R-:W-:Y:S01]  /*1b820*/  VIADD R9, R9, 0x31cb0 ;  /* 0x00031cb009097836 */ /* 0x006fe20000000000 */
[----:B------:R-:W-:Y:S01]  /*1b830*/  R2UR UR7, R13 ;  /* 0x000000000d0772ca */ /* 0x000fe200000e0000 */
[----:B------:R-:W-:Y:S01]  /*1b840*/  VIADD R5, R7, 0x200 ;  /* 0x0000020007057836 */ /* 0x000fe20000000000 */
[----:B------:R-:W-:Y:S01]  /*1b850*/  PLOP3.LUT P2, PT, PT, PT, PT, 0x80, 0x0 ;  /* 0x000000000000781c */ /* 0x000fe20003f4f070 */
[----:B------:R-:W-:-:S12]  /*1b860*/  UIADD3.X UR5, URZ, UR37, URZ, UP0, !UPT ;  /* 0x000000253f057290 */ /* 0x000fd800087fe43f */
.L_x_606:
        /* <DEDUP_REMOVED lines=15> */
.L_x_607:
        /* <DEDUP_REMOVED lines=15> */
.L_x_608:
        /* <DEDUP_REMOVED lines=10> */
.L_x_594:
[----:B------:R-:W-:Y:S05]  /*1baf0*/  BSYNC B1 ;  /* 0x0000000000017941 */ /* 0x000fea0003800000 */
.L_x_593:
[----:B------:R-:W2:Y:S01]  /*1bb00*/  LDL.LU R8, [R1] ;  /* 0x0000000001087983 */ /* 0x000ea20000300800 */
[----:B------:R-:W-:Y:S01]  /*1bb10*/  VIADD R29, R29, 0x1 ;  /* 0x000000011d1d7836 */ /* 0x000fe20000000000 */
[C---:B------:R-:W-:Y:S01]  /*1bb20*/  ISETP.GT.AND P3, PT, R10.reuse, R3, PT ;  /* 0x000000030a00720c */ /* 0x040fe20003f64270 */
[----:B------:R-:W-:-:S03]  /*1bb30*/  VIADD R10, R10, 0xffffffff ;  /* 0xffffffff0a0a7836 */ /* 0x000fc60000000000 */
[----:B------:R-:W-:-:S04]  /*1bb40*/  ISETP.NE.AND P2, PT, R29, 0x2, PT ;  /* 0x000000021d00780c */ /* 0x000fc80003f45270 */
[----:B------:R-:W-:Y:S02]  /*1bb50*/  SEL R5, RZ, 0x1, P2 ;  /* 0x00000001ff057807 */ /* 0x000fe40001000000 */
[----:B------:R-:W-:Y:S02]  /*1bb60*/  SEL R29, R29, RZ, P2 ;  /* 0x000000ff1d1d7207 */ /* 0x000fe40001000000 */
[----:B--2---:R-:W-:-:S05]  /*1bb70*/  LOP3.LUT R8, R8, R5, RZ, 0x3c, !PT ;  /* 0x0000000508087212 */ /* 0x004fca00078e3cff */
[----:B------:R2:W-:Y:S01]  /*1bb80*/  STL [R1], R8 ;  /* 0x0000000801007387 */ /* 0x0005e20000100800 */
[----:B------:R-:W-:Y:S05]  /*1bb90*/  @P3 BRA `(.L_x_609) ;  /* 0xfffffff400a43947 */ /* 0x000fea000383ffff */
.L_x_571:
[----:B------:R-:W-:Y:S05]  /*1bba0*/  BSYNC B0 ;  /* 0x0000000000007941 */ /* 0x000fea0003800000 */
.L_x_570:
[----:B------:R3:W5:Y:S01]  /*1bbb0*/  LDL R7, [R1+0x14] ;  /* 0x0000140001077983 */ /* 0x0007620000100800 */
[----:B------:R-:W-:Y:S05]  /*1bbc0*/  @!P0 WARPSYNC.ALL ;  /* 0x0000000000008948 */ /* 0x000fea0003800000 */
[----:B------:R3:W-:Y:S01]  /*1bbd0*/  STL [R1+0x20], RZ ;  /* 0x000020ff01007387 */ /* 0x0007e20000100800 */
[----:B------:R-:W-:Y:S01]  /*1bbe0*/  BSSY B0, `(.L_x_610) ;  /* 0x000001f000007945 */ /* 0x000fe20003800000 */
[----:B------:R-:W-:Y:S06]  /*1bbf0*/  @!P0 BAR.SYNC.DEFER_BLOCKING 0xc, 0x200 ;  /* 0x0308000000008b1d */ /* 0x000fec0000010000 */
[----:B---3--:R-:W-:Y:S05]  /*1bc00*/  @!P1 BRA `(.L_x_611) ;  /* 0x0000000000709947 */ /* 0x008fea0003800000 */
[----:B------:R-:W-:-:S13]  /*1bc10*/  ISETP.NE.AND P0, PT, R4, RZ, PT ;  /* 0x000000ff0400720c */ /* 0x000fda0003f05270 */
[----:B------:R-:W3:Y:S02]  /*1bc20*/  @!P0 LDC R4, c[0x0][0x9f0] ;  /* 0x00027c00ff048b82 */ /* 0x000ee40000000800 */
[-C--:B---3--:R-:W-:Y:S02]  /*1bc30*/  IABS R0, R4.reuse ;  /* 0x0000000400007213 */ /* 0x088fe40000000000 */
[----:B-1----:R-:W-:Y:S02]  /*1bc40*/  IABS R6, R4 ;  /* 0x0000000400067213 */ /* 0x002fe40000000000 */
[----:B------:R-:W1:Y:S03]  /*1bc50*/  I2F.RP R2, R0 ;  /* 0x0000000000027306 */ /* 0x000e660000209400 */
[----:B------:R-:W-:-:S05]  /*1bc60*/  IMAD.MOV R6, RZ, RZ, -R6 ;  /* 0x000000ffff067224 */ /* 0x000fca00078e0a06 */
[----:B-1----:R-:W1:Y:S02]  /*1bc70*/  MUFU.RCP R2, R2 ;  /* 0x0000000200027308 */ /* 0x002e640000001000 */
[----:B-1----:R-:W-:-:S06]  /*1bc80*/  VIADD R2, R2, 0xffffffe ;  /* 0x0ffffffe02027836 */ /* 0x002fcc0000000000 */
[----:B------:R-:W1:Y:S02]  /*1bc90*/  F2I.FTZ.U32.TRUNC.NTZ R3, R2 ;  /* 0x0000000200037305 */ /* 0x000e64000021f000 */
[----:B-1----:R-:W-:-:S04]  /*1bca0*/  IMAD.MOV R2, RZ, RZ, -R3 ;  /* 0x000000ffff027224 */ /* 0x002fc800078e0a03 */
[----:B------:R-:W-:Y:S02]  /*1bcb0*/  IMAD R5, R2, R0, RZ ;  /* 0x0000000002057224 */ /* 0x000fe400078e02ff */
[----:B------:R-:W-:-:S04]  /*1bcc0*/  IMAD.MOV.U32 R2, RZ, RZ, RZ ;  /* 0x000000ffff027224 */ /* 0x000fc800078e00ff */
[----:B------:R-:W-:Y:S01]  /*1bcd0*/  IMAD.HI.U32 R5, R3, R5, R2 ;  /* 0x0000000503057227 */ /* 0x000fe200078e0002 */
[----:B-----5:R-:W-:-:S04]  /*1bce0*/  IADD3 R3, R7, -0x1, R4 ;  /* 0xffffffff07037810 */ /* 0x020fc80007ffe004 */
        /* <DEDUP_REMOVED lines=13> */
[----:B------:R3:W-:Y:S02]  /*1bdc0*/  STL [R1+0x20], R5 ;  /* 0x0000200501007387 */ /* 0x0007e40000100800 */
.L_x_611:
[----:B------:R-:W-:Y:S05]  /*1bdd0*/  BSYNC B0 ;  /* 0x0000000000007941 */ /* 0x000fea0003800000 */
.L_x_610:
[----:B------:R-:W4:Y:S04]  /*1bde0*/  LDL R0, [R1+0x20] ;  /* 0x0000200001007983 */ /* 0x000f280000100800 */
[----:B------:R-:W4:Y:S01]  /*1bdf0*/  LDL R2, [R1+0x3c] ;  /* 0x00003c0001027983 */ /* 0x000f220000100800 */
[----:B------:R-:W-:Y:S01]  /*1be00*/  BSSY B7, `(.L_x_612) ;  /* 0x000041e000077945 */ /* 0x000fe20003800000 */
[----:B----4-:R-:W-:-:S05]  /*1be10*/  IMAD R2, R2, R0, RZ ;  /* 0x0000000002027224 */ /* 0x010fca00078e02ff */
[----:B-----5:R-:W-:Y:S01]  /*1be20*/  VIADDMNMX R0, R2, R0, R7, PT ;  /* 0x0000000002007246 */ /* 0x020fe20003800107 */
[----:B------:R4:W-:Y:S03]  /*1be30*/  STL [R1+0x8], R2 ;  /* 0x0000080201007387 */ /* 0x0009e60000100800 */
[----:B------:R-:W-:Y:S01]  /*1be40*/  ISETP.GT.AND P0, PT, R0, R2, PT ;  /* 0x000000020000720c */ /* 0x000fe20003f04270 */
[----:B------:R4:W-:-:S12]  /*1be50*/  STL [R1+0x1c], R0 ;  /* 0x00001c0001007387 */ /* 0x0009d80000100800 */
[----:B----4-:R-:W-:Y:S05]  /*1be60*/  @P0 BRA `(.L_x_613) ;  /* 0x0000000000440947 */ /* 0x010fea0003800000 */
[----:B------:R-:W4:Y:S02]  /*1be70*/  S2R R0, SR_TID.X ;  /* 0x0000000000007919 */ /* 0x000f240000002100 */
[----:B----4-:R-:W-:-:S04]  /*1be80*/  LOP3.LUT R0, R0, 0x7f, RZ, 0xc0, !PT ;  /* 0x0000007f00007812 */ /* 0x010fc800078ec0ff */
[----:B------:R-:W-:-:S13]  /*1be90*/  ISETP.NE.AND P0, PT, R0, RZ, PT ;  /* 0x000000ff0000720c */ /* 0x000fda0003f05270 */
[----:B------:R-:W-:Y:S05]  /*1bea0*/  @P0 BRA `(.L_x_614) ;  /* 0x00000040004c0947 */ /* 0x000fea0003800000 */
[----:B---3--:R-:W3:Y:S01]  /*1beb0*/  S2R R5, SR_LANEID ;  /* 0x0000000000057919 */ /* 0x008ee20000000000 */
[----:B------:R-:W-:Y:S01]  /*1bec0*/  VOTEU.ANY UR4, UPT, PT ;  /* 0x0000000000047886 */ /* 0x000fe200038e0100 */
[----:B------:R-:W4:Y:S01]  /*1bed0*/  LDC.64 R2, c[0x0][0xc60] ;  /* 0x00031800ff027b82 */ /* 0x000f220000000a00 */
[----:B------:R-:W3:Y:S02]  /*1bee0*/  FLO.U32 R0, UR4 ;  /* 0x0000000400007d00 */ /* 0x000ee400080e0000 */
[----:B---3--:R-:W-:-:S06]  /*1bef0*/  ISETP.EQ.U32.AND P0, PT, R0, R5, PT ;  /* 0x000000050000720c */ /* 0x008fcc0003f02070 */
[----:B------:R-:W4:Y:S07]  /*1bf00*/  POPC R5, UR4 ;  /* 0x0000000400057d09 */ /* 0x000f2e0008000000 */
[----:B----4-:R-:W3:Y:S01]  /*1bf10*/  @P0 ATOMG.E.ADD.STRONG.GPU PT, R3, desc[UR60][R2.64], R5 ;  /* 0x00000005020309a8 */ /* 0x010ee200081ee1fc */
[----:B------:R-:W4:Y:S02]  /*1bf20*/  S2R R4, SR_LTMASK ;  /* 0x0000000000047919 */ /* 0x000f240000003900 */
[----:B----4-:R-:W-:-:S04]  /*1bf30*/  LOP3.LUT R4, R4, UR4, RZ, 0xc0, !PT ;  /* 0x0000000404047c12 */ /* 0x010fc8000f8ec0ff */
[----:B------:R-:W4:Y:S01]  /*1bf40*/  POPC R7, R4 ;  /* 0x0000000400077309 */ /* 0x000f220000000000 */
[----:B---3--:R-:W4:Y:S02]  /*1bf50*/  SHFL.IDX PT, R0, R3, R0, 0x1f ;  /* 0x00001f0003007589 */ /* 0x008f2400000e0000 */
[----:B----4-:R-:W-:Y:S01]  /*1bf60*/  IADD3 R24, R0, UR38, R7 ;  /* 0x0000002600187c10 */ /* 0x010fe2000fffe007 */
[----:B------:R-:W-:Y:S06]  /*1bf70*/  BRA `(.L_x_614) ;  /* 0x0000004000187947 */ /* 0x000fec0003800000 */
.L_x_613:
        /* <DEDUP_REMOVED lines=9> */
[----:B------:R-:W4:Y:S01]  /*1c010*/  LDC.64 R2, c[0x4][R2] ;  /* 0x0100000002027b82 */ /* 0x000f220000000a00 */
[----:B---3--:R-:W-:Y:S02]  /*1c020*/  IMAD.U32 R5, RZ, RZ, UR7 ;  /* 0x00000007ff057e24 */ /* 0x008fe4000f8e00ff */
[----:B-1----:R-:W-:Y:S02]  /*1c030*/  IMAD.U32 R6, RZ, RZ, UR8 ;  /* 0x00000008ff067e24 */ /* 0x002fe4000f8e00ff */
[----:B------:R-:W-:-:S02]  /*1c040*/  IMAD.U32 R7, RZ, RZ, UR9 ;  /* 0x00000009ff077e24 */ /* 0x000fc4000f8e00ff */
[----:B------:R-:W-:Y:S02]  /*1c050*/  IMAD.U32 R10, RZ, RZ, UR4 ;  /* 0x00000004ff0a7e24 */ /* 0x000fe4000f8e00ff */
[----:B------:R-:W-:Y:S02]  /*1c060*/  IMAD.U32 R11, RZ, RZ, UR5 ;  /* 0x00000005ff0b7e24 */ /* 0x000fe4000f8e00ff */
[----:B--2---:R-:W-:Y:S02]  /*1c070*/  IMAD.MOV.U32 R8, RZ, RZ, 0x70 ;  /* 0x00000070ff087424 */ /* 0x004fe400078e00ff */
[----:B0-----:R-:W-:Y:S02]  /*1c080*/  IMAD.MOV.U32 R12, RZ, RZ, 0x1 ;  /* 0x00000001ff0c7424 */ /* 0x001fe400078e00ff */
[----:B------:R-:W-:-:S07]  /*1c090*/  IMAD.MOV.U32 R13, RZ, RZ, RZ ;  /* 0x000000ffff0d7224 */ /* 0x000fce00078e00ff */
[----:B------:R-:W-:-:S07]  /*1c0a0*/  LEPC R20, `(.L_x_616) ;  /* 0x000000001014794e */ /* 0x000fce0000000000 */
[----:B----4-:R-:W-:Y:S05]  /*1c0b0*/  CALL.ABS.NOINC R2 ;  /* 0x0000000002007343 */ /* 0x010fea0003c00000 */
.L_x_616:
[----:B------:R-:W-:Y:S05]  /*1c0c0*/  BSYNC B6 ;  /* 0x0000000000067941 */ /* 0x000fea0003800000 */
.L_x_615:
        /* <DEDUP_REMOVED lines=8> */
[----:B------:R4:W4:Y:S01]  /*1c150*/  LDC.64 R2, c[0x4][R0] ;  /* 0x0100000000027b82 */ /* 0x0009220000000a00 */
[----:B------:R-:W-:Y:S02]  /*1c160*/  IMAD.U32 R4, RZ, RZ, UR6 ;  /* 0x00000006ff047e24 */ /* 0x000fe4000f8e00ff */
        /* <DEDUP_REMOVED lines=10> */
.L_x_619:
[----:B------:R-:W-:Y:S01]  /*1c210*/  MOV R2, 0x0 ;  /* 0x0000000000027802 */ /* 0x000fe20000000f00 */
[----:B------:R-:W-:Y:S01]  /*1c220*/  ULDC.64 UR4, c[0x4][0xa8] ;  /* 0x01002a0000047ab9 */ /* 0x000fe20000000a00 */
[----:B------:R-:W-:Y:S01]  /*1c230*/  ULDC.64 UR6, c[0x4][0xb0] ;  /* 0x01002c0000067ab9 */ /* 0x000fe20000000a00 */
[----:B------:R-:W-:Y:S01]  /*1c240*/  ULDC.64 UR8, c[0x4][0x18] ;  /* 0x0100060000087ab9 */ /* 0x000fe20000000a00 */
[----:B------:R-:W-:Y:S02]  /*1c250*/  IMAD.U32 R4, RZ, RZ, UR4 ;  /* 0x00000004ff047e24 */ /* 0x000fe4000f8e00ff */
[----:B------:R-:W0:Y:S01]  /*1c260*/  LDC.64 R2, c[0x4][R2] ;  /* 0x0100000002027b82 */ /* 0x000e220000000a00 */
[----:B------:R-:W-:Y:S02]  /*1c270*/  IMAD.U32 R5, RZ, RZ, UR5 ;  /* 0x00000005ff057e24 */ /* 0x000fe4000f8e00ff */
[----:B------:R-:W-:Y:S02]  /*1c280*/  IMAD.U32 R6, RZ, RZ, UR6 ;  /* 0x00000006ff067e24 */ /* 0x000fe4000f8e00ff */
[----:B------:R-:W-:-:S02]  /*1c290*/  IMAD.U32 R7, RZ, RZ, UR7 ;  /* 0x00000007ff077e24 */ /* 0x000fc4000f8e00ff */
[----:B------:R-:W-:Y:S02]  /*1c2a0*/  IMAD.U32 R10, RZ, RZ, UR8 ;  /* 0x00000008ff0a7e24 */ /* 0x000fe4000f8e00ff */
[----:B------:R-:W-:Y:S02]  /*1c2b0*/  IMAD.U32 R11, RZ, RZ, UR9 ;  /* 0x00000009ff0b7e24 */ /* 0x000fe4000f8e00ff */
[----:B------:R-:W-:Y:S02]  /*1c2c0*/  IMAD.MOV.U32 R8, RZ, RZ, 0x70 ;  /* 0x00000070ff087424 */ /* 0x000fe400078e00ff */
[----:B------:R-:W-:Y:S02]  /*1c2d0*/  IMAD.MOV.U32 R12, RZ, RZ, 0x1 ;  /* 0x00000001ff0c7424 */ /* 0x000fe400078e00ff */
[----:B------:R-:W-:-:S07]  /*1c2e0*/  IMAD.MOV.U32 R13, RZ, RZ, RZ ;  /* 0x000000ffff0d7224 */ /* 0x000fce00078e00ff */
[----:B------:R-:W-:-:S07]  /*1c2f0*/  LEPC R20, `(.L_x_618) ;  /* 0x000000001014794e */ /* 0x000fce0000000000 */
[----:B0-----:R-:W-:Y:S05]  /*1c300*/  CALL.ABS.NOINC R2 ;  /* 0x0000000002007343 */ /* 0x001fea0003c00000 */
.L_x_618:
[----:B------:R-:W-:Y:S05]  /*1c310*/  BSYNC B6 ;  /* 0x0000000000067941 */ /* 0x000fea0003800000 */
.L_x_617:
[----:B------:R-:W-:Y:S01]  /*1c320*/  ULDC.64 UR4, c[0x0][0x9f8] ;  /* 0x00027e0000047ab9 */ /* 0x000fe20000000a00 */
[----:B------:R-:W4:Y:S01]  /*1c330*/  LDL R20, [R1+0x1c] ;  /* 0x00001c0001147983 */ /* 0x000f220000100800 */
[----:B------:R-:W-:-:S04]  /*1c340*/  ISETP.NE.U32.AND P0, PT, RZ, UR4, PT ;  /* 0x00000004ff007c0c */ /* 0x000fc8000bf05070 */
[----:B------:R-:W-:-:S13]  /*1c350*/  ISETP.NE.AND.EX P0, PT, RZ, UR5, PT, P0 ;  /* 0x00000005ff007c0c */ /* 0x000fda000bf05300 */
[----:B------:R-:W-:-:S04]  /*1c360*/  @P0 IADD3 R2, P1, R19, UR4, RZ ;  /* 0x0000000413020c10 */ /* 0x000fc8000ff3e0ff */
[----:B------:R-:W-:Y:S01]  /*1c370*/  @P0 IADD3.X R3, R22, UR5, RZ, P1, !PT ;  /* 0x0000000516030c10 */ /* 0x000fe20008ffe4ff */
[----:B------:R-:W-:-:S04]  /*1c380*/  ULDC.64 UR4, c[0x0][0xa08] ;  /* 0x0002820000047ab9 */ /* 0x000fc80000000a00 */
[----:B------:R5:W2:Y:S02]  /*1c390*/  @P0 LDG.E R23, desc[UR60][R2.64] ;  /* 0x0000003c02170981 */ /* 0x000aa4000c1e1900 */
[----:B-----5:R-:W5:Y:S02]  /*1c3a0*/  LDC.64 R2, c[0x0][0x418] ;  /* 0x00010600ff027b82 */ /* 0x020f640000000a00 */
[----:B-----5:R-:W-:Y:S01]  /*1c3b0*/  LOP3.LUT P0, RZ, R2, UR4, RZ, 0xfc, !PT ;  /* 0x0000000402ff7c12 */ /* 0x020fe2000f80fcff */
[----:B------:R-:W-:-:S03]  /*1c3c0*/  UMOV UR4, 0xffffffff ;  /* 0xffffffff00047882 */ /* 0x000fc60000000000 */
[----:B------:R-:W-:Y:S01]  /*1c3d0*/  LOP3.LUT P0, RZ, R3, UR5, RZ, 0xfc, P0 ;  /* 0x0000000503ff7c12 */ /* 0x000fe2000800fcff */
[----:B----4-:R-:W-:Y:S01]  /*1c3e0*/  VIADD R22, R20, 0xffffffff ;  /* 0xffffffff14167836 */ /* 0x010fe20000000000 */
[----:B--2---:R-:W-:Y:S02]  /*1c3f0*/  SHF.R.S32.HI R7, RZ, 0x1f, R23 ;  /* 0x0000001fff077819 */ /* 0x004fe40000011417 */
[----:B------:R-:W-:-:S03]  /*1c400*/  SEL R19, R23, RZ, !P0 ;  /* 0x000000ff17137207 */ /* 0x000fc60004000000 */
[----:B------:R2:W-:Y:S01]  /*1c410*/  STL [R1+0x4], R7 ;  /* 0x0000040701007387 */ /* 0x0005e20000100800 */
[----:B------:R-:W-:Y:S05]  /*1c420*/  BRA.DIV UR4, `(.L_x_620) ;  /* 0x0000005a04ec7947 */ /* 0x000fea000b800000 */
[----:B------:R-:W4:Y:S02]  /*1c430*/  S2R R0, SR_TID.X ;  /* 0x0000000000007919 */ /* 0x000f240000002100 */
[----:B----4-:R-:W-:-:S04]  /*1c440*/  SHF.R.U32.HI R0, RZ, 0x5, R0 ;  /* 0x00000005ff007819 */ /* 0x010fc80000011600 */
[----:B------:R-:W-:-:S05]  /*1c450*/  LOP3.LUT R0, R0, 0x3, RZ, 0xc0, !PT ;  /* 0x0000000300007812 */ /* 0x000fca00078ec0ff */
[----:B------:R4:W0:Y:S02]  /*1c460*/  SHFL.IDX PT, R14, R0, RZ, 0x1f ;  /* 0x00001fff000e7589 */ /* 0x00082400000e0000 */
.L_x_775:
[----:B----4-:R-:W4:Y:S01]  /*1c470*/  LDL.LU R0, [R1+0x50] ;  /* 0x0000500001007983 */ /* 0x010f220000300800 */
[----:B------:R-:W-:Y:S02]  /*1c480*/  PLOP3.LUT P1, PT, PT, PT, PT, 0x8, 0x0 ;  /* 0x000000000000781c */ /* 0x000fe40003f2e170 */
[----:B0-----:R-:W-:Y:S02]  /*1c490*/  ISETP.NE.AND P0, PT, R14, RZ, PT ;  /* 0x000000ff0e00720c */ /* 0x001fe40003f05270 */
[----:B----4-:R-:W-:-:S09]  /*1c4a0*/  LOP3.LUT R0, R0, 0xfffffffe, RZ, 0xc0, !PT ;  /* 0xfffffffe00007812 */ /* 0x010fd200078ec0ff */
[----:B------:R-:W-:-:S05]  /*1c4b0*/  @P1 LOP3.LUT R0, R0, 0x1, RZ, 0xfc, !PT ;  /* 0x0000000100001812 */ /* 0x000fca00078efcff */
[----:B------:R0:W-:Y:S01]  /*1c4c0*/  STL [R1+0x50], R0 ;  /* 0x0000500001007387 */ /* 0x0001e20000100800 */
[----:B------:R-:W-:Y:S05]  /*1c4d0*/  @P0 BRA `(.L_x_621) ;  /* 0x0000000400240947 */ /* 0x000fea0003800000 */
[----:B------:R-:W-:-:S03]  /*1c4e0*/  UMOV UR4, 0xffffffff ;  /* 0xffffffff00047882 */ /* 0x000fc60000000000 */
[----:B------:R-:W-:Y:S05]  /*1c4f0*/  BRA.DIV UR4, `(.L_x_622) ;  /* 0x0000005a04ec7947 */ /* 0x000fea000b800000 */
[----:B------:R-:W-:-:S13]  /*1c500*/  ELECT P6, URZ, PT ;  /* 0x00000000003f782f */ /* 0x000fda00038c0000 */
.L_x_778:
[----:B------:R-:W-:Y:S05]  /*1c510*/  @!P6 BRA `(.L_x_621) ;  /* 0x000000040014e947 */ /* 0x000fea0003800000 */
[----:B------:R-:W-:-:S04]  /*1c520*/  ISETP.NE.U32.AND P0, PT, R2, RZ, PT ;  /* 0x000000ff0200720c */ /* 0x000fc80003f05070 */
[----:B------:R-:W-:-:S13]  /*1c530*/  ISETP.NE.AND.EX P0, PT, R3, RZ, PT, P0 ;  /* 0x000000ff0300720c */ /* 0x000fda0003f05300 */
[----:B------:R-:W-:Y:S05]  /*1c540*/  @!P0 BRA `(.L_x_623) ;  /* 0x0000000000488947 */ /* 0x000fea0003800000 */
[----:B-1----:R-:W1:Y:S01]  /*1c550*/  LDC R6, c[0x0][0x43c] ;  /* 0x00010f00ff067b82 */ /* 0x002e620000000800 */
[----:B0-----:R-:W-:Y:S01]  /*1c560*/  IMAD.MOV.U32 R0, RZ, RZ, R22 ;  /* 0x000000ffff007224 */ /* 0x001fe200078e0016 */
[----:B------:R-:W-:Y:S01]  /*1c570*/  ULDC.64 UR4, c[0x0][0x428] ;  /* 0x00010a0000047ab9 */ /* 0x000fe20000000a00 */
[----:B-1----:R-:W-:-:S13]  /*1c580*/  ISETP.NE.AND P0, PT, R6, 0x1, PT ;  /* 0x000000010600780c */ /* 0x002fda0003f05270 */
[----:B---3--:R-:W0:Y:S02]  /*1c590*/  @P0 LDC.64 R4, c[0x0][0x440] ;  /* 0x00011000ff040b82 */ /* 0x008e240000000a00 */
[----:B0-----:R-:W-:-:S05]  /*1c5a0*/  @P0 IMAD.HI.U32 R4, R22, R4, RZ ;  /* 0x0000000416040227 */ /* 0x001fca00078e00ff */
[----:B------:R-:W-:-:S04]  /*1c5b0*/  @P0 SHF.R.U32.HI R0, RZ, R5, R4 ;  /* 0x00000005ff000219 */ /* 0x000fc80000011604 */
[--C-:B------:R-:W-:Y:S01]  /*1c5c0*/  SHF.R.S32.HI R5, RZ, 0x1f, R0.reuse ;  /* 0x0000001fff057819 */ /* 0x100fe20000011400 */
[----:B------:R-:W-:-:S04]  /*1c5d0*/  IMAD.MOV R4, RZ, RZ, -R0 ;  /* 0x000000ffff047224 */ /* 0x000fc800078e0a00 */
[----:B------:R-:W-:Y:S02]  /*1c5e0*/  IMAD R22, R6, R4, R22 ;  /* 0x0000000406167224 */ /* 0x000fe400078e0216 */
[----:B------:R-:W-:Y:S02]  /*1c5f0*/  IMAD R6, R7, UR4, RZ ;  /* 0x0000000407067c24 */ /* 0x000fe4000f8e02ff */
[----:B------:R-:W-:Y:S02]  /*1c600*/  IMAD.MOV.U32 R4, RZ, RZ, R0 ;  /* 0x000000ffff047224 */ /* 0x000fe400078e0000 */
[C---:B------:R-:W-:Y:S02]  /*1c610*/  IMAD R0, R23.reuse, UR5, R6 ;  /* 0x0000000517007c24 */ /* 0x040fe4000f8e0206 */
[----:B------:R-:W-:-:S04]  /*1c620*/  IMAD.WIDE.U32 R4, R23, UR4, R4 ;  /* 0x0000000417047c25 */ /* 0x000fc8000f8e0004 */
[----:B------:R-:W-:Y:S01]  /*1c630*/  IMAD.IADD R0, R5, 0x1, R0 ;  /* 0x0000000105007824 */ /* 0x000fe200078e0200 */
[----:B------:R-:W-:-:S04]  /*1c640*/  LEA R2, P0, R4, R2, 0x2 ;  /* 0x0000000204027211 */ /* 0x000fc800078010ff */
[----:B------:R-:W-:-:S05]  /*1c650*/  LEA.HI.X R3, R4, R3, R0, 0x2, P0 ;  /* 0x0000000304037211 */ /* 0x000fca00000f1400 */
[----:B------:R4:W5:Y:S04]  /*1c660*/  LDG.E R19, desc[UR60][R2.64] ;  /* 0x0000003c02137981 */ /* 0x000968000c1e1900 */
.L_x_623:
[----:B0-----:R-:W-:Y:S01]  /*1c670*/  IMAD R0, R18, 0x8, R16 ;  /* 0x0000000812007824 */ /* 0x001fe200078e0210 */
[----:B----4-:R-:W-:-:S04]  /*1c680*/  SHF.L.U32 R2, R28, 0x1f, RZ ;  /* 0x0000001f1c027819 */ /* 0x010fc800000006ff */
[----:B------:R-:W0:Y:S02]  /*1c690*/  SYNCS.PHASECHK.TRANS64.TRYWAIT P0, [R0+URZ+0x31c40], R2 ;  /* 0x031c4002000075a7 */ /* 0x000e24000800017f */
[----:B0-----:R-:W-:Y:S05]  /*1c6a0*/  @!P0 BRA `(.L_x_624) ;  /* 0x0000005800a08947 */ /* 0x001fea0003800000 */
.L_x_779:
[----:B------:R-:W4:Y:S02]  /*1c6b0*/  S2R R3, SR_TID.X ;  /* 0x0000000000037919 */ /* 0x000f240000002100 */
[----:B----4-:R-:W-:-:S04]  /*1c6c0*/  LOP3.LUT R3, R3, 0x7f, RZ, 0xc0, !PT ;  /* 0x0000007f03037812 */ /* 0x010fc800078ec0ff */
[----:B------:R-:W-:-:S13]  /*1c6d0*/  ISETP.NE.AND P0, PT, R3, RZ, PT ;  /* 0x000000ff0300720c */ /* 0x000fda0003f05270 */
[----:B------:R-:W-:Y:S05]  /*1c6e0*/  @P0 BRA `(.L_x_625) ;  /* 0x00000000001c0947 */ /* 0x000fea0003800000 */
[----:B------:R-:W4:Y:S01]  /*1c6f0*/  S2R R3, SR_TID.X ;  /* 0x0000000000037919 */ /* 0x000f220000002100 */
[----:B0-----:R-:W-:-:S04]  /*1c700*/  IMAD.MOV.U32 R2, RZ, RZ, 0x6c00 ;  /* 0x00006c00ff027424 */ /* 0x001fc800078e00ff */
[----:B------:R0:W-:Y:S01]  /*1c710*/  SYNCS.ARRIVE.TRANS64 RZ, [R0+URZ+0x31c30], R2 ;  /* 0x031c300200ff79a7 */ /* 0x0001e2000800003f */
[----:B----4-:R-:W-:-:S04]  /*1c720*/  LOP3.LUT R3, R3, 0x1f, RZ, 0xc0, !PT ;  /* 0x0000001f03037812 */ /* 0x010fc800078ec0ff */
[----:B------:R-:W-:-:S13]  /*1c730*/  ISETP.NE.AND P0, PT, R3, RZ, PT ;  /* 0x000000ff0300720c */ /* 0x000fda0003f05270 */
[----:B0-----:R-:W-:Y:S05]  /*1c740*/  @!P0 BRA `(.L_x_625) ;  /* 0x0000000000048947 */ /* 0x001fea0003800000 */
[----:B------:R-:W-:Y:S01]  /*1c750*/  BPT.TRAP 0x1 ;  /* 0x000000040000795c */ /* 0x000fe20000300000 */
.L_x_625:
[----:B0-----:R-:W4:Y:S01]  /*1c760*/  LDL.LU R2, [R1+0x50] ;  /* 0x0000500001027983 */ /* 0x001f220000300800 */
[----:B------:R-:W-:Y:S01]  /*1c770*/  R2UR UR9, R0 ;  /* 0x00000000000972ca */ /* 0x000fe200000e0000 */
[----:B------:R-:W-:Y:S01]  /*1c780*/  IMAD R0, R18, 0x6c00, R16 ;  /* 0x00006c0012007824 */ /* 0x000fe200078e0210 */
        /* <DEDUP_REMOVED lines=11> */
[----:B------:R-:W-:-:S04]  /*1c840*/  UIADD3 UR9, UR9, 0x31c30, URZ ;  /* 0x00031c3009097890 */ /* 0x000fc8000fffe03f */
[----:B------:R-:W-:Y:S02]  /*1c850*/  UIMAD UR11, UR11, 0x90, UR5 ;  /* 0x000000900b0b78a4 */ /* 0x000fe4000f8e0205 */
[----:B------:R-:W-:Y:S02]  /*1c860*/  UIADD3 UR14, UR8, 0x16a00, URZ ;  /* 0x00016a00080e7890 */ /* 0x000fe4000fffe03f */
[----:B------:R-:W-:Y:S02]  /*1c870*/  UIADD3.X UR5, URZ, UR37, URZ, UP0, !UPT ;  /* 0x000000253f057290 */ /* 0x000fe400087fe43f */
[----:B------:R-:W-:Y:S02]  /*1c880*/  UIADD3 UR15, UR8, 0x18e00, URZ ;  /* 0x00018e00080f7890 */ /* 0x000fe4000fffe03f */
[----:B------:R-:W-:-:S03]  /*1c890*/  UIADD3 UR16, UR8, 0x1b200, URZ ;  /* 0x0001b20008107890 */ /* 0x000fc6000fffe03f */
[----:B------:R-:W-:Y:S01]  /*1c8a0*/  UMOV UR8, UR14 ;  /* 0x0000000e00087c82 */ /* 0x000fe20008000000 */
[----:B------:R-:W-:Y:S01]  /*1c8b0*/  UMOV UR14, 0x40 ;  /* 0x00000040000e7882 */ /* 0x000fe20000000000 */
[----:B------:R0:W-:Y:S02]  /*1c8c0*/  UTMALDG.4D [UR8], [UR4], desc[UR6] ;  /* 0x00000608040075b4 */ /* 0x0001e40008019000 */
[----:B0-----:R-:W-:Y:S01]  /*1c8d0*/  UMOV UR8, UR15 ;  /* 0x0000000f00087c82 */ /* 0x001fe20008000000 */
[----:B------:R-:W-:Y:S02]  /*1c8e0*/  UMOV UR10, UR17 ;  /* 0x00000011000a7c82 */ /* 0x000fe40008000000 */
[----:B------:R0:W-:Y:S02]  /*1c8f0*/  UTMALDG.4D [UR8], [UR4], desc[UR6] ;  /* 0x00000608040075b4 */ /* 0x0001e40008019000 */
[----:B0-----:R-:W-:Y:S01]  /*1c900*/  UMOV UR8, UR16 ;  /* 0x0000001000087c82 */ /* 0x001fe20008000000 */
[----:B------:R-:W-:-:S02]  /*1c910*/  UMOV UR10, UR14 ;  /* 0x0000000e000a7c82 */ /* 0x000fc40008000000 */
[----:B------:R0:W-:Y:S01]  /*1c920*/  UTMALDG.4D [UR8], [UR4], desc[UR6] ;  /* 0x00000608040075b4 */ /* 0x0001e20008019000 */
[----:B----4-:R-:W-:-:S04]  /*1c930*/  LOP3.LUT R2, R2, 0xfffffffe, RZ, 0xc0, !PT ;  /* 0xfffffffe02027812 */ /* 0x010fc800078ec0ff */
[----:B------:R-:W-:-:S05]  /*1c940*/  @P0 LOP3.LUT R2, R2, 0x1, RZ, 0xfc, !PT ;  /* 0x0000000102020812 */ /* 0x000fca00078efcff */
[----:B------:R0:W-:Y:S01]  /*1c950*/  STL [R1+0x50], R2 ;  /* 0x0000500201007387 */ /* 0x0001e20000100800 */
[----:B------:R-:W-:Y:S01]  /*1c960*/  NOP ;  /* 0x0000000000007918 */ /* 0x000fe20000000000 */
.L_x_621:
[----:B------:R-:W4:Y:S04]  /*1c970*/  LDL.LU R4, [R1+0x18] ;  /* 0x0000180001047983 */ /* 0x000f280000300800 */
[----:B-1----:R-:W5:Y:S04]  /*1c980*/  LDL.LU R6, [R1+0x10] ;  /* 0x0000100001067983 */ /* 0x002f680000300800 */
[----:B------:R-:W2:Y:S01]  /*1c990*/  LDL.LU R3, [R1+0x30] ;  /* 0x0000300001037983 */ /* 0x000ea20000300800 */
[----:B------:R-:W-:Y:S05]  /*1c9a0*/  WARPSYNC.ALL ;  /* 0x0000000000007948 */ /* 0x000fea0003800000 */
[----:B0-----:R-:W-:Y:S01]  /*1c9b0*/  ULDC.64 UR6, c[0x0][0xa00] ;  /* 0x0002800000067ab9 */ /* 0x001fe20000000a00 */
[----:B------:R-:W-:Y:S01]  /*1c9c0*/  ULDC.64 UR4, c[0x0][0x298] ;  /* 0x0000a60000047ab9 */ /* 0x000fe20000000a00 */
[----:B------:R-:W-:Y:S01]  /*1c9d0*/  VIADD R0, R16, 0xda00 ;  /* 0x0000da0010007836 */ /* 0x000fe20000000000 */
[----:B------:R-:W-:Y:S01]  /*1c9e0*/  BAR.SYNC.DEFER_BLOCKING 0x8, 0x200 ;  /* 0x0208000000007b1d */ /* 0x000fe20000010000 */
[----:B------:R-:W-:-:S03]  /*1c9f0*/  ISETP.NE.U32.AND P0, PT, RZ, UR6, PT ;  /* 0x00000006ff007c0c */ /* 0x000fc6000bf05070 */
[----:B------:R-:W-:Y:S02]  /*1ca00*/  LOP3.LUT P1, RZ, R0, 0x1bf, RZ, 0xc0, !PT ;  /* 0x000001bf00ff7812 */ /* 0x000fe4000782c0ff */
[----:B------:R-:W-:Y:S01]  /*1ca10*/  ISETP.NE.AND.EX P0, PT, RZ, UR7, PT, P0 ;  /* 0x00000007ff007c0c */ /* 0x000fe2000bf05300 */
[----:B------:R-:W-:Y:S01]  /*1ca20*/  BSSY B6, `(.L_x_626) ;  /* 0x000001d000067945 */ /* 0x000fe20003800000 */
[----:B----4-:R-:W-:Y:S02]  /*1ca30*/  SHF.R.S32.HI R2, RZ, 0x1f, R4 ;  /* 0x0000001fff027819 */ /* 0x010fe40000011404 */
[----:B-----5:R-:W-:-:S03]  /*1ca40*/  SEL R6, R6, RZ, !P0 ;  /* 0x000000ff06067207 */ /* 0x020fc60004000000 */
[----:B------:R-:W-:-:S04]  /*1ca50*/  IMAD R2, R2, UR4, RZ ;  /* 0x0000000402027c24 */ /* 0x000fc8000f8e02ff */
[C---:B------:R-:W-:Y:S01]  /*1ca60*/  IMAD R0, R4.reuse, UR5, R2 ;  /* 0x0000000504007c24 */ /* 0x040fe2000f8e0202 */
[----:B--2---:R-:W-:Y:S01]  /*1ca70*/  SEL R2, R3, RZ, !P0 ;  /* 0x000000ff03027207 */ /* 0x004fe20004000000 */
[----:B---3--:R-:W-:-:S04]  /*1ca80*/  IMAD.WIDE.U32 R4, R4, UR4, RZ ;  /* 0x0000000404047c25 */ /* 0x008fc8000f8e00ff */
[----:B------:R-:W-:Y:S01]  /*1ca90*/  IMAD.IADD R0, R5, 0x1, R0 ;  /* 0x0000000105007824 */ /* 0x000fe200078e0200 */
[----:B------:R0:W-:Y:S04]  /*1caa0*/  STL.64 [R1+0x28], R4 ;  /* 0x0000280401007387 */ /* 0x0001e80000100a00 */
[----:B------:R0:W-:Y:S04]  /*1cab0*/  STL [R1+0x10], R6 ;  /* 0x0000100601007387 */ /* 0x0001e80000100800 */
[----:B------:R0:W-:Y:S04]  /*1cac0*/  STL [R1+0x30], R2 ;  /* 0x0000300201007387 */ /* 0x0001e80000100800 */
[----:B------:R0:W-:Y:S01]  /*1cad0*/  STL [R1+0x18], R0 ;  /* 0x0000180001007387 */ /* 0x0001e20000100800 */
[----:B------:R-:W-:Y:S05]  /*1cae0*/  @!P1 BRA `(.L_x_627) ;  /* 0x0000000000409947 */ /* 0x000fea0003800000 */
[----:B0-----:R-:W-:Y:S01]  /*1caf0*/  MOV R2, 0x0 ;  /* 0x0000000000027802 */ /* 0x001fe20000000f00 */
        /* <DEDUP_REMOVED lines=15> */
.L_x_627:
[----:B------:R-:W-:Y:S05]  /*1cbf0*/  BSYNC B6 ;  /* 0x0000000000067941 */ /* 0x000fea0003800000 */
.L_x_626:
[----:B------:R-:W2:Y:S01]  /*1cc00*/  LDL.LU R20, [R1+0x18] ;  /* 0x0000180001147983 */ /* 0x000ea20000300800 */
[----:B------:R-:W1:Y:S01]  /*1cc10*/  LDC R10, c[0x0][0x448] ;  /* 0x00011200ff0a7b82 */ /* 0x000e620000000800 */
[----:B------:R-:W-:Y:S01]  /*1cc20*/  ULDC.64 UR4, c[0x0][0x2d8] ;  /* 0x0000b60000047ab9 */ /* 0x000fe20000000a00 */
[----:B------:R-:W-:Y:S01]  /*1cc30*/  ULDC.64 UR6, c[0x0][0x2e0] ;  /* 0x0000b80000067ab9 */ /* 0x000fe20000000a00 */
[----:B0-----:R-:W2:Y:S01]  /*1cc40*/  LDL.LU.64 R2, [R1+0x28] ;  /* 0x0000280001027983 */ /* 0x001ea20000300a00 */
[----:B------:R-:W-:-:S03]  /*1cc50*/  ULDC.64 UR8, c[0x0][0x280] ;  /* 0x0000a00000087ab9 */ /* 0x000fc60000000a00 */
[----:B------:R-:W3:Y:S04]  /*1cc60*/  LDL.LU R21, [R1+0x30] ;  /* 0x0000300001157983 */ /* 0x000ee80000300800 */
[----:B------:R-:W4:Y:S01]  /*1cc70*/  LDL.LU R4, [R1+0x10] ;  /* 0x0000100001047983 */ /* 0x000f220000300800 */
[----:B------:R-:W0:Y:S01]  /*1cc80*/  S2R R12, SR_TID.X ;  /* 0x00000000000c7919 */ /* 0x000e220000002100 */
[----:B------:R-:W0:Y:S01]  /*1cc90*/  S2R R11, SR_TID.X ;  /* 0x00000000000b7919 */ /* 0x000e220000002100 */
[----:B-1----:R-:W-:-:S13]  /*1cca0*/  ISETP.NE.AND P0, PT, R10, 0x1, PT ;  /* 0x000000010a00780c */ /* 0x002fda0003f05270 */
[----:B------:R-:W1:Y:S01]  /*1ccb0*/  @P0 LDC R5, c[0x0][0x450] ;  /* 0x00011400ff050b82 */ /* 0x000e620000000800 */
[----:B--2---:R-:W-:Y:S02]  /*1ccc0*/  IMAD.MOV.U32 R3, RZ, RZ, R20 ;  /* 0x000000ffff037224 */ /* 0x004fe400078e0014 */
[----:B------:R-:W2:Y:S01]  /*1ccd0*/  S2R R20, SR_TID.X ;  /* 0x0000000000147919 */ /* 0x000ea20000002100 */
[----:B------:R-:W-:-:S04]  /*1cce0*/  IMAD.WIDE.U32 R2, R17, UR4, R2 ;  /* 0x0000000411027c25 */ /* 0x000fc8000f8e0002 */
[----:B------:R-:W-:Y:S01]  /*1ccf0*/  IMAD R3, R17, UR5, R3 ;  /* 0x0000000511037c24 */ /* 0x000fe2000f8e0203 */
[----:B------:R-:W-:Y:S01]  /*1cd00*/  ULDC.64 UR4, c[0x0][0x2d0] ;  /* 0x0000b40000047ab9 */ /* 0x000fe20000000a00 */
[----:B---3--:R-:W-:Y:S02]  /*1cd10*/  IMAD R0, R21, UR6, RZ ;  /* 0x0000000615007c24 */ /* 0x008fe4000f8e02ff */
[----:B----4-:R-:W-:-:S04]  /*1cd20*/  IMAD.WIDE.U32 R2, R4, UR6, R2 ;  /* 0x0000000604027c25 */ /* 0x010fc8000f8e0002 */
[----:B------:R-:W-:Y:S01]  /*1cd30*/  IMAD R0, R4, UR7, R0 ;  /* 0x0000000704007c24 */ /* 0x000fe2000f8e0200 */
[----:B------:R-:W-:Y:S01]  /*1cd40*/  ULDC.64 UR6, c[0x0][0x2c8] ;  /* 0x0000b20000067ab9 */ /* 0x000fe20000000a00 */
[----:B------:R-:W3:Y:S02]  /*1cd50*/  @P0 LDC R4, c[0x0][0x44c] ;  /* 0x00011300ff040b82 */ /* 0x000ee40000000800 */
[----:B------:R-:W-:Y:S01]  /*1cd60*/  IMAD.IADD R3, R3, 0x1, R0 ;  /* 0x0000000103037824 */ /* 0x000fe200078e0200 */
[C---:B--2---:R-:W-:Y:S01]  /*1cd70*/  LOP3.LUT R21, R20.reuse, 0x7f, RZ, 0xc0, !PT ;  /* 0x0000007f14157812 */ /* 0x044fe200078ec0ff */
[----:B------:R-:W-:-:S03]  /*1cd80*/  IMAD.SHL.U32 R20, R20, 0x20, RZ ;  /* 0x0000002014147824 */ /* 0x000fc600078e00ff */
[----:B------:R-:W-:-:S04]  /*1cd90*/  SHF.R.U32.HI R21, RZ, 0x2, R21 ;  /* 0x00000002ff157819 */ /* 0x000fc80000011615 */
[----:B------:R-:W-:Y:S01]  /*1cda0*/  LOP3.LUT R20, R21, 0x60, R20, 0xf8, !PT ;  /* 0x0000006015147812 */ /* 0x000fe200078ef814 */
[----:B0-----:R-:W-:-:S04]  /*1cdb0*/  IMAD.SHL.U32 R21, R12, 0x8, RZ ;  /* 0x000000080c157824 */ /* 0x001fc800078e00ff */
[----:B------:R-:W-:Y:S01]  /*1cdc0*/  IMAD R8, R25, 0xc0, R20 ;  /* 0x000000c019087824 */ /* 0x000fe200078e0214 */
[----:B------:R-:W-:Y:S01]  /*1cdd0*/  LOP3.LUT R21, R21, 0x18, RZ, 0xc0, !PT ;  /* 0x0000001815157812 */ /* 0x000fe200078ec0ff */
[----:B------:R-:W-:Y:S02]  /*1cde0*/  IMAD.SHL.U32 R20, R11, 0x8, RZ ;  /* 0x000000080b147824 */ /* 0x000fe400078e00ff */
[----:B---3--:R-:W-:Y:S01]  /*1cdf0*/  @P0 IMAD.HI.U32 R0, R8, R4, RZ ;  /* 0x0000000408000227 */ /* 0x008fe200078e00ff */
[C---:B------:R-:W-:Y:S02]  /*1ce00*/  LOP3.LUT R13, R21.reuse, 0x20, RZ, 0xfc, !PT ;  /* 0x00000020150d7812 */ /* 0x040fe400078efcff */
[----:B------:R-:W-:Y:S01]  /*1ce10*/  LOP3.LUT R20, R20, 0x18, RZ, 0xc0, !PT ;  /* 0x0000001814147812 */ /* 0x000fe200078ec0ff */
[----:B------:R-:W-:Y:S01]  /*1ce20*/  IMAD.MOV.U32 R4, RZ, RZ, R8 ;  /* 0x000000ffff047224 */ /* 0x000fe200078e0008 */
[----:B-1----:R-:W-:Y:S02]  /*1ce30*/  @P0 SHF.R.U32.HI R4, RZ, R5, R0 ;  /* 0x00000005ff040219 */ /* 0x002fe40000011600 */
[----:B------:R-:W-:-:S02]  /*1ce40*/  LOP3.LUT R12, R21, 0x40, RZ, 0xfc, !PT ;  /* 0x00000040150c7812 */ /* 0x000fc400078efcff */
[--C-:B------:R-:W-:Y:S01]  /*1ce50*/  SHF.R.S32.HI R0, RZ, 0x1f, R4.reuse ;  /* 0x0000001fff007819 */ /* 0x100fe20000011404 */
[----:B------:R-:W-:-:S04]  /*1ce60*/  IMAD.MOV R6, RZ, RZ, -R4 ;  /* 0x000000ffff067224 */ /* 0x000fc800078e0a04 */
[----:B------:R-:W-:-:S04]  /*1ce70*/  IMAD R0, R0, UR4, RZ ;  /* 0x0000000400007c24 */ /* 0x000fc8000f8e02ff */
[C---:B------:R-:W-:Y:S02]  /*1ce80*/  IMAD R0, R4.reuse, UR5, R0 ;  /* 0x0000000504007c24 */ /* 0x040fe4000f8e0200 */
[----:B------:R-:W-:-:S04]  /*1ce90*/  IMAD.WIDE.U32 R4, R4, UR4, R2 ;  /* 0x0000000404047c25 */ /* 0x000fc8000f8e0002 */
[----:B------:R-:W-:Y:S02]  /*1cea0*/  IMAD.IADD R5, R5, 0x1, R0 ;  /* 0x0000000105057824 */ /* 0x000fe400078e0200 */
[----:B------:R-:W-:Y:S02]  /*1ceb0*/  IMAD R0, R10, R6, R8 ;  /* 0x000000060a007224 */ /* 0x000fe400078e0208 */
[----:B------:R-:W-:-:S03]  /*1cec0*/  VIADD R8, R8, 0x80 ;  /* 0x0000008008087836 */ /* 0x000fc60000000000 */
[----:B------:R-:W-:-:S05]  /*1ced0*/  SHF.R.S32.HI R6, RZ, 0x1f, R0 ;  /* 0x0000001fff067819 */ /* 0x000fca0000011400 */
[----:B------:R-:W-:Y:S02]  /*1cee0*/  IMAD R9, R6, UR6, RZ ;  /* 0x0000000606097c24 */ /* 0x000fe4000f8e02ff */
[C---:B------:R-:W-:Y:S02]  /*1cef0*/  IMAD.WIDE.U32 R6, R0.reuse, UR6, R4 ;  /* 0x0000000600067c25 */ /* 0x040fe4000f8e0004 */
[----:B------:R-:W0:Y:S02]  /*1cf00*/  @P0 LDC R5, c[0x0][0x44c] ;  /* 0x00011300ff050b82 */ /* 0x000e240000000800 */
[----:B------:R-:W-:Y:S01]  /*1cf10*/  IMAD R0, R0, UR7, R9 ;  /* 0x0000000700007c24 */ /* 0x000fe2000f8e0209 */
[----:B------:R-:W-:Y:S01]  /*1cf20*/  LEA R4, P1, R6, UR8, 0x1 ;  /* 0x0000000806047c11 */ /* 0x000fe2000f8208ff */
[----:B------:R1:W5:Y:S02]  /*1cf30*/  LDL R9, [R1+0xc] ;  /* 0x00000c0001097983 */ /* 0x0003640000100800 */
[----:B------:R-:W-:-:S02]  /*1cf40*/  IMAD.IADD R0, R7, 0x1, R0 ;  /* 0x0000000107007824 */ /* 0x000fc400078e0200 */
[----:B------:R-:W2:Y:S03]  /*1cf50*/  @P0 LDC R7, c[0x0][0x450] ;  /* 0x00011400ff070b82 */ /* 0x000ea60000000800 */
[----:B------:R-:W-:Y:S01]  /*1cf60*/  LEA.HI.X R0, R6, UR9, R0, 0x1, P1 ;  /* 0x0000000906007c11 */ /* 0x000fe200088f0c00 */
[----:B------:R-:W-:Y:S02]  /*1cf70*/  IMAD.MOV.U32 R6, RZ, RZ, R8 ;  /* 0x000000ffff067224 */ /* 0x000fe400078e0008 */
[----:B0-----:R-:W-:-:S05]  /*1cf80*/  @P0 IMAD.HI.U32 R5, R8, R5, RZ ;  /* 0x0000000508050227 */ /* 0x001fca00078e00ff */
[----:B--2---:R-:W-:-:S04]  /*1cf90*/  @P0 SHF.R.U32.HI R6, RZ, R7, R5 ;  /* 0x00000007ff060219 */ /* 0x004fc80000011605 */
[--C-:B------:R-:W-:Y:S01]  /*1cfa0*/  SHF.R.S32.HI R7, RZ, 0x1f, R6.reuse ;  /* 0x0000001fff077819 */ /* 0x100fe20000011406 */
[----:B------:R-:W-:Y:S02]  /*1cfb0*/  IMAD.MOV R5, RZ, RZ, -R6 ;  /* 0x000000ffff057224 */ /* 0x000fe400078e0a06 */
[----:B------:R-:W-:-:S04]  /*1cfc0*/  IMAD.WIDE.U32 R2, R6, UR4, R2 ;  /* 0x0000000406027c25 */ /* 0x000fc8000f8e0002 */
[----:B------:R-:W-:Y:S02]  /*1cfd0*/  IMAD R5, R10, R5, R8 ;  /* 0x000000050a057224 */ /* 0x000fe400078e0208 */
[----:B------:R-:W-:Y:S01]  /*1cfe0*/  IMAD R7, R7, UR4, RZ ;  /* 0x0000000407077c24 */ /* 0x000fe2000f8e02ff */
[----:B------:R-:W-:Y:S02]  /*1cff0*/  ULDC UR4, c[0x0][0x2b8] ;  /* 0x0000ae0000047ab9 */ /* 0x000fe40000000800 */
[----:B------:R-:W-:Y:S01]  /*1d000*/  ISETP.GE.AND P2, PT, R20, UR4, PT ;  /* 0x0000000414007c0c */ /* 0x000fe2000bf46270 */
[----:B------:R-:W-:Y:S01]  /*1d010*/  IMAD R7, R6, UR5, R7 ;  /* 0x0000000506077c24 */ /* 0x000fe2000f8e0207 */
[----:B------:R-:W-:Y:S02]  /*1d020*/  SHF.R.S32.HI R6, RZ, 0x1f, R5 ;  /* 0x0000001fff067819 */ /* 0x000fe40000011405 */
[----:B------:R-:W-:Y:S01]  /*1d030*/  ISETP.GE.AND P1, PT, R13, UR4, PT ;  /* 0x000000040d007c0c */ /* 0x000fe2000bf26270 */
[----:B------:R-:W-:Y:S01]  /*1d040*/  IMAD.IADD R3, R3, 0x1, R7 ;  /* 0x0000000103037824 */ /* 0x000fe200078e0207 */
[----:B------:R-:W-:Y:S01]  /*1d050*/  ISETP.GE.AND P0, PT, R12, UR4, PT ;  /* 0x000000040c007c0c */ /* 0x000fe2000bf06270 */
[----:B------:R-:W-:-:S02]  /*1d060*/  IMAD R6, R6, UR6, RZ ;  /* 0x0000000606067c24 */ /* 0x000fc4000f8e02ff */
        /* <DEDUP_REMOVED lines=8> */
[----:B-1----:R-:W-:Y:S06]  /*1d0f0*/  BRA.DIV UR4, `(.L_x_628) ;  /* 0x0000005204207947 */ /* 0x002fec000b800000 */
[----:B------:R-:W2:Y:S01]  /*1d100*/  LDL.LU R3, [R1+0x38] ;  /* 0x0000380001037983 */ /* 0x000ea20000300800 */
[----:B------:R-:W-:-:S03]  /*1d110*/  IMAD R25, R25, 0xc0, R21 ;  /* 0x000000c019197824 */ /* 0x000fc600078e0215 */
[----:B------:R-:W0:Y:S01]  /*1d120*/  SHFL.IDX PT, R2, R4, RZ, 0x1c1f ;  /* 0x001c1fff04027589 */ /* 0x000e2200000e0000 */
[----:B--2---:R-:W-:-:S03]  /*1d130*/  IMAD R5, R3, R10, RZ ;  /* 0x0000000a03057224 */ /* 0x004fc600078e02ff */
[----:B------:R-:W1:Y:S02]  /*1d140*/  SHFL.IDX PT, R3, R0, RZ, 0x1c1f ;  /* 0x001c1fff00037589 */ /* 0x000e6400000e0000 */
[----:B------:R-:W-:-:S13]  /*1d150*/  ISETP.GE.AND P4, PT, R25, R5, PT ;  /* 0x000000051900720c */ /* 0x000fda0003f86270 */
[----:B0-----:R-:W-:-:S05]  /*1d160*/  @!P4 LEA R2, P3, R20, R2, 0x1 ;  /* 0x000000021402c211 */ /* 0x001fca00078608ff */
[----:B-1----:R-:W-:-:S05]  /*1d170*/  @!P4 IMAD.X R3, RZ, RZ, R3, P3 ;  /* 0x000000ffff03c224 */ /* 0x002fca00018e0603 */
        /* <DEDUP_REMOVED lines=29> */
[----:B0-----:R-:W0:Y:S01]  /*1d350*/  SHFL.IDX PT, R2, R4, 0x3, 0x1c1f ;  /* 0x007c1f0004027f89 */ /* 0x001e2200000e0000 */
[----:B------:R-:W-:-:S03]  /*1d360*/  VIADD R3, R25, 0x80 ;  /* 0x0000008019037836 */ /* 0x000fc60000000000 */
[----:B------:R-:W-:Y:S02]  /*1d370*/  SHFL.IDX PT, R4, R6, RZ, 0x1c1f ;  /* 0x001c1fff06047589 */ /* 0x000fe400000e0000 */
[-C--:B------:R-:W-:Y:S01]  /*1d380*/  ISETP.GE.AND P3, PT, R3, R5.reuse, PT ;  /* 0x000000050300720c */ /* 0x080fe20003f66270 */
[----:B------:R-:W-:Y:S01]  /*1d390*/  VIADD R3, R25, 0x60 ;  /* 0x0000006019037836 */ /* 0x000fe20000000000 */
[----:B------:R-:W-:Y:S04]  /*1d3a0*/  SHFL.IDX PT, R6, R6, 0x1, 0x1c1f ;  /* 0x003c1f0006067f89 */ /* 0x000fe800000e0000 */
[----:B------:R-:W-:-:S13]  /*1d3b0*/  ISETP.GE.AND P4, PT, R3, R5, PT ;  /* 0x000000050300720c */ /* 0x000fda0003f86270 */
[----:B0-----:R-:W-:-:S05]  /*1d3c0*/  @!P4 LEA R2, P5, R20, R2, 0x1 ;  /* 0x000000021402c211 */ /* 0x001fca00078a08ff */
        /* <DEDUP_REMOVED lines=13> */
.L_x_792:
[----:B------:R-:W-:Y:S02]  /*1d4a0*/  VIADD R25, R25, 0xa0 ;  /* 0x000000a019197836 */ /* 0x000fe40000000000 */
        /* <DEDUP_REMOVED lines=12> */
.L_x_629:
        /* <DEDUP_REMOVED lines=18> */
.L_x_793:
[----:B------:R-:W-:Y:S05]  /*1d690*/  BSYNC B0 ;  /* 0x0000000000007941 */ /* 0x000fea0003800000 */
.L_x_630:
        /* <DEDUP_REMOVED lines=9> */
[----:B------:R-:W-:Y:S01]  /*1d730*/  LOP3.LUT R9, RZ, R3, RZ, 0x33, !PT ;  /* 0x00000003ff097212 */ /* 0x000fe200078e33ff */
        /* <DEDUP_REMOVED lines=10> */
[----:B------:R-:W2:Y:S01]  /*1d7e0*/  LDL R3, [R1+0x50] ;  /* 0x0000500001037983 */ /* 0x000ea20000100800 */
[----:B------:R-:W-:Y:S01]  /*1d7f0*/  VIADD R5, R18, 0x1 ;  /* 0x0000000112057836 */ /* 0x000fe20000000000 */
[----:B------:R-:W-:Y:S04]  /*1d800*/  BSSY B1, `(.L_x_636) ;  /* 0x00000ae000017945 */ /* 0x000fe80003800000 */
[----:B------:R-:W-:-:S04]  /*1d810*/  ISETP.NE.AND P0, PT, R5, 0x2, PT ;  /* 0x000000020500780c */ /* 0x000fc80003f05270 */
[----:B------:R-:W-:Y:S02]  /*1d820*/  SEL R10, RZ, 0x1, P0 ;  /* 0x00000001ff0a7807 */ /* 0x000fe40000000000 */
[----:B------:R-:W-:Y:S02]  /*1d830*/  SEL R5, R5, RZ, P0 ;  /* 0x000000ff05057207 */ /* 0x000fe40000000000 */
[----:B------:R-:W-:Y:S02]  /*1d840*/  LOP3.LUT R10, R28, R10, RZ, 0x3c, !PT ;  /* 0x0000000a1c0a7212 */ /* 0x000fe400078e3cff */
[----:B--2---:R-:W-:-:S13]  /*1d850*/  LOP3.LUT P1, RZ, R3, 0x1, RZ, 0xc0, !PT ;  /* 0x0000000103ff7812 */ /* 0x004fda000782c0ff */
[----:B------:R-:W-:Y:S05]  /*1d860*/  @!P1 BRA `(.L_x_637) ;  /* 0x00000008009c9947 */ /* 0x000fea0003800000 */
[----:B------:R-:W-:Y:S01]  /*1d870*/  ULDC.64 UR4, c[0x0][0x418] ;  /* 0x0001060000047ab9 */ /* 0x000fe20000000a00 */
[----:B0-----:R-:W-:Y:S01]  /*1d880*/  IMAD.MOV.U32 R7, RZ, RZ, R19 ;  /* 0x000000ffff077224 */ /* 0x001fe200078e0013 */
[----:B------:R-:W-:-:S04]  /*1d890*/  ISETP.NE.U32.AND P0, PT, RZ, UR4, PT ;  /* 0x00000004ff007c0c */ /* 0x000fc8000bf05070 */
[----:B------:R-:W-:-:S13]  /*1d8a0*/  ISETP.NE.AND.EX P0, PT, RZ, UR5, PT, P0 ;  /* 0x00000005ff007c0c */ /* 0x000fda000bf05300 */
[----:B------:R-:W-:Y:S05]  /*1d8b0*/  @!P0 BRA `(.L_x_638) ;  /* 0x0000000000488947 */ /* 0x000fea0003800000 */
[----:B------:R-:W2:Y:S01]  /*1d8c0*/  LDL R11, [R1+0x4] ;  /* 0x00000400010b7983 */ /* 0x000ea20000100800 */
[----:B------:R-:W0:Y:S01]  /*1d8d0*/  LDC R7, c[0x0][0x43c] ;  /* 0x00010f00ff077b82 */ /* 0x000e220000000800 */
[----:B------:R-:W-:Y:S01]  /*1d8e0*/  ULDC.64 UR6, c[0x0][0x428] ;  /* 0x00010a0000067ab9 */ /* 0x000fe20000000a00 */
[----:B0-----:R-:W-:-:S13]  /*1d8f0*/  ISETP.NE.AND P0, PT, R7, 0x1, PT ;  /* 0x000000010700780c */ /* 0x001fda0003f05270 */
[----:B------:R-:W0:Y:S02]  /*1d900*/  @P0 LDC.64 R2, c[0x0][0x440] ;  /* 0x00011000ff020b82 */ /* 0x000e240000000a00 */
[----:B0-----:R-:W-:-:S04]  /*1d910*/  @P0 IMAD.HI.U32 R6, R0, R2, RZ ;  /* 0x0000000200060227 */ /* 0x001fc800078e00ff */
[----:B------:R-:W-:Y:S01]  /*1d920*/  IMAD.MOV.U32 R2, RZ, RZ, R0 ;  /* 0x000000ffff027224 */ /* 0x000fe200078e0000 */
[----:B------:R-:W-:-:S05]  /*1d930*/  @P0 SHF.R.U32.HI R2, RZ, R3, R6 ;  /* 0x00000003ff020219 */ /* 0x000fca0000011606 */
[----:B------:R-:W-:-:S04]  /*1d940*/  IMAD.MOV R3, RZ, RZ, -R2 ;  /* 0x000000ffff037224 */ /* 0x000fc800078e0a02 */
[----:B------:R-:W-:Y:S01]  /*1d950*/  IMAD R0, R7, R3, R0 ;  /* 0x0000000307007224 */ /* 0x000fe200078e0200 */
[----:B------:R-:W-:-:S03]  /*1d960*/  SHF.R.S32.HI R3, RZ, 0x1f, R2 ;  /* 0x0000001fff037819 */ /* 0x000fc60000011402 */
[----:B------:R-:W-:-:S04]  /*1d970*/  IMAD.WIDE.U32 R2, R23, UR6, R2 ;  /* 0x0000000617027c25 */ /* 0x000fc8000f8e0002 */
[----:B--2---:R-:W-:-:S04]  /*1d980*/  IMAD R6, R11, UR6, RZ ;  /* 0x000000060b067c24 */ /* 0x004fc8000f8e02ff */
[----:B------:R-:W-:-:S04]  /*1d990*/  IMAD R6, R23, UR7, R6 ;  /* 0x0000000717067c24 */ /* 0x000fc8000f8e0206 */
[----:B------:R-:W-:Y:S01]  /*1d9a0*/  IMAD.IADD R3, R6, 0x1, R3 ;  /* 0x0000000106037824 */ /* 0x000fe200078e0203 */
[----:B------:R-:W-:-:S04]  /*1d9b0*/  LEA R6, P0, R2, UR4, 0x2 ;  /* 0x0000000402067c11 */ /* 0x000fc8000f8010ff */
[----:B------:R-:W-:-:S06]  /*1d9c0*/  LEA.HI.X R7, R2, UR5, R3, 0x2, P0 ;  /* 0x0000000502077c11 */ /* 0x000fcc00080f1403 */
[----:B------:R0:W5:Y:S03]  /*1d9d0*/  LDG.E R7, desc[UR60][R6.64] ;  /* 0x0000003c06077981 */ /* 0x000166000c1e1900 */
.L_x_638:
[----:B------:R-:W-:Y:S01]  /*1d9e0*/  IMAD R3, R5, 0x8, R16 ;  /* 0x0000000805037824 */ /* 0x000fe200078e0210 */
[----:B------:R-:W-:Y:S01]  /*1d9f0*/  SHF.L.U32 R2, R10, 0x1f, RZ ;  /* 0x0000001f0a027819 */ /* 0x000fe200000006ff */
[----:B------:R-:W-:Y:S03]  /*1da00*/  BSSY B3, `(.L_x_639) ;  /* 0x0000003000037945 */ /* 0x000fe60003800000 */
[----:B------:R-:W1:Y:S02]  /*1da10*/  SYNCS.PHASECHK.TRANS64.TRYWAIT P0, [R3+URZ+0x31c40], R2 ;  /* 0x031c4002030075a7 */ /* 0x000e64000800017f */
[----:B-1----:R-:W-:Y:S05]  /*1da20*/  @!P0 BRA `(.L_x_640) ;  /* 0x0000004c00ec8947 */ /* 0x002fea0003800000 */
.L_x_794:
[----:B------:R-:W-:Y:S05]  /*1da30*/  BSYNC B3 ;  /* 0x0000000000037941 */ /* 0x000fea0003800000 */
.L_x_639:
        /* <DEDUP_REMOVED lines=12> */
.L_x_642:
[----:B------:R-:W-:Y:S05]  /*1db00*/  BSYNC B3 ;  /* 0x0000000000037941 */ /* 0x000fea0003800000 */
.L_x_641:
        /* <DEDUP_REMOVED lines=11> */
.L_x_643:
        /* <DEDUP_REMOVED lines=16> */
.L_x_644:
        /* <DEDUP_REMOVED lines=16> */
.L_x_645:
        /* <DEDUP_REMOVED lines=15> */
.L_x_795:
[----:B------:R-:W-:Y:S05]  /*1deb0*/  BSYNC B3 ;  /* 0x0000000000037941 */ /* 0x000fea0003800000 */
.L_x_646:
        /* <DEDUP_REMOVED lines=12> */
.L_x_649:
[----:B------:R-:W-:Y:S05]  /*1df80*/  BSYNC B3 ;  /* 0x0000000000037941 */ /* 0x000fea0003800000 */
.L_x_648:
        /* <DEDUP_REMOVED lines=11> */
.L_x_650:
        /* <DEDUP_REMOVED lines=15> */
.L_x_651:
        /* <DEDUP_REMOVED lines=15> */
.L_x_652:
        /* <DEDUP_REMOVED lines=12> */
.L_x_637:
[----:B------:R-:W-:Y:S05]  /*1e2e0*/  BSYNC B1 ;  /* 0x0000000000017941 */ /* 0x000fea0003800000 */
.L_x_636:
[----:B------:R-:W2:Y:S01]  /*1e2f0*/  LDL.LU R0, [R1+0x1c] ;  /* 0x00001c0001007983 */ /* 0x000ea20000300800 */
[----:B------:R-:W-:Y:S02]  /*1e300*/  IMAD.MOV.U32 R18, RZ, RZ, R5 ;  /* 0x000000ffff127224 */ /* 0x000fe400078e0005 */
[----:B------:R-:W-:Y:S02]  /*1e310*/  IMAD.MOV.U32 R28, RZ, RZ, R10 ;  /* 0x000000ffff1c7224 */ /* 0x000fe400078e000a */
[----:B--2---:R-:W-:-:S07]  /*1e320*/  VIADD R0, R0, 0xfffffffd ;  /* 0xfffffffd00007836 */ /* 0x004fce0000000000 */
.L_x_635:
[----:B------:R-:W-:Y:S05]  /*1e330*/  BSYNC B2 ;  /* 0x0000000000027941 */ /* 0x000fea0003800000 */
.L_x_634:
[----:B------:R-:W-:Y:S01]  /*1e340*/  VIADD R9, R9, 0xfffffffe ;  /* 0xfffffffe09097836 */ /* 0x000fe20000000000 */
[----:B------:R-:W-:-:S04]  /*1e350*/  LOP3.LUT R4, RZ, R4, RZ, 0x33, !PT ;  /* 0x00000004ff047212 */ /* 0x000fc800078e33ff */
[----:B------:R-:W-:-:S13]  /*1e360*/  ISETP.NE.AND P0, PT, R9, R4, PT ;  /* 0x000000040900720c */ /* 0x000fda0003f05270 */
[----:B------:R-:W-:Y:S05]  /*1e370*/  @!P0 BRA `(.L_x_633) ;  /* 0x0000001400988947 */ /* 0x000fea0003800000 */
[----:B------:R-:W-:-:S07]  /*1e380*/  IMAD.MOV.U32 R4, RZ, RZ, R19 ;  /* 0x000000ffff047224 */ /* 0x000fce00078e0013 */
.L_x_687:
[----:B------:R-:W2:Y:S01]  /*1e390*/  LDL R2, [R1+0x50] ;  /* 0x0000500001027983 */ /* 0x000ea20000100800 */
[----:B------:R-:W-:Y:S01]  /*1e3a0*/  VIADD R6, R18, 0x1 ;  /* 0x0000000112067836 */ /* 0x000fe20000000000 */
[----:B------:R-:W-:Y:S05]  /*1e3b0*/  YIELD ;  /* 0x0000000000007946 */ /* 0x000fea0003800000 */
[----:B------:R-:W-:Y:S01]  /*1e3c0*/  ISETP.NE.AND P0, PT, R6, 0x2, PT ;  /* 0x000000020600780c */ /* 0x000fe20003f05270 */
[----:B------:R-:W-:Y:S03]  /*1e3d0*/  BSSY B1, `(.L_x_653) ;  /* 0x00000ab000017945 */ /* 0x000fe60003800000 */
[----:B0-----:R-:W-:-:S02]  /*1e3e0*/  SEL R7, RZ, 0x1, P0 ;  /* 0x00000001ff077807 */ /* 0x001fc40000000000 */
[----:B------:R-:W-:Y:S02]  /*1e3f0*/  SEL R6, R6, RZ, P0 ;  /* 0x000000ff06067207 */ /* 0x000fe40000000000 */
[----:B------:R-:W-:Y:S02]  /*1e400*/  LOP3.LUT R7, R28, R7, RZ, 0x3c, !PT ;  /* 0x000000071c077212 */ /* 0x000fe400078e3cff */
[----:B--2---:R-:W-:-:S13]  /*1e410*/  LOP3.LUT P1, RZ, R2, 0x1, RZ, 0xc0, !PT ;  /* 0x0000000102ff7812 */ /* 0x004fda000782c0ff */
[----:B------:R-:W-:Y:S05]  /*1e420*/  @!P1 BRA `(.L_x_654) ;  /* 0x0000000800949947 */ /* 0x000fea0003800000 */
[----:B------:R-:W-:Y:S01]  /*1e430*/  ULDC.64 UR4, c[0x0][0x418] ;  /* 0x0001060000047ab9 */ /* 0x000fe20000000a00 */
[----:B------:R-:W-:Y:S01]  /*1e440*/  IMAD.MOV.U32 R9, RZ, RZ, R0 ;  /* 0x000000ffff097224 */ /* 0x000fe200078e0000 */
        /* <DEDUP_REMOVED lines=19> */
[----:B------:R-:W-:-:S05]  /*1e580*/  LEA.HI.X R5, R2, UR5, R3, 0x2, P0 ;  /* 0x0000000502057c11 */ /* 0x000fca00080f1403 */
[----:B------:R0:W5:Y:S04]  /*1e590*/  LDG.E R4, desc[UR60][R4.64] ;  /* 0x0000003c04047981 */ /* 0x000168000c1e1900 */
.L_x_655:
[----:B------:R-:W-:Y:S01]  /*1e5a0*/  IMAD R3, R6, 0x8, R16 ;  /* 0x0000000806037824 */ /* 0x000fe200078e0210 */
[----:B------:R-:W-:Y:S01]  /*1e5b0*/  SHF.L.U32 R2, R7, 0x1f, RZ ;  /* 0x0000001f07027819 */ /* 0x000fe200000006ff */
[----:B------:R-:W-:Y:S03]  /*1e5c0*/  BSSY B2, `(.L_x_656) ;  /* 0x0000003000027945 */ /* 0x000fe60003800000 */
[----:B------:R-:W1:Y:S02]  /*1e5d0*/  SYNCS.PHASECHK.TRANS64.TRYWAIT P0, [R3+URZ+0x31c40], R2 ;  /* 0x031c4002030075a7 */ /* 0x000e64000800017f */
[----:B-1----:R-:W-:Y:S05]  /*1e5e0*/  @!P0 BRA `(.L_x_657) ;  /* 0x0000004400248947 */ /* 0x002fea0003800000 */
.L_x_796:
[----:B------:R-:W-:Y:S05]  /*1e5f0*/  BSYNC B2 ;  /* 0x0000000000027941 */ /* 0x000fea0003800000 */
.L_x_656:
        /* <DEDUP_REMOVED lines=12> */
.L_x_659:
[----:B------:R-:W-:Y:S05]  /*1e6c0*/  BSYNC B2 ;  /* 0x0000000000027941 */ /* 0x000fea0003800000 */
.L_x_658:
        /* <DEDUP_REMOVED lines=11> */
.L_x_660:
        /* <DEDUP_REMOVED lines=16> */
.L_x_661:
        /* <DEDUP_REMOVED lines=16> */
.L_x_662:
        /* <DEDUP_REMOVED lines=15> */
.L_x_797:
[----:B------:R-:W-:Y:S05]  /*1ea70*/  BSYNC B2 ;  /* 0x0000000000027941 */ /* 0x000fea0003800000 */
.L_x_663:
        /* <DEDUP_REMOVED lines=11> */
.L_x_666:
[----:B------:R-:W-:Y:S05]  /*1eb30*/  BSYNC B2 ;  /* 0x0000000000027941 */ /* 0x000fea0003800000 */
.L_x_665:
        /* <DEDUP_REMOVED lines=10> */
.L_x_667:
        /* <DEDUP_REMOVED lines=15> */
.L_x_668:
        /* <DEDUP_REMOVED lines=15> */
.L_x_669:
        /* <DEDUP_REMOVED lines=12> */
.L_x_654:
[----:B------:R-:W-:Y:S05]  /*1ee80*/  BSYNC B1 ;  /* 0x0000000000017941 */ /* 0x000fea0003800000 */
.L_x_653:
[----:B------:R-:W2:Y:S01]  /*1ee90*/  LDL R2, [R1+0x50] ;  /* 0x0000500001027983 */ /* 0x000ea20000100800 */
[----:B------:R-:W-:Y:S01]  /*1eea0*/  VIADD R18, R6, 0x1 ;  /* 0x0000000106127836 */ /* 0x000fe20000000000 */
[----:B------:R-:W-:Y:S01]  /*1eeb0*/  BSSY B1, `(.L_x_670) ;  /* 0x00000ae000017945 */ /* 0x000fe20003800000 */
[----:B------:R-:W-:-:S03]  /*1eec0*/  VIADD R9, R0, 0xffffffff ;  /* 0xffffffff00097836 */ /* 0x000fc60000000000 */
[----:B------:R-:W-:-:S04]  /*1eed0*/  ISETP.NE.AND P0, PT, R18, 0x2, PT ;  /* 0x000000021200780c */ /* 0x000fc80003f05270 */
[----:B------:R-:W-:Y:S02]  /*1eee0*/  SEL R28, RZ, 0x1, P0 ;  /* 0x00000001ff1c7807 */ /* 0x000fe40000000000 */
        /* <DEDUP_REMOVED lines=27> */
.L_x_672:
[----:B------:R-:W-:Y:S01]  /*1f0a0*/  IMAD R2, R18, 0x8, R16 ;  /* 0x0000000812027824 */ /* 0x000fe200078e0210 */
[----:B------:R-:W-:Y:S01]  /*1f0b0*/  SHF.L.U32 R3, R28, 0x1f, RZ ;  /* 0x0000001f1c037819 */ /* 0x000fe200000006ff */
[----:B------:R-:W-:Y:S03]  /*1f0c0*/  BSSY B2, `(.L_x_673) ;  /* 0x0000003000027945 */ /* 0x000fe60003800000 */
[----:B------:R-:W1:Y:S02]  /*1f0d0*/  SYNCS.PHASECHK.TRANS64.TRYWAIT P0, [R2+URZ+0x31c40], R3 ;  /* 0x031c4003020075a7 */ /* 0x000e64000800017f */
[----:B-1----:R-:W-:Y:S05]  /*1f0e0*/  @!P0 BRA `(.L_x_674) ;  /* 0x00000038008c8947 */ /* 0x002fea0003800000 */
.L_x_798:
[----:B------:R-:W-:Y:S05]  /*1f0f0*/  BSYNC B2 ;  /* 0x0000000000027941 */ /* 0x000fea0003800000 */
.L_x_673:
        /* <DEDUP_REMOVED lines=12> */
.L_x_676:
[----:B------:R-:W-:Y:S05]  /*1f1c0*/  BSYNC B2 ;  /* 0x0000000000027941 */ /* 0x000fea0003800000 */
.L_x_675:
        /* <DEDUP_REMOVED lines=12> */
.L_x_677:
        /* <DEDUP_REMOVED lines=16> */
.L_x_678:
        /* <DEDUP_REMOVED lines=16> */
.L_x_679:
        /* <DEDUP_REMOVED lines=15> */
.L_x_799:
[----:B------:R-:W-:Y:S05]  /*1f580*/  BSYNC B2 ;  /* 0x0000000000027941 */ /* 0x000fea0003800000 */
.L_x_680:
        /* <DEDUP_REMOVED lines=11> */
.L_x_683:
[----:B------:R-:W-:Y:S05]  /*1f640*/  BSYNC B2 ;  /* 0x0000000000027941 */ /* 0x000fea0003800000 */
.L_x_682:
        /* <DEDUP_REMOVED lines=10> */
.L_x_684:
        /* <DEDUP_REMOVED lines=15> */
.L_x_685:
        /* <DEDUP_REMOVED lines=15> */
.L_x_686:
        /* <DEDUP_REMOVED lines=12> */
.L_x_671:
[----:B------:R-:W-:Y:S05]  /*1f990*/  BSYNC B1 ;  /* 0x0000000000017941 */ /* 0x000fea0003800000 */
.L_x_670:
[----:B------:R-:W2:Y:S01]  /*1f9a0*/  LDL R2, [R1+0x8] ;  /* 0x0000080001027983 */ /* 0x000ea20000100800 */
[----:B------:R-:W-:Y:S01]  /*1f9b0*/  VIADD R0, R0, 0xfffffffe ;  /* 0xfffffffe00007836 */ /* 0x000fe20000000000 */
[----:B--2---:R-:W-:-:S13]  /*1f9c0*/  ISETP.GT.AND P0, PT, R9, R2, PT ;  /* 0x000000020900720c */ /* 0x004fda0003f04270 */
[----:B------:R-:W-:Y:S05]  /*1f9d0*/  @P0 BRA `(.L_x_687) ;  /* 0xffffffe8006c0947 */ /* 0x000fea000383ffff */
.L_x_633:
[----:B------:R-:W-:Y:S05]  /*1f9e0*/  BSYNC B0 ;  /* 0x0000000000007941 */ /* 0x000fea0003800000 */
.L_x_632:
        /* <DEDUP_REMOVED lines=8> */
[----:B------:R-:W1:Y:S02]  /*1fa70*/  FLO.U32 R0, UR4 ;  /* 0x0000000400007d00 */ /* 0x000e6400080e0000 */
        /* <DEDUP_REMOVED lines=8> */
.L_x_689:
[----:B------:R-:W-:Y:S05]  /*1fb00*/  BSYNC B0 ;  /* 0x0000000000007941 */ /* 0x000fea0003800000 */
.L_x_688:
[----:B------:R-:W2:Y:S01]  /*1fb10*/  LDL R0, [R1+0x50] ;  /* 0x0000500001007983 */ /* 0x000ea20000100800 */
[----:B------:R-:W-:Y:S01]  /*1fb20*/  BSSY B0, `(.L_x_690) ;  /* 0x0000046000007945 */ /* 0x000fe20003800000 */
[----:B--2---:R-:W-:-:S13]  /*1fb30*/  LOP3.LUT P0, RZ, R0, 0x1, RZ, 0xc0, !PT ;  /* 0x0000000100ff7812 */ /* 0x004fda000780c0ff */
[----:B------:R-:W-:Y:S05]  /*1fb40*/  @!P0 BRA `(.L_x_691) ;  /* 0x00000004000c8947 */ /* 0x000fea0003800000 */
[----:B------:R-:W-:Y:S01]  /*1fb50*/  IMAD R3, R18, 0x8, R16 ;  /* 0x0000000812037824 */ /* 0x000fe200078e0210 */
[----:B------:R-:W-:Y:S01]  /*1fb60*/  SHF.L.U32 R0, R28, 0x1f, RZ ;  /* 0x0000001f1c007819 */ /* 0x000fe200000006ff */
[----:B------:R-:W-:Y:S01]  /*1fb70*/  BSSY B1, `(.L_x_692) ;  /* 0x0000004000017945 */ /* 0x000fe20003800000 */
[----:B------:R-:W-:Y:S02]  /*1fb80*/  ISETP.NE.AND P1, PT, R6, RZ, PT ;  /* 0x000000ff0600720c */ /* 0x000fe40003f25270 */
[----:B------:R-:W1:Y:S02]  /*1fb90*/  SYNCS.PHASECHK.TRANS64.TRYWAIT P0, [R3+URZ+0x31c60], R0 ;  /* 0x031c6000030075a7 */ /* 0x000e64000800017f */
[----:B-1----:R-:W-:Y:S09]  /*1fba0*/  @!P0 BRA `(.L_x_693) ;  /* 0x0000003000048947 */ /* 0x002ff20003800000 */
.L_x_800:
[----:B------:R-:W-:Y:S05]  /*1fbb0*/  BSYNC B1 ;  /* 0x0000000000017941 */ /* 0x000fea0003800000 */
.L_x_692:
        /* <DEDUP_REMOVED lines=9> */
.L_x_695:
[----:B------:R-:W-:Y:S05]  /*1fc50*/  BSYNC B1 ;  /* 0x0000000000017941 */ /* 0x000fea0003800000 */
.L_x_694:
        /* <DEDUP_REMOVED lines=10> */
.L_x_696:
        /* <DEDUP_REMOVED lines=15> */
.L_x_697:
        /* <DEDUP_REMOVED lines=15> */
.L_x_698:
        /* <DEDUP_REMOVED lines=10> */
.L_x_691:
[----:B------:R-:W-:Y:S05]  /*1ff80*/  BSYNC B0 ;  /* 0x0000000000007941 */ /* 0x000fea0003800000 */
.L_x_690:
[----:B------:R-:W-:-:S05]  /*1ff90*/  VIADD R18, R18, 0x1 ;  /* 0x0000000112127836 */ /* 0x000fca0000000000 */
[----:B------:R-:W-:-:S04]  /*1ffa0*/  ISETP.NE.AND P0, PT, R18, 0x2, PT ;  /* 0x000000021200780c */ /* 0x000fc80003f05270 */
[----:B------:R-:W-:Y:S02]  /*1ffb0*/  SEL R3, RZ, 0x1, P0 ;  /* 0x00000001ff037807 */ /* 0x000fe40000000000 */
[----:B------:R-:W-:Y:S02]  /*1ffc0*/  SEL R18, R18, RZ, P0 ;  /* 0x000000ff12127207 */ /* 0x000fe40000000000 */
[----:B------:R-:W-:-:S07]  /*1ffd0*/  LOP3.LUT R28, R28, R3, RZ, 0x3c, !PT ;  /* 0x000000031c1c7212 */ /* 0x000fce00078e3cff */
.L_x_614:
[----:B------:R-:W-:Y:S05]  /*1ffe0*/  BSYNC B7 ;  /* 0x0000000000077941 */ /* 0x000fea0003800000 */
.L_x_612:
[----:B------:R-:W4:Y:S02]  /*1fff0*/  LDL R0, [R1+0x50] ;  /* 0x0000500001007983 */ /* 0x000f240000100800 */
[----:B----4-:R-:W-:-:S13]  /*20000*/  LOP3.LUT P0, RZ, R0, 0x2, RZ, 0xc0, !PT ;  /* 0x0000000200ff7812 */ /* 0x010fda000780c0ff */
[----:B------:R-:W-:Y:S05]  /*20010*/  @!P0 BRA `(.L_x_699) ;  /* 0x0000000000248947 */ /* 0x000fea0003800000 */
[----:B------:R-:W-:Y:S05]  /*20020*/  WARPSYNC.ALL ;  /* 0x0000000000007948 */ /* 0x000fea0003800000 */
[----:B------:R-:W4:Y:S08]  /*20030*/  S2UR UR5, SR_CgaCtaId ;  /* 0x00000000000579c3 */ /* 0x000f300000008800 */
[----:B------:R-:W-:Y:S06]  /*20040*/  BAR.SYNC.DEFER_BLOCKING 0x5, 0x200 ;  /* 0x0148000000007b1d */ /* 0x000fec0000010000 */
[----:B------:R-:W-:-:S02]  /*20050*/  UMOV UR4, 0x400 ;  /* 0x0000040000047882 */ /* 0x000fc40000000000 */
[----:B----4-:R-:W-:-:S06]  /*20060*/  ULEA UR4, UR5, UR4, 0x18 ;  /* 0x0000000405047291 */ /* 0x010fcc000f8ec03f */
[----:B------:R-:W-:-:S05]  /*20070*/  IMAD.U32 R16, RZ, RZ, UR4 ;  /* 0x00000004ff107e24 */ /* 0x000fca000f8e00ff */
[----:B------:R4:W0:Y:S01]  /*20080*/  LDS.128 R24, [R16+0x31cd0] ;  /* 0x031cd00010187984 */ /* 0x0008220000000c00 */
[----:B------:R-:W-:Y:S06]  /*20090*/  BAR.ARV 0x4, 0x200 ;  /* 0x0108000000007b1d */ /* 0x000fec0000002000 */
[----:B------:R-:W-:Y:S05]  /*200a0*/  BRA `(.L_x_700) ;  /* 0x0000000800d07947 */ /* 0x000fea0003800000 */
.L_x_699:
[----:B------:R-:W4:Y:S01]  /*200b0*/  S2R R0, SR_TID.X ;  /* 0x0000000000007919 */ /* 0x000f220000002100 */
[----:B------:R-:W-:Y:S01]  /*200c0*/  UMOV UR4, 0xffffffff ;  /* 0xffffffff00047882 */ /* 0x000fe20000000000 */
[----:B----4-:R-:W-:-:S04]  /*200d0*/  LOP3.LUT R9, R0, 0x1f, RZ, 0xc0, !PT ;  /* 0x0000001f00097812 */ /* 0x010fc800078ec0ff */
[----:B------:R-:W-:Y:S01]  /*200e0*/  ISETP.NE.AND P0, PT, R9, 0x1f, PT ;  /* 0x0000001f0900780c */ /* 0x000fe20003f05270 */
[----:B------:R-:W-:-:S12]  /*200f0*/  BRA.DIV UR4, `(.L_x_701) ;  /* 0x0000002a04c47947 */ /* 0x000fd8000b800000 */
[----:B0-----:R-:W-:Y:S01]  /*20100*/  IMAD.IADD R7, R27, 0x1, R9 ;  /* 0x000000011b077824 */ /* 0x001fe200078e0209 */
[----:B------:R-:W-:-:S04]  /*20110*/  ULDC UR4, c[0x0][0xc3c] ;  /* 0x00030f0000047ab9 */ /* 0x000fc80000000800 */
[----:B------:R-:W-:-:S13]  /*20120*/  ISETP.GE.OR P1, PT, R7, UR4, !P0 ;  /* 0x0000000407007c0c */ /* 0x000fda000c726670 */
[----:B------:R-:W0:Y:S08]  /*20130*/  @!P1 LDC.64 R2, c[0x0][0xc80] ;  /* 0x00032000ff029b82 */ /* 0x000e300000000a00 */
[----:B---3--:R-:W3:Y:S01]  /*20140*/  @!P1 LDC.64 R4, c[0x0][0xc78] ;  /* 0x00031e00ff049b82 */ /* 0x008ee20000000a00 */
[----:B0-----:R-:W-:-:S05]  /*20150*/  @!P1 IMAD.WIDE R2, R7, 0x4, R2 ;  /* 0x0000000407029825 */ /* 0x001fca00078e0202 */
[----:B--2---:R3:W2:Y:S02]  /*20160*/  @!P1 LDG.E R8, desc[UR60][R2.64] ;  /* 0x0000003c02089981 */ /* 0x0046a4000c1e1900 */
[----:B---3--:R-:W-:-:S05]  /*20170*/  @!P1 IMAD.WIDE R2, R7, 0x4, R4 ;  /* 0x0000000407029825 */ /* 0x008fca00078e0204 */
        /* <DEDUP_REMOVED lines=8> */
[----:B-1----:R0:W-:Y:S02]  /*20200*/  SHFL.IDX PT, R6, R24, 0x1, 0x1f ;  /* 0x00201f0018067f89 */ /* 0x0021e400000e0000 */
        /* <DEDUP_REMOVED lines=21> */
.L_x_810:
[----:B------:R-:W-:Y:S02]  /*20360*/  ULDC UR4, c[0x0][0xc38] ;  /* 0x00030e0000047ab9 */ /* 0x000fe40000000800 */
[----:B------:R-:W-:-:S04]  /*20370*/  IMAD.U32 R2, RZ, RZ, UR4 ;  /* 0x00000004ff027e24 */ /* 0x000fc8000f8e00ff */
[----:B-1----:R-:W-:-:S04]  /*20380*/  IMAD R5, R14, R2, RZ ;  /* 0x000000020e057224 */ /* 0x002fc800078e02ff */
[----:B------:R-:W-:-:S05]  /*20390*/  IMAD.IADD R6, R6, 0x1, R5 ;  /* 0x0000000106067824 */ /* 0x000fca00078e0205 */
[----:B------:R-:W-:-:S13]  /*203a0*/  ISETP.GT.AND P6, PT, R6, R0, PT ;  /* 0x000000000600720c */ /* 0x000fda0003fc4270 */
[----:B------:R-:W-:Y:S05]  /*203b0*/  @P6 BRA `(.L_x_702) ;  /* 0x0000000000a46947 */ /* 0x000fea0003800000 */
.L_x_705:
[----:B------:R-:W1:Y:S01]  /*203c0*/  LDC R2, c[0x0][0xc3c] ;  /* 0x00030f00ff027b82 */ /* 0x000e620000000800 */
[----:B------:R-:W-:-:S05]  /*203d0*/  VIADD R27, R27, 0x1f ;  /* 0x0000001f1b1b7836 */ /* 0x000fca0000000000 */
[----:B-1----:R-:W-:-:S13]  /*203e0*/  ISETP.GE.AND P6, PT, R27, R2, PT ;  /* 0x000000021b00720c */ /* 0x002fda0003fc6270 */
[----:B------:R-:W-:Y:S05]  /*203f0*/  @P6 BRA `(.L_x_703) ;  /* 0x0000000400b86947 */ /* 0x000fea0003800000 */
[----:B0-----:R-:W0:Y:S01]  /*20400*/  S2R R3, SR_TID.X ;  /* 0x0000000000037919 */ /* 0x001e220000002100 */
[----:B------:R-:W-:Y:S01]  /*20410*/  IMAD.MOV.U32 R7, RZ, RZ, RZ ;  /* 0x000000ffff077224 */ /* 0x000fe200078e00ff */
        /* <DEDUP_REMOVED lines=29> */
.L_x_818:
[----:B------:R-:W-:Y:S02]  /*205f0*/  ULDC UR4, c[0x0][0xc38] ;  /* 0x00030e0000047ab9 */ /* 0x000fe40000000800 */
[----:B------:R-:W-:-:S04]  /*20600*/  IMAD.U32 R2, RZ, RZ, UR4 ;  /* 0x00000004ff027e24 */ /* 0x000fc8000f8e00ff */
[----:B-1----:R-:W-:-:S04]  /*20610*/  IMAD R5, R14, R2, RZ ;  /* 0x000000020e057224 */ /* 0x002fc800078e02ff */
[----:B------:R-:W-:-:S05]  /*20620*/  IMAD.IADD R6, R5, 0x1, R6 ;  /* 0x0000000105067824 */ /* 0x000fca00078e0206 */
[----:B------:R-:W-:-:S13]  /*20630*/  ISETP.GT.AND P6, PT, R6, R0, PT ;  /* 0x000000000600720c */ /* 0x000fda0003fc4270 */
[----:B------:R-:W-:Y:S05]  /*20640*/  @!P6 BRA `(.L_x_705) ;  /* 0xfffffffc005ce947 */ /* 0x000fea000383ffff */
.L_x_702:
        /* <DEDUP_REMOVED lines=9> */
.L_x_823:
[----:B------:R-:W-:-:S13]  /*206e0*/  ISETP.NE.AND P0, PT, R8, RZ, PT ;  /* 0x000000ff0800720c */ /* 0x000fda0003f05270 */
[----:B------:R-:W-:Y:S05]  /*206f0*/  @!P0 BRA `(.L_x_707) ;  /* 0x0000000000108947 */ /* 0x000fea0003800000 */
[----:B------:R-:W-:Y:S01]  /*20700*/  UMOV UR4, 0xffffffff ;  /* 0xffffffff00047882 */ /* 0x000fe20000000000 */
[----:B------:R-:W-:Y:S02]  /*20710*/  VIADD R12, R5, 0xffffffff ;  /* 0xffffffff050c7836 */ /* 0x000fe40000000000 */
[----:B------:R-:W-:Y:S05]  /*20720*/  BRA.DIV UR4, `(.L_x_708) ;  /* 0x0000002e04887947 */ /* 0x000fea000b800000 */
[----:B------:R4:W0:Y:S02]  /*20730*/  SHFL.IDX PT, R24, R3, R12, 0x1f ;  /* 0x00001f0c03187589 */ /* 0x00082400000e0000 */
.L_x_707:
[-C--:B--2---:R-:W-:Y:S01]  /*20740*/  IABS R8, R7.reuse ;  /* 0x0000000700087213 */ /* 0x084fe20000000000 */
[----:B0-----:R-:W-:Y:S01]  /*20750*/  IMAD R24, R24, R2, R6 ;  /* 0x0000000218187224 */ /* 0x001fe200078e0206 */
[----:B------:R-:W-:Y:S01]  /*20760*/  IABS R6, R7 ;  /* 0x0000000700067213 */ /* 0x000fe20000000000 */
[----:B------:R-:W-:Y:S01]  /*20770*/  IMAD.MOV.U32 R2, RZ, RZ, RZ ;  /* 0x000000ffff027224 */ /* 0x000fe200078e00ff */
[----:B------:R-:W0:Y:S01]  /*20780*/  I2F.RP R9, R8 ;  /* 0x0000000800097306 */ /* 0x000e220000209400 */
[----:B------:R-:W-:Y:S02]  /*20790*/  IMAD.IADD R0, R0, 0x1, -R24 ;  /* 0x0000000100007824 */ /* 0x000fe400078e0a18 */
[----:B------:R-:W-:Y:S02]  /*207a0*/  IMAD.MOV R6, RZ, RZ, -R6 ;  /* 0x000000ffff067224 */ /* 0x000fe400078e0a06 */
[----:B------:R-:W-:-:S03]  /*207b0*/  IMAD.IADD R27, R5, 0x1, R27 ;  /* 0x00000001051b7824 */ /* 0x000fc600078e021b */
[----:B0-----:R-:W4:Y:S02]  /*207c0*/  MUFU.RCP R9, R9 ;  /* 0x0000000900097308 */ /* 0x001f240000001000 */
[----:B----4-:R-:W-:-:S06]  /*207d0*/  VIADD R3, R9, 0xffffffe ;  /* 0x0ffffffe09037836 */ /* 0x010fcc0000000000 */
[----:B------:R-:W0:Y:S02]  /*207e0*/  F2I.FTZ.U32.TRUNC.NTZ R3, R3 ;  /* 0x0000000300037305 */ /* 0x000e24000021f000 */
[----:B0-----:R-:W-:-:S04]  /*207f0*/  IMAD.MOV R11, RZ, RZ, -R3 ;  /* 0x000000ffff0b7224 */ /* 0x001fc800078e0a03 */
[----:B------:R-:W-:-:S04]  /*20800*/  IMAD R11, R11, R8, RZ ;  /* 0x000000080b0b7224 */ /* 0x000fc800078e02ff */
[----:B------:R-:W-:Y:S01]  /*20810*/  IMAD.HI.U32 R2, R3, R11, R2 ;  /* 0x0000000b03027227 */ /* 0x000fe200078e0002 */
[----:B------:R-:W-:-:S05]  /*20820*/  IABS R3, R0 ;  /* 0x0000000000037213 */ /* 0x000fca0000000000 */
[----:B------:R-:W-:-:S04]  /*20830*/  IMAD.HI.U32 R9, R2, R3, RZ ;  /* 0x0000000302097227 */ /* 0x000fc800078e00ff */
[----:B------:R-:W-:Y:S01]  /*20840*/  IMAD R3, R9, R6, R3 ;  /* 0x0000000609037224 */ /* 0x000fe200078e0203 */
[----:B---3--:R-:W-:Y:S01]  /*20850*/  IABS R6, R4 ;  /* 0x0000000400067213 */ /* 0x008fe20000000000 */
[----:B------:R-:W-:-:S03]  /*20860*/  IMAD.MOV.U32 R2, RZ, RZ, RZ ;  /* 0x000000ffff027224 */ /* 0x000fc600078e00ff */
[----:B------:R-:W-:-:S13]  /*20870*/  ISETP.GT.U32.AND P1, PT, R8, R3, PT ;  /* 0x000000030800720c */ /* 0x000fda0003f24070 */
[----:B------:R-:W-:Y:S02]  /*20880*/  @!P1 IMAD.IADD R3, R3, 0x1, -R8 ;  /* 0x0000000103039824 */ /* 0x000fe400078e0a08 */
[----:B------:R-:W-:Y:S01]  /*20890*/  @!P1 VIADD R9, R9, 0x1 ;  /* 0x0000000109099836 */ /* 0x000fe20000000000 */
[----:B------:R-:W-:Y:S02]  /*208a0*/  ISETP.NE.AND P1, PT, R7, RZ, PT ;  /* 0x000000ff0700720c */ /* 0x000fe40003f25270 */
[----:B------:R-:W-:Y:S02]  /*208b0*/  ISETP.GE.U32.AND P0, PT, R3, R8, PT ;  /* 0x000000080300720c */ /* 0x000fe40003f06070 */
[----:B------:R-:W0:Y:S11]  /*208c0*/  I2F.RP R8, R6 ;  /* 0x0000000600087306 */ /* 0x000e360000209400 */
[----:B------:R-:W-:Y:S01]  /*208d0*/  @P0 VIADD R9, R9, 0x1 ;  /* 0x0000000109090836 */ /* 0x000fe20000000000 */
[----:B0-----:R-:W0:Y:S02]  /*208e0*/  MUFU.RCP R8, R8 ;  /* 0x0000000800087308 */ /* 0x001e240000001000 */
[----:B0-----:R-:W-:Y:S01]  /*208f0*/  VIADD R10, R8, 0xffffffe ;  /* 0x0ffffffe080a7836 */ /* 0x001fe20000000000 */
[----:B------:R-:W-:-:S05]  /*20900*/  IABS R8, R4 ;  /* 0x0000000400087213 */ /* 0x000fca0000000000 */
[----:B------:R-:W0:Y:S01]  /*20910*/  F2I.FTZ.U32.TRUNC.NTZ R3, R10 ;  /* 0x0000000a00037305 */ /* 0x000e22000021f000 */
[----:B------:R-:W-:Y:S02]  /*20920*/  IMAD.MOV R8, RZ, RZ, -R8 ;  /* 0x000000ffff087224 */ /* 0x000fe400078e0a08 */
[----:B0-----:R-:W-:-:S04]  /*20930*/  IMAD.MOV R11, RZ, RZ, -R3 ;  /* 0x000000ffff0b7224 */ /* 0x001fc800078e0a03 */
[----:B------:R-:W-:-:S04]  /*20940*/  IMAD R11, R11, R6, RZ ;  /* 0x000000060b0b7224 */ /* 0x000fc800078e02ff */
[----:B------:R-:W-:Y:S01]  /*20950*/  IMAD.HI.U32 R2, R3, R11, R2 ;  /* 0x0000000b03027227 */ /* 0x000fe200078e0002 */
[----:B------:R-:W-:-:S04]  /*20960*/  LOP3.LUT R3, R0, R7, RZ, 0x3c, !PT ;  /* 0x0000000700037212 */ /* 0x000fc800078e3cff */
        /* <DEDUP_REMOVED lines=23> */
.L_x_703:
[----:B------:R-:W-:Y:S01]  /*20ae0*/  UMOV UR4, URZ ;  /* 0x0000003f00047c82 */ /* 0x000fe20008000000 */
[----:B------:R-:W-:Y:S01]  /*20af0*/  UMOV UR5, URZ ;  /* 0x0000003f00057c82 */ /* 0x000fe20008000000 */
[----:B------:R-:W-:Y:S01]  /*20b00*/  ULDC UR6, c[0x0][0xc3c] ;  /* 0x00030f0000067ab9 */ /* 0x000fe20000000800 */
[----:B------:R-:W-:Y:S02]  /*20b10*/  IMAD.MOV.U32 R24, RZ, RZ, R0 ;  /* 0x000000ffff187224 */ /* 0x000fe400078e0000 */
[----:B------:R-:W-:Y:S02]  /*20b20*/  IMAD.U32 R25, RZ, RZ, UR4 ;  /* 0x00000004ff197e24 */ /* 0x000fe4000f8e00ff */
[----:B------:R-:W-:Y:S02]  /*20b30*/  IMAD.U32 R26, RZ, RZ, UR5 ;  /* 0x00000005ff1a7e24 */ /* 0x000fe4000f8e00ff */
[----:B------:R-:W-:-:S07]  /*20b40*/  IMAD.U32 R27, RZ, RZ, UR6 ;  /* 0x00000006ff1b7e24 */ /* 0x000fce000f8e00ff */
.L_x_709:
        /* <DEDUP_REMOVED lines=10> */
.L_x_700:
[----:B------:R-:W-:Y:S02]  /*20bf0*/  ULDC UR4, c[0x0][0xc3c] ;  /* 0x00030f0000047ab9 */ /* 0x000fe40000000800 */
[----:B0-----:R-:W-:-:S13]  /*20c00*/  ISETP.GE.AND P0, PT, R27, UR4, PT ;  /* 0x000000041b007c0c */ /* 0x001fda000bf06270 */
[----:B------:R-:W-:Y:S05]  /*20c10*/  @!P0 BRA `(.L_x_710) ;  /* 0xffffff90007c8947 */ /* 0x000fea000383ffff */
[----:B------:R-:W-:Y:S05]  /*20c20*/  BSYNC B8 ;  /* 0x0000000000087941 */ /* 0x000fea0003800000 */
.L_x_564:
[----:B0-----:R-:W5:Y:S01]  /*20c30*/  LDL.LU R0, [R1+0x34] ;  /* 0x0000340001007983 */ /* 0x001f620000300800 */
[----:B------:R-:W-:Y:S01]  /*20c40*/  BSSY B0, `(.L_x_711) ;  /* 0x000000b000007945 */ /* 0x000fe20003800000 */
[----:B-1-3--:R-:W0:Y:S01]  /*20c50*/  S2R R5, SR_CgaCtaId ;  /* 0x0000000000057919 */ /* 0x00ae220000008800 */
[----:B-----5:R-:W-:-:S05]  /*20c60*/  VIADD R0, R0, 0x1 ;  /* 0x0000000100007836 */ /* 0x020fca0000000000 */
        /* <DEDUP_REMOVED lines=8> */
.L_x_826:
[----:B------:R-:W-:Y:S05]  /*20cf0*/  BSYNC B0 ;  /* 0x0000000000007941 */ /* 0x000fea0003800000 */
.L_x_711:
[----:B------:R-:W-:-:S03]  /*20d00*/  UMOV UR4, 0xffffffff ;  /* 0xffffffff00047882 */ /* 0x000fc60000000000 */
[----:B------:R-:W-:Y:S05]  /*20d10*/  BRA.DIV UR4, `(.L_x_713) ;  /* 0x0000002a04487947 */ /* 0x000fea000b800000 */
[----:B0-----:R-:W0:Y:S02]  /*20d20*/  S2R R0, SR_TID.X ;  /* 0x0000000000007919 */ /* 0x001e240000002100 */
[----:B0-----:R-:W-:-:S04]  /*20d30*/  SHF.R.U32.HI R0, RZ, 0x5, R0 ;  /* 0x00000005ff007819 */ /* 0x001fc80000011600 */
[----:B------:R-:W-:-:S05]  /*20d40*/  LOP3.LUT R0, R0, 0x3, RZ, 0xc0, !PT ;  /* 0x0000000300007812 */ /* 0x000fca00078ec0ff */
[----:B------:R0:W1:Y:S02]  /*20d50*/  SHFL.IDX PT, R14, R0, RZ, 0x1f ;  /* 0x00001fff000e7589 */ /* 0x00006400000e0000 */
.L_x_829:
[----:B-1----:R-:W-:-:S13]  /*20d60*/  ISETP.NE.AND P0, PT, R14, RZ, PT ;  /* 0x000000ff0e00720c */ /* 0x002fda0003f05270 */
[----:B------:R-:W-:Y:S05]  /*20d70*/  @P0 BRA `(.L_x_410) ;  /* 0x0000000000880947 */ /* 0x000fea0003800000 */
[----:B------:R-:W-:-:S03]  /*20d80*/  UMOV UR4, 0xffffffff ;  /* 0xffffffff00047882 */ /* 0x000fc60000000000 */
[----:B------:R-:W-:Y:S05]  /*20d90*/  BRA.DIV UR4, `(.L_x_714) ;  /* 0x0000002a045c7947 */ /* 0x000fea000b800000 */
[----:B------:R-:W-:-:S13]  /*20da0*/  ELECT P6, URZ, PT ;  /* 0x00000000003f782f */ /* 0x000fda00038c0000 */
.L_x_832:
[----:B------:R-:W-:Y:S05]  /*20db0*/  @!P6 BRA `(.L_x_410) ;  /* 0x000000000078e947 */ /* 0x000fea0003800000 */
[----:B0-----:R-:W3:Y:S02]  /*20dc0*/  LDL.LU R0, [R1+0x58] ;  /* 0x0000580001007983 */ /* 0x001ee40000300800 */
[----:B---3--:R-:W-:-:S04]  /*20dd0*/  LOP3.LUT R0, R0, 0x2, RZ, 0xfc, !PT ;  /* 0x0000000200007812 */ /* 0x008fc800078efcff */
[----:B------:R-:W-:-:S13]  /*20de0*/  ISETP.NE.AND P2, PT, R0, 0x3, PT ;  /* 0x000000030000780c */ /* 0x000fda0003f45270 */
[----:B------:R-:W-:Y:S05]  /*20df0*/  @!P2 BRA `(.L_x_715) ;  /* 0x000000000004a947 */ /* 0x000fea0003800000 */
[----:B------:R-:W-:Y:S01]  /*20e00*/  BPT.TRAP 0x1 ;  /* 0x000000040000795c */ /* 0x000fe20000300000 */
.L_x_715:
        /* <DEDUP_REMOVED lines=12> */
.L_x_833:
[----:B------:R-:W1:Y:S02]  /*20ed0*/  SYNCS.PHASECHK.TRANS64.TRYWAIT P0, [R3+URZ], R0 ;  /* 0x00000000030075a7 */ /* 0x000e64000800017f */
[----:B-1----:R-:W-:Y:S05]  /*20ee0*/  @!P0 BRA `(.L_x_717) ;  /* 0x00000028003c8947 */ /* 0x002fea0003800000 */
.L_x_834:
[----:B------:R-:W-:Y:S05]  /*20ef0*/  @!P2 BRA `(.L_x_718) ;  /* 0x000000000004a947 */ /* 0x000fea0003800000 */
[----:B------:R-:W-:Y:S01]  /*20f00*/  BPT.TRAP 0x1 ;  /* 0x000000040000795c */ /* 0x000fe20000300000 */
.L_x_718:
[----:B-1----:R-:W-:-:S04]  /*20f10*/  VIADD R3, R9, 0x31c60 ;  /* 0x00031c6009037836 */ /* 0x002fc80000000000 */
[----:B------:R-:W-:-:S04]  /*20f20*/  IMAD R5, R18, 0x8, R3 ;  /* 0x0000000812057824 */ /* 0x000fc800078e0203 */
[----:B------:R-:W1:Y:S02]  /*20f30*/  SYNCS.PHASECHK.TRANS64.TRYWAIT P0, [R5+URZ], R2 ;  /* 0x00000002050075a7 */ /* 0x000e64000800017f */
[----:B-1----:R-:W-:Y:S05]  /*20f40*/  @!P0 BRA `(.L_x_719) ;  /* 0x0000002800388947 */ /* 0x002fea0003800000 */
.L_x_835:
[----:B------:R-:W-:-:S07]  /*20f50*/  IMAD R3, R4, 0x8, R3 ;  /* 0x0000000804037824 */ /* 0x000fce00078e0203 */
.L_x_720:
[----:B---3--:R3:W0:Y:S02]  /*20f60*/  SYNCS.PHASECHK.TRANS64.TRYWAIT P0, [R3+URZ], R0 ;  /* 0x00000000030075a7 */ /* 0x008624000800017f */
[----:B0-----:R-:W-:Y:S05]  /*20f70*/  @!P0 NANOSLEEP.SYNCS 0x989680 ;  /* 0x009896800000895d */ /* 0x001fea0003900000 */
[----:B------:R-:W0:Y:S02]  /*20f80*/  @!P0 SYNCS.PHASECHK.TRANS64 P0, [R3+URZ], R0 ;  /* 0x00000000030085a7 */ /* 0x000e24000800007f */
[----:B0-----:R-:W-:Y:S05]  /*20f90*/  @!P0 BRA `(.L_x_720) ;  /* 0xfffffffc00f08947 */ /* 0x001fea000383ffff */
.L_x_410:
[----:B------:R-:W-:Y:S05]  /*20fa0*/  BSYNC B9 ;  /* 0x0000000000097941 */ /* 0x000fea0003800000 */
.L_x_407:
[----:B------:R-:W-:Y:S05]  /*20fb0*/  EXIT ;  /* 0x000000000000794d */ /* 0x000fea0003800000 */
.L_x_428:
[----:B0-----:R0:W1:Y:S02]  /*20fc0*/  SYNCS.PHASECHK.TRANS64.TRYWAIT P5, [R21+URZ+0x31c90], R91 ;  /* 0x031c905b150075a7 */ /* 0x00106400080a017f */
[----:B-1----:R-:W-:Y:S05]  /*20fd0*/  @!P5 NANOSLEEP.SYNCS 0x989680 ;  /* 0x009896800000d95d */ /* 0x002fea0003900000 */
[----:B------:R-:W1:Y:S02]  /*20fe0*/  @!P5 SYNCS.PHASECHK.TRANS64 P5, [R21+URZ+0x31c90], R91 ;  /* 0x031c905b1500d5a7 */ /* 0x000e6400080a007f */
[----:B-1----:R-:W-:Y:S05]  /*20ff0*/  @!P5 BRA `(.L_x_428) ;  /* 0xfffffffc00f0d947 */ /* 0x002fea000383ffff */
[----:B------:R-:W-:Y:S05]  /*21000*/  BRA `(.L_x_721) ;  /* 0xfffffe24001c7947 */ /* 0x000fea000383ffff */
.L_x_456:
[----:B0-----:R0:W1:Y:S02]  /*21010*/  SYNCS.PHASECHK.TRANS64.TRYWAIT P5, [R21+URZ+0x31c90], R91 ;  /* 0x031c905b150075a7 */ /* 0x00106400080a017f */
[----:B-1----:R-:W-:Y:S05]  /*21020*/  @!P5 NANOSLEEP.SYNCS 0x989680 ;  /* 0x009896800000d95d */ /* 0x002fea0003900000 */
[----:B------:R-:W1:Y:S02]  /*21030*/  @!P5 SYNCS.PHASECHK.TRANS64 P5, [R21+URZ+0x31c90], R91 ;  /* 0x031c905b1500d5a7 */ /* 0x000e6400080a007f */
[----:B-1----:R-:W-:Y:S05]  /*21040*/  @!P5 BRA `(.L_x_456) ;  /* 0xfffffffc00f0d947 */ /* 0x002fea000383ffff */
[----:B------:R-:W-:Y:S05]  /*21050*/  BRA `(.L_x_722) ;  /* 0xfffffe3c00c07947 */ /* 0x000fea000383ffff */
.L_x_469:
[----:B0-----:R0:W1:Y:S02]  /*21060*/  SYNCS.PHASECHK.TRANS64.TRYWAIT P4, [R21+URZ+0x31c90], R91 ;  /* 0x031c905b150075a7 */ /* 0x001064000808017f */
[----:B-1----:R-:W-:Y:S05]  /*21070*/  @!P4 NANOSLEEP.SYNCS 0x989680 ;  /* 0x009896800000c95d */ /* 0x002fea0003900000 */
[----:B------:R-:W1:Y:S02]  /*21080*/  @!P4 SYNCS.PHASECHK.TRANS64 P4, [R21+URZ+0x31c90], R91 ;  /* 0x031c905b1500c5a7 */ /* 0x000e64000808007f */
[----:B-1----:R-:W-:Y:S05]  /*21090*/  @!P4 BRA `(.L_x_469) ;  /* 0xfffffffc00f0c947 */ /* 0x002fea000383ffff */
[----:B------:R-:W-:Y:S05]  /*210a0*/  BRA `(.L_x_723) ;  /* 0xfffffe58005c7947 */ /* 0x000fea000383ffff */
.L_x_473:
[----:B--2---:R2:W3:Y:S02]  /*210b0*/  SYNCS.PHASECHK.TRANS64.TRYWAIT P3, [R21+URZ+0x31cb0], R91 ;  /* 0x031cb05b150075a7 */ /* 0x0044e4000806017f */
[----:B---3--:R-:W-:Y:S05]  /*210c0*/  @!P3 NANOSLEEP.SYNCS 0x989680 ;  /* 0x009896800000b95d */ /* 0x008fea0003900000 */
[----:B------:R-:W3:Y:S02]  /*210d0*/  @!P3 SYNCS.PHASECHK.TRANS64 P3, [R21+URZ+0x31cb0], R91 ;  /* 0x031cb05b1500b5a7 */ /* 0x000ee4000806007f */
[----:B---3--:R-:W-:Y:S05]  /*210e0*/  @!P3 BRA `(.L_x_473) ;  /* 0xfffffffc00f0b947 */ /* 0x008fea000383ffff */
[----:B------:R-:W-:Y:S05]  /*210f0*/  BRA `(.L_x_724) ;  /* 0xfffffe5800f47947 */ /* 0x000fea000383ffff */
.L_x_481:
[----:B------:R-:W-:Y:S01]  /*21100*/  BSSY B0, `(.L_x_725) ;  /* 0x0000007000007945 */ /* 0x000fe20003800000 */
[----:B------:R-:W-:Y:S02]  /*21110*/  IMAD.MOV.U32 R12, RZ, RZ, RZ ;  /* 0x000000ffff0c7224 */ /* 0x000fe400078e00ff */
[----:B------:R-:W-:Y:S02]  /*21120*/  IMAD.MOV.U32 R11, RZ, RZ, 0x1f ;  /* 0x0000001fff0b7424 */ /* 0x000fe400078e00ff */
[----:B------:R-:W-:-:S07]  /*21130*/  IMAD.MOV.U32 R15, RZ, RZ, -0x1 ;  /* 0xffffffffff0f7424 */ /* 0x000fce00078e00ff */
[----:B-----5:R-:W-:Y:S05]  /*21140*/  WARPSYNC.COLLECTIVE R15, `(.L_x_726) ;  /* 0x000000000f087348 */ /* 0x020fea0003c00000 */
[----:B------:R0:W1:Y:S02]  /*21150*/  SHFL.IDX P6, R14, R13, R12, R11 ;  /* 0x0000000c0d0e7389 */ /* 0x00006400000c000b */
[----:B01---5:R-:W-:Y:S01]  /*21160*/  ENDCOLLECTIVE ;  /* 0x000000000000791b */ /* 0x023fe20003800000 */
.L_x_726:
[----:B------:R-:W-:Y:S05]  /*21170*/  BSYNC B0 ;  /* 0x0000000000007941 */ /* 0x000fea0003800000 */
.L_x_725:
[----:B------:R0:W-:Y:S01]  /*21180*/  STL [R1+0x7c], R14 ;  /* 0x00007c0e01007387 */ /* 0x0001e20000100800 */
[----:B------:R-:W-:Y:S05]  /*21190*/  BRA `(.L_x_727) ;  /* 0xfffffe6000f87947 */ /* 0x000fea000383ffff */
.L_x_492:
[----:B------:R-:W-:Y:S01]  /*211a0*/  BSSY B1, `(.L_x_728) ;  /* 0x0000008000017945 */ /* 0x000fe20003800000 */
[----:B------:R-:W-:Y:S02]  /*211b0*/  IMAD.MOV.U32 R13, RZ, RZ, R25 ;  /* 0x000000ffff0d7224 */ /* 0x000fe400078e0019 */
[----:B------:R-:W-:Y:S02]  /*211c0*/  IMAD.MOV.U32 R12, RZ, RZ, RZ ;  /* 0x000000ffff0c7224 */ /* 0x000fe400078e00ff */
[----:B------:R-:W-:Y:S02]  /*211d0*/  IMAD.MOV.U32 R11, RZ, RZ, 0x1e1f ;  /* 0x00001e1fff0b7424 */ /* 0x000fe400078e00ff */
[----:B------:R-:W-:-:S07]  /*211e0*/  IMAD.MOV.U32 R15, RZ, RZ, -0x1 ;  /* 0xffffffffff0f7424 */ /* 0x000fce00078e00ff */
[----:B0-----:R-:W-:Y:S05]  /*211f0*/  WARPSYNC.COLLECTIVE R15, `(.L_x_729) ;  /* 0x000000000f087348 */ /* 0x001fea0003c00000 */
[----:B0-----:R0:W1:Y:S02]  /*21200*/  SHFL.IDX P6, R14, R13, R12, R11 ;  /* 0x0000000c0d0e7389 */ /* 0x00106400000c000b */
[----:B01----:R-:W-:Y:S01]  /*21210*/  ENDCOLLECTIVE ;  /* 0x000000000000791b */ /* 0x003fe20003800000 */
.L_x_729:
[----:B------:R-:W-:Y:S05]  /*21220*/  BSYNC B1 ;  /* 0x0000000000017941 */ /* 0x000fea0003800000 */
.L_x_728:
[----:B------:R-:W-:Y:S02]  /*21230*/  IMAD.MOV.U32 R13, RZ, RZ, R24 ;  /* 0x000000ffff0d7224 */ /* 0x000fe400078e0018 */
[----:B------:R-:W-:Y:S02]  /*21240*/  IMAD.MOV.U32 R12, RZ, RZ, RZ ;  /* 0x000000ffff0c7224 */ /* 0x000fe400078e00ff */
[----:B------:R-:W-:Y:S02]  /*21250*/  IMAD.MOV.U32 R11, RZ, RZ, 0x1e1f ;  /* 0x00001e1fff0b7424 */ /* 0x000fe400078e00ff */
[----:B------:R-:W-:Y:S02]  /*21260*/  IMAD.MOV.U32 R15, RZ, RZ, -0x1 ;  /* 0xffffffffff0f7424 */ /* 0x000fe400078e00ff */
[----:B------:R-:W-:-:S07]  /*21270*/  IMAD.MOV.U32 R3, RZ, RZ, R14 ;  /* 0x000000ffff037224 */ /* 0x000fce00078e000e */
[----:B------:R-:W-:Y:S05]  /*21280*/  WARPSYNC.COLLECTIVE R15, `(.L_x_730) ;  /* 0x000000000f087348 */ /* 0x000fea0003c00000 */
[----:B------:R0:W1:Y:S02]  /*21290*/  SHFL.IDX P6, R14, R13, R12, R11 ;  /* 0x0000000c0d0e7389 */ /* 0x00006400000c000b */
[----:B01----:R-:W-:Y:S01]  /*212a0*/  ENDCOLLECTIVE ;  /* 0x000000000000791b */ /* 0x003fe20003800000 */
.L_x_730:
[----:B------:R-:W-:Y:S02]  /*212b0*/  IMAD.MOV.U32 R13, RZ, RZ, R27 ;  /* 0x000000ffff0d7224 */ /* 0x000fe400078e001b */
[----:B------:R-:W-:-:S07]  /*212c0*/  IMAD.MOV.U32 R0, RZ, RZ, R14 ;  /* 0x000000ffff007224 */ /* 0x000fce00078e000e */
[----:B------:R-:W-:Y:S05]  /*212d0*/  WARPSYNC.COLLECTIVE R15, `(.L_x_731) ;  /* 0x000000000f087348 */ /* 0x000fea0003c00000 */
[----:B------:R0:W1:Y:S02]  /*212e0*/  SHFL.IDX P6, R14, R13, R12, R11 ;  /* 0x0000000c0d0e7389 */ /* 0x00006400000c000b */
[----:B01----:R-:W-:Y:S01]  /*212f0*/  ENDCOLLECTIVE ;  /* 0x000000000000791b */ /* 0x003fe20003800000 */
.L_x_731:
[----:B------:R-:W-:Y:S02]  /*21300*/  IMAD.MOV.U32 R13, RZ, RZ, R26 ;  /* 0x000000ffff0d7224 */ /* 0x000fe400078e001a */
[----:B------:R-:W-:-:S07]  /*21310*/  IMAD.MOV.U32 R5, RZ, RZ, R14 ;  /* 0x000000ffff057224 */ /* 0x000fce00078e000e */
[----:B------:R-:W-:Y:S05]  /*21320*/  WARPSYNC.COLLECTIVE R15, `(.L_x_732) ;  /* 0x000000000f087348 */ /* 0x000fea0003c00000 */
[----:B------:R0:W1:Y:S02]  /*21330*/  SHFL.IDX P6, R14, R13, R12, R11 ;  /* 0x0000000c0d0e7389 */ /* 0x00006400000c000b */
[----:B01----:R-:W-:Y:S01]  /*21340*/  ENDCOLLECTIVE ;  /* 0x000000000000791b */ /* 0x003fe20003800000 */
.L_x_732:
[----:B------:R-:W-:Y:S01]  /*21350*/  IMAD.MOV.U32 R4, RZ, RZ, R14 ;  /* 0x000000ffff047224 */ /* 0x000fe200078e000e */
[----:B------:R-:W-:Y:S06]  /*21360*/  BRA `(.L_x_733) ;  /* 0xfffffe6800007947 */ /* 0x000fec000383ffff */
.L_x_496:
[----:B0-----:R0:W1:Y:S02]  /*21370*/  SYNCS.PHASECHK.TRANS64.TRYWAIT P1, [R16+URZ+0x31c00], R3 ;  /* 0x031c0003100075a7 */ /* 0x001064000802017f */
[----:B-1----:R-:W-:Y:S05]  /*21380*/  @!P1 NANOSLEEP.SYNCS 0x989680 ;  /* 0x009896800000995d */ /* 0x002fea0003900000 */
[----:B------:R-:W1:Y:S02]  /*21390*/  @!P1 SYNCS.PHASECHK.TRANS64 P1, [R16+URZ+0x31c00], R3 ;  /* 0x031c0003100095a7 */ /* 0x000e64000802007f */
[----:B-1----:R-:W-:Y:S05]  /*213a0*/  @!P1 BRA `(.L_x_496) ;  /* 0xfffffffc00f09947 */ /* 0x002fea000383ffff */
[----:B------:R-:W-:Y:S05]  /*213b0*/  BRA `(.L_x_734) ;  /* 0xfffffe7000487947 */ /* 0x000fea000383ffff */
.L_x_508:
        /* <DEDUP_REMOVED lines=8> */
.L_x_736:
[----:B------:R-:W-:Y:S05]  /*21440*/  BSYNC B1 ;  /* 0x0000000000017941 */ /* 0x000fea0003800000 */
.L_x_735:
        /* <DEDUP_REMOVED lines=8> */
.L_x_737:
[----:B------:R-:W-:Y:S02]  /*214d0*/  IMAD.MOV.U32 R21, RZ, RZ, R3 ;  /* 0x000000ffff157224 */ /* 0x000fe400078e0003 */
[----:B------:R-:W-:Y:S02]  /*214e0*/  IMAD.MOV.U32 R13, RZ, RZ, R27 ;  /* 0x000000ffff0d7224 */ /* 0x000fe400078e001b */
[----:B------:R-:W-:-:S07]  /*214f0*/  IMAD.MOV.U32 R0, RZ, RZ, R14 ;  /* 0x000000ffff007224 */ /* 0x000fce00078e000e */
[----:B------:R-:W-:Y:S05]  /*21500*/  WARPSYNC.COLLECTIVE R15, `(.L_x_738) ;  /* 0x000000000f087348 */ /* 0x000fea0003c00000 */
[----:B------:R0:W1:Y:S02]  /*21510*/  SHFL.IDX P6, R14, R13, R12, R11 ;  /* 0x0000000c0d0e7389 */ /* 0x00006400000c000b */
[----:B01----:R-:W-:Y:S01]  /*21520*/  ENDCOLLECTIVE ;  /* 0x000000000000791b */ /* 0x003fe20003800000 */
.L_x_738:
[----:B------:R-:W-:Y:S02]  /*21530*/  IMAD.MOV.U32 R20, RZ, RZ, R0 ;  /* 0x000000ffff147224 */ /* 0x000fe400078e0000 */
[----:B------:R-:W-:Y:S02]  /*21540*/  IMAD.MOV.U32 R13, RZ, RZ, R26 ;  /* 0x000000ffff0d7224 */ /* 0x000fe400078e001a */
[----:B------:R-:W-:-:S07]  /*21550*/  IMAD.MOV.U32 R5, RZ, RZ, R14 ;  /* 0x000000ffff057224 */ /* 0x000fce00078e000e */
[----:B------:R-:W-:Y:S05]  /*21560*/  WARPSYNC.COLLECTIVE R15, `(.L_x_739) ;  /* 0x000000000f087348 */ /* 0x000fea0003c00000 */
[----:B------:R0:W1:Y:S02]  /*21570*/  SHFL.IDX P6, R14, R13, R12, R11 ;  /* 0x0000000c0d0e7389 */ /* 0x00006400000c000b */
[----:B01----:R-:W-:Y:S01]  /*21580*/  ENDCOLLECTIVE ;  /* 0x000000000000791b */ /* 0x003fe20003800000 */
.L_x_739:
[----:B------:R-:W-:Y:S05]  /*21590*/  BRA `(.L_x_740) ;  /* 0xfffffe8000f47947 */ /* 0x000fea000383ffff */
.L_x_512:
[----:B0-----:R0:W1:Y:S02]  /*215a0*/  SYNCS.PHASECHK.TRANS64.TRYWAIT P1, [R16+URZ+0x31c00], R3 ;  /* 0x031c0003100075a7 */ /* 0x001064000802017f */
[----:B-1----:R-:W-:Y:S05]  /*215b0*/  @!P1 NANOSLEEP.SYNCS 0x989680 ;  /* 0x009896800000995d */ /* 0x002fea0003900000 */
[----:B------:R-:W1:Y:S02]  /*215c0*/  @!P1 SYNCS.PHASECHK.TRANS64 P1, [R16+URZ+0x31c00], R3 ;  /* 0x031c0003100095a7 */ /* 0x000e64000802007f */
[----:B-1----:R-:W-:Y:S05]  /*215d0*/  @!P1 BRA `(.L_x_512) ;  /* 0xfffffffc00f09947 */ /* 0x002fea000383ffff */
[----:B------:R-:W-:Y:S05]  /*215e0*/  BRA `(.L_x_741) ;  /* 0xfffffe8800bc7947 */ /* 0x000fea000383ffff */
.L_x_520:
[----:B-1----:R1:W3:Y:S02]  /*215f0*/  SYNCS.PHASECHK.TRANS64.TRYWAIT P1, [R0+URZ+0x31c30], R5 ;  /* 0x031c3005000075a7 */ /* 0x0022e4000802017f */
[----:B---3--:R-:W-:Y:S05]  /*21600*/  @!P1 NANOSLEEP.SYNCS 0x989680 ;  /* 0x009896800000995d */ /* 0x008fea0003900000 */
[----:B------:R-:W3:Y:S02]  /*21610*/  @!P1 SYNCS.PHASECHK.TRANS64 P1, [R0+URZ+0x31c30], R5 ;  /* 0x031c3005000095a7 */ /* 0x000ee4000802007f */
[----:B---3--:R-:W-:Y:S05]  /*21620*/  @!P1 BRA `(.L_x_520) ;  /* 0xfffffffc00f09947 */ /* 0x008fea000383ffff */
[----:B------:R-:W-:Y:S05]  /*21630*/  BRA `(.L_x_519) ;  /* 0xfffffea000c47947 */ /* 0x000fea000383ffff */
.L_x_526:
[----:B-1----:R1:W2:Y:S02]  /*21640*/  SYNCS.PHASECHK.TRANS64.TRYWAIT P3, [R14+URZ+0x31c30], R15 ;  /* 0x031c300f0e0075a7 */ /* 0x0022a4000806017f */
[----:B--2---:R-:W-:Y:S05]  /*21650*/  @!P3 NANOSLEEP.SYNCS 0x989680 ;  /* 0x009896800000b95d */ /* 0x004fea0003900000 */
[----:B------:R-:W2:Y:S02]  /*21660*/  @!P3 SYNCS.PHASECHK.TRANS64 P3, [R14+URZ+0x31c30], R15 ;  /* 0x031c300f0e00b5a7 */ /* 0x000ea4000806007f */
[----:B--2---:R-:W-:Y:S05]  /*21670*/  @!P3 BRA `(.L_x_526) ;  /* 0xfffffffc00f0b947 */ /* 0x004fea000383ffff */
[----:B------:R-:W-:Y:S05]  /*21680*/  BRA `(.L_x_525) ;  /* 0xfffffeec00a87947 */ /* 0x000fea000383ffff */
.L_x_530:
[----:B-1----:R1:W2:Y:S02]  /*21690*/  SYNCS.PHASECHK.TRANS64.TRYWAIT P2, [R15+URZ+0x31c50], R14 ;  /* 0x031c500e0f0075a7 */ /* 0x0022a4000804017f */
[----:B--2---:R-:W-:Y:S05]  /*216a0*/  @!P2 NANOSLEEP.SYNCS 0x989680 ;  /* 0x009896800000a95d */ /* 0x004fea0003900000 */
[----:B------:R-:W2:Y:S02]  /*216b0*/  @!P2 SYNCS.PHASECHK.TRANS64 P2, [R15+URZ+0x31c50], R14 ;  /* 0x031c500e0f00a5a7 */ /* 0x000ea4000804007f */
[----:B--2---:R-:W-:Y:S05]  /*216c0*/  @!P2 BRA `(.L_x_530) ;  /* 0xfffffffc00f0a947 */ /* 0x004fea000383ffff */
[----:B------:R-:W-:Y:S05]  /*216d0*/  BRA `(.L_x_527) ;  /* 0xffffff1400247947 */ /* 0x000fea000383ffff */
.L_x_535:
[----:B--2---:R2:W3:Y:S02]  /*216e0*/  SYNCS.PHASECHK.TRANS64.TRYWAIT P0, [R0+URZ+0x31c50], R3 ;  /* 0x031c5003000075a7 */ /* 0x0044e4000800017f */
[----:B---3--:R-:W-:Y:S05]  /*216f0*/  @!P0 NANOSLEEP.SYNCS 0x989680 ;  /* 0x009896800000895d */ /* 0x008fea0003900000 */
[----:B------:R-:W3:Y:S02]  /*21700*/  @!P0 SYNCS.PHASECHK.TRANS64 P0, [R0+URZ+0x31c50], R3 ;  /* 0x031c5003000085a7 */ /* 0x000ee4000800007f */
[----:B---3--:R-:W-:Y:S05]  /*21710*/  @!P0 BRA `(.L_x_535) ;  /* 0xfffffffc00f08947 */ /* 0x008fea000383ffff */
[----:B------:R-:W-:Y:S05]  /*21720*/  BRA `(.L_x_534) ;  /* 0xffffff4000607947 */ /* 0x000fea000383ffff */
.L_x_540:
[----:B------:R-:W-:Y:S02]  /*21730*/  IMAD.MOV.U32 R13, RZ, RZ, R2 ;  /* 0x000000ffff0d7224 */ /* 0x000fe400078e0002 */
[----:B------:R-:W-:Y:S02]  /*21740*/  IMAD.MOV.U32 R12, RZ, RZ, RZ ;  /* 0x000000ffff0c7224 */ /* 0x000fe400078e00ff */
[----:B------:R-:W-:Y:S02]  /*21750*/  IMAD.MOV.U32 R11, RZ, RZ, 0x1c1f ;  /* 0x00001c1fff0b7424 */ /* 0x000fe400078e00ff */
[----:B------:R-:W-:-:S07]  /*21760*/  IMAD.MOV.U32 R15, RZ, RZ, -0x1 ;  /* 0xffffffffff0f7424 */ /* 0x000fce00078e00ff */
[----:B-----5:R-:W-:Y:S05]  /*21770*/  WARPSYNC.COLLECTIVE R15, `(.L_x_742) ;  /* 0x000000000f087348 */ /* 0x020fea0003c00000 */
[----:B------:R0:W1:Y:S02]  /*21780*/  SHFL.IDX P6, R14, R13, R12, R11 ;  /* 0x0000000c0d0e7389 */ /* 0x00006400000c000b */
[----:B01---5:R-:W-:Y:S01]  /*21790*/  ENDCOLLECTIVE ;  /* 0x000000000000791b */ /* 0x023fe20003800000 */
.L_x_742:
[----:B------:R-:W-:Y:S02]  /*217a0*/  IMAD.MOV.U32 R13, RZ, RZ, R0 ;  /* 0x000000ffff0d7224 */ /* 0x000fe400078e0000 */
[----:B------:R-:W-:-:S07]  /*217b0*/  IMAD.MOV.U32 R3, RZ, RZ, R14 ;  /* 0x000000ffff037224 */ /* 0x000fce00078e000e */
[----:B------:R-:W-:Y:S05]  /*217c0*/  WARPSYNC.COLLECTIVE R15, `(.L_x_743) ;  /* 0x000000000f087348 */ /* 0x000fea0003c00000 */
[----:B------:R0:W1:Y:S02]  /*217d0*/  SHFL.IDX P6, R14, R13, R12, R11 ;  /* 0x0000000c0d0e7389 */ /* 0x00006400000c000b */
[----:B01----:R-:W-:Y:S01]  /*217e0*/  ENDCOLLECTIVE ;  /* 0x000000000000791b */ /* 0x003fe20003800000 */
.L_x_743:
[----:B------:R-:W-:Y:S05]  /*217f0*/  BRA `(.L_x_744) ;  /* 0xffffff5c00647947 */ /* 0x000fea000383ffff */
.L_x_543:
[----:B------:R-:W-:Y:S01]  /*21800*/  BSSY B1, `(.L_x_745) ;  /* 0x0000008000017945 */ /* 0x000fe20003800000 */
[----:B---3--:R-:W-:Y:S02]  /*21810*/  IMAD.MOV.U32 R13, RZ, RZ, R2 ;  /* 0x000000ffff0d7224 */ /* 0x008fe400078e0002 */
[----:B------:R-:W-:Y:S02]  /*21820*/  IMAD.MOV.U32 R12, RZ, RZ, 0x1 ;  /* 0x00000001ff0c7424 */ /* 0x000fe400078e00ff */
[----:B------:R-:W-:Y:S02]  /*21830*/  IMAD.MOV.U32 R11, RZ, RZ, 0x1c1f ;  /* 0x00001c1fff0b7424 */ /* 0x000fe400078e00ff */
[----:B------:R-:W-:-:S07]  /*21840*/  IMAD.MOV.U32 R15, RZ, RZ, -0x1 ;  /* 0xffffffffff0f7424 */ /* 0x000fce00078e00ff */
[----:B012--5:R-:W-:Y:S05]  /*21850*/  WARPSYNC.COLLECTIVE R15, `(.L_x_746) ;  /* 0x000000000f087348 */ /* 0x027fea0003c00000 */
[----:B--2---:R2:W3:Y:S02]  /*21860*/  SHFL.IDX P6, R14, R13, R12, R11 ;  /* 0x0000000c0d0e7389 */ /* 0x0044e400000c000b */
[----:B0123-5:R-:W-:Y:S01]  /*21870*/  ENDCOLLECTIVE ;  /* 0x000000000000791b */ /* 0x02ffe20003800000 */
.L_x_746:
[----:B------:R-:W-:Y:S05]  /*21880*/  BSYNC B1 ;  /* 0x0000000000017941 */ /* 0x000fea0003800000 */
.L_x_745:
[----:B------:R-:W-:Y:S02]  /*21890*/  IMAD.MOV.U32 R13, RZ, RZ, R0 ;  /* 0x000000ffff0d7224 */ /* 0x000fe400078e0000 */
[----:B------:R-:W-:Y:S02]  /*218a0*/  IMAD.MOV.U32 R12, RZ, RZ, 0x1 ;  /* 0x00000001ff0c7424 */ /* 0x000fe400078e00ff */
[----:B------:R-:W-:Y:S02]  /*218b0*/  IMAD.MOV.U32 R11, RZ, RZ, 0x1c1f ;  /* 0x00001c1fff0b7424 */ /* 0x000fe400078e00ff */
[----:B------:R-:W-:Y:S02]  /*218c0*/  IMAD.MOV.U32 R15, RZ, RZ, -0x1 ;  /* 0xffffffffff0f7424 */ /* 0x000fe400078e00ff */
[----:B------:R-:W-:-:S07]  /*218d0*/  IMAD.MOV.U32 R3, RZ, RZ, R14 ;  /* 0x000000ffff037224 */ /* 0x000fce00078e000e */
[----:B------:R-:W-:Y:S05]  /*218e0*/  WARPSYNC.COLLECTIVE R15, `(.L_x_747) ;  /* 0x000000000f087348 */ /* 0x000fea0003c00000 */
[----:B------:R0:W1:Y:S02]  /*218f0*/  SHFL.IDX P6, R14, R13, R12, R11 ;  /* 0x0000000c0d0e7389 */ /* 0x00006400000c000b */
[----:B01----:R-:W-:Y:S01]  /*21900*/  ENDCOLLECTIVE ;  /* 0x000000000000791b */ /* 0x003fe20003800000 */
.L_x_747:
[----:B------:R-:W-:Y:S05]  /*21910*/  BRA `(.L_x_748) ;  /* 0xffffff5c00747947 */ /* 0x000fea000383ffff */
.L_x_545:
[----:B------:R-:W-:Y:S02]  /*21920*/  IMAD.MOV.U32 R13, RZ, RZ, R2 ;  /* 0x000000ffff0d7224 */ /* 0x000fe400078e0002 */
[----:B------:R-:W-:Y:S02]  /*21930*/  IMAD.MOV.U32 R12, RZ, RZ, RZ ;  /* 0x000000ffff0c7224 */ /* 0x000fe400078e00ff */
[----:B------:R-:W-:Y:S02]  /*21940*/  IMAD.MOV.U32 R11, RZ, RZ, 0x1c1f ;  /* 0x00001c1fff0b7424 */ /* 0x000fe400078e00ff */
[----:B------:R-:W-:-:S07]  /*21950*/  IMAD.MOV.U32 R15, RZ, RZ, -0x1 ;  /* 0xffffffffff0f7424 */ /* 0x000fce00078e00ff */
[----:B------:R-:W-:Y:S05]  /*21960*/  WARPSYNC.COLLECTIVE R15, `(.L_x_749) ;  /* 0x000000000f087348 */ /* 0x000fea0003c00000 */
[----:B------:R0:W1:Y:S02]  /*21970*/  SHFL.IDX P6, R14, R13, R12, R11 ;  /* 0x0000000c0d0e7389 */ /* 0x00006400000c000b */
[----:B01----:R-:W-:Y:S01]  /*21980*/  ENDCOLLECTIVE ;  /* 0x000000000000791b */ /* 0x003fe20003800000 */
.L_x_749:
[----:B------:R-:W-:Y:S02]  /*21990*/  IMAD.MOV.U32 R13, RZ, RZ, R0 ;  /* 0x000000ffff0d7224 */ /* 0x000fe400078e0000 */
[----:B------:R-:W-:-:S07]  /*219a0*/  IMAD.MOV.U32 R3, RZ, RZ, R14 ;  /* 0x000000ffff037224 */ /* 0x000fce00078e000e */
[----:B------:R-:W-:Y:S05]  /*219b0*/  WARPSYNC.COLLECTIVE R15, `(.L_x_750) ;  /* 0x000000000f087348 */ /* 0x000fea0003c00000 */
[----:B------:R0:W1:Y:S02]  /*219c0*/  SHFL.IDX P6, R14, R13, R12, R11 ;  /* 0x0000000c0d0e7389 */ /* 0x00006400000c000b */
[----:B01----:R-:W-:Y:S01]  /*219d0*/  ENDCOLLECTIVE ;  /* 0x000000000000791b */ /* 0x003fe20003800000 */
.L_x_750:
[----:B------:R-:W-:Y:S05]  /*219e0*/  BRA `(.L_x_751) ;  /* 0xffffff6000407947 */ /* 0x000fea000383ffff */
.L_x_548:
[----:B------:R-:W-:Y:S01]  /*219f0*/  BSSY B1, `(.L_x_752) ;  /* 0x0000008000017945 */ /* 0x000fe20003800000 */
[----:B---3--:R-:W-:Y:S02]  /*21a00*/  IMAD.MOV.U32 R13, RZ, RZ, R2 ;  /* 0x000000ffff0d7224 */ /* 0x008fe400078e0002 */
[----:B------:R-:W-:Y:S02]  /*21a10*/  IMAD.MOV.U32 R12, RZ, RZ, 0x1 ;  /* 0x00000001ff0c7424 */ /* 0x000fe400078e00ff */
[----:B------:R-:W-:Y:S02]  /*21a20*/  IMAD.MOV.U32 R11, RZ, RZ, 0x1c1f ;  /* 0x00001c1fff0b7424 */ /* 0x000fe400078e00ff */
[----:B------:R-:W-:-:S07]  /*21a30*/  IMAD.MOV.U32 R15, RZ, RZ, -0x1 ;  /* 0xffffffffff0f7424 */ /* 0x000fce00078e00ff */
[----:B012---:R-:W-:Y:S05]  /*21a40*/  WARPSYNC.COLLECTIVE R15, `(.L_x_753) ;  /* 0x000000000f087348 */ /* 0x007fea0003c00000 */
[----:B--2---:R2:W3:Y:S02]  /*21a50*/  SHFL.IDX P6, R14, R13, R12, R11 ;  /* 0x0000000c0d0e7389 */ /* 0x0044e400000c000b */
[----:B0123--:R-:W-:Y:S01]  /*21a60*/  ENDCOLLECTIVE ;  /* 0x000000000000791b */ /* 0x00ffe20003800000 */
.L_x_753:
[----:B------:R-:W-:Y:S05]  /*21a70*/  BSYNC B1 ;  /* 0x0000000000017941 */ /* 0x000fea0003800000 */
.L_x_752:
        /* <DEDUP_REMOVED lines=8> */
.L_x_754:
[----:B------:R-:W-:Y:S05]  /*21b00*/  BRA `(.L_x_755) ;  /* 0xffffff6400387947 */ /* 0x000fea000383ffff */
.L_x_552:
[----:B------:R-:W-:Y:S02]  /*21b10*/  IMAD.MOV.U32 R13, RZ, RZ, R2 ;  /* 0x000000ffff0d7224 */ /* 0x000fe400078e0002 */
[----:B------:R-:W-:Y:S02]  /*21b20*/  IMAD.MOV.U32 R12, RZ, RZ, RZ ;  /* 0x000000ffff0c7224 */ /* 0x000fe400078e00ff */
[----:B------:R-:W-:Y:S02]  /*21b30*/  IMAD.MOV.U32 R11, RZ, RZ, 0x1c1f ;  /* 0x00001c1fff0b7424 */ /* 0x000fe400078e00ff */
[----:B------:R-:W-:-:S07]  /*21b40*/  IMAD.MOV.U32 R15, RZ, RZ, -0x1 ;  /* 0xffffffffff0f7424 */ /* 0x000fce00078e00ff */
[----:B-1----:R-:W-:Y:S05]  /*21b50*/  WARPSYNC.COLLECTIVE R15, `(.L_x_756) ;  /* 0x000000000f087348 */ /* 0x002fea0003c00000 */
[----:B------:R0:W2:Y:S02]  /*21b60*/  SHFL.IDX P6, R14, R13, R12, R11 ;  /* 0x0000000c0d0e7389 */ /* 0x0000a400000c000b */
[----:B012---:R-:W-:Y:S01]  /*21b70*/  ENDCOLLECTIVE ;  /* 0x000000000000791b */ /* 0x007fe20003800000 */
.L_x_756:
[----:B------:R-:W-:Y:S02]  /*21b80*/  IMAD.MOV.U32 R13, RZ, RZ, R0 ;  /* 0x000000ffff0d7224 */ /* 0x000fe400078e0000 */
[----:B------:R-:W-:-:S07]  /*21b90*/  IMAD.MOV.U32 R3, RZ, RZ, R14 ;  /* 0x000000ffff037224 */ /* 0x000fce00078e000e */
[----:B------:R-:W-:Y:S05]  /*21ba0*/  WARPSYNC.COLLECTIVE R15, `(.L_x_757) ;  /* 0x000000000f087348 */ /* 0x000fea0003c00000 */
[----:B------:R0:W1:Y:S02]  /*21bb0*/  SHFL.IDX P6, R14, R13, R12, R11 ;  /* 0x0000000c0d0e7389 */ /* 0x00006400000c000b */
[----:B01----:R-:W-:Y:S01]  /*21bc0*/  ENDCOLLECTIVE ;  /* 0x000000000000791b */ /* 0x003fe20003800000 */
.L_x_757:
[----:B------:R-:W-:Y:S05]  /*21bd0*/  BRA `(.L_x_758) ;  /* 0xffffff70007c7947 */ /* 0x000fea000383ffff */
.L_x_555:
[----:B------:R-:W-:Y:S01]  /*21be0*/  BSSY B1, `(.L_x_759) ;  /* 0x0000008000017945 */ /* 0x000fe20003800000 */
[----:B----4-:R-:W-:Y:S02]  /*21bf0*/  IMAD.MOV.U32 R13, RZ, RZ, R2 ;  /* 0x000000ffff0d7224 */ /* 0x010fe400078e0002 */
[----:B------:R-:W-:Y:S02]  /*21c00*/  IMAD.MOV.U32 R12, RZ, RZ, 0x1 ;  /* 0x00000001ff0c7424 */ /* 0x000fe400078e00ff */
[----:B------:R-:W-:Y:S02]  /*21c10*/  IMAD.MOV.U32 R11, RZ, RZ, 0x1c1f ;  /* 0x00001c1fff0b7424 */ /* 0x000fe400078e00ff */
[----:B------:R-:W-:-:S07]  /*21c20*/  IMAD.MOV.U32 R15, RZ, RZ, -0x1 ;  /* 0xffffffffff0f7424 */ /* 0x000fce00078e00ff */
[----:B0123--:R-:W-:Y:S05]  /*21c30*/  WARPSYNC.COLLECTIVE R15, `(.L_x_760) ;  /* 0x000000000f087348 */ /* 0x00ffea0003c00000 */
[----:B---3--:R3:W4:Y:S02]  /*21c40*/  SHFL.IDX P6, R14, R13, R12, R11 ;  /* 0x0000000c0d0e7389 */ /* 0x00872400000c000b */
[----:B01234-:R-:W-:Y:S01]  /*21c50*/  ENDCOLLECTIVE ;  /* 0x000000000000791b */ /* 0x01ffe20003800000 */
.L_x_760:
[----:B------:R-:W-:Y:S05]  /*21c60*/  BSYNC B1 ;  /* 0x0000000000017941 */ /* 0x000fea0003800000 */
.L_x_759:
        /* <DEDUP_REMOVED lines=8> */
.L_x_761:
[----:B------:R-:W-:Y:S05]  /*21cf0*/  BRA `(.L_x_762) ;  /* 0xffffff7000907947 */ /* 0x000fea000383ffff */
.L_x_572:
[----:B------:R-:W1:Y:S01]  /*21d00*/  S2R R7, SR_TID.X ;  /* 0x0000000000077919 */ /* 0x000e620000002100 */
[----:B------:R-:W-:Y:S01]  /*21d10*/  BSSY B1, `(.L_x_763) ;  /* 0x000000a000017945 */ /* 0x000fe20003800000 */
[----:B0-----:R-:W-:Y:S02]  /*21d20*/  IMAD.MOV.U32 R12, RZ, RZ, RZ ;  /* 0x000000ffff0c7224 */ /* 0x001fe400078e00ff */
[----:B------:R-:W-:Y:S02]  /*21d30*/  IMAD.MOV.U32 R11, RZ, RZ, 0x1f ;  /* 0x0000001fff0b7424 */ /* 0x000fe400078e00ff */
[----:B------:R-:W-:Y:S01]  /*21d40*/  IMAD.MOV.U32 R15, RZ, RZ, -0x1 ;  /* 0xffffffffff0f7424 */ /* 0x000fe200078e00ff */
[----:B-1----:R-:W-:-:S04]  /*21d50*/  SHF.R.U32.HI R7, RZ, 0x5, R7 ;  /* 0x00000005ff077819 */ /* 0x002fc80000011607 */
[----:B------:R-:W-:-:S05]  /*21d60*/  LOP3.LUT R7, R7, 0x3, RZ, 0xc0, !PT ;  /* 0x0000000307077812 */ /* 0x000fca00078ec0ff */
[----:B------:R-:W-:-:S07]  /*21d70*/  IMAD.MOV.U32 R13, RZ, RZ, R7 ;  /* 0x000000ffff0d7224 */ /* 0x000fce00078e0007 */
[----:B------:R-:W-:Y:S05]  /*21d80*/  WARPSYNC.COLLECTIVE R15, `(.L_x_764) ;  /* 0x000000000f087348 */ /* 0x000fea0003c00000 */
[----:B------:R0:W1:Y:S02]  /*21d90*/  SHFL.IDX P6, R14, R13, R12, R11 ;  /* 0x0000000c0d0e7389 */ /* 0x00006400000c000b */
[----:B01----:R-:W-:Y:S01]  /*21da0*/  ENDCOLLECTIVE ;  /* 0x000000000000791b */ /* 0x003fe20003800000 */
.L_x_764:
[----:B------:R-:W-:Y:S05]  /*21db0*/  BSYNC B1 ;  /* 0x0000000000017941 */ /* 0x000fea0003800000 */
.L_x_763:
[----:B------:R-:W-:Y:S05]  /*21dc0*/  BRA `(.L_x_765) ;  /* 0xffffff8800787947 */ /* 0x000fea000383ffff */
.L_x_574:
[----:B------:R-:W-:Y:S01]  /*21dd0*/  BSSY B1, `(.L_x_766) ;  /* 0x0000006000017945 */ /* 0x000fe20003800000 */
[----:B------:R-:W-:-:S07]  /*21de0*/  IMAD.MOV.U32 R15, RZ, RZ, -0x1 ;  /* 0xffffffffff0f7424 */ /* 0x000fce00078e00ff */
[----:B01----:R-:W-:Y:S05]  /*21df0*/  WARPSYNC.COLLECTIVE R15, `(.L_x_767) ;  /* 0x000000000f0c7348 */ /* 0x003fea0003c00000 */
[----:B------:R-:W-:Y:S02]  /*21e00*/  ELECT P6, UR62, PT ;  /* 0x00000000003e782f */ /* 0x000fe400038c0000 */
[----:B------:R-:W-:Y:S01]  /*21e10*/  MOV R14, UR62 ;  /* 0x0000003e000e7c02 */ /* 0x000fe20008000f00 */
[----:B01----:R-:W-:Y:S10]  /*21e20*/  ENDCOLLECTIVE ;  /* 0x000000000000791b */ /* 0x003ff40003800000 */
.L_x_767:
[----:B------:R-:W-:Y:S05]  /*21e30*/  BSYNC B1 ;  /* 0x0000000000017941 */ /* 0x000fea0003800000 */
.L_x_766:
[----:B------:R-:W-:Y:S05]  /*21e40*/  BRA `(.L_x_573) ;  /* 0xffffff8800707947 */ /* 0x000fea000383ffff */
.L_x_576:
[----:B-1----:R1:W2:Y:S02]  /*21e50*/  SYNCS.PHASECHK.TRANS64.TRYWAIT P0, [R16+URZ+0x31c20], R6 ;  /* 0x031c2006100075a7 */ /* 0x0022a4000800017f */
[----:B--2---:R-:W-:Y:S05]  /*21e60*/  @!P0 NANOSLEEP.SYNCS 0x989680 ;  /* 0x009896800000895d */ /* 0x004fea0003900000 */
[----:B------:R-:W2:Y:S02]  /*21e70*/  @!P0 SYNCS.PHASECHK.TRANS64 P0, [R16+URZ+0x31c20], R6 ;  /* 0x031c2006100085a7 */ /* 0x000ea4000800007f */
[----:B--2---:R-:W-:Y:S05]  /*21e80*/  @!P0 BRA `(.L_x_576) ;  /* 0xfffffffc00f08947 */ /* 0x004fea000383ffff */
[----:B------:R-:W-:Y:S05]  /*21e90*/  BRA `(.L_x_768) ;  /* 0xffffff8800807947 */ /* 0x000fea000383ffff */
.L_x_580:
[----:B--2---:R2:W3:Y:S02]  /*21ea0*/  SYNCS.PHASECHK.TRANS64.TRYWAIT P0, [R9+URZ+0x31ca0], R11 ;  /* 0x031ca00b090075a7 */ /* 0x0044e4000800017f */
[----:B---3--:R-:W-:Y:S05]  /*21eb0*/  @!P0 NANOSLEEP.SYNCS 0x989680 ;  /* 0x009896800000895d */ /* 0x008fea0003900000 */
[----:B------:R-:W3:Y:S02]  /*21ec0*/  @!P0 SYNCS.PHASECHK.TRANS64 P0, [R9+URZ+0x31ca0], R11 ;  /* 0x031ca00b090085a7 */ /* 0x000ee4000800007f */
[----:B---3--:R-:W-:Y:S05]  /*21ed0*/  @!P0 BRA `(.L_x_580) ;  /* 0xfffffffc00f08947 */ /* 0x008fea000383ffff */
[----:B------:R-:W-:Y:S05]  /*21ee0*/  BRA `(.L_x_769) ;  /* 0xffffff88009c7947 */ /* 0x000fea000383ffff */
.L_x_587:
[----:B0-----:R0:W1:Y:S02]  /*21ef0*/  SYNCS.PHASECHK.TRANS64.TRYWAIT P0, [R9+URZ+0x31cc0], R11 ;  /* 0x031cc00b090075a7 */ /* 0x001064000800017f */
[----:B-1----:R-:W-:Y:S05]  /*21f00*/  @!P0 NANOSLEEP.SYNCS 0x989680 ;  /* 0x009896800000895d */ /* 0x002fea0003900000 */
[----:B------:R-:W1:Y:S02]  /*21f10*/  @!P0 SYNCS.PHASECHK.TRANS64 P0, [R9+URZ+0x31cc0], R11 ;  /* 0x031cc00b090085a7 */ /* 0x000e64000800007f */
[----:B-1----:R-:W-:Y:S05]  /*21f20*/  @!P0 BRA `(.L_x_587) ;  /* 0xfffffffc00f08947 */ /* 0x002fea000383ffff */
[----:B------:R-:W-:Y:S05]  /*21f30*/  BRA `(.L_x_770) ;  /* 0xffffff8c00987947 */ /* 0x000fea000383ffff */
.L_x_596:
[----:B-1----:R1:W2:Y:S02]  /*21f40*/  SYNCS.PHASECHK.TRANS64.TRYWAIT P2, [R9+URZ+0x31ca0], R8 ;  /* 0x031ca008090075a7 */ /* 0x0022a4000804017f */
[----:B--2---:R-:W-:Y:S05]  /*21f50*/  @!P2 NANOSLEEP.SYNCS 0x989680 ;  /* 0x009896800000a95d */ /* 0x004fea0003900000 */
[----:B------:R-:W2:Y:S02]  /*21f60*/  @!P2 SYNCS.PHASECHK.TRANS64 P2, [R9+URZ+0x31ca0], R8 ;  /* 0x031ca0080900a5a7 */ /* 0x000ea4000804007f */
[----:B--2---:R-:W-:Y:S05]  /*21f70*/  @!P2 BRA `(.L_x_596) ;  /* 0xfffffffc00f0a947 */ /* 0x004fea000383ffff */
[----:B------:R-:W-:Y:S05]  /*21f80*/  BRA `(.L_x_771) ;  /* 0xffffff9000d87947 */ /* 0x000fea000383ffff */
.L_x_603:
[----:B--2---:R2:W3:Y:S02]  /*21f90*/  SYNCS.PHASECHK.TRANS64.TRYWAIT P2, [R9+URZ+0x31cc0], R8 ;  /* 0x031cc008090075a7 */ /* 0x0044e4000804017f */
[----:B---3--:R-:W-:Y:S05]  /*21fa0*/  @!P2 NANOSLEEP.SYNCS 0x989680 ;  /* 0x009896800000a95d */ /* 0x008fea0003900000 */
[----:B------:R-:W3:Y:S02]  /*21fb0*/  @!P2 SYNCS.PHASECHK.TRANS64 P2, [R9+URZ+0x31cc0], R8 ;  /* 0x031cc0080900a5a7 */ /* 0x000ee4000804007f */
[----:B---3--:R-:W-:Y:S05]  /*21fc0*/  @!P2 BRA `(.L_x_603) ;  /* 0xfffffffc00f0a947 */ /* 0x008fea000383ffff */
[----:B------:R-:W-:Y:S05]  /*21fd0*/  BRA `(.L_x_772) ;  /* 0xffffff9400d07947 */ /* 0x000fea000383ffff */
.L_x_620:
[----:B------:R-:W4:Y:S01]  /*21fe0*/  S2R R20, SR_TID.X ;  /* 0x0000000000147919 */ /* 0x000f220000002100 */
[----:B------:R-:W-:Y:S01]  /*21ff0*/  BSSY B0, `(.L_x_773) ;  /* 0x000000a000007945 */ /* 0x000fe20003800000 */
[----:B0-----:R-:W-:Y:S02]  /*22000*/  IMAD.MOV.U32 R12, RZ, RZ, RZ ;  /* 0x000000ffff0c7224 */ /* 0x001fe400078e00ff */
[----:B------:R-:W-:Y:S02]  /*22010*/  IMAD.MOV.U32 R11, RZ, RZ, 0x1f ;  /* 0x0000001fff0b7424 */ /* 0x000fe400078e00ff */
[----:B------:R-:W-:Y:S01]  /*22020*/  IMAD.MOV.U32 R15, RZ, RZ, -0x1 ;  /* 0xffffffffff0f7424 */ /* 0x000fe200078e00ff */
[----:B----4-:R-:W-:-:S04]  /*22030*/  SHF.R.U32.HI R20, RZ, 0x5, R20 ;  /* 0x00000005ff147819 */ /* 0x010fc80000011614 */
[----:B------:R-:W-:-:S05]  /*22040*/  LOP3.LUT R20, R20, 0x3, RZ, 0xc0, !PT ;  /* 0x0000000314147812 */ /* 0x000fca00078ec0ff */
[----:B------:R-:W-:-:S07]  /*22050*/  IMAD.MOV.U32 R13, RZ, RZ, R20 ;  /* 0x000000ffff0d7224 */ /* 0x000fce00078e0014 */
[----:B-123--:R-:W-:Y:S05]  /*22060*/  WARPSYNC.COLLECTIVE R15, `(.L_x_774) ;  /* 0x000000000f087348 */ /* 0x00efea0003c00000 */
[----:B------:R0:W4:Y:S02]  /*22070*/  SHFL.IDX P6, R14, R13, R12, R11 ;  /* 0x0000000c0d0e7389 */ /* 0x00012400000c000b */
[----:B01234-:R-:W-:Y:S01]  /*22080*/  ENDCOLLECTIVE ;  /* 0x000000000000791b */ /* 0x01ffe20003800000 */
.L_x_774:
[----:B------:R-:W-:Y:S05]  /*22090*/  BSYNC B0 ;  /* 0x0000000000007941 */ /* 0x000fea0003800000 */
.L_x_773:
[----:B------:R-:W-:Y:S05]  /*220a0*/  BRA `(.L_x_775) ;  /* 0xffffffa000f07947 */ /* 0x000fea000383ffff */
.L_x_622:
[----:B------:R-:W-:Y:S01]  /*220b0*/  BSSY B0, `(.L_x_776) ;  /* 0x0000006000007945 */ /* 0x000fe20003800000 */
[----:B------:R-:W-:-:S07]  /*220c0*/  IMAD.MOV.U32 R15, RZ, RZ, -0x1 ;  /* 0xffffffffff0f7424 */ /* 0x000fce00078e00ff */
[----:B0123--:R-:W-:Y:S05]  /*220d0*/  WARPSYNC.COLLECTIVE R15, `(.L_x_777) ;  /* 0x000000000f0c7348 */ /* 0x00ffea0003c00000 */
[----:B------:R-:W-:Y:S02]  /*220e0*/  ELECT P6, UR62, PT ;  /* 0x00000000003e782f */ /* 0x000fe400038c0000 */
[----:B------:R-:W-:Y:S01]  /*220f0*/  MOV R14, UR62 ;  /* 0x0000003e000e7c02 */ /* 0x000fe20008000f00 */
[----:B0123--:R-:W-:Y:S10]  /*22100*/  ENDCOLLECTIVE ;  /* 0x000000000000791b */ /* 0x00fff40003800000 */
.L_x_777:
[----:B------:R-:W-:Y:S05]  /*22110*/  BSYNC B0 ;  /* 0x0000000000007941 */ /* 0x000fea0003800000 */
.L_x_776:
[----:B------:R-:W-:Y:S05]  /*22120*/  BRA `(.L_x_778) ;  /* 0xffffffa000f87947 */ /* 0x000fea000383ffff */
.L_x_624:
[----:B0-----:R0:W4:Y:S02]  /*22130*/  SYNCS.PHASECHK.TRANS64.TRYWAIT P0, [R0+URZ+0x31c40], R2 ;  /* 0x031c4002000075a7 */ /* 0x001124000800017f */
[----:B----4-:R-:W-:Y:S05]  /*22140*/  @!P0 NANOSLEEP.SYNCS 0x989680 ;  /* 0x009896800000895d */ /* 0x010fea0003900000 */
[----:B------:R-:W4:Y:S02]  /*22150*/  @!P0 SYNCS.PHASECHK.TRANS64 P0, [R0+URZ+0x31c40], R2 ;  /* 0x031c4002000085a7 */ /* 0x000f24000800007f */
[----:B----4-:R-:W-:Y:S05]  /*22160*/  @!P0 BRA `(.L_x_624) ;  /* 0xfffffffc00f08947 */ /* 0x010fea000383ffff */
[----:B------:R-:W-:Y:S05]  /*22170*/  BRA `(.L_x_779) ;  /* 0xffffffa4004c7947 */ /* 0x000fea000383ffff */
.L_x_628:
        /* <DEDUP_REMOVED lines=12> */
.L_x_780:
[----:B------:R-:W-:Y:S02]  /*22240*/  IMAD.MOV.U32 R13, RZ, RZ, R4 ;  /* 0x000000ffff0d7224 */ /* 0x000fe400078e0004 */
[----:B------:R-:W-:-:S07]  /*22250*/  IMAD.MOV.U32 R3, RZ, RZ, R14 ;  /* 0x000000ffff037224 */ /* 0x000fce00078e000e */
[----:B------:R-:W-:Y:S05]  /*22260*/  WARPSYNC.COLLECTIVE R15, `(.L_x_781) ;  /* 0x000000000f087348 */ /* 0x000fea0003c00000 */
[----:B------:R0:W1:Y:S02]  /*22270*/  SHFL.IDX P6, R14, R13, R12, R11 ;  /* 0x0000000c0d0e7389 */ /* 0x00006400000c000b */
[----:B01----:R-:W-:Y:S01]  /*22280*/  ENDCOLLECTIVE ;  /* 0x000000000000791b */ /* 0x003fe20003800000 */
.L_x_781:
[----:B------:R-:W-:Y:S02]  /*22290*/  IMAD.MOV.U32 R13, RZ, RZ, R0 ;  /* 0x000000ffff0d7224 */ /* 0x000fe400078e0000 */
[----:B------:R-:W-:Y:S02]  /*222a0*/  IMAD.MOV.U32 R12, RZ, RZ, 0x1 ;  /* 0x00000001ff0c7424 */ /* 0x000fe400078e00ff */
[----:B------:R-:W-:-:S07]  /*222b0*/  IMAD.MOV.U32 R2, RZ, RZ, R14 ;  /* 0x000000ffff027224 */ /* 0x000fce00078e000e */
[----:B------:R-:W-:Y:S05]  /*222c0*/  WARPSYNC.COLLECTIVE R15, `(.L_x_782) ;  /* 0x000000000f087348 */ /* 0x000fea0003c00000 */
[----:B------:R0:W1:Y:S02]  /*222d0*/  SHFL.IDX P6, R14, R13, R12, R11 ;  /* 0x0000000c0d0e7389 */ /* 0x00006400000c000b */
[----:B01----:R-:W-:Y:S01]  /*222e0*/  ENDCOLLECTIVE ;  /* 0x000000000000791b */ /* 0x003fe20003800000 */
.L_x_782:
[----:B------:R-:W-:-:S05]  /*222f0*/  @!P4 LEA R2, P3, R20, R2, 0x1 ;  /* 0x000000021402c211 */ /* 0x000fca00078608ff */
[----:B------:R-:W-:Y:S01]  /*22300*/  @!P4 IMAD.X R3, RZ, RZ, R3, P3 ;  /* 0x000000ffff03c224 */ /* 0x000fe200018e0603 */
[----:B------:R-:W-:-:S04]  /*22310*/  ISETP.GE.AND P3, PT, R8, R5, PT ;  /* 0x000000050800720c */ /* 0x000fc80003f66270 */
[----:B------:R-:W-:Y:S01]  /*22320*/  @!PT LDS RZ, [RZ] ;  /* 0x00000000fffff984 */ /* 0x000fe20000000800 */
[----:B------:R-:W-:Y:S01]  /*22330*/  @!PT LDS RZ, [RZ] ;  /* 0x00000000fffff984 */ /* 0x000fe20000000800 */
[----:B------:R-:W-:Y:S01]  /*22340*/  @!PT LDS RZ, [RZ] ;  /* 0x00000000fffff984 */ /* 0x000fe20000000800 */
[----:B------:R-:W-:Y:S01]  /*22350*/  @!P4 LDGSTS.E.BYPASS.LTC128B.128 [R9+0xda00], desc[UR60][R2.64], !P2 ;  /* 0x0da000000209cfae */ /* 0x000fe2000d101d7c */
[----:B------:R-:W-:-:S03]  /*22360*/  IMAD.MOV.U32 R13, RZ, RZ, R4 ;  /* 0x000000ffff0d7224 */ /* 0x000fc600078e0004 */
[----:B------:R-:W-:Y:S04]  /*22370*/  @!P4 LDGSTS.E.BYPASS.LTC128B.128 [R9+0x10a00], desc[UR60][R2.64+0x40], !P1 ;  /* 0x10a000400209cfae */ /* 0x000fe8000c901d7c */
[----:B------:R0:W-:Y:S02]  /*22380*/  @!P4 LDGSTS.E.BYPASS.LTC128B.128 [R9+0x13a00], desc[UR60][R2.64+0x80], !P0 ;  /* 0x13a000800209cfae */ /* 0x0001e4000c101d7c */
[----:B0-----:R-:W-:-:S07]  /*22390*/  IMAD.MOV.U32 R2, RZ, RZ, R14 ;  /* 0x000000ffff027224 */ /* 0x001fce00078e000e */
[----:B------:R-:W-:Y:S05]  /*223a0*/  WARPSYNC.COLLECTIVE R15, `(.L_x_783) ;  /* 0x000000000f087348 */ /* 0x000fea0003c00000 */
[----:B------:R0:W1:Y:S02]  /*223b0*/  SHFL.IDX P6, R14, R13, R12, R11 ;  /* 0x0000000c0d0e7389 */ /* 0x00006400000c000b */
[----:B01----:R-:W-:Y:S01]  /*223c0*/  ENDCOLLECTIVE ;  /* 0x000000000000791b */ /* 0x003fe20003800000 */
.L_x_783:
[----:B------:R-:W-:Y:S02]  /*223d0*/  IMAD.MOV.U32 R13, RZ, RZ, R0 ;  /* 0x000000ffff0d7224 */ /* 0x000fe400078e0000 */
[----:B------:R-:W-:Y:S02]  /*223e0*/  IMAD.MOV.U32 R12, RZ, RZ, 0x2 ;  /* 0x00000002ff0c7424 */ /* 0x000fe400078e00ff */
[----:B------:R-:W-:-:S07]  /*223f0*/  IMAD.MOV.U32 R3, RZ, RZ, R14 ;  /* 0x000000ffff037224 */ /* 0x000fce00078e000e */
[----:B------:R-:W-:Y:S05]  /*22400*/  WARPSYNC.COLLECTIVE R15, `(.L_x_784) ;  /* 0x000000000f087348 */ /* 0x000fea0003c00000 */
[----:B------:R0:W1:Y:S02]  /*22410*/  SHFL.IDX P6, R14, R13, R12, R11 ;  /* 0x0000000c0d0e7389 */ /* 0x00006400000c000b */
[----:B01----:R-:W-:Y:S01]  /*22420*/  ENDCOLLECTIVE ;  /* 0x000000000000791b */ /* 0x003fe20003800000 */
.L_x_784:
[----:B------:R-:W-:-:S05]  /*22430*/  @!P3 LEA R3, P4, R20, R3, 0x1 ;  /* 0x000000031403b211 */ /* 0x000fca00078808ff */
[----:B------:R-:W-:-:S05]  /*22440*/  @!P3 IMAD.X R2, RZ, RZ, R2, P4 ;  /* 0x000000ffff02b224 */ /* 0x000fca00020e0602 */
[----:B------:R-:W-:Y:S01]  /*22450*/  @!P3 LOP3.LUT R3, R3, R2, RZ, 0x3c, !PT ;  /* 0x000000020303b212 */ /* 0x000fe200078e3cff */
[----:B------:R-:W-:-:S03]  /*22460*/  IMAD.MOV.U32 R13, RZ, RZ, R4 ;  /* 0x000000ffff0d7224 */ /* 0x000fc600078e0004 */
[----:B------:R-:W-:-:S04]  /*22470*/  @!P3 LOP3.LUT R2, R3, R2, RZ, 0x3c, !PT ;  /* 0x000000020302b212 */ /* 0x000fc800078e3cff */
[----:B------:R-:W-:-:S05]  /*22480*/  @!P3 LOP3.LUT R3, R3, R2, RZ, 0x3c, !PT ;  /* 0x000000020303b212 */ /* 0x000fca00078e3cff */
[----:B------:R-:W-:Y:S01]  /*22490*/  @!PT LDS RZ, [RZ] ;  /* 0x00000000fffff984 */ /* 0x000fe20000000800 */
[----:B------:R-:W-:Y:S01]  /*224a0*/  @!PT LDS RZ, [RZ] ;  /* 0x00000000fffff984 */ /* 0x000fe20000000800 */
[----:B------:R-:W-:Y:S01]  /*224b0*/  @!PT LDS RZ, [RZ] ;  /* 0x00000000fffff984 */ /* 0x000fe20000000800 */
[----:B------:R-:W-:Y:S04]  /*224c0*/  @!P3 LDGSTS.E.BYPASS.LTC128B.128 [R9+0xe200], desc[UR60][R2.64], !P2 ;  /* 0x0e2000000209bfae */ /* 0x000fe8000d101d7c */
[----:B------:R-:W-:Y:S04]  /*224d0*/  @!P3 LDGSTS.E.BYPASS.LTC128B.128 [R9+0x11200], desc[UR60][R2.64+0x40], !P1 ;  /* 0x112000400209bfae */ /* 0x000fe8000c901d7c */
[----:B------:R0:W-:Y:S02]  /*224e0*/  @!P3 LDGSTS.E.BYPASS.LTC128B.128 [R9+0x14200], desc[UR60][R2.64+0x80], !P0 ;  /* 0x142000800209bfae */ /* 0x0001e4000c101d7c */
[----:B0-----:R-:W-:-:S05]  /*224f0*/  VIADD R2, R25, 0x40 ;  /* 0x0000004019027836 */ /* 0x001fca0000000000 */
[----:B------:R-:W-:Y:S01]  /*22500*/  ISETP.GE.AND P3, PT, R2, R5, PT ;  /* 0x000000050200720c */ /* 0x000fe20003f66270 */
[----:B------:R-:W-:-:S12]  /*22510*/  IMAD.MOV.U32 R2, RZ, RZ, R14 ;  /* 0x000000ffff027224 */ /* 0x000fd800078e000e */
[----:B------:R-:W-:Y:S05]  /*22520*/  WARPSYNC.COLLECTIVE R15, `(.L_x_785) ;  /* 0x000000000f087348 */ /* 0x000fea0003c00000 */
[----:B------:R0:W1:Y:S02]  /*22530*/  SHFL.IDX P6, R14, R13, R12, R11 ;  /* 0x0000000c0d0e7389 */ /* 0x00006400000c000b */
[----:B01----:R-:W-:Y:S01]  /*22540*/  ENDCOLLECTIVE ;  /* 0x000000000000791b */ /* 0x003fe20003800000 */
.L_x_785:
[----:B------:R-:W-:Y:S02]  /*22550*/  IMAD.MOV.U32 R13, RZ, RZ, R0 ;  /* 0x000000ffff0d7224 */ /* 0x000fe400078e0000 */
[----:B------:R-:W-:Y:S02]  /*22560*/  IMAD.MOV.U32 R12, RZ, RZ, 0x3 ;  /* 0x00000003ff0c7424 */ /* 0x000fe400078e00ff */
[----:B------:R-:W-:-:S07]  /*22570*/  IMAD.MOV.U32 R3, RZ, RZ, R14 ;  /* 0x000000ffff037224 */ /* 0x000fce00078e000e */
[----:B------:R-:W-:Y:S05]  /*22580*/  WARPSYNC.COLLECTIVE R15, `(.L_x_786) ;  /* 0x000000000f087348 */ /* 0x000fea0003c00000 */
[----:B------:R0:W1:Y:S02]  /*22590*/  SHFL.IDX P6, R14, R13, R12, R11 ;  /* 0x0000000c0d0e7389 */ /* 0x00006400000c000b */
[----:B01----:R-:W-:Y:S01]  /*225a0*/  ENDCOLLECTIVE ;  /* 0x000000000000791b */ /* 0x003fe20003800000 */
.L_x_786:
[----:B------:R-:W-:-:S05]  /*225b0*/  @!P3 LEA R3, P4, R20, R3, 0x1 ;  /* 0x000000031403b211 */ /* 0x000fca00078808ff */
[----:B------:R-:W-:-:S05]  /*225c0*/  @!P3 IMAD.X R2, RZ, RZ, R2, P4 ;  /* 0x000000ffff02b224 */ /* 0x000fca00020e0602 */
[----:B------:R-:W-:Y:S01]  /*225d0*/  @!P3 LOP3.LUT R3, R3, R2, RZ, 0x3c, !PT ;  /* 0x000000020303b212 */ /* 0x000fe200078e3cff */
[----:B------:R-:W-:-:S03]  /*225e0*/  IMAD.MOV.U32 R13, RZ, RZ, R4 ;  /* 0x000000ffff0d7224 */ /* 0x000fc600078e0004 */
[----:B------:R-:W-:-:S04]  /*225f0*/  @!P3 LOP3.LUT R2, R3, R2, RZ, 0x3c, !PT ;  /* 0x000000020302b212 */ /* 0x000fc800078e3cff */
[----:B------:R-:W-:Y:S01]  /*22600*/  @!P3 LOP3.LUT R3, R3, R2, RZ, 0x3c, !PT ;  /* 0x000000020303b212 */ /* 0x000fe200078e3cff */
[----:B------:R-:W-:-:S07]  /*22610*/  IMAD.MOV.U32 R0, RZ, RZ, R14 ;  /* 0x000000ffff007224 */ /* 0x000fce00078e000e */
[----:B------:R-:W-:Y:S05]  /*22620*/  WARPSYNC.COLLECTIVE R15, `(.L_x_787) ;  /* 0x000000000f087348 */ /* 0x000fea0003c00000 */
[----:B------:R0:W1:Y:S02]  /*22630*/  SHFL.IDX P6, R14, R13, R12, R11 ;  /* 0x0000000c0d0e7389 */ /* 0x00006400000c000b */
[----:B01----:R-:W-:Y:S01]  /*22640*/  ENDCOLLECTIVE ;  /* 0x000000000000791b */ /* 0x003fe20003800000 */
.L_x_787:
[----:B------:R-:W-:Y:S01]  /*22650*/  @!PT LDS RZ, [RZ] ;  /* 0x00000000fffff984 */ /* 0x000fe20000000800 */
[----:B------:R-:W-:Y:S01]  /*22660*/  @!PT LDS RZ, [RZ] ;  /* 0x00000000fffff984 */ /* 0x000fe20000000800 */
[----:B------:R-:W-:Y:S01]  /*22670*/  @!PT LDS RZ, [RZ] ;  /* 0x00000000fffff984 */ /* 0x000fe20000000800 */
[----:B------:R-:W-:Y:S04]  /*22680*/  @!P3 LDGSTS.E.BYPASS.LTC128B.128 [R9+0xea00], desc[UR60][R2.64], !P2 ;  /* 0x0ea000000209bfae */ /* 0x000fe8000d101d7c */
[----:B------:R-:W-:Y:S04]  /*22690*/  @!P3 LDGSTS.E.BYPASS.LTC128B.128 [R9+0x11a00], desc[UR60][R2.64+0x40], !P1 ;  /* 0x11a000400209bfae */ /* 0x000fe8000c901d7c */
[----:B------:R0:W-:Y:S01]  /*226a0*/  @!P3 LDGSTS.E.BYPASS.LTC128B.128 [R9+0x14a00], desc[UR60][R2.64+0x80], !P0 ;  /* 0x14a000800209bfae */ /* 0x0001e2000c101d7c */
[----:B------:R-:W-:Y:S02]  /*226b0*/  IMAD.MOV.U32 R13, RZ, RZ, R6 ;  /* 0x000000ffff0d7224 */ /* 0x000fe400078e0006 */
[----:B------:R-:W-:-:S02]  /*226c0*/  IMAD.MOV.U32 R12, RZ, RZ, RZ ;  /* 0x000000ffff0c7224 */ /* 0x000fc400078e00ff */
[----:B0-----:R-:W-:-:S07]  /*226d0*/  IMAD.MOV.U32 R2, RZ, RZ, R14 ;  /* 0x000000ffff027224 */ /* 0x001fce00078e000e */
[----:B------:R-:W-:Y:S05]  /*226e0*/  WARPSYNC.COLLECTIVE R15, `(.L_x_788) ;  /* 0x000000000f087348 */ /* 0x000fea0003c00000 */
[----:B------:R0:W1:Y:S02]  /*226f0*/  SHFL.IDX P6, R14, R13, R12, R11 ;  /* 0x0000000c0d0e7389 */ /* 0x00006400000c000b */
[----:B01----:R-:W-:Y:S01]  /*22700*/  ENDCOLLECTIVE ;  /* 0x000000000000791b */ /* 0x003fe20003800000 */
.L_x_788:
[----:B------:R-:W-:-:S05]  /*22710*/  VIADD R3, R25, 0x60 ;  /* 0x0000006019037836 */ /* 0x000fca0000000000 */
[----:B------:R-:W-:Y:S01]  /*22720*/  ISETP.GE.AND P3, PT, R3, R5, PT ;  /* 0x000000050300720c */ /* 0x000fe20003f66270 */
[----:B------:R-:W-:-:S12]  /*22730*/  IMAD.MOV.U32 R13, RZ, RZ, R7 ;  /* 0x000000ffff0d7224 */ /* 0x000fd800078e0007 */
[----:B------:R-:W-:Y:S01]  /*22740*/  @!P3 LEA R2, P5, R20, R2, 0x1 ;  /* 0x000000021402b211 */ /* 0x000fe200078a08ff */
[----:B------:R-:W-:-:S12]  /*22750*/  IMAD.MOV.U32 R4, RZ, RZ, R14 ;  /* 0x000000ffff047224 */ /* 0x000fd800078e000e */
[----:B------:R-:W-:Y:S05]  /*22760*/  WARPSYNC.COLLECTIVE R15, `(.L_x_789) ;  /* 0x000000000f087348 */ /* 0x000fea0003c00000 */
[----:B------:R0:W1:Y:S02]  /*22770*/  SHFL.IDX P6, R14, R13, R12, R11 ;  /* 0x0000000c0d0e7389 */ /* 0x00006400000c000b */
[----:B01----:R-:W-:Y:S01]  /*22780*/  ENDCOLLECTIVE ;  /* 0x000000000000791b */ /* 0x003fe20003800000 */
.L_x_789:
[----:B------:R-:W-:-:S05]  /*22790*/  @!P3 IMAD.X R3, RZ, RZ, R0, P5 ;  /* 0x000000ffff03b224 */ /* 0x000fca00028e0600 */
[----:B------:R-:W-:Y:S01]  /*227a0*/  @!PT LDS RZ, [RZ] ;  /* 0x00000000fffff984 */ /* 0x000fe20000000800 */
[----:B------:R-:W-:Y:S01]  /*227b0*/  @!PT LDS RZ, [RZ] ;  /* 0x00000000fffff984 */ /* 0x000fe20000000800 */
[----:B------:R-:W-:Y:S01]  /*227c0*/  @!PT LDS RZ, [RZ] ;  /* 0x00000000fffff984 */ /* 0x000fe20000000800 */
[----:B------:R0:W-:Y:S04]  /*227d0*/  @!P3 LDGSTS.E.BYPASS.LTC128B.128 [R9+0xf200], desc[UR60][R2.64], !P2 ;  /* 0x0f2000000209bfae */ /* 0x0001e8000d101d7c */
[----:B------:R0:W-:Y:S01]  /*227e0*/  @!P3 LDGSTS.E.BYPASS.LTC128B.128 [R9+0x12200], desc[UR60][R2.64+0x40], !P1 ;  /* 0x122000400209bfae */ /* 0x0001e2000c901d7c */
[----:B------:R-:W-:-:S03]  /*227f0*/  IMAD.MOV.U32 R13, RZ, RZ, R6 ;  /* 0x000000ffff0d7224 */ /* 0x000fc600078e0006 */
[----:B------:R0:W-:Y:S01]  /*22800*/  @!P3 LDGSTS.E.BYPASS.LTC128B.128 [R9+0x15200], desc[UR60][R2.64+0x80], !P0 ;  /* 0x152000800209bfae */ /* 0x0001e2000c101d7c */
[----:B------:R-:W-:Y:S02]  /*22810*/  IMAD.MOV.U32 R12, RZ, RZ, 0x1 ;  /* 0x00000001ff0c7424 */ /* 0x000fe400078e00ff */
[----:B------:R-:W-:-:S07]  /*22820*/  IMAD.MOV.U32 R0, RZ, RZ, R14 ;  /* 0x000000ffff007224 */ /* 0x000fce00078e000e */
[----:B0-----:R-:W-:Y:S05]  /*22830*/  WARPSYNC.COLLECTIVE R15, `(.L_x_790) ;  /* 0x000000000f087348 */ /* 0x001fea0003c00000 */
[----:B------:R1:W2:Y:S02]  /*22840*/  SHFL.IDX P6, R14, R13, R12, R11 ;  /* 0x0000000c0d0e7389 */ /* 0x0002a400000c000b */
[----:B012---:R-:W-:Y:S01]  /*22850*/  ENDCOLLECTIVE ;  /* 0x000000000000791b */ /* 0x007fe20003800000 */
.L_x_790:
        /* <DEDUP_REMOVED lines=8> */
.L_x_791:
[----:B------:R-:W-:Y:S02]  /*228e0*/  @!P3 IMAD.X R4, RZ, RZ, R4, P5 ;  /* 0x000000ffff04b224 */ /* 0x000fe400028e0604 */
[----:B------:R-:W-:Y:S02]  /*228f0*/  @!P3 IMAD.MOV.U32 R2, RZ, RZ, R0 ;  /* 0x000000ffff02b224 */ /* 0x000fe400078e0000 */
[----:B------:R-:W-:-:S05]  /*22900*/  @!P3 IMAD.MOV.U32 R3, RZ, RZ, R4 ;  /* 0x000000ffff03b224 */ /* 0x000fca00078e0004 */
[----:B------:R-:W-:Y:S01]  /*22910*/  @!PT LDS RZ, [RZ] ;  /* 0x00000000fffff984 */ /* 0x000fe20000000800 */
[----:B------:R-:W-:Y:S01]  /*22920*/  @!PT LDS RZ, [RZ] ;  /* 0x00000000fffff984 */ /* 0x000fe20000000800 */
[----:B------:R-:W-:Y:S01]  /*22930*/  @!PT LDS RZ, [RZ] ;  /* 0x00000000fffff984 */ /* 0x000fe20000000800 */
[----:B------:R-:W-:Y:S04]  /*22940*/  @!P3 LDGSTS.E.BYPASS.LTC128B.128 [R9+0xfa00], desc[UR60][R2.64], !P2 ;  /* 0x0fa000000209bfae */ /* 0x000fe8000d101d7c */
[----:B------:R-:W-:Y:S04]  /*22950*/  @!P3 LDGSTS.E.BYPASS.LTC128B.128 [R9+0x12a00], desc[UR60][R2.64+0x40], !P1 ;  /* 0x12a000400209bfae */ /* 0x000fe8000c901d7c */
[----:B------:R0:W-:Y:S02]  /*22960*/  @!P3 LDGSTS.E.BYPASS.LTC128B.128 [R9+0x15a00], desc[UR60][R2.64+0x80], !P0 ;  /* 0x15a000800209bfae */ /* 0x0001e4000c101d7c */
[----:B0-----:R-:W-:Y:S01]  /*22970*/  IMAD.MOV.U32 R2, RZ, RZ, R14 ;  /* 0x000000ffff027224 */ /* 0x001fe200078e000e */
[----:B------:R-:W-:Y:S06]  /*22980*/  BRA `(.L_x_792) ;  /* 0xffffffa800c47947 */ /* 0x000fec000383ffff */
.L_x_631:
[----:B-1----:R1:W2:Y:S02]  /*22990*/  SYNCS.PHASECHK.TRANS64.TRYWAIT P0, [R16+URZ+0x31c20], R0 ;  /* 0x031c2000100075a7 */ /* 0x0022a4000800017f */
[----:B--2---:R-:W-:Y:S05]  /*229a0*/  @!P0 NANOSLEEP.SYNCS 0x989680 ;  /* 0x009896800000895d */ /* 0x004fea0003900000 */
[----:B------:R-:W2:Y:S02]  /*229b0*/  @!P0 SYNCS.PHASECHK.TRANS64 P0, [R16+URZ+0x31c20], R0 ;  /* 0x031c2000100085a7 */ /* 0x000ea4000800007f */
[----:B--2---:R-:W-:Y:S05]  /*229c0*/  @!P0 BRA `(.L_x_631) ;  /* 0xfffffffc00f08947 */ /* 0x004fea000383ffff */
[----:B------:R-:W-:Y:S05]  /*229d0*/  BRA `(.L_x_793) ;  /* 0xffffffac002c7947 */ /* 0x000fea000383ffff */
.L_x_640:
[----:B-1----:R1:W2:Y:S02]  /*229e0*/  SYNCS.PHASECHK.TRANS64.TRYWAIT P0, [R3+URZ+0x31c40], R2 ;  /* 0x031c4002030075a7 */ /* 0x0022a4000800017f */
[----:B--2---:R-:W-:Y:S05]  /*229f0*/  @!P0 NANOSLEEP.SYNCS 0x989680 ;  /* 0x009896800000895d */ /* 0x004fea0003900000 */
[----:B------:R-:W2:Y:S02]  /*22a00*/  @!P0 SYNCS.PHASECHK.TRANS64 P0, [R3+URZ+0x31c40], R2 ;  /* 0x031c4002030085a7 */ /* 0x000ea4000800007f */
[----:B--2---:R-:W-:Y:S05]  /*22a10*/  @!P0 BRA `(.L_x_640) ;  /* 0xfffffffc00f08947 */ /* 0x004fea000383ffff */
[----:B------:R-:W-:Y:S05]  /*22a20*/  BRA `(.L_x_794) ;  /* 0xffffffb000007947 */ /* 0x000fea000383ffff */
.L_x_647:
[----:B0-----:R0:W1:Y:S02]  /*22a30*/  SYNCS.PHASECHK.TRANS64.TRYWAIT P0, [R3+URZ+0x60], R2 ;  /* 0x00006002030075a7 */ /* 0x001064000800017f */
[----:B-1----:R-:W-:Y:S05]  /*22a40*/  @!P0 NANOSLEEP.SYNCS 0x989680 ;  /* 0x009896800000895d */ /* 0x002fea0003900000 */
[----:B------:R-:W1:Y:S02]  /*22a50*/  @!P0 SYNCS.PHASECHK.TRANS64 P0, [R3+URZ+0x60], R2 ;  /* 0x00006002030085a7 */ /* 0x000e64000800007f */
[----:B-1----:R-:W-:Y:S05]  /*22a60*/  @!P0 BRA `(.L_x_647) ;  /* 0xfffffffc00f08947 */ /* 0x002fea000383ffff */
[----:B------:R-:W-:Y:S05]  /*22a70*/  BRA `(.L_x_795) ;  /* 0xffffffb4000c7947 */ /* 0x000fea000383ffff */
.L_x_657:
[----:B-1----:R1:W2:Y:S02]  /*22a80*/  SYNCS.PHASECHK.TRANS64.TRYWAIT P0, [R3+URZ+0x31c40], R2 ;  /* 0x031c4002030075a7 */ /* 0x0022a4000800017f */
[----:B--2---:R-:W-:Y:S05]  /*22a90*/  @!P0 NANOSLEEP.SYNCS 0x989680 ;  /* 0x009896800000895d */ /* 0x004fea0003900000 */
[----:B------:R-:W2:Y:S02]  /*22aa0*/  @!P0 SYNCS.PHASECHK.TRANS64 P0, [R3+URZ+0x31c40], R2 ;  /* 0x031c4002030085a7 */ /* 0x000ea4000800007f */
[----:B--2---:R-:W-:Y:S05]  /*22ab0*/  @!P0 BRA `(.L_x_657) ;  /* 0xfffffffc00f08947 */ /* 0x004fea000383ffff */
[----:B------:R-:W-:Y:S05]  /*22ac0*/  BRA `(.L_x_796) ;  /* 0xffffffb800c87947 */ /* 0x000fea000383ffff */
.L_x_664:
[----:B0-----:R0:W1:Y:S02]  /*22ad0*/  SYNCS.PHASECHK.TRANS64.TRYWAIT P0, [R11+URZ+0x60], R28 ;  /* 0x0000601c0b0075a7 */ /* 0x001064000800017f */
[----:B-1----:R-:W-:Y:S05]  /*22ae0*/  @!P0 NANOSLEEP.SYNCS 0x989680 ;  /* 0x009896800000895d */ /* 0x002fea0003900000 */
[----:B------:R-:W1:Y:S02]  /*22af0*/  @!P0 SYNCS.PHASECHK.TRANS64 P0, [R11+URZ+0x60], R28 ;  /* 0x0000601c0b0085a7 */ /* 0x000e64000800007f */
[----:B-1----:R-:W-:Y:S05]  /*22b00*/  @!P0 BRA `(.L_x_664) ;  /* 0xfffffffc00f08947 */ /* 0x002fea000383ffff */
[----:B------:R-:W-:Y:S05]  /*22b10*/  BRA `(.L_x_797) ;  /* 0xffffffbc00d47947 */ /* 0x000fea000383ffff */
.L_x_674:
[----:B-1----:R1:W2:Y:S02]  /*22b20*/  SYNCS.PHASECHK.TRANS64.TRYWAIT P0, [R2+URZ+0x31c40], R3 ;  /* 0x031c4003020075a7 */ /* 0x0022a4000800017f */
[----:B--2---:R-:W-:Y:S05]  /*22b30*/  @!P0 NANOSLEEP.SYNCS 0x989680 ;  /* 0x009896800000895d */ /* 0x004fea0003900000 */
[----:B------:R-:W2:Y:S02]  /*22b40*/  @!P0 SYNCS.PHASECHK.TRANS64 P0, [R2+URZ+0x31c40], R3 ;  /* 0x031c4003020085a7 */ /* 0x000ea4000800007f */
[----:B--2---:R-:W-:Y:S05]  /*22b50*/  @!P0 BRA `(.L_x_674) ;  /* 0xfffffffc00f08947 */ /* 0x004fea000383ffff */
[----:B------:R-:W-:Y:S05]  /*22b60*/  BRA `(.L_x_798) ;  /* 0xffffffc400607947 */ /* 0x000fea000383ffff */
.L_x_681:
[----:B0-----:R0:W1:Y:S02]  /*22b70*/  SYNCS.PHASECHK.TRANS64.TRYWAIT P0, [R7+URZ+0x60], R2 ;  /* 0x00006002070075a7 */ /* 0x001064000800017f */
[----:B-1----:R-:W-:Y:S05]  /*22b80*/  @!P0 NANOSLEEP.SYNCS 0x989680 ;  /* 0x009896800000895d */ /* 0x002fea0003900000 */
[----:B------:R-:W1:Y:S02]  /*22b90*/  @!P0 SYNCS.PHASECHK.TRANS64 P0, [R7+URZ+0x60], R2 ;  /* 0x00006002070085a7 */ /* 0x000e64000800007f */
[----:B-1----:R-:W-:Y:S05]  /*22ba0*/  @!P0 BRA `(.L_x_681) ;  /* 0xfffffffc00f08947 */ /* 0x002fea000383ffff */
[----:B------:R-:W-:Y:S05]  /*22bb0*/  BRA `(.L_x_799) ;  /* 0xffffffc800707947 */ /* 0x000fea000383ffff */
.L_x_693:
[----:B-1----:R1:W2:Y:S02]  /*22bc0*/  SYNCS.PHASECHK.TRANS64.TRYWAIT P0, [R3+URZ+0x31c60], R0 ;  /* 0x031c6000030075a7 */ /* 0x0022a4000800017f */
[----:B--2---:R-:W-:Y:S05]  /*22bd0*/  @!P0 NANOSLEEP.SYNCS 0x989680 ;  /* 0x009896800000895d */ /* 0x004fea0003900000 */
[----:B------:R-:W2:Y:S02]  /*22be0*/  @!P0 SYNCS.PHASECHK.TRANS64 P0, [R3+URZ+0x31c60], R0 ;  /* 0x031c6000030085a7 */ /* 0x000ea4000800007f */
[----:B--2---:R-:W-:Y:S05]  /*22bf0*/  @!P0 BRA `(.L_x_693) ;  /* 0xfffffffc00f08947 */ /* 0x004fea000383ffff */
[----:B------:R-:W-:Y:S05]  /*22c00*/  BRA `(.L_x_800) ;  /* 0xffffffcc00e87947 */ /* 0x000fea000383ffff */
.L_x_701:
[----:B------:R-:W-:Y:S01]  /*22c10*/  BSSY B0, `(.L_x_801) ;  /* 0x0000008000007945 */ /* 0x000fe20003800000 */
[----:B0-----:R-:W-:Y:S02]  /*22c20*/  IMAD.MOV.U32 R13, RZ, RZ, R24 ;  /* 0x000000ffff0d7224 */ /* 0x001fe400078e0018 */
[----:B------:R-:W-:Y:S02]  /*22c30*/  IMAD.MOV.U32 R12, RZ, RZ, RZ ;  /* 0x000000ffff0c7224 */ /* 0x000fe400078e00ff */
[----:B------:R-:W-:Y:S02]  /*22c40*/  IMAD.MOV.U32 R11, RZ, RZ, 0x1f ;  /* 0x0000001fff0b7424 */ /* 0x000fe400078e00ff */
[----:B------:R-:W-:-:S07]  /*22c50*/  IMAD.MOV.U32 R15, RZ, RZ, -0x1 ;  /* 0xffffffffff0f7424 */ /* 0x000fce00078e00ff */
[----:B-123--:R-:W-:Y:S05]  /*22c60*/  WARPSYNC.COLLECTIVE R15, `(.L_x_802) ;  /* 0x000000000f087348 */ /* 0x00efea0003c00000 */
[----:B------:R0:W4:Y:S02]  /*22c70*/  SHFL.IDX P6, R14, R13, R12, R11 ;  /* 0x0000000c0d0e7389 */ /* 0x00012400000c000b */
[----:B01234-:R-:W-:Y:S01]  /*22c80*/  ENDCOLLECTIVE ;  /* 0x000000000000791b */ /* 0x01ffe20003800000 */
.L_x_802:
[----:B------:R-:W-:Y:S05]  /*22c90*/  BSYNC B0 ;  /* 0x0000000000007941 */ /* 0x000fea0003800000 */
.L_x_801:
        /* <DEDUP_REMOVED lines=9> */
.L_x_803:
[----:B------:R-:W-:Y:S02]  /*22d30*/  ULDC UR4, c[0x0][0xc3c] ;  /* 0x00030f0000047ab9 */ /* 0x000fe40000000800 */
        /* <DEDUP_REMOVED lines=23> */
.L_x_804:
[----:B------:R-:W-:Y:S01]  /*22eb0*/  IMAD.MOV.U32 R12, RZ, RZ, 0x2 ;  /* 0x00000002ff0c7424 */ /* 0x000fe200078e00ff */
[----:B------:R-:W-:-:S05]  /*22ec0*/  SEL R14, R14, RZ, P1 ;  /* 0x000000ff0e0e7207 */ /* 0x000fca0000800000 */
[----:B------:R-:W-:-:S04]  /*22ed0*/  IMAD.IADD R5, R13, 0x1, R14 ;  /* 0x000000010d057824 */ /* 0x000fc800078e020e */
[----:B------:R-:W-:-:S07]  /*22ee0*/  IMAD.MOV.U32 R13, RZ, RZ, R5 ;  /* 0x000000ffff0d7224 */ /* 0x000fce00078e0005 */
[----:B------:R-:W-:Y:S05]  /*22ef0*/  WARPSYNC.COLLECTIVE R15, `(.L_x_805) ;  /* 0x000000000f087348 */ /* 0x000fea0003c00000 */
[----:B------:R0:W1:Y:S02]  /*22f00*/  SHFL.UP P6, R14, R13, R12, R11 ;  /* 0x0400000c0d0e7389 */ /* 0x00006400000c000b */
[----:B01----:R-:W-:Y:S01]  /*22f10*/  ENDCOLLECTIVE ;  /* 0x000000000000791b */ /* 0x003fe20003800000 */
.L_x_805:
[----:B------:R-:W-:Y:S01]  /*22f20*/  IMAD.MOV.U32 R12, RZ, RZ, 0x4 ;  /* 0x00000004ff0c7424 */ /* 0x000fe200078e00ff */
[----:B------:R-:W-:-:S05]  /*22f30*/  SEL R2, R14, RZ, P2 ;  /* 0x000000ff0e027207 */ /* 0x000fca0001000000 */
[----:B------:R-:W-:-:S04]  /*22f40*/  IMAD.IADD R2, R5, 0x1, R2 ;  /* 0x0000000105027824 */ /* 0x000fc800078e0202 */
[----:B------:R-:W-:-:S07]  /*22f50*/  IMAD.MOV.U32 R13, RZ, RZ, R2 ;  /* 0x000000ffff0d7224 */ /* 0x000fce00078e0002 */
[----:B------:R-:W-:Y:S05]  /*22f60*/  WARPSYNC.COLLECTIVE R15, `(.L_x_806) ;  /* 0x000000000f087348 */ /* 0x000fea0003c00000 */
[----:B------:R0:W1:Y:S02]  /*22f70*/  SHFL.UP P6, R14, R13, R12, R11 ;  /* 0x0400000c0d0e7389 */ /* 0x00006400000c000b */
[----:B01----:R-:W-:Y:S01]  /*22f80*/  ENDCOLLECTIVE ;  /* 0x000000000000791b */ /* 0x003fe20003800000 */
.L_x_806:
[----:B------:R-:W-:Y:S01]  /*22f90*/  IMAD.MOV.U32 R12, RZ, RZ, 0x8 ;  /* 0x00000008ff0c7424 */ /* 0x000fe200078e00ff */
[----:B------:R-:W-:-:S05]  /*22fa0*/  SEL R3, R14, RZ, P3 ;  /* 0x000000ff0e037207 */ /* 0x000fca0001800000 */
[----:B------:R-:W-:-:S04]  /*22fb0*/  IMAD.IADD R8, R2, 0x1, R3 ;  /* 0x0000000102087824 */ /* 0x000fc800078e0203 */
[----:B------:R-:W-:-:S07]  /*22fc0*/  IMAD.MOV.U32 R13, RZ, RZ, R8 ;  /* 0x000000ffff0d7224 */ /* 0x000fce00078e0008 */
[----:B------:R-:W-:Y:S05]  /*22fd0*/  WARPSYNC.COLLECTIVE R15, `(.L_x_807) ;  /* 0x000000000f087348 */ /* 0x000fea0003c00000 */
[----:B------:R0:W1:Y:S02]  /*22fe0*/  SHFL.UP P6, R14, R13, R12, R11 ;  /* 0x0400000c0d0e7389 */ /* 0x00006400000c000b */
[----:B01----:R-:W-:Y:S01]  /*22ff0*/  ENDCOLLECTIVE ;  /* 0x000000000000791b */ /* 0x003fe20003800000 */
.L_x_807:
[----:B------:R-:W-:Y:S01]  /*23000*/  IMAD.MOV.U32 R12, RZ, RZ, 0x10 ;  /* 0x00000010ff0c7424 */ /* 0x000fe200078e00ff */
[----:B------:R-:W-:-:S05]  /*23010*/  SEL R5, R14, RZ, P4 ;  /* 0x000000ff0e057207 */ /* 0x000fca0002000000 */
[----:B------:R-:W-:-:S04]  /*23020*/  IMAD.IADD R5, R8, 0x1, R5 ;  /* 0x0000000108057824 */ /* 0x000fc800078e0205 */
[----:B------:R-:W-:-:S07]  /*23030*/  IMAD.MOV.U32 R13, RZ, RZ, R5 ;  /* 0x000000ffff0d7224 */ /* 0x000fce00078e0005 */
[----:B------:R-:W-:Y:S05]  /*23040*/  WARPSYNC.COLLECTIVE R15, `(.L_x_808) ;  /* 0x000000000f087348 */ /* 0x000fea0003c00000 */
[----:B------:R0:W1:Y:S02]  /*23050*/  SHFL.UP P6, R14, R13, R12, R11 ;  /* 0x0400000c0d0e7389 */ /* 0x00006400000c000b */
[----:B01----:R-:W-:Y:S01]  /*23060*/  ENDCOLLECTIVE ;  /* 0x000000000000791b */ /* 0x003fe20003800000 */
.L_x_808:
        /* <DEDUP_REMOVED lines=8> */
.L_x_809:
[----:B------:R-:W-:Y:S05]  /*230f0*/  BRA `(.L_x_810) ;  /* 0xffffffd000987947 */ /* 0x000fea000383ffff */
.L_x_704:
[----:B------:R-:W-:Y:S01]  /*23100*/  BSSY B0, `(.L_x_811) ;  /* 0x0000007000007945 */ /* 0x000fe20003800000 */
[----:B------:R-:W-:Y:S02]  /*23110*/  IMAD.MOV.U32 R12, RZ, RZ, 0x1 ;  /* 0x00000001ff0c7424 */ /* 0x000fe400078e00ff */
[----:B------:R-:W-:Y:S02]  /*23120*/  IMAD.MOV.U32 R11, RZ, RZ, RZ ;  /* 0x000000ffff0b7224 */ /* 0x000fe400078e00ff */
[----:B------:R-:W-:-:S07]  /*23130*/  IMAD.MOV.U32 R15, RZ, RZ, -0x1 ;  /* 0xffffffffff0f7424 */ /* 0x000fce00078e00ff */
[----:B------:R-:W-:Y:S05]  /*23140*/  WARPSYNC.COLLECTIVE R15, `(.L_x_812) ;  /* 0x000000000f087348 */ /* 0x000fea0003c00000 */
[----:B------:R0:W1:Y:S02]  /*23150*/  SHFL.UP P6, R14, R13, R12, R11 ;  /* 0x0400000c0d0e7389 */ /* 0x00006400000c000b */
[----:B01----:R-:W-:Y:S01]  /*23160*/  ENDCOLLECTIVE ;  /* 0x000000000000791b */ /* 0x003fe20003800000 */
.L_x_812:
[----:B------:R-:W-:Y:S05]  /*23170*/  BSYNC B0 ;  /* 0x0000000000007941 */ /* 0x000fea0003800000 */
.L_x_811:
        /* <DEDUP_REMOVED lines=8> */
.L_x_813:
[----:B------:R-:W-:Y:S01]  /*23200*/  IMAD.MOV.U32 R12, RZ, RZ, 0x4 ;  /* 0x00000004ff0c7424 */ /* 0x000fe200078e00ff */
[----:B------:R-:W-:-:S05]  /*23210*/  SEL R2, R14, RZ, P2 ;  /* 0x000000ff0e027207 */ /* 0x000fca0001000000 */
[----:B------:R-:W-:-:S04]  /*23220*/  IMAD.IADD R2, R13, 0x1, R2 ;  /* 0x000000010d027824 */ /* 0x000fc800078e0202 */
[----:B------:R-:W-:-:S07]  /*23230*/  IMAD.MOV.U32 R13, RZ, RZ, R2 ;  /* 0x000000ffff0d7224 */ /* 0x000fce00078e0002 */
[----:B------:R-:W-:Y:S05]  /*23240*/  WARPSYNC.COLLECTIVE R15, `(.L_x_814) ;  /* 0x000000000f087348 */ /* 0x000fea0003c00000 */
[----:B------:R0:W1:Y:S02]  /*23250*/  SHFL.UP P6, R14, R13, R12, R11 ;  /* 0x0400000c0d0e7389 */ /* 0x00006400000c000b */
[----:B01----:R-:W-:Y:S01]  /*23260*/  ENDCOLLECTIVE ;  /* 0x000000000000791b */ /* 0x003fe20003800000 */
.L_x_814:
[----:B------:R-:W-:Y:S01]  /*23270*/  IMAD.MOV.U32 R12, RZ, RZ, 0x8 ;  /* 0x00000008ff0c7424 */ /* 0x000fe200078e00ff */
[----:B------:R-:W-:-:S05]  /*23280*/  SEL R5, R14, RZ, P3 ;  /* 0x000000ff0e057207 */ /* 0x000fca0001800000 */
[----:B------:R-:W-:-:S04]  /*23290*/  IMAD.IADD R5, R2, 0x1, R5 ;  /* 0x0000000102057824 */ /* 0x000fc800078e0205 */
[----:B------:R-:W-:-:S07]  /*232a0*/  IMAD.MOV.U32 R13, RZ, RZ, R5 ;  /* 0x000000ffff0d7224 */ /* 0x000fce00078e0005 */
[----:B------:R-:W-:Y:S05]  /*232b0*/  WARPSYNC.COLLECTIVE R15, `(.L_x_815) ;  /* 0x000000000f087348 */ /* 0x000fea0003c00000 */
[----:B------:R0:W1:Y:S02]  /*232c0*/  SHFL.UP P6, R14, R13, R12, R11 ;  /* 0x0400000c0d0e7389 */ /* 0x00006400000c000b */
[----:B01----:R-:W-:Y:S01]  /*232d0*/  ENDCOLLECTIVE ;  /* 0x000000000000791b */ /* 0x003fe20003800000 */
.L_x_815:
[----:B------:R-:W-:Y:S01]  /*232e0*/  IMAD.MOV.U32 R12, RZ, RZ, 0x10 ;  /* 0x00000010ff0c7424 */ /* 0x000fe200078e00ff */
[----:B------:R-:W-:-:S05]  /*232f0*/  SEL R8, R14, RZ, P4 ;  /* 0x000000ff0e087207 */ /* 0x000fca0002000000 */
[----:B------:R-:W-:-:S04]  /*23300*/  IMAD.IADD R8, R5, 0x1, R8 ;  /* 0x0000000105087824 */ /* 0x000fc800078e0208 */
[----:B------:R-:W-:-:S07]  /*23310*/  IMAD.MOV.U32 R13, RZ, RZ, R8 ;  /* 0x000000ffff0d7224 */ /* 0x000fce00078e0008 */
[----:B------:R-:W-:Y:S05]  /*23320*/  WARPSYNC.COLLECTIVE R15, `(.L_x_816) ;  /* 0x000000000f087348 */ /* 0x000fea0003c00000 */
[----:B------:R0:W1:Y:S02]  /*23330*/  SHFL.UP P6, R14, R13, R12, R11 ;  /* 0x0400000c0d0e7389 */ /* 0x00006400000c000b */
[----:B01----:R-:W-:Y:S01]  /*23340*/  ENDCOLLECTIVE ;  /* 0x000000000000791b */ /* 0x003fe20003800000 */
.L_x_816:
        /* <DEDUP_REMOVED lines=8> */
.L_x_817:
[----:B------:R-:W-:Y:S05]  /*233d0*/  BRA `(.L_x_818) ;  /* 0xffffffd000847947 */ /* 0x000fea000383ffff */
.L_x_706:
[----:B------:R-:W-:Y:S01]  /*233e0*/  BSSY B0, `(.L_x_819) ;  /* 0x0000006000007945 */ /* 0x000fe20003800000 */
[----:B------:R-:W-:Y:S01]  /*233f0*/  PLOP3.LUT P6, PT, P6, PT, PT, 0x8, 0x0 ;  /* 0x000000000000781c */ /* 0x000fe200037ce170 */
[----:B------:R-:W-:-:S12]  /*23400*/  IMAD.MOV.U32 R15, RZ, RZ, -0x1 ;  /* 0xffffffffff0f7424 */ /* 0x000fd800078e00ff */
[----:B0-----:R-:W-:Y:S05]  /*23410*/  WARPSYNC.COLLECTIVE R15, `(.L_x_820) ;  /* 0x000000000f087348 */ /* 0x001fea0003c00000 */
[----:B------:R-:W-:Y:S01]  /*23420*/  VOTE.ANY R14, PT, P6 ;  /* 0x00000000000e7806 */ /* 0x000fe200030e0100 */
[----:B0-----:R-:W-:Y:S06]  /*23430*/  ENDCOLLECTIVE ;  /* 0x000000000000791b */ /* 0x001fec0003800000 */
.L_x_820:
[----:B------:R-:W-:Y:S05]  /*23440*/  BSYNC B0 ;  /* 0x0000000000007941 */ /* 0x000fea0003800000 */
.L_x_819:
        /* <DEDUP_REMOVED lines=9> */
.L_x_821:
[----:B------:R-:W-:Y:S02]  /*234e0*/  IMAD.MOV.U32 R13, RZ, RZ, R4 ;  /* 0x000000ffff0d7224 */ /* 0x000fe400078e0004 */
[----:B------:R-:W-:-:S07]  /*234f0*/  IMAD.MOV.U32 R7, RZ, RZ, R14 ;  /* 0x000000ffff077224 */ /* 0x000fce00078e000e */
[----:B------:R-:W-:Y:S05]  /*23500*/  WARPSYNC.COLLECTIVE R15, `(.L_x_822) ;  /* 0x000000000f087348 */ /* 0x000fea0003c00000 */
[----:B------:R0:W1:Y:S02]  /*23510*/  SHFL.IDX P6, R14, R13, R12, R11 ;  /* 0x0000000c0d0e7389 */ /* 0x00006400000c000b */
[----:B01----:R-:W-:Y:S01]  /*23520*/  ENDCOLLECTIVE ;  /* 0x000000000000791b */ /* 0x003fe20003800000 */
.L_x_822:
[----:B------:R-:W-:Y:S01]  /*23530*/  IMAD.MOV.U32 R4, RZ, RZ, R14 ;  /* 0x000000ffff047224 */ /* 0x000fe200078e000e */
[----:B------:R-:W-:Y:S06]  /*23540*/  BRA `(.L_x_823) ;  /* 0xffffffd000647947 */ /* 0x000fec000383ffff */
.L_x_708:
[----:B------:R-:W-:Y:S01]  /*23550*/  BSSY B0, `(.L_x_824) ;  /* 0x0000007000007945 */ /* 0x000fe20003800000 */
[----:B------:R-:W-:Y:S02]  /*23560*/  IMAD.MOV.U32 R13, RZ, RZ, R3 ;  /* 0x000000ffff0d7224 */ /* 0x000fe400078e0003 */
[----:B------:R-:W-:Y:S02]  /*23570*/  IMAD.MOV.U32 R11, RZ, RZ, 0x1f ;  /* 0x0000001fff0b7424 */ /* 0x000fe400078e00ff */
[----:B------:R-:W-:-:S07]  /*23580*/  IMAD.MOV.U32 R15, RZ, RZ, -0x1 ;  /* 0xffffffffff0f7424 */ /* 0x000fce00078e00ff */
[----:B0123--:R-:W-:Y:S05]  /*23590*/  WARPSYNC.COLLECTIVE R15, `(.L_x_825) ;  /* 0x000000000f087348 */ /* 0x00ffea0003c00000 */
[----:B------:R4:W0:Y:S02]  /*235a0*/  SHFL.IDX P6, R14, R13, R12, R11 ;  /* 0x0000000c0d0e7389 */ /* 0x00082400000c000b */
[----:B01234-:R-:W-:Y:S01]  /*235b0*/  ENDCOLLECTIVE ;  /* 0x000000000000791b */ /* 0x01ffe20003800000 */
.L_x_825:
[----:B------:R-:W-:Y:S05]  /*235c0*/  BSYNC B0 ;  /* 0x0000000000007941 */ /* 0x000fea0003800000 */
.L_x_824:
[----:B------:R-:W-:Y:S01]  /*235d0*/  IMAD.MOV.U32 R24, RZ, RZ, R14 ;  /* 0x000000ffff187224 */ /* 0x000fe200078e000e */
[----:B------:R-:W-:Y:S06]  /*235e0*/  BRA `(.L_x_707) ;  /* 0xffffffd000547947 */ /* 0x000fec000383ffff */
.L_x_712:
[----:B0-----:R0:W1:Y:S02]  /*235f0*/  SYNCS.PHASECHK.TRANS64.TRYWAIT P0, [R9+URZ+0x31c20], R0 ;  /* 0x031c2000090075a7 */ /* 0x001064000800017f */
[----:B-1----:R-:W-:Y:S05]  /*23600*/  @!P0 NANOSLEEP.SYNCS 0x989680 ;  /* 0x009896800000895d */ /* 0x002fea0003900000 */
[----:B------:R-:W1:Y:S02]  /*23610*/  @!P0 SYNCS.PHASECHK.TRANS64 P0, [R9+URZ+0x31c20], R0 ;  /* 0x031c2000090085a7 */ /* 0x000e64000800007f */
[----:B-1----:R-:W-:Y:S05]  /*23620*/  @!P0 BRA `(.L_x_712) ;  /* 0xfffffffc00f08947 */ /* 0x002fea000383ffff */
[----:B------:R-:W-:Y:S05]  /*23630*/  BRA `(.L_x_826) ;  /* 0xffffffd400ac7947 */ /* 0x000fea000383ffff */
.L_x_713:
        /* <DEDUP_REMOVED lines=8> */
[----:B0-2-4-:R-:W-:Y:S05]  /*236c0*/  WARPSYNC.COLLECTIVE R15, `(.L_x_828) ;  /* 0x000000000f087348 */ /* 0x015fea0003c00000 */
[----:B------:R1:W3:Y:S02]  /*236d0*/  SHFL.IDX P6, R14, R13, R12, R11 ;  /* 0x0000000c0d0e7389 */ /* 0x0002e400000c000b */
[----:B01234-:R-:W-:Y:S01]  /*236e0*/  ENDCOLLECTIVE ;  /* 0x000000000000791b */ /* 0x01ffe20003800000 */
.L_x_828:
[----:B------:R-:W-:Y:S05]  /*236f0*/  BSYNC B0 ;  /* 0x0000000000007941 */ /* 0x000fea0003800000 */
.L_x_827:
[----:B------:R-:W-:Y:S05]  /*23700*/  BRA `(.L_x_829) ;  /* 0xffffffd400947947 */ /* 0x000fea000383ffff */
.L_x_714:
[----:B------:R-:W-:Y:S01]  /*23710*/  BSSY B0, `(.L_x_830) ;  /* 0x0000006000007945 */ /* 0x000fe20003800000 */
[----:B------:R-:W-:-:S07]  /*23720*/  IMAD.MOV.U32 R15, RZ, RZ, -0x1 ;  /* 0xffffffffff0f7424 */ /* 0x000fce00078e00ff */
[----:B0-2-4-:R-:W-:Y:S05]  /*23730*/  WARPSYNC.COLLECTIVE R15, `(.L_x_831) ;  /* 0x000000000f0c7348 */ /* 0x015fea0003c00000 */
[----:B------:R-:W-:Y:S02]  /*23740*/  ELECT P6, UR62, PT ;  /* 0x00000000003e782f */ /* 0x000fe400038c0000 */
[----:B------:R-:W-:Y:S01]  /*23750*/  MOV R14, UR62 ;  /* 0x0000003e000e7c02 */ /* 0x000fe20008000f00 */
[----:B0-2-4-:R-:W-:Y:S10]  /*23760*/  ENDCOLLECTIVE ;  /* 0x000000000000791b */ /* 0x015ff40003800000 */
.L_x_831:
[----:B------:R-:W-:Y:S05]  /*23770*/  BSYNC B0 ;  /* 0x0000000000007941 */ /* 0x000fea0003800000 */
.L_x_830:
[----:B------:R-:W-:Y:S05]  /*23780*/  BRA `(.L_x_832) ;  /* 0xffffffd400887947 */ /* 0x000fea000383ffff */
.L_x_716:
[----:B0-----:R0:W1:Y:S02]  /*23790*/  SYNCS.PHASECHK.TRANS64.TRYWAIT P0, [R7+URZ], R2 ;  /* 0x00000002070075a7 */ /* 0x001064000800017f */
[----:B-1----:R-:W-:Y:S05]  /*237a0*/  @!P0 NANOSLEEP.SYNCS 0x989680 ;  /* 0x009896800000895d */ /* 0x002fea0003900000 */
[----:B------:R-:W1:Y:S02]  /*237b0*/  @!P0 SYNCS.PHASECHK.TRANS64 P0, [R7+URZ], R2 ;  /* 0x00000002070085a7 */ /* 0x000e64000800007f */
[----:B-1----:R-:W-:Y:S05]  /*237c0*/  @!P0 BRA `(.L_x_716) ;  /* 0xfffffffc00f08947 */ /* 0x002fea000383ffff */
[----:B------:R-:W-:Y:S05]  /*237d0*/  BRA `(.L_x_833) ;  /* 0xffffffd400bc7947 */ /* 0x000fea000383ffff */
.L_x_717:
[----:B-1----:R1:W3:Y:S02]  /*237e0*/  SYNCS.PHASECHK.TRANS64.TRYWAIT P0, [R3+URZ], R0 ;  /* 0x00000000030075a7 */ /* 0x0022e4000800017f */
[----:B---3--:R-:W-:Y:S05]  /*237f0*/  @!P0 NANOSLEEP.SYNCS 0x989680 ;  /* 0x009896800000895d */ /* 0x008fea0003900000 */
[----:B------:R-:W3:Y:S02]  /*23800*/  @!P0 SYNCS.PHASECHK.TRANS64 P0, [R3+URZ], R0 ;  /* 0x00000000030085a7 */ /* 0x000ee4000800007f */
[----:B---3--:R-:W-:Y:S05]  /*23810*/  @!P0 BRA `(.L_x_717) ;  /* 0xfffffffc00f08947 */ /* 0x008fea000383ffff */
[----:B------:R-:W-:Y:S05]  /*23820*/  BRA `(.L_x_834) ;  /* 0xffffffd400b07947 */ /* 0x000fea000383ffff */
.L_x_719:
[----:B-1----:R1:W3:Y:S02]  /*23830*/  SYNCS.PHASECHK.TRANS64.TRYWAIT P0, [R5+URZ], R2 ;  /* 0x00000002050075a7 */ /* 0x0022e4000800017f */
[----:B---3--:R-:W-:Y:S05]  /*23840*/  @!P0 NANOSLEEP.SYNCS 0x989680 ;  /* 0x009896800000895d */ /* 0x008fea0003900000 */
[----:B------:R-:W3:Y:S02]  /*23850*/  @!P0 SYNCS.PHASECHK.TRANS64 P0, [R5+URZ], R2 ;  /* 0x00000002050085a7 */ /* 0x000ee4000800007f */
[----:B---3--:R-:W-:Y:S05]  /*23860*/  @!P0 BRA `(.L_x_719) ;  /* 0xfffffffc00f08947 */ /* 0x008fea000383ffff */
[----:B------:R-:W-:Y:S05]  /*23870*/  BRA `(.L_x_835) ;  /* 0xffffffd400b47947 */ /* 0x000fea000383ffff */
.L_x_836:
        /* <DEDUP_REMOVED lines=16> */
.L_x_2778:


//--------------------- .text._ZN7cutlass13device_kernelIN5flash11enable_sm90INS1_16FlashAttnFwdSm90INS1_25CollectiveMainloopFwdSm90ILi2EN4cute5tupleIJNS5_1CILi1EEES8_S8_EEENS6_IJNS7_ILi192EEENS7_ILi128EEENS7_ILi96EEEEEELi96ENS_10bfloat16_tEfNS_4arch4Sm90ELb0ELb1ELb1ELb0ELb0ELb0ELb0ELb0ELb1ELb1ELb1ELb0EEENS1_21CollectiveEpilogueFwdINS6_IJSA_SC_SB_EEES9_SE_SG_Li384ELb0ELb1ELb1ELb0EEENS1_19SingleTileSchedulerILb0ELb1ELb1ELi192EEEEEEEEEvNT_6ParamsE --------------------------
	.section	.text._ZN7cutlass13device_kernelIN5flash11enable_sm90INS1_16FlashAttnFwdSm90INS1_25CollectiveMainloopFwdSm90ILi2EN4cute5tupleIJNS5_1CILi1EEES8_S8_EEENS6_IJNS7_ILi192EEENS7_ILi128EEENS7_ILi96EEEEEELi96ENS_10bfloat16_tEfNS_4arch4Sm90ELb0ELb1ELb1ELb0ELb0ELb0ELb0ELb0ELb1ELb1ELb1ELb0EEENS1_21CollectiveEpilogueFwdINS6_IJSA_SC_SB_EEES9_SE_SG_Li384ELb0ELb1ELb1ELb0EEENS1_19SingleTileSchedulerILb0ELb1ELb1ELi192EEEEEEEEEvNT_6ParamsE,"ax",@progbits
	.align	128
.text._ZN7cutlass13device_kernelIN5flash11enable_sm90INS1_16FlashAttnFwdSm90INS1_25CollectiveMainloopFwdSm90ILi2EN4cute5tupleIJNS5_1CILi1EEES8_S8_EEENS6_IJNS7_ILi192EEENS7_ILi128EEENS7_ILi96EEEEEELi96ENS_10bfloat16_tEfNS_4arch4Sm90ELb0ELb1ELb1ELb0ELb0ELb0ELb0ELb0ELb1ELb1ELb1ELb0EEENS1_21CollectiveEpilogueFwdINS6_IJSA_SC_SB_EEES9_SE_SG_Li384ELb0ELb1ELb1ELb0EEENS1_19SingleTileSchedulerILb0ELb1ELb1ELi192EEEEEEEEEvNT_6ParamsE:
        .type           _ZN7cutlass13device_kernelIN5flash11enable_sm90INS1_16FlashAttnFwdSm90INS1_25CollectiveMainloopFwdSm90ILi2EN4cute5tupleIJNS5_1CILi1EEES8_S8_EEENS6_IJNS7_ILi192EEENS7_ILi128EEENS7_ILi96EEEEEELi96ENS_10bfloat16_tEfNS_4arch4Sm90ELb0ELb1ELb1ELb0ELb0ELb0ELb0ELb0ELb1ELb1ELb1ELb0EEENS1_21CollectiveEpilogueFwdINS6_IJSA_SC_SB_EEES9_SE_SG_Li384ELb0ELb1ELb1ELb0EEENS1_19SingleTileSchedulerILb0ELb1ELb1ELi192EEEEEEEEEvNT_6ParamsE,@function
        .size           _ZN7cutlass13device_kernelIN5flash11enable_sm90INS1_16FlashAttnFwdSm90INS1_25CollectiveMainloopFwdSm90ILi2EN4cute5tupleIJNS5_1CILi1EEES8_S8_EEENS6_IJNS7_ILi192EEENS7_ILi128EEENS7_ILi96EEEEEELi96ENS_10bfloat16_tEfNS_4arch4Sm90ELb0ELb1ELb1ELb0ELb0ELb0ELb0ELb0ELb1ELb1ELb1ELb0EEENS1_21CollectiveEpilogueFwdINS6_IJSA_SC_SB_EEES9_SE_SG_Li384ELb0ELb1ELb1ELb0EEENS1_19SingleTileSchedulerILb0ELb1ELb1ELi192EEEEEEEEEvNT_6ParamsE,(.L_x_2779 - _ZN7cutlass13device_kernelIN5flash11enable_sm90INS1_16FlashAttnFwdSm90INS1_25CollectiveMainloopFwdSm90ILi2EN4cute5tupleIJNS5_1CILi1EEES8_S8_EEENS6_IJNS7_ILi192EEENS7_ILi128EEENS7_ILi96EEEEEELi96ENS_10bfloat16_tEfNS_4arch4Sm90ELb0ELb1ELb1ELb0ELb0ELb0ELb0ELb0ELb1ELb1ELb1ELb0EEENS1_21CollectiveEpilogueFwdINS6_IJSA_SC_SB_EEES9_SE_SG_Li384ELb0ELb1ELb1ELb0EEENS1_19SingleTileSchedulerILb0ELb1ELb1ELi192EEEEEEEEEvNT_6ParamsE)
        .other          _ZN7cutlass13device_kernelIN5flash11enable_sm90INS1_16FlashAttnFwdSm90INS1_25CollectiveMainloopFwdSm90ILi2EN4cute5tupleIJNS5_1CILi1EEES8_S8_EEENS6_IJNS7_ILi192EEENS7_ILi128EEENS7_ILi96EEEEEELi96ENS_10bfloat16_tEfNS_4arch4Sm90ELb0ELb1ELb1ELb0ELb0ELb0ELb0ELb0ELb1ELb1ELb1ELb0EEENS1_21CollectiveEpilogueFwdINS6_IJSA_SC_SB_EEES9_SE_SG_Li384ELb0ELb1ELb1ELb0EEENS1_19SingleTileSchedulerILb0ELb1ELb1ELi192EEEEEEEEEvNT_6ParamsE,@"STO_CUDA_ENTRY STV_DEFAULT"
_ZN7cutlass13device_kernelIN5flash11enable_sm90INS1_16FlashAttnFwdSm90INS1_25CollectiveMainloopFwdSm90ILi2EN4cute5tupleIJNS5_1CILi1EEES8_S8_EEENS6_IJNS7_ILi192EEENS7_ILi128EEENS7_ILi96EEEEEELi96ENS_10bfloat16_tEfNS_4arch4Sm90ELb0ELb1ELb1ELb0ELb0ELb0ELb0ELb0ELb1ELb1ELb1ELb0EEENS1_21CollectiveEpilogueFwdINS6_IJSA_SC_SB_EEES9_SE_SG_Li384ELb0ELb1ELb1ELb0EEENS1_19SingleTileSchedulerILb0ELb1ELb1ELi192EEEEEEEEEvNT_6ParamsE:
[----:B------:R-:W0:Y:S01]  /*0000*/  LDC R1, c[0x0][0x28] ;  /* 0x00000a00ff017b82 */ /* 0x000e220000000800 */
[----:B------:R-:W1:Y:S01]  /*0010*/  S2R R2, SR_TID.X ;  /* 0x0000000000027919 */ /* 0x000e620000002100 */
[----:B------:R-:W-:Y:S01]  /*0020*/  ELECT P0, URZ, PT ;  /* 0x00000000003f782f */ /* 0x000fe20003800000 */
[----:B------:R-:W-:Y:S01]  /*0030*/  BSSY B0, `(.L_x_837) ;  /* 0x000000e000007945 */ /* 0x000fe20003800000 */
[--C-:B-1----:R-:W-:Y:S02]  /*0040*/  SHF.R.U32.HI R26, RZ, 0x5, R2.reuse ;  /* 0x00000005ff1a7819 */ /* 0x102fe40000011602 */
[----:B------:R-:W-:-:S03]  /*0050*/  SHF.R.U32.HI R22, RZ, 0x7, R2 ;  /* 0x00000007ff167819 */ /* 0x000fc60000011602 */
        /* <DEDUP_REMOVED lines=11> */
.L_x_838:
[----:B------:R-:W-:Y:S05]  /*0110*/  BSYNC B0 ;  /* 0x0000000000007941 */ /* 0x000fea0003800000 */
.L_x_837:
        /* <DEDUP_REMOVED lines=41> */
.L_x_839:
        /* <DEDUP_REMOVED lines=22> */
.L_x_840:
        /* <DEDUP_REMOVED lines=18> */
.L_x_841:
        /* <DEDUP_REMOVED lines=22> */
.L_x_842:
        /* <DEDUP_REMOVED lines=22> */
.L_x_843:
[----:B------:R-:W-:Y:S01]  /*08f0*/  PLOP3.LUT P0, PT, PT, PT, UP0, 0x80, 0x0 ;  /* 0x000000000000781c */ /* 0x000fe20003f0f008 */
[----:B0-----:R-:W-:Y:S01]  /*0900*/  UMOV UR4, 0x1 ;  /* 0x0000000100047882 */ /* 0x001fe20000000000 */
[----:B------:R-:W-:Y:S01]  /*0910*/  NOP ;  /* 0x0000000000007918 */ /* 0x000fe20000000000 */
[----:B------:R-:W-:Y:S01]  /*0920*/  USEL UR4, UR4, 0x2, !UP0 ;  /* 0x0000000204047887 */ /* 0x000fe2000c000000 */
[----:B------:R-:W-:Y:S01]  /*0930*/  BSSY B6, `(.L_x_844) ;  /* 0x000151b000067945 */ /* 0x000fe20003800000 */
[----:B------:R-:W-:-:S04]  /*0940*/  LOP3.LUT R24, R2, 0x7f, RZ, 0xc0, !PT ;  /* 0x0000007f02187812 */ /* 0x000fc800078ec0ff */
[----:B------:R-:W-:Y:S01]  /*0950*/  IMAD.U32 R16, RZ, RZ, UR4 ;  /* 0x00000004ff107e24 */ /* 0x000fe2000f8e00ff */
[----:B-12-4-:R-:W-:Y:S06]  /*0960*/  BAR.SYNC.DEFER_BLOCKING 0x0 ;  /* 0x0000000000007b1d */ /* 0x016fec0000010000 */
[----:B------:R-:W-:Y:S05]  /*0970*/  @!P0 BRA `(.L_x_845) ;  /* 0x0000010c00248947 */ /* 0x000fea0003800000 */
.L_x_846:
[----:B------:R-:W-:-:S08]  /*0980*/  NOP ;  /* 0x0000000000007918 */ /* 0x000fd00000000000 */
[----:B------:R-:W0:Y:S02]  /*0990*/  USETMAXREG.TRY_ALLOC.CTAPOOL UP0, 0xa0 ;  /* 0x000000a0000079c8 */ /* 0x000e240008000600 */
[----:B0-----:R-:W-:-:S13]  /*09a0*/  PLOP3.LUT P0, PT, PT, PT, UP0, 0x80, 0x0 ;  /* 0x000000000000781c */ /* 0x001fda0003f0f008 */
[----:B------:R-:W-:Y:S05]  /*09b0*/  @!P0 BRA `(.L_x_846) ;  /* 0xfffffffc00f08947 */ /* 0x000fea000383ffff */
[----:B------:R-:W0:Y:S01]  /*09c0*/  S2UR UR6, SR_CTAID.Y ;  /* 0x00000000000679c3 */ /* 0x000e220000002600 */
[----:B------:R-:W-:Y:S01]  /*09d0*/  LOP3.LUT R0, R2, 0xffffff80, RZ, 0xc0, !PT ;  /* 0xffffff8002007812 */ /* 0x000fe200078ec0ff */
[----:B------:R-:W-:Y:S02]  /*09e0*/  ULDC UR7, c[0x0][0xc50] ;  /* 0x0003140000077ab9 */ /* 0x000fe40000000800 */
[----:B------:R-:W-:-:S04]  /*09f0*/  UISETP.NE.AND UP0, UPT, UR7, 0x1, UPT ;  /* 0x000000010700788c */ /* 0x000fc8000bf05270 */
[----:B------:R-:W-:Y:S08]  /*0a00*/  BAR.ARV 0x8, 0x200 ;  /* 0x0208000000007b1d */ /* 0x000ff00000002000 */
[----:B------:R-:W1:Y:S01]  /*0a10*/  S2UR UR8, SR_CTAID.Z ;  /* 0x00000000000879c3 */ /* 0x000e620000002700 */
[----:B------:R-:W-:Y:S01]  /*0a20*/  ISETP.NE.AND P0, PT, R0, 0x80, PT ;  /* 0x000000800000780c */ /* 0x000fe20003f05270 */
[----:B------:R-:W-:Y:S01]  /*0a30*/  @UP0 ULDC UR4, c[0x0][0xc54] ;  /* 0x0003150000040ab9 */ /* 0x000fe20000000800 */
[----:B------:R-:W-:Y:S01]  /*0a40*/  @UP0 ULDC UR9, c[0x0][0xc58] ;  /* 0x0003160000090ab9 */ /* 0x000fe20000000800 */
[----:B0-----:R-:W-:-:S10]  /*0a50*/  UIMAD.WIDE.U32 UR4, UR6, UR4, URZ ;  /* 0x00000004060472a5 */ /* 0x001fd4000f8e003f */
[----:B------:R-:W-:Y:S06]  /*0a60*/  @!P0 BAR.ARV 0x9, 0x100 ;  /* 0x0244000000008b1d */ /* 0x000fec0000002000 */
[----:B------:R-:W-:Y:S01]  /*0a70*/  UMOV UR10, UR6 ;  /* 0x00000006000a7c82 */ /* 0x000fe20008000000 */
[----:B------:R-:W-:Y:S01]  /*0a80*/  @UP0 USHF.R.U32.HI UR10, URZ, UR9, UR5 ;  /* 0x000000093f0a0299 */ /* 0x000fe20008011605 */
[----:B-1----:R-:W-:-:S03]  /*0a90*/  ISETP.LE.AND P0, PT, RZ, UR8, PT ;  /* 0x00000008ff007c0c */ /* 0x002fc6000bf03270 */
[----:B------:R-:W-:Y:S02]  /*0aa0*/  UIADD3 UR4, -UR10, URZ, URZ ;  /* 0x0000003f0a047290 */ /* 0x000fe4000fffe13f */
[----:B------:R-:W-:Y:S02]  /*0ab0*/  IMAD.U32 R17, RZ, RZ, UR10 ;  /* 0x0000000aff117e24 */ /* 0x000fe4000f8e00ff */
[----:B------:R-:W-:-:S06]  /*0ac0*/  UIMAD UR6, UR7, UR4, UR6 ;  /* 0x00000004070672a4 */ /* 0x000fcc000f8e0206 */
[----:B------:R-:W-:Y:S06]  /*0ad0*/  @!P0 BRA `(.L_x_847) ;  /* 0x0000015000008947 */ /* 0x000fec0003800000 */
[----:B------:R-:W0:Y:S01]  /*0ae0*/  LDC.64 R6, c[0x0][0x418] ;  /* 0x00010600ff067b82 */ /* 0x000e220000000a00 */
[----:B------:R-:W-:Y:S01]  /*0af0*/  ULDC UR4, c[0x0][0x448] ;  /* 0x0001120000047ab9 */ /* 0x000fe20000000800 */
[----:B------:R-:W-:Y:S01]  /*0b00*/  VIADD R23, R2, 0xffffff80 ;  /* 0xffffff8002177836 */ /* 0x000fe20000000000 */
[----:B------:R-:W-:-:S03]  /*0b10*/  UISETP.NE.AND UP0, UPT, UR4, 0x1, UPT ;  /* 0x000000010400788c */ /* 0x000fc6000bf05270 */
[----:B------:R-:W-:Y:S02]  /*0b20*/  ULDC.64 UR4, c[0x0][0x9e0] ;  /* 0x0002780000047ab9 */ /* 0x000fe40000000a00 */
[----:B------:R-:W1:Y:S01]  /*0b30*/  LDC R89, c[0x0][0x288] ;  /* 0x0000a200ff597b82 */ /* 0x000e620000000800 */
[----:B------:R-:W-:-:S05]  /*0b40*/  UISETP.GE.AND UP1, UPT, UR5, 0x1, UPT ;  /* 0x000000010500788c */ /* 0x000fca000bf26270 */
[----:B------:R-:W-:Y:S01]  /*0b50*/  @UP0 ULDC UR9, c[0x0][0x44c] ;  /* 0x0001130000090ab9 */ /* 0x000fe20000000800 */
[----:B------:R-:W-:Y:S01]  /*0b60*/  @UP0 ULDC UR11, c[0x0][0x450] ;  /* 0x00011400000b0ab9 */ /* 0x000fe20000000800 */
[----:B------:R-:W2:Y:S01]  /*0b70*/  LDC R18, c[0x0][0x424] ;  /* 0x00010900ff127b82 */ /* 0x000ea20000000800 */
[----:B------:R-:W-:-:S07]  /*0b80*/  PLOP3.LUT P1, PT, PT, PT, UP1, 0x80, 0x0 ;  /* 0x000000000000781c */ /* 0x000fce0003f2f018 */
[----:B------:R-:W3:Y:S01]  /*0b90*/  LDC R5, c[0x0][0x2f0] ;  /* 0x0000bc00ff057b82 */ /* 0x000ee20000000800 */
[----:B0-----:R-:W-:-:S04]  /*0ba0*/  ISETP.NE.U32.AND P0, PT, R6, RZ, PT ;  /* 0x000000ff0600720c */ /* 0x001fc80003f05070 */
[----:B------:R-:W-:-:S03]  /*0bb0*/  ISETP.NE.AND.EX P0, PT, R7, RZ, PT, P0 ;  /* 0x000000ff0700720c */ /* 0x000fc60003f05300 */
[----:B------:R-:W0:Y:S01]  /*0bc0*/  S2UR UR39, SR_CTAID.X ;  /* 0x00000000002779c3 */ /* 0x000e220000002500 */
[----:B-1----:R-:W-:Y:S02]  /*0bd0*/  IADD3 R3, -R89, 0x1, RZ ;  /* 0x0000000159037810 */ /* 0x002fe40007ffe1ff */
[----:B--2---:R-:W-:-:S05]  /*0be0*/  SEL R18, R18, 0x1, P0 ;  /* 0x0000000112127807 */ /* 0x004fca0000000000 */
[----:B---3--:R-:W-:-:S05]  /*0bf0*/  IMAD R3, R18, R5, R3 ;  /* 0x0000000512037224 */ /* 0x008fca00078e0203 */
[----:B------:R-:W-:Y:S01]  /*0c00*/  R2UR UR10, R3 ;  /* 0x00000000030a72ca */ /* 0x000fe200000e0000 */
[----:B0-----:R-:W-:-:S04]  /*0c10*/  UIMAD UR39, UR39, 0xc0, URZ ;  /* 0x000000c0272778a4 */ /* 0x001fc8000f8e023f */
[----:B------:R-:W-:Y:S02]  /*0c20*/  @UP0 UIADD3 UR8, UR39, 0xbf, URZ ;  /* 0x000000bf27080890 */ /* 0x000fe4000fffe03f */
[----:B------:R-:W-:Y:S02]  /*0c30*/  UIADD3 UR7, UR39, 0xbf, URZ ;  /* 0x000000bf27077890 */ /* 0x000fe4000fffe03f */
[----:B------:R-:W-:-:S04]  /*0c40*/  UIMAD.WIDE.U32 UR8, UR8, UR9, URZ ;  /* 0x00000009080872a5 */ /* 0x000fc8000f8e003f */
[----:B------:R-:W-:-:S04]  /*0c50*/  @UP0 USHF.R.U32.HI UR7, URZ, UR11, UR9 ;  /* 0x0000000b3f070299 */ /* 0x000fc80008011609 */
[----:B------:R-:W-:-:S04]  /*0c60*/  UIADD3 UR7, UR10, UR7, URZ ;  /* 0x000000070a077290 */ /* 0x000fc8000fffe03f */
[----:B------:R-:W-:-:S06]  /*0c70*/  UIADD3 UR4, UR7, UR4, URZ ;  /* 0x0000000407047290 */ /* 0x000fcc000fffe03f */
[----:B------:R-:W-:Y:S01]  /*0c80*/  IMAD.U32 R0, RZ, RZ, UR4 ;  /* 0x00000004ff007e24 */ /* 0x000fe2000f8e00ff */
[----:B------:R-:W-:Y:S06]  /*0c90*/  @!P1 BRA `(.L_x_848) ;  /* 0x0000000000409947 */ /* 0x000fec0003800000 */
[----:B------:R-:W-:Y:S01]  /*0ca0*/  ISETP.LT.AND P0, PT, RZ, UR7, PT ;  /* 0x00000007ff007c0c */ /* 0x000fe2000bf01270 */
[----:B------:R-:W-:-:S12]  /*0cb0*/  UIADD3 UR4, UR7, -0x1, URZ ;  /* 0xffffffff07047890 */ /* 0x000fd8000fffe03f */
[----:B------:R-:W-:Y:S05]  /*0cc0*/  @P0 BRA `(.L_x_849) ;  /* 0x00000000001c0947 */ /* 0x000fea0003800000 */
[----:B------:R-:W-:Y:S02]  /*0cd0*/  UISETP.NE.AND UP1, UPT, UR5, 0x1, UPT ;  /* 0x000000010500788c */ /* 0x000fe4000bf25270 */
[----:B------:R-:W-:-:S09]  /*0ce0*/  UIADD3 UR4, -UR7, URZ, URZ ;  /* 0x0000003f07047290 */ /* 0x000fd2000fffe13f */
[----:B------:R-:W-:Y:S02]  /*0cf0*/  @UP1 ULDC.64 UR10, c[0x0][0x9e8] ;  /* 0x00027a00000a1ab9 */ /* 0x000fe40000000a00 */
[----:B------:R-:W-:-:S04]  /*0d00*/  UIMAD.WIDE.U32 UR8, UR4, UR10, URZ ;  /* 0x0000000a040872a5 */ /* 0x000fc8000f8e003f */
[----:B------:R-:W-:-:S04]  /*0d10*/  @UP1 USHF.R.U32.HI UR4, URZ, UR11, UR9 ;  /* 0x0000000b3f041299 */ /* 0x000fc80008011609 */
[----:B------:R-:W-:Y:S01]  /*0d20*/  ULOP3.LUT UR4, URZ, UR4, URZ, 0x33, !UPT ;  /* 0x000000043f047292 */ /* 0x000fe2000f8e333f */
[----:B------:R-:W-:Y:S11]  /*0d30*/  BRA `(.L_x_850) ;  /* 0x0000000000107947 */ /* 0x000ff60003800000 */
.L_x_849:
[----:B------:R-:W-:-:S11]  /*0d40*/  UISETP.NE.AND UP1, UPT, UR5, 0x1, UPT ;  /* 0x000000010500788c */ /* 0x000fd6000bf25270 */
[----:B------:R-:W-:Y:S02]  /*0d50*/  @UP1 ULDC.64 UR10, c[0x0][0x9e8] ;  /* 0x00027a00000a1ab9 */ /* 0x000fe40000000a00 */
[----:B------:R-:W-:-:S04]  /*0d60*/  UIMAD.WIDE.U32 UR8, UR4, UR10, URZ ;  /* 0x0000000a040872a5 */ /* 0x000fc8000f8e003f */
[----:B------:R-:W-:-:S12]  /*0d70*/  @UP1 USHF.R.U32.HI UR4, URZ, UR11, UR9 ;  /* 0x0000000b3f041299 */ /* 0x000fd80008011609 */
.L_x_850:
[----:B------:R-:W-:-:S06]  /*0d80*/  UIMAD UR4, UR4, UR5, UR5 ;  /* 0x00000005040472a4 */ /* 0x000fcc000f8e0205 */
[----:B------:R-:W-:-:S07]  /*0d90*/  VIMNMX R0, R0, UR4, PT ;  /* 0x0000000400007c48 */ /* 0x000fce000bfe0100 */
.L_x_848:
[-C--:B------:R-:W-:Y:S01]  /*0da0*/  IMAD R89, R18, R5.reuse, -R89 ;  /* 0x0000000512597224 */ /* 0x080fe200078e0a59 */
[----:B------:R-:W-:Y:S01]  /*0db0*/  @UP0 ULDC UR8, c[0x0][0x44c] ;  /* 0x0001130000080ab9 */ /* 0x000fe20000000800 */
[----:B------:R-:W-:Y:S01]  /*0dc0*/  VIADD R4, R0, 0x7f ;  /* 0x0000007f00047836 */ /* 0x000fe20000000000 */
[----:B------:R-:W-:Y:S01]  /*0dd0*/  UIMAD.WIDE.U32 UR8, UR39, UR8, URZ ;  /* 0x00000008270872a5 */ /* 0x000fe2000f8e003f */
[----:B------:R-:W-:Y:S01]  /*0de0*/  IMAD R0, R18, R5, 0x7f ;  /* 0x0000007f12007424 */ /* 0x000fe200078e0205 */
[----:B------:R-:W-:Y:S01]  /*0df0*/  R2UR UR7, R89 ;  /* 0x00000000590772ca */ /* 0x000fe200000e0000 */
[----:B------:R-:W-:Y:S01]  /*0e00*/  @UP0 ULDC UR10, c[0x0][0x450] ;  /* 0x00011400000a0ab9 */ /* 0x000fe20000000800 */
[----:B------:R-:W-:Y:S01]  /*0e10*/  UMOV UR4, UR39 ;  /* 0x0000002700047c82 */ /* 0x000fe20008000000 */
[----:B------:R-:W-:Y:S01]  /*0e20*/  SHF.R.S32.HI R5, RZ, 0x1f, R4 ;  /* 0x0000001fff057819 */ /* 0x000fe20000011404 */
[----:B------:R-:W-:Y:S01]  /*0e30*/  @UP0 USHF.R.U32.HI UR4, URZ, UR10, UR9 ;  /* 0x0000000a3f040299 */ /* 0x000fe20008011609 */
[----:B------:R-:W-:-:S02]  /*0e40*/  SHF.R.S32.HI R3, RZ, 0x1f, R0 ;  /* 0x0000001fff037819 */ /* 0x000fc40000011400 */
[----:B------:R-:W-:Y:S02]  /*0e50*/  LEA.HI R5, R5, R4, RZ, 0x7 ;  /* 0x0000000405057211 */ /* 0x000fe400078f38ff */
[----:B------:R-:W-:Y:S02]  /*0e60*/  LEA.HI R3, R3, R0, RZ, 0x7 ;  /* 0x0000000003037211 */ /* 0x000fe400078f38ff */
[----:B------:R-:W-:Y:S02]  /*0e70*/  SHF.R.S32.HI R0, RZ, 0x7, R5 ;  /* 0x00000007ff007819 */ /* 0x000fe40000011405 */
[----:B------:R-:W-:Y:S01]  /*0e80*/  UIADD3 UR4, UR7, UR4, URZ ;  /* 0x0000000407047290 */ /* 0x000fe2000fffe03f */
[----:B------:R-:W-:Y:S02]  /*0e90*/  SHF.R.S32.HI R3, RZ, 0x7, R3 ;  /* 0x00000007ff037819 */ /* 0x000fe40000011403 */
[----:B------:R-:W-:Y:S02]  /*0ea0*/  ULDC UR7, c[0x0][0x9dc] ;  /* 0x0002770000077ab9 */ /* 0x000fe40000000800 */
[----:B------:R-:W-:Y:S01]  /*0eb0*/  UIADD3 UR7, UR4, -UR7, URZ ;  /* 0x8000000704077290 */ /* 0x000fe2000fffe03f */
[----:B------:R-:W-:Y:S01]  /*0ec0*/  VIMNMX R88, R3, R0, PT ;  /* 0x0000000003587248 */ /* 0x000fe20003fe0100 */
[----:B------:R-:W-:Y:S10]  /*0ed0*/  @!P1 BRA `(.L_x_851) ;  /* 0x0000000000449947 */ /* 0x000ff40003800000 */
[----:B------:R-:W-:-:S06]  /*0ee0*/  UISETP.GT.AND UP0, UPT, UR4, -0x1, UPT ;  /* 0xffffffff0400788c */ /* 0x000fcc000bf04270 */
[----:B------:R-:W-:-:S13]  /*0ef0*/  PLOP3.LUT P0, PT, PT, PT, UP0, 0x80, 0x0 ;  /* 0x000000000000781c */ /* 0x000fda0003f0f008 */
[----:B------:R-:W-:Y:S05]  /*0f00*/  @P0 BRA `(.L_x_852) ;  /* 0x00000000001c0947 */ /* 0x000fea0003800000 */
[----:B------:R-:W-:Y:S02]  /*0f10*/  UISETP.NE.AND UP0, UPT, UR5, 0x1, UPT ;  /* 0x000000010500788c */ /* 0x000fe4000bf05270 */
[----:B------:R-:W-:-:S09]  /*0f20*/  ULOP3.LUT UR4, URZ, UR4, URZ, 0x33, !UPT ;  /* 0x000000043f047292 */ /* 0x000fd2000f8e333f */
[----:B------:R-:W-:Y:S02]  /*0f30*/  @UP0 ULDC.64 UR10, c[0x0][0x9e8] ;  /* 0x00027a00000a0ab9 */ /* 0x000fe40000000a00 */
[----:B------:R-:W-:-:S04]  /*0f40*/  UIMAD.WIDE.U32 UR8, UR4, UR10, URZ ;  /* 0x0000000a040872a5 */ /* 0x000fc8000f8e003f */
[----:B------:R-:W-:-:S04]  /*0f50*/  @UP0 USHF.R.U32.HI UR4, URZ, UR11, UR9 ;  /* 0x0000000b3f040299 */ /* 0x000fc80008011609 */
[----:B------:R-:W-:Y:S01]  /*0f60*/  ULOP3.LUT UR4, URZ, UR4, URZ, 0x33, !UPT ;  /* 0x000000043f047292 */ /* 0x000fe2000f8e333f */
[----:B------:R-:W-:Y:S11]  /*0f70*/  BRA `(.L_x_853) ;  /* 0x0000000000107947 */ /* 0x000ff60003800000 */
.L_x_852:
[----:B------:R-:W-:-:S11]  /*0f80*/  UISETP.NE.AND UP0, UPT, UR5, 0x1, UPT ;  /* 0x000000010500788c */ /* 0x000fd6000bf05270 */
[----:B------:R-:W-:Y:S02]  /*0f90*/  @UP0 ULDC.64 UR10, c[0x0][0x9e8] ;  /* 0x00027a00000a0ab9 */ /* 0x000fe40000000a00 */
[----:B------:R-:W-:-:S04]  /*0fa0*/  UIMAD.WIDE.U32 UR8, UR4, UR10, URZ ;  /* 0x0000000a040872a5 */ /* 0x000fc8000f8e003f */
[----:B------:R-:W-:-:S12]  /*0fb0*/  @UP0 USHF.R.U32.HI UR4, URZ, UR11, UR9 ;  /* 0x0000000b3f040299 */ /* 0x000fd80008011609 */
.L_x_853:
[----:B------:R-:W-:-:S04]  /*0fc0*/  UIMAD UR4, UR4, UR5, URZ ;  /* 0x00000005040472a4 */ /* 0x000fc8000f8e023f */
[----:B------:R-:W-:-:S04]  /*0fd0*/  UISETP.LT.AND UP0, UPT, UR7, UR4, UPT ;  /* 0x000000040700728c */ /* 0x000fc8000bf01270 */
[----:B------:R-:W-:-:S12]  /*0fe0*/  USEL UR7, UR7, UR4, !UP0 ;  /* 0x0000000407077287 */ /* 0x000fd8000c000000 */
.L_x_851:
[----:B------:R-:W-:Y:S02]  /*0ff0*/  USHF.R.S32.HI UR4, URZ, 0x1f, UR7 ;  /* 0x0000001f3f047899 */ /* 0x000fe40008011407 */
[----:B------:R-:W-:Y:S02]  /*1000*/  USHF.R.U32.HI UR11, URZ, 0x10, UR6 ;  /* 0x000000103f0b7899 */ /* 0x000fe40008011606 */
[----:B------:R-:W-:Y:S02]  /*1010*/  ULEA.HI UR4, UR4, UR7, URZ, 0x7 ;  /* 0x0000000704047291 */ /* 0x000fe4000f8f383f */
[----:B------:R-:W-:Y:S02]  /*1020*/  ULOP3.LUT UR7, UR6, 0xffff, URZ, 0xc0, !UPT ;  /* 0x0000ffff06077892 */ /* 0x000fe4000f8ec03f */
[----:B------:R-:W-:-:S04]  /*1030*/  USHF.R.S32.HI UR4, URZ, 0x7, UR4 ;  /* 0x000000073f047899 */ /* 0x000fc80008011404 */
[----:B------:R-:W-:-:S04]  /*1040*/  UISETP.LT.AND UP0, UPT, URZ, UR4, UPT ;  /* 0x000000043f00728c */ /* 0x000fc8000bf01270 */
[----:B------:R-:W-:Y:S02]  /*1050*/  USEL UR10, URZ, UR4, !UP0 ;  /* 0x000000043f0a7287 */ /* 0x000fe4000c000000 */
[----:B------:R-:W-:Y:S01]  /*1060*/  UISETP.NE.AND UP0, UPT, UR11, URZ, UPT ;  /* 0x0000003f0b00728c */ /* 0x000fe2000bf05270 */
[----:B------:R-:W-:-:S03]  /*1070*/  UMOV UR4, URZ ;  /* 0x0000003f00047c82 */ /* 0x000fc60008000000 */
[----:B------:R-:W-:-:S07]  /*1080*/  ISETP.GT.AND P0, PT, R88, UR10, PT ;  /* 0x0000000a58007c0c */ /* 0x000fce000bf04270 */
[----:B------:R-:W-:-:S06]  /*1090*/  @!UP0 ULDC UR11, c[0x0][0x9f0] ;  /* 0x00027c00000b8ab9 */ /* 0x000fcc0000000800 */
[----:B------:R-:W-:Y:S05]  /*10a0*/  @!P0 BRA `(.L_x_854) ;  /* 0x00000000008c8947 */ /* 0x000fea0003800000 */
[----:B------:R-:W-:Y:S01]  /*10b0*/  IMAD.U32 R5, RZ, RZ, UR11 ;  /* 0x0000000bff057e24 */ /* 0x000fe2000f8e00ff */
[----:B------:R-:W-:-:S04]  /*10c0*/  UMOV UR4, URZ ;  /* 0x0000003f00047c82 */ /* 0x000fc80008000000 */
[----:B------:R-:W-:-:S04]  /*10d0*/  IABS R0, R5 ;  /* 0x0000000500007213 */ /* 0x000fc80000000000 */
[----:B------:R-:W-:Y:S02]  /*10e0*/  R2UR UR12, R0 ;  /* 0x00000000000c72ca */ /* 0x000fe400000e0000 */
[----:B------:R-:W-:Y:S02]  /*10f0*/  IADD3 R0, R5, -0x1, R88 ;  /* 0xffffffff05007810 */ /* 0x000fe40007ffe058 */
[----:B------:R-:W-:Y:S02]  /*1100*/  IABS R5, R5 ;  /* 0x0000000500057213 */ /* 0x000fe40000000000 */
[----:B------:R-:W-:-:S03]  /*1110*/  R2UR UR6, R0 ;  /* 0x00000000000672ca */ /* 0x000fc600000e0000 */
[----:B------:R-:W-:-:S04]  /*1120*/  IMAD.MOV R5, RZ, RZ, -R5 ;  /* 0x000000ffff057224 */ /* 0x000fc800078e0a05 */
[----:B------:R-:W0:Y:S06]  /*1130*/  I2F.RP R3, UR12 ;  /* 0x0000000c00037d06 */ /* 0x000e2c0008209400 */
[----:B------:R-:W-:-:S06]  /*1140*/  UIADD3 UR6, -UR10, UR6, URZ ;  /* 0x000000060a067290 */ /* 0x000fcc000fffe13f */
[----:B------:R-:W-:Y:S01]  /*1150*/  IMAD.U32 R0, RZ, RZ, UR6 ;  /* 0x00000006ff007e24 */ /* 0x000fe2000f8e00ff */
[----:B------:R-:W-:Y:S01]  /*1160*/  ULOP3.LUT UR6, UR6, UR11, URZ, 0x3c, !UPT ;  /* 0x0000000b06067292 */ /* 0x000fe2000f8e3c3f */
[----:B0-----:R-:W0:Y:S03]  /*1170*/  MUFU.RCP R3, R3 ;  /* 0x0000000300037308 */ /* 0x001e260000001000 */
[----:B------:R-:W-:-:S04]  /*1180*/  IABS R0, R0 ;  /* 0x0000000000007213 */ /* 0x000fc80000000000 */
[----:B------:R-:W-:Y:S01]  /*1190*/  R2UR UR9, R0 ;  /* 0x00000000000972ca */ /* 0x000fe200000e0000 */
[----:B------:R-:W-:Y:S02]  /*11a0*/  IMAD.MOV.U32 R0, RZ, RZ, R5 ;  /* 0x000000ffff007224 */ /* 0x000fe400078e0005 */
[----:B0-----:R-:W-:-:S06]  /*11b0*/  VIADD R4, R3, 0xffffffe ;  /* 0x0ffffffe03047836 */ /* 0x001fcc0000000000 */
        /* <DEDUP_REMOVED lines=18> */
.L_x_854:
[----:B------:R-:W-:Y:S02]  /*12e0*/  UIMAD UR5, UR7, UR4, UR10 ;  /* 0x00000004070572a4 */ /* 0x000fe4000f8e020a */
[----:B------:R-:W-:Y:S01]  /*12f0*/  IMAD.U32 R5, RZ, RZ, UR4 ;  /* 0x00000004ff057e24 */ /* 0x000fe2000f8e00ff */
[----:B------:R-:W-:Y:S01]  /*1300*/  PLOP3.LUT P0, PT, PT, PT, PT, 0x80, 0x0 ;  /* 0x000000000000781c */ /* 0x000fe20003f0f070 */
[----:B------:R-:W-:Y:S01]  /*1310*/  IMAD.MOV.U32 R3, RZ, RZ, RZ ;  /* 0x000000ffff037224 */ /* 0x000fe200078e00ff */
[----:B------:R-:W-:Y:S01]  /*1320*/  CS2R R134, SRZ ;  /* 0x0000000000867805 */ /* 0x000fe2000001ff00 */
[----:B------:R-:W-:Y:S01]  /*1330*/  IMAD.MOV.U32 R0, RZ, RZ, RZ ;  /* 0x000000ffff007224 */ /* 0x000fe200078e00ff */
[----:B------:R-:W-:Y:S01]  /*1340*/  VIADDMNMX R88, R5, UR5, R88, PT ;  /* 0x0000000505587c46 */ /* 0x000fe2000b800158 */
[----:B------:R-:W-:Y:S01]  /*1350*/  IMAD.U32 R19, RZ, RZ, UR5 ;  /* 0x00000005ff137e24 */ /* 0x000fe2000f8e00ff */
[----:B------:R-:W-:Y:S02]  /*1360*/  CS2R R132, SRZ ;  /* 0x0000000000847805 */ /* 0x000fe4000001ff00 */
[----:B------:R-:W-:-:S02]  /*1370*/  CS2R R130, SRZ ;  /* 0x0000000000827805 */ /* 0x000fc4000001ff00 */
[----:B------:R-:W-:Y:S02]  /*1380*/  ISETP.GT.AND P1, PT, R88, UR5, PT ;  /* 0x0000000558007c0c */ /* 0x000fe4000bf24270 */
        /* <DEDUP_REMOVED lines=26> */
[----:B------:R-:W-:-:S05]  /*1530*/  SHF.R.S32.HI R92, RZ, 0x7, R91 ;  /* 0x00000007ff5c7819 */ /* 0x000fca000001145b */
        /* <DEDUP_REMOVED lines=9> */
[----:B------:R-:W-:Y:S02]  /*15d0*/  ULEA UR4, UR5, UR36, 0xc ;  /* 0x0000002405047291 */ /* 0x000fe4000f8e603f */
[----:B------:R-:W-:Y:S02]  /*15e0*/  ULEA UR5, UR5, UR6, 0xd ;  /* 0x0000000605057291 */ /* 0x000fe4000f8e683f */
[----:B------:R-:W-:Y:S02]  /*15f0*/  UIADD3 UR4, UR4, 0xc400, URZ ;  /* 0x0000c40004047890 */ /* 0x000fe4000fffe03f */
[----:B------:R-:W-:Y:S02]  /*1600*/  USHF.R.U32.HI UR5, URZ, 0x4, UR5 ;  /* 0x000000043f057899 */ /* 0x000fe40008011605 */
[----:B------:R-:W-:Y:S02]  /*1610*/  USHF.R.U32.HI UR4, URZ, 0x4, UR4 ;  /* 0x000000043f047899 */ /* 0x000fe40008011604 */
[----:B------:R-:W-:-:S02]  /*1620*/  ULOP3.LUT UR60, UR5, 0x3fff, URZ, 0xc0, !UPT ;  /* 0x00003fff053c7892 */ /* 0x000fc4000f8ec03f */
        /* <DEDUP_REMOVED lines=18> */
.L_x_856:
[----:B------:R-:W-:Y:S02]  /*1750*/  SHF.L.U32 R4, RZ, 0x1f, RZ ;  /* 0x0000001fff047819 */ /* 0x000fe400000006ff */
[----:B------:R-:W-:Y:S02]  /*1760*/  LEA.HI R3, R90, R23, RZ, 0x4 ;  /* 0x000000175a037211 */ /* 0x000fe400078f20ff */
[----:B------:R-:W0:Y:S02]  /*1770*/  SYNCS.PHASECHK.TRANS64.TRYWAIT P0, [UR36+0x2d800], R4 ;  /* 0x02d80004ff0075a7 */ /* 0x000e240008000164 */
[----:B------:R-:W-:-:S05]  /*1780*/  LOP3.LUT R0, R3, 0xfffffff0, RZ, 0xc0, !PT ;  /* 0xfffffff003007812 */ /* 0x000fca00078ec0ff */
[----:B------:R-:W-:-:S05]  /*1790*/  IMAD.IADD R10, R23, 0x1, -R0 ;  /* 0x00000001170a7824 */ /* 0x000fca00078e0a00 */
[----:B------:R-:W-:-:S04]  /*17a0*/  SHF.R.S32.HI R5, RZ, 0x1f, R10 ;  /* 0x0000001fff057819 */ /* 0x000fc8000001140a */
[----:B------:R-:W-:Y:S01]  /*17b0*/  LEA.HI R0, R5, R10, RZ, 0x3 ;  /* 0x0000000a05007211 */ /* 0x000fe200078f18ff */
[----:B0-----:R-:W-:Y:S06]  /*17c0*/  @!P0 BRA `(.L_x_857) ;  /* 0x0000014000cc8947 */ /* 0x001fec0003800000 */
.L_x_1024:
[----:B------:R-:W-:Y:S01]  /*17d0*/  R2UR UR4, R16 ;  /* 0x00000000100472ca */ /* 0x000fe200000e0000 */
[----:B------:R-:W-:Y:S01]  /*17e0*/  IMAD.MOV.U32 R7, RZ, RZ, 0x20 ;  /* 0x00000020ff077424 */ /* 0x000fe200078e00ff */
[----:B0-----:R-:W-:-:S05]  /*17f0*/  LOP3.LUT R5, R0, 0xfffffff8, RZ, 0xc0, !PT ;  /* 0xfffffff800057812 */ /* 0x001fca00078ec0ff */
[----:B------:R-:W-:-:S05]  /*1800*/  IMAD.IADD R10, R10, 0x1, -R5 ;  /* 0x000000010a0a7824 */ /* 0x000fca00078e0a05 */
[----:B------:R-:W-:Y:S01]  /*1810*/  LOP3.LUT P1, RZ, R10, 0x4, RZ, 0xc0, !PT ;  /* 0x000000040aff7812 */ /* 0x000fe2000782c0ff */
[----:B------:R-:W-:-:S03]  /*1820*/  ULOP3.LUT UR4, UR4, 0x1, URZ, 0xfc, !UPT ;  /* 0x0000000104047892 */ /* 0x000fc6000f8efc3f */
[----:B------:R-:W-:-:S03]  /*1830*/  SEL R7, R7, 0xffffffe0, !P1 ;  /* 0xffffffe007077807 */ /* 0x000fc60004800000 */
[----:B------:R-:W-:-:S05]  /*1840*/  IMAD.U32 R6, RZ, RZ, UR4 ;  /* 0x00000004ff067e24 */ /* 0x000fca000f8e00ff */
[----:B------:R-:W-:-:S13]  /*1850*/  ISETP.NE.AND P0, PT, R6, 0x3, PT ;  /* 0x000000030600780c */ /* 0x000fda0003f05270 */
[----:B------:R-:W-:Y:S05]  /*1860*/  @!P0 BRA `(.L_x_858) ;  /* 0x0000000000048947 */ /* 0x000fea0003800000 */
[----:B------:R-:W-:Y:S01]  /*1870*/  BPT.TRAP 0x1 ;  /* 0x000000040000795c */ /* 0x000fe20000300000 */
.L_x_858:
[----:B------:R0:W1:Y:S01]  /*1880*/  SYNCS.PHASECHK.TRANS64.TRYWAIT P2, [UR36+0x2d830], R4 ;  /* 0x02d83004ff0075a7 */ /* 0x0000620008040164 */
[----:B------:R-:W-:Y:S05]  /*1890*/  @!P0 BRA `(.L_x_859) ;  /* 0x0000000000048947 */ /* 0x000fea0003800000 */
[----:B------:R-:W-:Y:S01]  /*18a0*/  BPT.TRAP 0x1 ;  /* 0x000000040000795c */ /* 0x000fe20000300000 */
.L_x_859:
[----:B------:R-:W-:Y:S01]  /*18b0*/  IMAD.U32 R12, RZ, RZ, UR37 ;  /* 0x00000025ff0c7e24 */ /* 0x000fe2000f8e00ff */
[----:B------:R-:W-:-:S04]  /*18c0*/  ISETP.NE.AND P1, PT, R24, RZ, PT ;  /* 0x000000ff1800720c */ /* 0x000fc80003f25270 */
[----:B------:R-:W-:Y:S01]  /*18d0*/  LOP3.LUT R12, R12, 0x10000, RZ, 0xfc, !PT ;  /* 0x000100000c0c7812 */ /* 0x000fe200078efcff */
[----:B-1----:R-:W-:Y:S08]  /*18e0*/  @P2 BRA `(.L_x_860) ;  /* 0x0000000000082947 */ /* 0x002ff00003800000 */
[----:B------:R-:W1:Y:S02]  /*18f0*/  SYNCS.PHASECHK.TRANS64.TRYWAIT P2, [UR36+0x2d830], R4 ;  /* 0x02d83004ff0075a7 */ /* 0x000e640008040164 */
[----:B-1----:R-:W-:Y:S05]  /*1900*/  @!P2 BRA `(.L_x_861) ;  /* 0x000001400094a947 */ /* 0x002fea0003800000 */
.L_x_860:
[----:B------:R-:W-:Y:S05]  /*1910*/  WARPSYNC.ALL ;  /* 0x0000000000007948 */ /* 0x000fea0003800000 */
[----:B------:R-:W-:Y:S01]  /*1920*/  IMAD.MOV.U32 R13, RZ, RZ, -0x7fffffe0 ;  /* 0x80000020ff0d7424 */ /* 0x000fe200078e00ff */
[----:B------:R-:W-:Y:S01]  /*1930*/  UIADD3 UR4, UR36, 0x15400, URZ ;  /* 0x0001540024047890 */ /* 0x000fe2000fffe03f */
[C---:B------:R-:W-:Y:S01]  /*1940*/  R2UR UR8, R12.reuse ;  /* 0x000000000c0872ca */ /* 0x040fe200000e0000 */
[----:B------:R-:W-:Y:S02]  /*1950*/  WARPGROUP.ARRIVE ;  /* 0x00000000000079c5 */ /* 0x000fe40000000000 */
[----:B------:R-:W-:Y:S01]  /*1960*/  R2UR UR9, R13 ;  /* 0x000000000d0972ca */ /* 0x000fe200000e0000 */
[----:B------:R-:W-:Y:S01]  /*1970*/  USHF.R.U32.HI UR4, URZ, 0x4, UR4 ;  /* 0x000000043f047899 */ /* 0x000fe20008011604 */
[----:B------:R-:W-:Y:S01]  /*1980*/  R2UR UR24, R12 ;  /* 0x000000000c1872ca */ /* 0x000fe200000e0000 */
[----:B------:R-:W-:Y:S01]  /*1990*/  UMOV UR11, 0x80000020 ;  /* 0x80000020000b7882 */ /* 0x000fe20000000000 */
[----:B------:R-:W-:Y:S01]  /*19a0*/  UMOV UR13, 0x80000020 ;  /* 0x80000020000d7882 */ /* 0x000fe20000000000 */
[----:B------:R-:W-:Y:S01]  /*19b0*/  ULOP3.LUT UR4, UR4, 0x3fff, URZ, 0xc0, !UPT ;  /* 0x00003fff04047892 */ /* 0x000fe2000f8ec03f */
[C---:B------:R-:W-:Y:S01]  /*19c0*/  LOP3.LUT P2, RZ, R10.reuse, 0x2, RZ, 0xc0, !PT ;  /* 0x000000020aff7812 */ /* 0x040fe2000784c0ff */
[----:B------:R-:W-:Y:S01]  /*19d0*/  UMOV UR15, 0x80000020 ;  /* 0x80000020000f7882 */ /* 0x000fe20000000000 */
[----:B------:R-:W-:Y:S01]  /*19e0*/  UMOV UR17, 0x80000020 ;  /* 0x8000002000117882 */ /* 0x000fe20000000000 */
[----:B------:R-:W-:Y:S01]  /*19f0*/  ULOP3.LUT UR37, UR4, 0x10000, URZ, 0xfc, !UPT ;  /* 0x0001000004257892 */ /* 0x000fe2000f8efc3f */
[----:B------:R-:W-:Y:S01]  /*1a00*/  IMAD.SHL.U32 R10, R10, 0x40, RZ ;  /* 0x000000400a0a7824 */ /* 0x000fe200078e00ff */
[----:B------:R-:W-:Y:S01]  /*1a10*/  UMOV UR19, 0x80000020 ;  /* 0x8000002000137882 */ /* 0x000fe20000000000 */
[----:B------:R-:W-:Y:S01]  /*1a20*/  UMOV UR21, 0x80000020 ;  /* 0x8000002000157882 */ /* 0x000fe20000000000 */
[----:B------:R-:W-:Y:S01]  /*1a30*/  UIADD3 UR14, UR37, 0x200, URZ ;  /* 0x00000200250e7890 */ /* 0x000fe2000fffe03f */
[----:B------:R-:W-:Y:S01]  /*1a40*/  SHF.R.U32.HI R3, RZ, 0x1, R3 ;  /* 0x00000001ff037819 */ /* 0x000fe20000011603 */
[----:B------:R-:W-:Y:S01]  /*1a50*/  UIADD3 UR12, UR24, 0x300, URZ ;  /* 0x00000300180c7890 */ /* 0x000fe2000fffe03f */
[----:B------:R-:W-:Y:S01]  /*1a60*/  LOP3.LUT R10, R10, 0x1c0, RZ, 0xc0, !PT ;  /* 0x000001c00a0a7812 */ /* 0x000fe200078ec0ff */
[----:B------:R-:W-:Y:S01]  /*1a70*/  UMOV UR10, UR37 ;  /* 0x00000025000a7c82 */ /* 0x000fe20008000000 */
[----:B------:R-:W-:Y:S01]  /*1a80*/  UIADD3 UR16, UR24, 0x302, URZ ;  /* 0x0000030218107890 */ /* 0x000fe2000fffe03f */
[----:B------:R-:W-:Y:S01]  /*1a90*/  HGMMA.64x128x16.F32.BF16 R24, gdesc[UR8], RZ, !UPT, gsb0 ;  /* 0x01e00000081879f0 */ /* 0x000fe2000c0018ff */
[----:B------:R-:W-:Y:S01]  /*1aa0*/  UIADD3 UR8, UR24, 0x2, URZ ;  /* 0x0000000218087890 */ /* 0x000fe2000fffe03f */
[----:B------:R-:W-:Y:S01]  /*1ab0*/  IMAD.SHL.U32 R0, R0, 0x40, RZ ;  /* 0x0000004000007824 */ /* 0x000fe200078e00ff */
[----:B------:R-:W-:Y:S01]  /*1ac0*/  UIADD3 UR10, UR37, 0x2, URZ ;  /* 0x00000002250a7890 */ /* 0x000fe2000fffe03f */
[----:B------:R-:W-:Y:S01]  /*1ad0*/  UMOV UR9, 0x80000020 ;  /* 0x8000002000097882 */ /* 0x000fe20000000000 */
[----:B------:R-:W-:Y:S01]  /*1ae0*/  UMOV UR11, 0x80000020 ;  /* 0x80000020000b7882 */ /* 0x000fe20000000000 */
[----:B------:R-:W-:Y:S01]  /*1af0*/  UIADD3 UR18, UR37, 0x202, URZ ;  /* 0x0000020225127890 */ /* 0x000fe2000fffe03f */
[----:B------:R-:W-:Y:S01]  /*1b00*/  LOP3.LUT R0, R0, 0xfffffe00, RZ, 0xc0, !PT ;  /* 0xfffffe0000007812 */ /* 0x000fe200078ec0ff */
[----:B------:R-:W-:-:S02]  /*1b10*/  UIADD3 UR20, UR24, 0x600, URZ ;  /* 0x0000060018147890 */ /* 0x000fc4000fffe03f */
[----:B------:R-:W-:Y:S01]  /*1b20*/  UIADD3 UR22, UR37, 0x400, URZ ;  /* 0x0000040025167890 */ /* 0x000fe2000fffe03f */
[----:B------:R-:W-:Y:S01]  /*1b30*/  UMOV UR23, 0x80000020 ;  /* 0x8000002000177882 */ /* 0x000fe20000000000 */
[----:B------:R-:W-:Y:S02]  /*1b40*/  UIADD3 UR24, UR24, 0x602, URZ ;  /* 0x0000060218187890 */ /* 0x000fe4000fffe03f */
[----:B------:R-:W-:Y:S01]  /*1b50*/  UIADD3 UR26, UR37, 0x402, URZ ;  /* 0x00000402251a7890 */ /* 0x000fe2000fffe03f */
[----:B------:R-:W-:Y:S01]  /*1b60*/  UMOV UR25, 0x80000020 ;  /* 0x8000002000197882 */ /* 0x000fe20000000000 */
[----:B------:R-:W-:Y:S01]  /*1b70*/  UMOV UR27, 0x80000020 ;  /* 0x80000020001b7882 */ /* 0x000fe20000000000 */
[----:B------:R-:W-:Y:S01]  /*1b80*/  ULDC UR7, c[0x0][0x9d8] ;  /* 0x0002760000077ab9 */ /* 0x000fe20000000800 */
[----:B------:R-:W-:Y:S01]  /*1b90*/  ULDC UR4, c[0x0][0x448] ;  /* 0x0001120000047ab9 */ /* 0x000fe20000000800 */
[----:B------:R-:W-:Y:S01]  /*1ba0*/  ULDC UR31, c[0x0][0x2f0] ;  /* 0x0000bc00001f7ab9 */ /* 0x000fe20000000800 */
[----:B------:R-:W-:Y:S01]  /*1bb0*/  UISETP.NE.AND UP0, UPT, UR4, 0x1, UPT ;  /* 0x000000010400788c */ /* 0x000fe2000bf05270 */
[----:B------:R-:W-:-:S02]  /*1bc0*/  ULDC UR6, c[0x0][0x9dc] ;  /* 0x0002770000067ab9 */ /* 0x000fc40000000800 */
[----:B------:R-:W-:-:S03]  /*1bd0*/  ULOP3.LUT UR28, URZ, UR6, URZ, 0x33, !UPT ;  /* 0x000000063f1c7292 */ /* 0x000fc6000f8e333f */
[----:B------:R-:W-:Y:S02]  /*1be0*/  PLOP3.LUT P3, PT, PT, PT, UP0, 0x80, 0x0 ;  /* 0x000000000000781c */ /* 0x000fe40003f6f008 */
[----:B------:R-:W-:-:S03]  /*1bf0*/  PLOP3.LUT P4, PT, PT, PT, UP0, 0x80, 0x0 ;  /* 0x000000000000781c */ /* 0x000fc60003f8f008 */
[----:B------:R-:W-:Y:S01]  /*1c00*/  @UP0 ULDC UR4, c[0x0][0x44c] ;  /* 0x0001130000040ab9 */ /* 0x000fe20000000800 */
[----:B------:R-:W-:Y:S02]  /*1c10*/  WARPGROUP.DEPBAR.LE gsb0, 0x0 ;  /* 0x00008000000079c5 */ /* 0x000fe40000010000 */
[----:B------:R-:W-:-:S06]  /*1c20*/  WARPGROUP.ARRIVE ;  /* 0x00000000000079c5 */ /* 0x000fcc0000000000 */
[----:B------:R-:W-:Y:S01]  /*1c30*/  HGMMA.64x128x16.F32.BF16 R24, gdesc[UR8], R24, gsb0 ;  /* 0x01e00000081879f0 */ /* 0x000fe20008001818 */
[----:B------:R-:W-:Y:S02]  /*1c40*/  ULDC UR10, c[0x0][0x288] ;  /* 0x0000a200000a7ab9 */ /* 0x000fe40000000800 */
[----:B------:R-:W-:Y:S02]  /*1c50*/  WARPGROUP.DEPBAR.LE gsb0, 0x0 ;  /* 0x00008000000079c5 */ /* 0x000fe40000010000 */
[----:B------:R-:W-:-:S07]  /*1c60*/  WARPGROUP.ARRIVE ;  /* 0x00000000000079c5 */ /* 0x000fce0000000000 */
[----:B------:R-:W-:Y:S03]  /*1c70*/  HGMMA.64x128x16.F32.BF16 R24, gdesc[UR12], R24, gsb0 ;  /* 0x01e000000c1879f0 */ /* 0x000fe60008001818 */
        /* <DEDUP_REMOVED lines=10> */
[----:B------:R-:W-:Y:S01]  /*1d20*/  FMUL.FTZ R99, R37, UR7 ;  /* 0x0000000725637c20 */ /* 0x000fe20008410000 */
[----:B------:R-:W-:-:S04]  /*1d30*/  IMAD.HI R37, R92, 0x55555556, RZ ;  /* 0x555555565c257827 */ /* 0x000fc800078e02ff */
[----:B------:R-:W-:Y:S01]  /*1d40*/  FMUL.FTZ R15, R38, UR7 ;  /* 0x00000007260f7c20 */ /* 0x000fe20008410000 */
[----:B------:R-:W-:Y:S01]  /*1d50*/  LOP3.LUT R38, R91, 0xffffff80, RZ, 0xc0, !PT ;  /* 0xffffff805b267812 */ /* 0x000fe200078ec0ff */
[----:B------:R-:W-:Y:S01]  /*1d60*/  FMUL.FTZ R101, R41, UR7 ;  /* 0x0000000729657c20 */ /* 0x000fe20008410000 */
[----:B------:R-:W-:Y:S01]  /*1d70*/  LOP3.LUT R41, R10, 0x8, R3, 0xf8, !PT ;  /* 0x000000080a297812 */ /* 0x000fe200078ef803 */
[----:B------:R-:W-:Y:S01]  /*1d80*/  FMUL.FTZ R100, R40, UR7 ;  /* 0x0000000728647c20 */ /* 0x000fe20008410000 */
[----:B------:R-:W-:Y:S01]  /*1d90*/  LEA.HI R37, R37, R37, RZ, 0x1 ;  /* 0x0000002525257211 */ /* 0x000fe200078f08ff */
[----:B------:R-:W-:Y:S01]  /*1da0*/  IMAD.IADD R38, R23, 0x1, -R38 ;  /* 0x0000000117267824 */ /* 0x000fe200078e0a26 */
[----:B------:R-:W-:Y:S01]  /*1db0*/  SHF.R.U32.HI R10, RZ, 0x3, R10 ;  /* 0x00000003ff0a7819 */ /* 0x000fe2000001160a */
[----:B-1----:R-:W-:Y:S01]  /*1dc0*/  FMUL.FTZ R5, R24, UR7 ;  /* 0x0000000718057c20 */ /* 0x002fe20008410000 */
[----:B------:R-:W-:Y:S01]  /*1dd0*/  FMUL.FTZ R24, R43, UR7 ;  /* 0x000000072b187c20 */ /* 0x000fe20008410000 */
[----:B------:R-:W-:Y:S01]  /*1de0*/  IMAD R92, R37, -0x3, R92 ;  /* 0xfffffffd255c7824 */ /* 0x000fe200078e025c */
[-C--:B------:R-:W-:Y:S01]  /*1df0*/  LEA.HI R37, R90, R23.reuse, RZ, 0x2 ;  /* 0x000000175a257211 */ /* 0x080fe200078f10ff */
[----:B------:R-:W-:Y:S01]  /*1e00*/  FMUL.FTZ R20, R39, UR7 ;  /* 0x0000000727147c20 */ /* 0x000fe20008410000 */
[----:B------:R-:W-:Y:S01]  /*1e10*/  SHF.R.S32.HI R3, RZ, 0x1f, R38 ;  /* 0x0000001fff037819 */ /* 0x000fe20000011426 */
[----:B------:R-:W-:Y:S01]  /*1e20*/  FMUL.FTZ R21, R42, UR7 ;  /* 0x000000072a157c20 */ /* 0x000fe20008410000 */
[----:B------:R-:W-:Y:S01]  /*1e30*/  LOP3.LUT R40, R37, 0xfffffffc, RZ, 0xc0, !PT ;  /* 0xfffffffc25287812 */ /* 0x000fe200078ec0ff */
[----:B------:R-:W-:Y:S01]  /*1e40*/  FMUL.FTZ R8, R30, UR7 ;  /* 0x000000071e087c20 */ /* 0x000fe20008410000 */
[----:B------:R-:W-:Y:S01]  /*1e50*/  LOP3.LUT R43, R41, R10, RZ, 0x3c, !PT ;  /* 0x0000000a292b7212 */ /* 0x000fe200078e3cff */
[----:B------:R-:W-:Y:S01]  /*1e60*/  FMUL.FTZ R30, R54, UR7 ;  /* 0x00000007361e7c20 */ /* 0x000fe20008410000 */
[-C--:B------:R-:W-:Y:S01]  /*1e70*/  LEA.HI R10, R3, R38.reuse, RZ, 0x2 ;  /* 0x00000026030a7211 */ /* 0x080fe200078f10ff */
[----:B------:R-:W-:Y:S01]  /*1e80*/  IMAD.IADD R39, R23, 0x1, -R40 ;  /* 0x0000000117277824 */ /* 0x000fe200078e0a28 */
[----:B------:R-:W-:Y:S01]  /*1e90*/  LEA.HI R90, R90, R23, RZ, 0x5 ;  /* 0x000000175a5a7211 */ /* 0x000fe200078f28ff */
[----:B------:R-:W-:Y:S01]  /*1ea0*/  FMUL.FTZ R54, R60, UR7 ;  /* 0x000000073c367c20 */ /* 0x000fe20008410000 */
[----:B------:R-:W-:Y:S01]  /*1eb0*/  LEA.HI R23, R3, R38, RZ, 0x5 ;  /* 0x0000002603177211 */ /* 0x000fe200078f28ff */
[----:B------:R-:W-:Y:S01]  /*1ec0*/  FMUL.FTZ R6, R27, UR7 ;  /* 0x000000071b067c20 */ /* 0x000fe20008410000 */
[--C-:B------:R-:W-:Y:S01]  /*1ed0*/  SHF.R.S32.HI R3, RZ, 0x2, R10.reuse ;  /* 0x00000002ff037819 */ /* 0x100fe2000001140a */
[----:B------:R-:W-:Y:S01]  /*1ee0*/  IMAD.SHL.U32 R90, R90, 0x20, RZ ;  /* 0x000000205a5a7824 */ /* 0x000fe200078e00ff */
[----:B------:R-:W-:Y:S01]  /*1ef0*/  SHF.R.S32.HI R40, RZ, 0x1f, R10 ;  /* 0x0000001fff287819 */ /* 0x000fe2000001140a */
[----:B------:R-:W-:Y:S01]  /*1f00*/  FMUL.FTZ R60, R69, UR7 ;  /* 0x00000007453c7c20 */ /* 0x000fe20008410000 */
[----:B------:R-:W-:Y:S01]  /*1f10*/  SHF.R.S32.HI R23, RZ, 0x5, R23 ;  /* 0x00000005ff177819 */ /* 0x000fe20000011417 */
[----:B------:R-:W-:Y:S01]  /*1f20*/  FMUL.FTZ R27, R51, UR7 ;  /* 0x00000007331b7c20 */ /* 0x000fe20008410000 */
[----:B------:R-:W-:Y:S01]  /*1f30*/  LEA.HI R40, R40, R3, RZ, 0x3 ;  /* 0x0000000328287211 */ /* 0x000fe200078f18ff */
[----:B------:R-:W-:Y:S01]  /*1f40*/  FMUL.FTZ R51, R53, UR7 ;  /* 0x0000000735337c20 */ /* 0x000fe20008410000 */
[----:B------:R-:W-:Y:S01]  /*1f50*/  LEA.HI R41, R39, R39, RZ, 0x1 ;  /* 0x0000002727297211 */ /* 0x000fe200078f08ff */
[----:B------:R-:W-:Y:S01]  /*1f60*/  FMUL.FTZ R53, R57, UR7 ;  /* 0x0000000739357c20 */ /* 0x000fe20008410000 */
[----:B------:R-:W-:Y:S01]  /*1f70*/  LEA R23, R23, UR39, 0x4 ;  /* 0x0000002717177c11 */ /* 0x000fe2000f8e20ff */
[----:B------:R-:W-:Y:S01]  /*1f80*/  FMUL.FTZ R57, R64, UR7 ;  /* 0x0000000740397c20 */ /* 0x000fe20008410000 */
[----:B------:R-:W-:Y:S01]  /*1f90*/  LOP3.LUT R40, R40, 0xfffffff8, RZ, 0xc0, !PT ;  /* 0xfffffff828287812 */ /* 0x000fe200078ec0ff */
[----:B------:R-:W-:Y:S01]  /*1fa0*/  FMUL.FTZ R14, R35, UR7 ;  /* 0x00000007230e7c20 */ /* 0x000fe20008410000 */
[----:B------:R-:W-:Y:S01]  /*1fb0*/  LOP3.LUT R42, R41, 0x1ffffffe, RZ, 0xc0, !PT ;  /* 0x1ffffffe292a7812 */ /* 0x000fe200078ec0ff */
[----:B------:R-:W-:Y:S01]  /*1fc0*/  FMUL.FTZ R64, R77, UR7 ;  /* 0x000000074d407c20 */ /* 0x000fe20008410000 */
[----:B------:R-:W-:Y:S01]  /*1fd0*/  IADD3 R23, R23, R3, -R40 ;  /* 0x0000000317177210 */ /* 0x000fe20007ffe828 */
[----:B------:R-:W-:-:S02]  /*1fe0*/  IMAD.U32 R3, RZ, RZ, UR36 ;  /* 0x00000024ff037e24 */ /* 0x000fc4000f8e00ff */
[----:B------:R-:W-:Y:S01]  /*1ff0*/  FMUL.FTZ R35, R67, UR7 ;  /* 0x0000000743237c20 */ /* 0x000fe20008410000 */
[----:B------:R-:W-:Y:S01]  /*2000*/  IMAD.IADD R42, R39, 0x1, -R42 ;  /* 0x00000001272a7824 */ /* 0x000fe200078e0a2a */
[----:B------:R-:W-:Y:S01]  /*2010*/  LOP3.LUT R39, R90, 0xfffffc00, RZ, 0xc0, !PT ;  /* 0xfffffc005a277812 */ /* 0x000fe200078ec0ff */
[----:B------:R-:W-:Y:S02]  /*2020*/  IMAD R23, R92, 0x40, R23 ;  /* 0x000000405c177824 */ /* 0x000fe400078e0217 */
[----:B------:R-:W-:Y:S01]  /*2030*/  FMUL.FTZ R94, R28, UR7 ;  /* 0x000000071c5e7c20 */ /* 0x000fe20008410000 */
[----:B------:R-:W-:Y:S01]  /*2040*/  @!P1 VIADD R3, R3, 0x2d840 ;  /* 0x0002d84003039836 */ /* 0x000fe20000000000 */
[----:B------:R-:W-:Y:S01]  /*2050*/  IADD3 R39, R43, R0, R39 ;  /* 0x000000002b277210 */ /* 0x000fe20007ffe027 */
[----:B------:R-:W-:Y:S02]  /*2060*/  IMAD R0, R42, 0x8, R23 ;  /* 0x000000082a007824 */ /* 0x000fe400078e0217 */
[----:B------:R-:W-:Y:S01]  /*2070*/  FMUL.FTZ R28, R50, UR7 ;  /* 0x00000007321c7c20 */ /* 0x000fe20008410000 */
[----:B------:R-:W-:-:S02]  /*2080*/  IMAD.MOV.U32 R43, RZ, RZ, -0x80 ;  /* 0xffffff80ff2b7424 */ /* 0x000fc400078e00ff */
[----:B------:R-:W-:Y:S01]  /*2090*/  FMUL.FTZ R9, R31, UR7 ;  /* 0x000000071f097c20 */ /* 0x000fe20008410000 */
[----:B------:R-:W-:Y:S01]  /*20a0*/  @P3 IMAD.HI.U32 R23, R0, UR4, RZ ;  /* 0x0000000400173c27 */ /* 0x000fe2000f8e00ff */
[----:B------:R-:W-:-:S03]  /*20b0*/  @UP0 ULDC UR4, c[0x0][0x450] ;  /* 0x0001140000040ab9 */ /* 0x000fc60000000800 */
[----:B------:R-:W-:Y:S01]  /*20c0*/  FMUL.FTZ R96, R32, UR7 ;  /* 0x0000000720607c20 */ /* 0x000fe20008410000 */
[----:B------:R-:W-:Y:S01]  /*20d0*/  FMUL.FTZ R50, R52, UR7 ;  /* 0x0000000734327c20 */ /* 0x000fe20008410000 */
[----:B------:R-:W-:Y:S01]  /*20e0*/  IMAD.MOV.U32 R69, RZ, RZ, R0 ;  /* 0x000000ffff457224 */ /* 0x000fe200078e0000 */
[----:B------:R-:W-:Y:S01]  /*20f0*/  @P4 SHF.R.U32.HI R69, RZ, UR4, R23 ;  /* 0x00000004ff454c19 */ /* 0x000fe20008011617 */
[----:B------:R-:W-:Y:S01]  /*2100*/  IMAD R77, R88, R43, 0x80 ;  /* 0x00000080584d7424 */ /* 0x000fe200078e022b */
[----:B------:R-:W-:Y:S01]  /*2110*/  LOP3.LUT R23, R10, 0x7ffffffc, RZ, 0xc0, !PT ;  /* 0x7ffffffc0a177812 */ /* 0x000fe200078ec0ff */
[----:B------:R-:W-:Y:S01]  /*2120*/  ULDC.64 UR4, c[0x0][0x9e0] ;  /* 0x0002780000047ab9 */ /* 0x000fe20000000a00 */
[----:B------:R-:W-:Y:S01]  /*2130*/  @!P1 PRMT R10, RZ, 0x654, R3 ;  /* 0x00000654ff0a9816 */ /* 0x000fe20000000003 */
[----:B------:R-:W1:Y:S01]  /*2140*/  SHFL.IDX PT, R67, R69, RZ, 0x1c1f ;  /* 0x001c1fff45437589 */ /* 0x000e6200000e0000 */
[----:B------:R-:W-:Y:S01]  /*2150*/  UISETP.GE.AND UP1, UPT, UR5, 0x1, UPT ;  /* 0x000000010500788c */ /* 0x000fe2000bf26270 */
[----:B------:R-:W-:Y:S01]  /*2160*/  IMAD.IADD R3, R38, 0x1, -R23 ;  /* 0x0000000126037824 */ /* 0x000fe200078e0a17 */
[----:B------:R2:W-:Y:S01]  /*2170*/  @!P1 SYNCS.ARRIVE.TRANS64.RED.A1T0 RZ, [R10+URZ], RZ ;  /* 0x000000ff0aff99a7 */ /* 0x0005e2000810043f */
[----:B------:R-:W-:Y:S01]  /*2180*/  FMUL.FTZ R93, R25, UR7 ;  /* 0x00000007195d7c20 */ /* 0x000fe20008410000 */
[----:B0-----:R-:W-:Y:S01]  /*2190*/  FMUL.FTZ R4, R26, UR7 ;  /* 0x000000071a047c20 */ /* 0x001fe20008410000 */
[----:B------:R-:W-:Y:S01]  /*21a0*/  FMUL.FTZ R95, R29, UR7 ;  /* 0x000000071d5f7c20 */ /* 0x000fe20008410000 */
[----:B------:R-:W-:Y:S01]  /*21b0*/  FMUL.FTZ R97, R33, UR7 ;  /* 0x0000000721617c20 */ /* 0x000fe20008410000 */
[----:B------:R-:W-:Y:S01]  /*21c0*/  FMUL.FTZ R11, R34, UR7 ;  /* 0x00000007220b7c20 */ /* 0x000fe20008410000 */
[----:B------:R-:W-:Y:S01]  /*21d0*/  FMUL.FTZ R52, R56, UR7 ;  /* 0x0000000738347c20 */ /* 0x000fe20008410000 */
[----:B------:R-:W-:Y:S01]  /*21e0*/  FMUL.FTZ R32, R58, UR7 ;  /* 0x000000073a207c20 */ /* 0x000fe20008410000 */
[----:B--2---:R-:W-:-:S02]  /*21f0*/  VIADD R10, R77, 0x1 ;  /* 0x000000014d0a7836 */ /* 0x004fc40000000000 */
        /* <DEDUP_REMOVED lines=32> */
[----:B------:R-:W-:Y:S01]  /*2400*/  IMAD R23, R3, -0x2, R10 ;  /* 0xfffffffe03177824 */ /* 0x000fe200078e020a */
[----:B------:R-:W-:Y:S01]  /*2410*/  PLOP3.LUT P3, PT, PT, PT, UP1, 0x40, 0x0 ;  /* 0x000000000000781c */ /* 0x000fe20003f6e818 */
[----:B------:R-:W-:Y:S01]  /*2420*/  IMAD.U32 R83, RZ, RZ, UR10 ;  /* 0x0000000aff537e24 */ /* 0x000fe2000f8e00ff */
[----:B------:R-:W0:Y:S01]  /*2430*/  MUFU.TANH R5, R5 ;  /* 0x0000000500057308 */ /* 0x000e220000002400 */
[----:B------:R-:W-:Y:S01]  /*2440*/  IMAD R10, R18, UR31, R23 ;  /* 0x0000001f120a7c24 */ /* 0x000fe2000f8e0217 */
[----:B------:R-:W-:Y:S01]  /*2450*/  LEA R75, R88, 0xffffff80, 0x7 ;  /* 0xffffff80584b7811 */ /* 0x000fe200078e38ff */
[----:B------:R-:W-:-:S02]  /*2460*/  IMAD R38, R18, UR31, R77 ;  /* 0x0000001f12267c24 */ /* 0x000fc4000f8e024d */
[----:B------:R-:W-:Y:S02]  /*2470*/  IMAD.IADD R23, R10, 0x1, -R83 ;  /* 0x000000010a177824 */ /* 0x000fe400078e0a53 */
[----:B------:R-:W-:Y:S01]  /*2480*/  IMAD.MOV.U32 R66, RZ, RZ, 0x10 ;  /* 0x00000010ff427424 */ /* 0x000fe200078e00ff */
[----:B------:R-:W2:Y:S01]  /*2490*/  MUFU.TANH R93, R93 ;  /* 0x0000005d005d7308 */ /* 0x000ea20000002400 */
[----:B------:R-:W-:Y:S02]  /*24a0*/  IMAD R72, R3, -0x2, R38 ;  /* 0xfffffffe03487824 */ /* 0x000fe400078e0226 */
[C---:B------:R-:W-:Y:S01]  /*24b0*/  VIADD R79, R23.reuse, UR4 ;  /* 0x00000004174f7c36 */ /* 0x040fe20008000000 */
[----:B------:R-:W-:Y:S01]  /*24c0*/  SEL R38, R66, 0xfffffff0, !P2 ;  /* 0xfffffff042267807 */ /* 0x000fe20005000000 */
[----:B------:R-:W-:Y:S02]  /*24d0*/  VIADD R74, R23, UR28 ;  /* 0x0000001c174a7c36 */ /* 0x000fe40008000000 */
[----:B------:R-:W-:Y:S01]  /*24e0*/  IMAD.U32 R10, RZ, RZ, UR28 ;  /* 0x0000001cff0a7e24 */ /* 0x000fe2000f8e00ff */
[----:B------:R-:W3:Y:S01]  /*24f0*/  MUFU.TANH R4, R4 ;  /* 0x0000000400047308 */ /* 0x000ee20000002400 */
[----:B-1----:R-:W-:Y:S01]  /*2500*/  VIADDMNMX R70, R67, R79, R72, PT ;  /* 0x0000004f43467246 */ /* 0x002fe20003800148 */
[----:B------:R-:W-:-:S06]  /*2510*/  IMAD.IADD R71, R74, 0x1, R67 ;  /* 0x000000014a477824 */ /* 0x000fcc00078e0243 */
[----:B------:R-:W1:Y:S08]  /*2520*/  MUFU.TANH R6, R6 ;  /* 0x0000000600067308 */ /* 0x000e700000002400 */
[----:B------:R-:W4:Y:S08]  /*2530*/  MUFU.TANH R94, R94 ;  /* 0x0000005e005e7308 */ /* 0x000f300000002400 */
[----:B------:R-:W0:Y:S08]  /*2540*/  MUFU.TANH R95, R95 ;  /* 0x0000005f005f7308 */ /* 0x000e300000002400 */
        /* <DEDUP_REMOVED lines=57> */
[----:B------:R-:W0:Y:S01]  /*28e0*/  MUFU.TANH R43, R43 ;  /* 0x0000002b002b7308 */ /* 0x000e220000002400 */
[----:B-1234-:R-:W-:Y:S05]  /*28f0*/  @P3 BRA `(.L_x_862) ;  /* 0x00000000005c3947 */ /* 0x01efea0003800000 */
[----:B------:R-:W-:Y:S01]  /*2900*/  IMAD R66, R18, UR31, R67 ;  /* 0x0000001f12427c24 */ /* 0x000fe2000f8e0243 */
[----:B------:R-:W-:Y:S03]  /*2910*/  BSSY B0, `(.L_x_863) ;  /* 0x0000011000007945 */ /* 0x000fe60003800000 */
[----:B------:R-:W-:-:S05]  /*2920*/  IMAD.IADD R66, R66, 0x1, -R83 ;  /* 0x0000000142427824 */ /* 0x000fca00078e0a53 */
[----:B------:R-:W-:-:S13]  /*2930*/  ISETP.GT.AND P2, PT, R66, -0x1, PT ;  /* 0xffffffff4200780c */ /* 0x000fda0003f44270 */
[----:B------:R-:W-:Y:S05]  /*2940*/  @P2 BRA `(.L_x_864) ;  /* 0x0000000000202947 */ /* 0x000fea0003800000 */
[----:B------:R-:W-:Y:S01]  /*2950*/  UISETP.NE.AND UP2, UPT, UR5, 0x1, UPT ;  /* 0x000000010500788c */ /* 0x000fe2000bf45270 */
[----:B------:R-:W-:-:S05]  /*2960*/  LOP3.LUT R66, RZ, R66, RZ, 0x33, !PT ;  /* 0x00000042ff427212 */ /* 0x000fca00078e33ff */
[----:B------:R-:W-:-:S05]  /*2970*/  PLOP3.LUT P2, PT, PT, PT, UP2, 0x80, 0x0 ;  /* 0x000000000000781c */ /* 0x000fca0003f4f028 */
[----:B------:R-:W-:-:S08]  /*2980*/  @UP2 ULDC.64 UR6, c[0x0][0x9e8] ;  /* 0x00027a0000062ab9 */ /* 0x000fd00000000a00 */
[----:B------:R-:W-:-:S05]  /*2990*/  @P2 IMAD.HI.U32 R23, R66, UR6, RZ ;  /* 0x0000000642172c27 */ /* 0x000fca000f8e00ff */
[----:B------:R-:W-:-:S04]  /*29a0*/  @P2 SHF.R.U32.HI R66, RZ, UR7, R23 ;  /* 0x00000007ff422c19 */ /* 0x000fc80008011617 */
[----:B------:R-:W-:Y:S01]  /*29b0*/  LOP3.LUT R66, RZ, R66, RZ, 0x33, !PT ;  /* 0x00000042ff427212 */ /* 0x000fe200078e33ff */
[----:B------:R-:W-:Y:S06]  /*29c0*/  BRA `(.L_x_865) ;  /* 0x0000000000147947 */ /* 0x000fec0003800000 */
.L_x_864:
[----:B------:R-:W-:-:S06]  /*29d0*/  UISETP.NE.AND UP2, UPT, UR5, 0x1, UPT ;  /* 0x000000010500788c */ /* 0x000fcc000bf45270 */
[----:B------:R-:W-:-:S05]  /*29e0*/  PLOP3.LUT P2, PT, PT, PT, UP2, 0x80, 0x0 ;  /* 0x000000000000781c */ /* 0x000fca0003f4f028 */
[----:B------:R-:W-:-:S08]  /*29f0*/  @UP2 ULDC.64 UR6, c[0x0][0x9e8] ;  /* 0x00027a0000062ab9 */ /* 0x000fd00000000a00 */
[----:B------:R-:W-:-:S05]  /*2a00*/  @P2 IMAD.HI.U32 R23, R66, UR6, RZ ;  /* 0x0000000642172c27 */ /* 0x000fca000f8e00ff */
[----:B------:R-:W-:-:S07]  /*2a10*/  @P2 SHF.R.U32.HI R66, RZ, UR7, R23 ;  /* 0x00000007ff422c19 */ /* 0x000fce0008011617 */
.L_x_865:
[----:B------:R-:W-:Y:S05]  /*2a20*/  BSYNC B0 ;  /* 0x0000000000007941 */ /* 0x000fea0003800000 */
.L_x_863:
[----:B------:R-:W-:-:S04]  /*2a30*/  IMAD R66, R66, UR5, -R75 ;  /* 0x0000000542427c24 */ /* 0x000fc8000f8e0a4b */
[----:B------:R-:W-:-:S05]  /*2a40*/  IMAD R66, R3, -0x2, R66 ;  /* 0xfffffffe03427824 */ /* 0x000fca00078e0242 */
[----:B------:R-:W-:Y:S02]  /*2a50*/  VIMNMX R71, R71, R66, !PT ;  /* 0x0000004247477248 */ /* 0x000fe40007fe0100 */
[----:B------:R-:W-:-:S07]  /*2a60*/  VIADDMNMX R70, R66, UR5, R70, PT ;  /* 0x0000000542467c46 */ /* 0x000fce000b800146 */
.L_x_862:
[C---:B------:R-:W-:Y:S01]  /*2a70*/  ISETP.GE.AND P4, PT, R77.reuse, 0x9, PT ;  /* 0x000000094d00780c */ /* 0x040fe20003f86270 */
[----:B------:R-:W1:Y:S01]  /*2a80*/  SHFL.IDX PT, R69, R69, 0x1, 0x1c1f ;  /* 0x003c1f0045457f89 */ /* 0x000e6200000e0000 */
[C---:B------:R-:W-:Y:S02]  /*2a90*/  ISETP.GE.AND P2, PT, R77.reuse, 0x2, PT ;  /* 0x000000024d00780c */ /* 0x040fe40003f46270 */
[----:B------:R-:W-:Y:S02]  /*2aa0*/  ISETP.GE.AND P5, PT, R77, 0xa, PT ;  /* 0x0000000a4d00780c */ /* 0x000fe40003fa6270 */
[----:B------:R-:W-:Y:S02]  /*2ab0*/  LOP3.LUT R23, R23, 0xfffffffd, RZ, 0xc0, !PT ;  /* 0xfffffffd17177812 */ /* 0x000fe400078ec0ff */
[----:B------:R-:W-:-:S04]  /*2ac0*/  ISETP.GT.AND P3, PT, R71, 0x1, !P2 ;  /* 0x000000014700780c */ /* 0x000fc80005764270 */
[----:B------:R-:W-:Y:S02]  /*2ad0*/  ISETP.LT.OR P3, PT, R70, 0x2, P3 ;  /* 0x000000024600780c */ /* 0x000fe40001f61670 */
[----:B------:R-:W-:Y:S02]  /*2ae0*/  @P4 LOP3.LUT R23, R23, 0x2, RZ, 0xfc, !PT ;  /* 0x0000000217174812 */ /* 0x000fe400078efcff */
[----:B------:R-:W-:Y:S02]  /*2af0*/  FSEL R93, R93, -INF , !P3 ;  /* 0xff8000005d5d7808 */ /* 0x000fe40005800000 */
[----:B------:R-:W-:Y:S02]  /*2b00*/  LOP3.LUT R23, R23, 0xfffffffb, RZ, 0xc0, !PT ;  /* 0xfffffffb17177812 */ /* 0x000fe400078ec0ff */
[----:B------:R-:W-:Y:S02]  /*2b10*/  ISETP.GT.AND P4, PT, R71, 0x8, !P4 ;  /* 0x000000084700780c */ /* 0x000fe40006784270 */
[----:B------:R-:W-:-:S02]  /*2b20*/  @P5 LOP3.LUT R23, R23, 0x4, RZ, 0xfc, !PT ;  /* 0x0000000417175812 */ /* 0x000fc400078efcff */
[----:B------:R-:W-:Y:S02]  /*2b30*/  ISETP.GT.AND P3, PT, R71, 0x9, !P5 ;  /* 0x000000094700780c */ /* 0x000fe40006f64270 */
[C---:B------:R-:W-:Y:S02]  /*2b40*/  ISETP.GE.AND P5, PT, R77.reuse, 0x11, PT ;  /* 0x000000114d00780c */ /* 0x040fe40003fa6270 */
[C---:B------:R-:W-:Y:S02]  /*2b50*/  ISETP.LT.OR P4, PT, R70.reuse, 0x9, P4 ;  /* 0x000000094600780c */ /* 0x040fe40002781670 */
[----:B------:R-:W-:Y:S02]  /*2b60*/  ISETP.LT.OR P3, PT, R70, 0xa, P3 ;  /* 0x0000000a4600780c */ /* 0x000fe40001f61670 */
[----:B------:R-:W-:Y:S02]  /*2b70*/  FSEL R94, R94, -INF , !P4 ;  /* 0xff8000005e5e7808 */ /* 0x000fe40006000000 */
[----:B------:R-:W-:-:S02]  /*2b80*/  ISETP.GE.AND P4, PT, R77, 0x12, PT ;  /* 0x000000124d00780c */ /* 0x000fc40003f86270 */
[----:B------:R-:W-:Y:S02]  /*2b90*/  LOP3.LUT R23, R23, 0xfffffff7, RZ, 0xc0, !PT ;  /* 0xfffffff717177812 */ /* 0x000fe400078ec0ff */
[----:B0-----:R-:W-:Y:S02]  /*2ba0*/  FSEL R95, R95, -INF , !P3 ;  /* 0xff8000005f5f7808 */ /* 0x001fe40005800000 */
[----:B------:R-:W-:Y:S02]  /*2bb0*/  ISETP.GT.AND P3, PT, R71, 0x10, !P5 ;  /* 0x000000104700780c */ /* 0x000fe40006f64270 */
[----:B------:R-:W-:Y:S02]  /*2bc0*/  @P5 LOP3.LUT R23, R23, 0x8, RZ, 0xfc, !PT ;  /* 0x0000000817175812 */ /* 0x000fe400078efcff */
[----:B------:R-:W-:Y:S02]  /*2bd0*/  ISETP.LT.OR P3, PT, R70, 0x11, P3 ;  /* 0x000000114600780c */ /* 0x000fe40001f61670 */
[----:B------:R-:W-:-:S02]  /*2be0*/  LOP3.LUT R23, R23, 0xfdffffff, RZ, 0xc0, !PT ;  /* 0xfdffffff17177812 */ /* 0x000fc400078ec0ff */
[----:B------:R-:W-:Y:S02]  /*2bf0*/  FSEL R96, R96, -INF , !P3 ;  /* 0xff80000060607808 */ /* 0x000fe40005800000 */
[----:B------:R-:W-:Y:S02]  /*2c00*/  @P4 LOP3.LUT R23, R23, 0x2000000, RZ, 0xfc, !PT ;  /* 0x0200000017174812 */ /* 0x000fe400078efcff */
[----:B------:R-:W-:Y:S02]  /*2c10*/  ISETP.GT.AND P3, PT, R71, 0x11, !P4 ;  /* 0x000000114700780c */ /* 0x000fe40006764270 */
[----:B------:R-:W-:Y:S02]  /*2c20*/  ISETP.GE.AND P4, PT, R77, 0x19, PT ;  /* 0x000000194d00780c */ /* 0x000fe40003f86270 */
[----:B------:R-:W-:Y:S02]  /*2c30*/  ISETP.LT.OR P3, PT, R70, 0x12, P3 ;  /* 0x000000124600780c */ /* 0x000fe40001f61670 */
[----:B------:R-:W-:-:S02]  /*2c40*/  LOP3.LUT R23, R23, 0xfeffffff, RZ, 0xc0, !PT ;  /* 0xfeffffff17177812 */ /* 0x000fc400078ec0ff */
[----:B------:R-:W-:Y:S02]  /*2c50*/  FSEL R97, R97, -INF , !P3 ;  /* 0xff80000061617808 */ /* 0x000fe40005800000 */
[----:B------:R-:W-:-:S04]  /*2c60*/  ISETP.GT.AND P3, PT, R71, 0x18, !P4 ;  /* 0x000000184700780c */ /* 0x000fc80006764270 */
[----:B------:R-:W-:Y:S02]  /*2c70*/  ISETP.LT.OR P3, PT, R70, 0x19, P3 ;  /* 0x000000194600780c */ /* 0x000fe40001f61670 */
[----:B------:R-:W-:Y:S02]  /*2c80*/  @P4 LOP3.LUT R23, R23, 0x1000000, RZ, 0xfc, !PT ;  /* 0x0100000017174812 */ /* 0x000fe400078efcff */
[----:B------:R-:W-:Y:S02]  /*2c90*/  ISETP.GE.AND P4, PT, R77, 0x1a, PT ;  /* 0x0000001a4d00780c */ /* 0x000fe40003f86270 */
[----:B------:R-:W-:Y:S02]  /*2ca0*/  LOP3.LUT R23, R23, 0xff7fffff, RZ, 0xc0, !PT ;  /* 0xff7fffff17177812 */ /* 0x000fe400078ec0ff */
[----:B------:R-:W-:Y:S02]  /*2cb0*/  FSEL R98, R98, -INF , !P3 ;  /* 0xff80000062627808 */ /* 0x000fe40005800000 */
[----:B------:R-:W-:-:S04]  /*2cc0*/  ISETP.GT.AND P3, PT, R71, 0x19, !P4 ;  /* 0x000000194700780c */ /* 0x000fc80006764270 */
[----:B------:R-:W-:-:S03]  /*2cd0*/  ISETP.LT.OR P3, PT, R70, 0x1a, P3 ;  /* 0x0000001a4600780c */ /* 0x000fc60001f61670 */
        /* <DEDUP_REMOVED lines=110> */
[----:B------:R-:W-:Y:S02]  /*33c0*/  FSEL R62, R62, -INF , !P3 ;  /* 0xff8000003e3e7808 */ /* 0x000fe40005800000 */
[----:B------:R-:W-:Y:S02]  /*33d0*/  LOP3.LUT R23, R23, 0xffffffef, RZ, 0xc0, !PT ;  /* 0xffffffef17177812 */ /* 0x000fe400078ec0ff */
[----:B------:R-:W-:-:S04]  /*33e0*/  ISETP.GT.AND P3, PT, R71, 0x68, !P4 ;  /* 0x000000684700780c */ /* 0x000fc80006764270 */
[----:B------:R-:W-:-:S03]  /*33f0*/  ISETP.LT.OR P3, PT, R70, 0x69, P3 ;  /* 0x000000694600780c */ /* 0x000fc60001f61670 */
[----:B------:R-:W-:Y:S02]  /*3400*/  @P4 LOP3.LUT R23, R23, 0x10, RZ, 0xfc, !PT ;  /* 0x0000001017174812 */ /* 0x000fe400078efcff */
[----:B------:R-:W-:Y:S02]  /*3410*/  ISETP.GE.AND P4, PT, R77, 0x6a, PT ;  /* 0x0000006a4d00780c */ /* 0x000fe40003f86270 */
[----:B------:R-:W-:Y:S02]  /*3420*/  FSEL R63, R63, -INF , !P3 ;  /* 0xff8000003f3f7808 */ /* 0x000fe40005800000 */
[----:B------:R-:W-:Y:S02]  /*3430*/  ISETP.GT.AND P3, PT, R71, 0x69, !P4 ;  /* 0x000000694700780c */ /* 0x000fe40006764270 */
[----:B------:R-:W-:Y:S02]  /*3440*/  LOP3.LUT R23, R23, 0xfbffffff, RZ, 0xc0, !PT ;  /* 0xfbffffff17177812 */ /* 0x000fe400078ec0ff */
[----:B------:R-:W-:-:S04]  /*3450*/  ISETP.LT.OR P3, PT, R70, 0x6a, P3 ;  /* 0x0000006a4600780c */ /* 0x000fc80001f61670 */
[----:B------:R-:W-:Y:S02]  /*3460*/  FSEL R64, R64, -INF , !P3 ;  /* 0xff80000040407808 */ /* 0x000fe40005800000 */
[----:B------:R-:W-:Y:S02]  /*3470*/  ISETP.GE.AND P3, PT, R77, 0x71, PT ;  /* 0x000000714d00780c */ /* 0x000fe40003f66270 */
[----:B------:R-:W-:Y:S02]  /*3480*/  @P4 LOP3.LUT R23, R23, 0x4000000, RZ, 0xfc, !PT ;  /* 0x0400000017174812 */ /* 0x000fe400078efcff */
[----:B------:R-:W-:Y:S02]  /*3490*/  ISETP.GT.AND P4, PT, R71, 0x70, !P3 ;  /* 0x000000704700780c */ /* 0x000fe40005f84270 */
[----:B------:R-:W-:Y:S02]  /*34a0*/  LOP3.LUT R23, R23, 0xfffffffe, RZ, 0xc0, !PT ;  /* 0xfffffffe17177812 */ /* 0x000fe400078ec0ff */
[----:B------:R-:W-:-:S04]  /*34b0*/  ISETP.LT.OR P4, PT, R70, 0x71, P4 ;  /* 0x000000714600780c */ /* 0x000fc80002781670 */
[----:B------:R-:W-:Y:S02]  /*34c0*/  FSEL R65, R65, -INF , !P4 ;  /* 0xff80000041417808 */ /* 0x000fe40006000000 */
[----:B------:R-:W-:-:S04]  /*34d0*/  ISETP.GE.AND P4, PT, R77, 0x72, PT ;  /* 0x000000724d00780c */ /* 0x000fc80003f86270 */
[----:B------:R-:W-:-:S04]  /*34e0*/  ISETP.GT.AND P5, PT, R71, 0x71, !P4 ;  /* 0x000000714700780c */ /* 0x000fc800067a4270 */
[----:B------:R-:W-:-:S04]  /*34f0*/  ISETP.LT.OR P5, PT, R70, 0x72, P5 ;  /* 0x000000724600780c */ /* 0x000fc80002fa1670 */
[----:B------:R-:W-:Y:S02]  /*3500*/  FSEL R49, R68, -INF , !P5 ;  /* 0xff80000044317808 */ /* 0x000fe40006800000 */
[----:B------:R-:W-:-:S04]  /*3510*/  ISETP.GE.AND P5, PT, R77, 0x79, PT ;  /* 0x000000794d00780c */ /* 0x000fc80003fa6270 */
[----:B------:R-:W-:-:S04]  /*3520*/  ISETP.GT.AND P6, PT, R71, 0x78, !P5 ;  /* 0x000000784700780c */ /* 0x000fc80006fc4270 */
[----:B------:R-:W-:-:S04]  /*3530*/  ISETP.LT.OR P6, PT, R70, 0x79, P6 ;  /* 0x000000794600780c */ /* 0x000fc800037c1670 */
[----:B------:R-:W-:Y:S02]  /*3540*/  FSEL R48, R84, -INF , !P6 ;  /* 0xff80000054307808 */ /* 0x000fe40007000000 */
[----:B------:R-:W-:-:S13]  /*3550*/  ISETP.GE.AND P6, PT, R77, 0x1, PT ;  /* 0x000000014d00780c */ /* 0x000fda0003fc6270 */
[----:B------:R-:W-:Y:S02]  /*3560*/  @P6 LOP3.LUT R23, R23, 0x1, RZ, 0xfc, !PT ;  /* 0x0000000117176812 */ /* 0x000fe400078efcff */
[----:B------:R-:W-:Y:S02]  /*3570*/  ISETP.GT.AND P6, PT, R71, RZ, !P6 ;  /* 0x000000ff4700720c */ /* 0x000fe400077c4270 */
[----:B------:R-:W-:Y:S02]  /*3580*/  LOP3.LUT R23, R23, 0xf7ffffff, RZ, 0xc0, !PT ;  /* 0xf7ffffff17177812 */ /* 0x000fe400078ec0ff */
[----:B------:R-:W-:-:S04]  /*3590*/  ISETP.LT.OR P6, PT, R70, 0x1, P6 ;  /* 0x000000014600780c */ /* 0x000fc800037c1670 */
[----:B------:R-:W-:Y:S02]  /*35a0*/  FSEL R73, R5, -INF , !P6 ;  /* 0xff80000005497808 */ /* 0x000fe40007000000 */
[----:B------:R-:W-:-:S13]  /*35b0*/  ISETP.GE.AND P6, PT, R77, 0x7a, PT ;  /* 0x0000007a4d00780c */ /* 0x000fda0003fc6270 */
[----:B------:R-:W-:Y:S02]  /*35c0*/  @P6 LOP3.LUT R23, R23, 0x8000000, RZ, 0xfc, !PT ;  /* 0x0800000017176812 */ /* 0x000fe400078efcff */
[----:B------:R-:W-:Y:S01]  /*35d0*/  ISETP.GT.AND P6, PT, R71, 0x79, !P6 ;  /* 0x000000794700780c */ /* 0x000fe200077c4270 */
[----:B-1----:R-:W-:-:S03]  /*35e0*/  IMAD.IADD R71, R74, 0x1, R69 ;  /* 0x000000014a477824 */ /* 0x002fc600078e0245 */
[----:B------:R-:W-:Y:S02]  /*35f0*/  ISETP.LT.OR P6, PT, R70, 0x7a, P6 ;  /* 0x0000007a4600780c */ /* 0x000fe400037c1670 */
[----:B------:R-:W-:Y:S02]  /*3600*/  VIADDMNMX R70, R69, R79, R72, PT ;  /* 0x0000004f45467246 */ /* 0x000fe40003800148 */
[----:B------:R-:W-:Y:S02]  /*3610*/  FSEL R5, R85, -INF , !P6 ;  /* 0xff80000055057808 */ /* 0x000fe40007000000 */
[----:B------:R-:W-:-:S13]  /*3620*/  PLOP3.LUT P6, PT, PT, PT, UP1, 0x40, 0x0 ;  /* 0x000000000000781c */ /* 0x000fda0003fce818 */
[----:B------:R-:W-:Y:S05]  /*3630*/  @P6 BRA `(.L_x_866) ;  /* 0x0000000000646947 */ /* 0x000fea0003800000 */
        /* <DEDUP_REMOVED lines=9> */
[----:B------:R-:W-:Y:S01]  /*36d0*/  @P6 IMAD.HI.U32 R69, R68, UR6, RZ ;  /* 0x0000000644456c27 */ /* 0x000fe2000f8e00ff */
[----:B------:R-:W-:-:S13]  /*36e0*/  PLOP3.LUT P6, PT, PT, PT, UP2, 0x80, 0x0 ;  /* 0x000000000000781c */ /* 0x000fda0003fcf028 */
[----:B------:R-:W-:-:S04]  /*36f0*/  @P6 SHF.R.U32.HI R68, RZ, UR7, R69 ;  /* 0x00000007ff446c19 */ /* 0x000fc80008011645 */
[----:B------:R-:W-:Y:S01]  /*3700*/  LOP3.LUT R68, RZ, R68, RZ, 0x33, !PT ;  /* 0x00000044ff447212 */ /* 0x000fe200078e33ff */
[----:B------:R-:W-:Y:S06]  /*3710*/  BRA `(.L_x_869) ;  /* 0x0000000000187947 */ /* 0x000fec0003800000 */
.L_x_868:
[----:B------:R-:W-:-:S06]  /*3720*/  UISETP.NE.AND UP2, UPT, UR5, 0x1, UPT ;  /* 0x000000010500788c */ /* 0x000fcc000bf45270 */
[----:B------:R-:W-:-:S05]  /*3730*/  PLOP3.LUT P6, PT, PT, PT, UP2, 0x80, 0x0 ;  /* 0x000000000000781c */ /* 0x000fca0003fcf028 */
[----:B------:R-:W-:-:S08]  /*3740*/  @UP2 ULDC.64 UR6, c[0x0][0x9e8] ;  /* 0x00027a0000062ab9 */ /* 0x000fd00000000a00 */
[----:B------:R-:W-:Y:S01]  /*3750*/  @P6 IMAD.HI.U32 R69, R68, UR6, RZ ;  /* 0x0000000644456c27 */ /* 0x000fe2000f8e00ff */
[----:B------:R-:W-:-:S13]  /*3760*/  PLOP3.LUT P6, PT, PT, PT, UP2, 0x80, 0x0 ;  /* 0x000000000000781c */ /* 0x000fda0003fcf028 */
[----:B------:R-:W-:-:S07]  /*3770*/  @P6 SHF.R.U32.HI R68, RZ, UR7, R69 ;  /* 0x00000007ff446c19 */ /* 0x000fce0008011645 */
.L_x_869:
[----:B------:R-:W-:Y:S05]  /*3780*/  BSYNC B0 ;  /* 0x0000000000007941 */ /* 0x000fea0003800000 */
.L_x_867:
[----:B------:R-:W-:-:S04]  /*3790*/  IMAD R68, R68, UR5, -R75 ;  /* 0x0000000544447c24 */ /* 0x000fc8000f8e0a4b */
[----:B------:R-:W-:-:S05]  /*37a0*/  IMAD R68, R3, -0x2, R68 ;  /* 0xfffffffe03447824 */ /* 0x000fca00078e0244 */
[----:B------:R-:W-:Y:S02]  /*37b0*/  VIMNMX R71, R71, R68, !PT ;  /* 0x0000004447477248 */ /* 0x000fe40007fe0100 */
[----:B------:R-:W-:-:S07]  /*37c0*/  VIADDMNMX R70, R68, UR5, R70, PT ;  /* 0x0000000544467c46 */ /* 0x000fce000b800146 */
.L_x_866:
[----:B------:R-:W-:Y:S01]  /*37d0*/  ISETP.GT.AND P2, PT, R71, 0x1, !P2 ;  /* 0x000000014700780c */ /* 0x000fe20005744270 */
[----:B------:R-:W-:Y:S01]  /*37e0*/  ULDC UR10, c[0x0][0x988] ;  /* 0x00026200000a7ab9 */ /* 0x000fe20000000800 */
[----:B------:R-:W-:Y:S01]  /*37f0*/  LOP3.LUT P6, RZ, R23, 0x8, RZ, 0xc0, !PT ;  /* 0x0000000817ff7812 */ /* 0x000fe200078cc0ff */
[----:B------:R-:W-:Y:S01]  /*3800*/  @UP0 ULDC UR6, c[0x0][0x44c] ;  /* 0x0001130000060ab9 */ /* 0x000fe20000000800 */
[----:B------:R-:W-:Y:S01]  /*3810*/  ISETP.LT.OR P2, PT, R70, 0x2, P2 ;  /* 0x000000024600780c */ /* 0x000fe20001741670 */
[----:B------:R-:W-:Y:S01]  /*3820*/  UIMAD.WIDE.U32 UR6, UR39, UR6, URZ ;  /* 0x00000006270672a5 */ /* 0x000fe2000f8e003f */
[----:B------:R-:W-:Y:S01]  /*3830*/  ISETP.GT.AND P3, PT, R71, 0x70, !P3 ;  /* 0x000000704700780c */ /* 0x000fe20005f64270 */
[----:B------:R-:W-:Y:S01]  /*3840*/  @UP0 ULDC UR14, c[0x0][0x450] ;  /* 0x00011400000e0ab9 */ /* 0x000fe20000000800 */
[----:B------:R-:W-:Y:S01]  /*3850*/  FSEL R6, R6, -INF , !P2 ;  /* 0xff80000006067808 */ /* 0x000fe20005000000 */
[----:B------:R-:W-:Y:S01]  /*3860*/  @UP0 USHF.R.U32.HI UR39, URZ, UR14, UR7 ;  /* 0x0000000e3f270299 */ /* 0x000fe20008011607 */
[----:B------:R-:W-:-:S02]  /*3870*/  LOP3.LUT P2, RZ, R23, 0x2, RZ, 0xc0, !PT ;  /* 0x0000000217ff7812 */ /* 0x000fc4000784c0ff */
[C---:B------:R-:W-:Y:S02]  /*3880*/  ISETP.GT.AND P4, PT, R71.reuse, 0x71, !P4 ;  /* 0x000000714700780c */ /* 0x040fe40006784270 */
[C---:B------:R-:W-:Y:S02]  /*3890*/  ISETP.GT.AND P2, PT, R71.reuse, 0x8, !P2 ;  /* 0x000000084700780c */ /* 0x040fe40005744270 */
[----:B------:R-:W-:Y:S02]  /*38a0*/  ISETP.GT.AND P5, PT, R71, 0x78, !P5 ;  /* 0x000000784700780c */ /* 0x000fe40006fa4270 */
[C---:B------:R-:W-:Y:S02]  /*38b0*/  ISETP.LT.OR P2, PT, R70.reuse, 0x9, P2 ;  /* 0x000000094600780c */ /* 0x040fe40001741670 */
[----:B------:R-:W-:Y:S02]  /*38c0*/  ISETP.LT.OR P3, PT, R70, 0x71, P3 ;  /* 0x000000714600780c */ /* 0x000fe40001f61670 */
[----:B------:R-:W-:-:S02]  /*38d0*/  FSEL R8, R8, -INF , !P2 ;  /* 0xff80000008087808 */ /* 0x000fc40005000000 */
[----:B------:R-:W-:Y:S02]  /*38e0*/  LOP3.LUT P2, RZ, R23, 0x4, RZ, 0xc0, !PT ;  /* 0x0000000417ff7812 */ /* 0x000fe4000784c0ff */
[C---:B------:R-:W-:Y:S02]  /*38f0*/  ISETP.LT.OR P4, PT, R70.reuse, 0x72, P4 ;  /* 0x000000724600780c */ /* 0x040fe40002781670 */
[----:B------:R-:W-:Y:S02]  /*3900*/  ISETP.GT.AND P2, PT, R71, 0x9, !P2 ;  /* 0x000000094700780c */ /* 0x000fe40005744270 */
[C---:B------:R-:W-:Y:S02]  /*3910*/  ISETP.LT.OR P5, PT, R70.reuse, 0x79, P5 ;  /* 0x000000794600780c */ /* 0x040fe40002fa1670 */
[----:B------:R-:W-:Y:S02]  /*3920*/  ISETP.LT.OR P2, PT, R70, 0xa, P2 ;  /* 0x0000000a4600780c */ /* 0x000fe40001741670 */
[----:B------:R-:W-:-:S02]  /*3930*/  R2UR UR11, R89 ;  /* 0x00000000590b72ca */ /* 0x000fc400000e0000 */
[----:B------:R-:W-:Y:S02]  /*3940*/  FSEL R9, R9, -INF , !P2 ;  /* 0xff80000009097808 */ /* 0x000fe40005000000 */
[----:B------:R-:W-:Y:S02]  /*3950*/  ISETP.GT.AND P2, PT, R71, 0x10, !P6 ;  /* 0x000000104700780c */ /* 0x000fe40007744270 */
[----:B------:R-:W-:Y:S02]  /*3960*/  LOP3.LUT P6, RZ, R23, 0x8000, RZ, 0xc0, !PT ;  /* 0x0000800017ff7812 */ /* 0x000fe400078cc0ff */
[----:B------:R-:W-:-:S04]  /*3970*/  ISETP.LT.OR P2, PT, R70, 0x11, P2 ;  /* 0x000000114600780c */ /* 0x000fc80001741670 */
[----:B------:R-:W-:Y:S01]  /*3980*/  FSEL R68, R11, -INF , !P2 ;  /* 0xff8000000b447808 */ /* 0x000fe20005000000 */
[----:B------:R-:W-:Y:S01]  /*3990*/  UIADD3 UR39, UR11, UR39, URZ ;  /* 0x000000270b277290 */ /* 0x000fe2000fffe03f */
[----:B------:R-:W-:-:S03]  /*39a0*/  LOP3.LUT P2, RZ, R23, 0x2000000, RZ, 0xc0, !PT ;  /* 0x0200000017ff7812 */ /* 0x000fc6000784c0ff */
[----:B------:R-:W-:Y:S01]  /*39b0*/  UIADD3 UR4, UR39, UR4, URZ ;  /* 0x0000000427047290 */ /* 0x000fe2000fffe03f */
[----:B------:R-:W-:-:S04]  /*39c0*/  ISETP.GT.AND P2, PT, R71, 0x11, !P2 ;  /* 0x000000114700780c */ /* 0x000fc80005744270 */
[----:B------:R-:W-:-:S04]  /*39d0*/  ISETP.LT.OR P2, PT, R70, 0x12, P2 ;  /* 0x000000124600780c */ /* 0x000fc80001741670 */
[----:B------:R-:W-:Y:S02]  /*39e0*/  FSEL R69, R14, -INF , !P2 ;  /* 0xff8000000e457808 */ /* 0x000fe40005000000 */
[----:B------:R-:W-:-:S04]  /*39f0*/  LOP3.LUT P2, RZ, R23, 0x1000000, RZ, 0xc0, !PT ;  /* 0x0100000017ff7812 */ /* 0x000fc8000784c0ff */
        /* <DEDUP_REMOVED lines=11> */
[----:B------:R-:W-:Y:S02]  /*3ab0*/  LOP3.LUT P2, RZ, R23, 0x200000, RZ, 0xc0, !PT ;  /* 0x0020000017ff7812 */ /* 0x000fe4000784c0ff */
[----:B------:R-:W-:Y:S02]  /*3ac0*/  FMNMX.FTZ R21, R73, R93, !PT ;  /* 0x0000005d49157209 */ /* 0x000fe40007810000 */
[----:B------:R-:W-:Y:S02]  /*3ad0*/  ISETP.GT.AND P2, PT, R71, 0x21, !P2 ;  /* 0x000000214700780c */ /* 0x000fe40005744270 */
[----:B------:R-:W-:Y:S02]  /*3ae0*/  FMNMX.FTZ R14, R94, R21, !PT ;  /* 0x000000155e0e7209 */ /* 0x000fe40007810000 */
[----:B------:R-:W-:-:S02]  /*3af0*/  ISETP.LT.OR P2, PT, R70, 0x22, P2 ;  /* 0x000000224600780c */ /* 0x000fc40001741670 */
[----:B------:R-:W-:Y:S02]  /*3b00*/  FMNMX.FTZ R21, R95, R14, !PT ;  /* 0x0000000e5f157209 */ /* 0x000fe40007810000 */
[----:B------:R-:W-:Y:S02]  /*3b10*/  FSEL R24, R24, -INF , !P2 ;  /* 0xff80000018187808 */ /* 0x000fe40005000000 */
[----:B------:R-:W-:Y:S02]  /*3b20*/  LOP3.LUT P2, RZ, R23, 0x100000, RZ, 0xc0, !PT ;  /* 0x0010000017ff7812 */ /* 0x000fe4000784c0ff */
[----:B------:R-:W-:Y:S02]  /*3b30*/  FMNMX.FTZ R14, R96, R21, !PT ;  /* 0x00000015600e7209 */ /* 0x000fe40007810000 */
[----:B------:R-:W-:Y:S02]  /*3b40*/  ISETP.GT.AND P2, PT, R71, 0x28, !P2 ;  /* 0x000000284700780c */ /* 0x000fe40005744270 */
[----:B------:R-:W-:-:S02]  /*3b50*/  FMNMX.FTZ R21, R97, R14, !PT ;  /* 0x0000000e61157209 */ /* 0x000fc40007810000 */
[----:B------:R-:W-:Y:S02]  /*3b60*/  ISETP.LT.OR P2, PT, R70, 0x29, P2 ;  /* 0x000000294600780c */ /* 0x000fe40001741670 */
[----:B------:R-:W-:Y:S02]  /*3b70*/  FMNMX.FTZ R14, R98, R21, !PT ;  /* 0x00000015620e7209 */ /* 0x000fe40007810000 */
[----:B------:R-:W-:Y:S02]  /*3b80*/  FSEL R25, R25, -INF , !P2 ;  /* 0xff80000019197808 */ /* 0x000fe40005000000 */
[----:B------:R-:W-:Y:S02]  /*3b90*/  LOP3.LUT P2, RZ, R23, 0x80000, RZ, 0xc0, !PT ;  /* 0x0008000017ff7812 */ /* 0x000fe4000784c0ff */
[----:B------:R-:W-:Y:S02]  /*3ba0*/  FMNMX.FTZ R21, R99, R14, !PT ;  /* 0x0000000e63157209 */ /* 0x000fe40007810000 */
[----:B------:R-:W-:-:S02]  /*3bb0*/  ISETP.GT.AND P2, PT, R71, 0x29, !P2 ;  /* 0x000000294700780c */ /* 0x000fc40005744270 */
[----:B------:R-:W-:Y:S02]  /*3bc0*/  FMNMX.FTZ R14, R100, R21, !PT ;  /* 0x00000015640e7209 */ /* 0x000fe40007810000 */
[----:B------:R-:W-:Y:S02]  /*3bd0*/  ISETP.LT.OR P2, PT, R70, 0x2a, P2 ;  /* 0x0000002a4600780c */ /* 0x000fe40001741670 */
[----:B------:R-:W-:Y:S02]  /*3be0*/  FMNMX.FTZ R21, R101, R14, !PT ;  /* 0x0000000e65157209 */ /* 0x000fe40007810000 */
[----:B------:R-:W-:Y:S02]  /*3bf0*/  FSEL R26, R26, -INF , !P2 ;  /* 0xff8000001a1a7808 */ /* 0x000fe40005000000 */
[----:B------:R-:W-:Y:S02]  /*3c00*/  LOP3.LUT P2, RZ, R23, 0x40000, RZ, 0xc0, !PT ;  /* 0x0004000017ff7812 */ /* 0x000fe4000784c0ff */
[----:B------:R-:W-:-:S02]  /*3c10*/  FMNMX.FTZ R14, R102, R21, !PT ;  /* 0x00000015660e7209 */ /* 0x000fc40007810000 */
[----:B------:R-:W-:Y:S02]  /*3c20*/  ISETP.GT.AND P2, PT, R71, 0x30, !P2 ;  /* 0x000000304700780c */ /* 0x000fe40005744270 */
[----:B------:R-:W-:Y:S02]  /*3c30*/  FMNMX.FTZ R14, R103, R14, !PT ;  /* 0x0000000e670e7209 */ /* 0x000fe40007810000 */
[----:B------:R-:W-:Y:S02]  /*3c40*/  ISETP.LT.OR P2, PT, R70, 0x31, P2 ;  /* 0x000000314600780c */ /* 0x000fe40001741670 */
[----:B------:R-:W-:Y:S02]  /*3c50*/  FMNMX.FTZ R21, R67, R14, !PT ;  /* 0x0000000e43157209 */ /* 0x000fe40007810000 */
[----:B------:R-:W-:Y:S02]  /*3c60*/  FSEL R28, R28, -INF , !P2 ;  /* 0xff8000001c1c7808 */ /* 0x000fe40005000000 */
[----:B------:R-:W-:-:S02]  /*3c70*/  LOP3.LUT P2, RZ, R23, 0x20000, RZ, 0xc0, !PT ;  /* 0x0002000017ff7812 */ /* 0x000fc4000784c0ff */
[----:B------:R-:W-:Y:S02]  /*3c80*/  FMNMX.FTZ R21, R66, R21, !PT ;  /* 0x0000001542157209 */ /* 0x000fe40007810000 */
[----:B------:R-:W-:Y:S02]  /*3c90*/  ISETP.GT.AND P2, PT, R71, 0x31, !P2 ;  /* 0x000000314700780c */ /* 0x000fe40005744270 */
[----:B------:R-:W-:Y:S02]  /*3ca0*/  FMNMX.FTZ R14, R50, R21, !PT ;  /* 0x00000015320e7209 */ /* 0x000fe40007810000 */
[----:B------:R-:W-:Y:S02]  /*3cb0*/  ISETP.LT.OR P2, PT, R70, 0x32, P2 ;  /* 0x000000324600780c */ /* 0x000fe40001741670 */
[----:B------:R-:W-:Y:S02]  /*3cc0*/  FMNMX.FTZ R21, R51, R14, !PT ;  /* 0x0000000e33157209 */ /* 0x000fe40007810000 */
[----:B------:R-:W-:-:S02]  /*3cd0*/  FSEL R27, R27, -INF , !P2 ;  /* 0xff8000001b1b7808 */ /* 0x000fc40005000000 */
[----:B------:R-:W-:Y:S02]  /*3ce0*/  LOP3.LUT P2, RZ, R23, 0x10000, RZ, 0xc0, !PT ;  /* 0x0001000017ff7812 */ /* 0x000fe4000784c0ff */
[----:B------:R-:W-:Y:S02]  /*3cf0*/  FMNMX.FTZ R14, R52, R21, !PT ;  /* 0x00000015340e7209 */ /* 0x000fe40007810000 */
[----:B------:R-:W-:Y:S02]  /*3d00*/  ISETP.GT.AND P2, PT, R71, 0x38, !P2 ;  /* 0x000000384700780c */ /* 0x000fe40005744270 */
[----:B------:R-:W-:Y:S02]  /*3d10*/  FMNMX.FTZ R21, R53, R14, !PT ;  /* 0x0000000e35157209 */ /* 0x000fe40007810000 */
[----:B------:R-:W-:Y:S02]  /*3d20*/  ISETP.LT.OR P2, PT, R70, 0x39, P2 ;  /* 0x000000394600780c */ /* 0x000fe40001741670 */
[----:B------:R-:W-:-:S02]  /*3d30*/  FMNMX.FTZ R21, R54, R21, !PT ;  /* 0x0000001536157209 */ /* 0x000fc40007810000 */
[----:B------:R-:W-:Y:S02]  /*3d40*/  FSEL R30, R30, -INF , !P2 ;  /* 0xff8000001e1e7808 */ /* 0x000fe40005000000 */
        /* <DEDUP_REMOVED lines=31> */
[----:B------:R-:W-:Y:S01]  /*3f40*/  LOP3.LUT P6, RZ, R23, 0x10, RZ, 0xc0, !PT ;  /* 0x0000001017ff7812 */ /* 0x000fe200078cc0ff */
[----:B------:R-:W0:Y:S01]  /*3f50*/  SHFL.BFLY PT, R14, R21, 0x2, 0x1f ;  /* 0x0c401f00150e7f89 */ /* 0x000e2200000e0000 */
[----:B------:R-:W-:Y:S02]  /*3f60*/  FSEL R33, R33, -INF , !P2 ;  /* 0xff80000021217808 */ /* 0x000fe40005000000 */
[----:B------:R-:W-:-:S04]  /*3f70*/  LOP3.LUT P2, RZ, R23, 0x400, RZ, 0xc0, !PT ;  /* 0x0000040017ff7812 */ /* 0x000fc8000784c0ff */
[----:B------:R-:W-:-:S04]  /*3f80*/  ISETP.GT.AND P2, PT, R71, 0x50, !P2 ;  /* 0x000000504700780c */ /* 0x000fc80005744270 */
[----:B------:R-:W-:-:S04]  /*3f90*/  ISETP.LT.OR P2, PT, R70, 0x51, P2 ;  /* 0x000000514600780c */ /* 0x000fc80001741670 */
[----:B------:R-:W-:Y:S02]  /*3fa0*/  FSEL R36, R36, -INF , !P2 ;  /* 0xff80000024247808 */ /* 0x000fe40005000000 */
[----:B------:R-:W-:-:S04]  /*3fb0*/  LOP3.LUT P2, RZ, R23, 0x200, RZ, 0xc0, !PT ;  /* 0x0000020017ff7812 */ /* 0x000fc8000784c0ff */
[----:B------:R-:W-:Y:S02]  /*3fc0*/  ISETP.GT.AND P2, PT, R71, 0x51, !P2 ;  /* 0x000000514700780c */ /* 0x000fe40005744270 */
[----:B0-----:R-:W-:Y:S02]  /*3fd0*/  FMNMX.FTZ R74, R21, R14, !PT ;  /* 0x0000000e154a7209 */ /* 0x001fe40007810000 */
[----:B------:R-:W-:-:S03]  /*3fe0*/  ISETP.LT.OR P2, PT, R70, 0x52, P2 ;  /* 0x000000524600780c */ /* 0x000fc60001741670 */
        /* <DEDUP_REMOVED lines=10> */
[----:B------:R-:W-:Y:S01]  /*4090*/  FMUL.FTZ R82, R14, UR10 ;  /* 0x0000000a0e527c20 */ /* 0x000fe20008410000 */
        /* <DEDUP_REMOVED lines=9> */
[----:B------:R-:W-:Y:S02]  /*4130*/  ISETP.GT.AND P2, PT, R71, 0x68, !P6 ;  /* 0x000000684700780c */ /* 0x000fe40007744270 */
[----:B------:R-:W-:Y:S02]  /*4140*/  LOP3.LUT P6, RZ, R23, 0x1, RZ, 0xc0, !PT ;  /* 0x0000000117ff7812 */ /* 0x000fe400078cc0ff */
[----:B------:R-:W-:-:S04]  /*4150*/  ISETP.LT.OR P2, PT, R70, 0x69, P2 ;  /* 0x000000694600780c */ /* 0x000fc80001741670 */
[----:B------:R-:W-:Y:S02]  /*4160*/  FSEL R55, R55, -INF , !P2 ;  /* 0xff80000037377808 */ /* 0x000fe40005000000 */
[----:B------:R-:W-:-:S04]  /*4170*/  FSETP.NEU.FTZ.AND P2, PT, R14, -INF , PT ;  /* 0xff8000000e00780b */ /* 0x000fc80003f5d000 */
[----:B------:R-:W-:Y:S02]  /*4180*/  FSEL R82, R82, RZ, P2 ;  /* 0x000000ff52527208 */ /* 0x000fe40001000000 */
[----:B------:R-:W-:Y:S02]  /*4190*/  ISETP.GT.AND P2, PT, R71, RZ, !P6 ;  /* 0x000000ff4700720c */ /* 0x000fe40007744270 */
[----:B------:R-:W-:Y:S01]  /*41a0*/  LOP3.LUT P6, RZ, R23, 0x8000000, RZ, 0xc0, !PT ;  /* 0x0800000017ff7812 */ /* 0x000fe200078cc0ff */
[--C-:B------:R-:W-:Y:S01]  /*41b0*/  FFMA.FTZ R72, R73, UR10, -R82.reuse ;  /* 0x0000000a49487c23 */ /* 0x100fe20008010852 */
[----:B------:R-:W-:Y:S01]  /*41c0*/  ISETP.LT.OR P2, PT, R70, 0x1, P2 ;  /* 0x000000014600780c */ /* 0x000fe20001741670 */
[--C-:B------:R-:W-:Y:S01]  /*41d0*/  FFMA.FTZ R73, R93, UR10, -R82.reuse ;  /* 0x0000000a5d497c23 */ /* 0x100fe20008010852 */
[----:B------:R-:W-:Y:S01]  /*41e0*/  ISETP.GT.AND P6, PT, R71, 0x79, !P6 ;  /* 0x000000794700780c */ /* 0x000fe200077c4270 */
[--C-:B------:R-:W-:Y:S01]  /*41f0*/  FFMA.FTZ R74, R94, UR10, -R82.reuse ;  /* 0x0000000a5e4a7c23 */ /* 0x100fe20008010852 */
[----:B------:R-:W-:Y:S01]  /*4200*/  FSEL R81, R4, -INF , !P2 ;  /* 0xff80000004517808 */ /* 0x000fe20005000000 */
[----:B------:R-:W-:Y:S01]  /*4210*/  MUFU.EX2 R72, R72 ;  /* 0x0000004800487308 */ /* 0x000fe20000000800 */
[----:B------:R-:W-:Y:S01]  /*4220*/  LOP3.LUT P2, RZ, R23, 0x4000000, RZ, 0xc0, !PT ;  /* 0x0400000017ff7812 */ /* 0x000fe2000784c0ff */
[--C-:B------:R-:W-:Y:S01]  /*4230*/  FFMA.FTZ R75, R95, UR10, -R82.reuse ;  /* 0x0000000a5f4b7c23 */ /* 0x100fe20008010852 */
[----:B------:R-:W-:Y:S01]  /*4240*/  FMNMX.FTZ R21, R81, R6, !PT ;  /* 0x0000000651157209 */ /* 0x000fe20007810000 */
[--C-:B------:R-:W-:Y:S01]  /*4250*/  FFMA.FTZ R4, R96, UR10, -R82.reuse ;  /* 0x0000000a60047c23 */ /* 0x100fe20008010852 */
[----:B------:R-:W-:Y:S01]  /*4260*/  ISETP.GT.AND P2, PT, R71, 0x69, !P2 ;  /* 0x000000694700780c */ /* 0x000fe20005744270 */
[--C-:B------:R-:W-:Y:S01]  /*4270*/  FFMA.FTZ R23, R97, UR10, -R82.reuse ;  /* 0x0000000a61177c23 */ /* 0x100fe20008010852 */
[----:B------:R-:W-:Y:S01]  /*4280*/  FMNMX.FTZ R76, R8, R21, !PT ;  /* 0x00000015084c7209 */ /* 0x000fe20007810000 */
[----:B------:R-:W0:Y:S01]  /*4290*/  MUFU.EX2 R73, R73 ;  /* 0x0000004900497308 */ /* 0x000e220000000800 */
[----:B------:R-:W-:Y:S01]  /*42a0*/  ISETP.LT.OR P2, PT, R70, 0x6a, P2 ;  /* 0x0000006a4600780c */ /* 0x000fe20001741670 */
[--C-:B------:R-:W-:Y:S01]  /*42b0*/  FFMA.FTZ R98, R98, UR10, -R82.reuse ;  /* 0x0000000a62627c23 */ /* 0x100fe20008010852 */
[----:B------:R-:W-:Y:S01]  /*42c0*/  FMNMX.FTZ R21, R9, R76, !PT ;  /* 0x0000004c09157209 */ /* 0x000fe20007810000 */
[--C-:B------:R-:W-:Y:S01]  /*42d0*/  FFMA.FTZ R77, R99, UR10, -R82.reuse ;  /* 0x0000000a634d7c23 */ /* 0x100fe20008010852 */
[----:B------:R-:W-:Y:S01]  /*42e0*/  FSEL R71, R37, -INF , !P2 ;  /* 0xff80000025477808 */ /* 0x000fe20005000000 */
[--C-:B------:R-:W-:Y:S01]  /*42f0*/  FFMA.FTZ R37, R52, UR10, -R82.reuse ;  /* 0x0000000a34257c23 */ /* 0x100fe20008010852 */
[----:B------:R-:W-:Y:S01]  /*4300*/  FMNMX.FTZ R76, R68, R21, !PT ;  /* 0x00000015444c7209 */ /* 0x000fe20007810000 */
[----:B------:R-:W1:Y:S01]  /*4310*/  MUFU.EX2 R74, R74 ;  /* 0x0000004a004a7308 */ /* 0x000e620000000800 */
[----:B------:R-:W-:Y:S01]  /*4320*/  FSEL R52, R40, -INF , !P3 ;  /* 0xff80000028347808 */ /* 0x000fe20005800000 */
[--C-:B------:R-:W-:Y:S01]  /*4330*/  FFMA.FTZ R40, R53, UR10, -R82.reuse ;  /* 0x0000000a35287c23 */ /* 0x100fe20008010852 */
[----:B------:R-:W-:Y:S01]  /*4340*/  FMNMX.FTZ R76, R69, R76, !PT ;  /* 0x0000004c454c7209 */ /* 0x000fe20007810000 */
[--C-:B------:R-:W-:Y:S01]  /*4350*/  FFMA.FTZ R53, R59, UR10, -R82.reuse ;  /* 0x0000000a3b357c23 */ /* 0x100fe20008010852 */
[----:B------:R-:W-:Y:S01]  /*4360*/  ISETP.LT.OR P6, PT, R70, 0x7a, P6 ;  /* 0x0000007a4600780c */ /* 0x000fe200037c1670 */
[--C-:B------:R-:W-:Y:S01]  /*4370*/  FFMA.FTZ R59, R65, UR10, -R82.reuse ;  /* 0x0000000a413b7c23 */ /* 0x100fe20008010852 */
[----:B------:R-:W-:Y:S01]  /*4380*/  FMNMX.FTZ R21, R15, R76, !PT ;  /* 0x0000004c0f157209 */ /* 0x000fe20007810000 */
[----:B------:R-:W2:Y:S01]  /*4390*/  MUFU.EX2 R75, R75 ;  /* 0x0000004b004b7308 */ /* 0x000ea20000000800 */
[----:B------:R-:W-:Y:S01]  /*43a0*/  FSEL R70, R42, -INF , !P5 ;  /* 0xff8000002a467808 */ /* 0x000fe20006800000 */
[--C-:B------:R-:W-:Y:S01]  /*43b0*/  FFMA.FTZ R42, R56, UR10, -R82.reuse ;  /* 0x0000000a382a7c23 */ /* 0x100fe20008010852 */
[----:B------:R-:W-:Y:S01]  /*43c0*/  FMNMX.FTZ R78, R20, R21, !PT ;  /* 0x00000015144e7209 */ /* 0x000fe20007810000 */
[--C-:B------:R-:W-:Y:S01]  /*43d0*/  FFMA.FTZ R100, R100, UR10, -R82.reuse ;  /* 0x0000000a64647c23 */ /* 0x100fe20008010852 */
[----:B------:R-:W-:Y:S01]  /*43e0*/  FSEL R86, R43, -INF , !P6 ;  /* 0xff8000002b567808 */ /* 0x000fe20007000000 */
[--C-:B------:R-:W-:Y:S01]  /*43f0*/  FFMA.FTZ R43, R57, UR10, -R82.reuse ;  /* 0x0000000a392b7c23 */ /* 0x100fe20008010852 */
[----:B------:R-:W-:Y:S01]  /*4400*/  FMNMX.FTZ R21, R11, R78, !PT ;  /* 0x0000004e0b157209 */ /* 0x000fe20007810000 */
[--C-:B------:R-:W-:Y:S01]  /*4410*/  FFMA.FTZ R57, R64, UR10, -R82.reuse ;  /* 0x0000000a40397c23 */ /* 0x100fe20008010852 */
[----:B------:R-:W3:Y:S01]  /*4420*/  MUFU.EX2 R4, R4 ;  /* 0x0000000400047308 */ /* 0x000ee20000000800 */
[--C-:B------:R-:W-:Y:S01]  /*4430*/  FFMA.FTZ R79, R101, UR10, -R82.reuse ;  /* 0x0000000a654f7c23 */ /* 0x100fe20008010852 */
[----:B------:R-:W-:Y:S01]  /*4440*/  FMNMX.FTZ R78, R24, R21, !PT ;  /* 0x00000015184e7209 */ /* 0x000fe20007810000 */
[--C-:B------:R-:W-:Y:S01]  /*4450*/  FFMA.FTZ R85, R103, UR10, -R82.reuse ;  /* 0x0000000a67557c23 */ /* 0x100fe20008010852 */
[--C-:B------:R-:W-:Y:S01]  /*4460*/  FFMA.FTZ R67, R67, UR10, -R82.reuse ;  /* 0x0000000a43437c23 */ /* 0x100fe20008010852 */
[--C-:B------:R-:W-:Y:S01]  /*4470*/  FFMA.FTZ R66, R66, UR10, -R82.reuse ;  /* 0x0000000a42427c23 */ /* 0x100fe20008010852 */
[----:B------:R-:W-:Y:S01]  /*4480*/  FMNMX.FTZ R21, R25, R78, !PT ;  /* 0x0000004e19157209 */ /* 0x000fe20007810000 */
[--C-:B------:R-:W-:Y:S01]  /*4490*/  FFMA.FTZ R50, R50, UR10, -R82.reuse ;  /* 0x0000000a32327c23 */ /* 0x100fe20008010852 */
[----:B------:R-:W4:Y:S01]  /*44a0*/  MUFU.EX2 R23, R23 ;  /* 0x0000001700177308 */ /* 0x000f220000000800 */
[--C-:B------:R-:W-:Y:S01]  /*44b0*/  FFMA.FTZ R51, R51, UR10, -R82.reuse ;  /* 0x0000000a33337c23 */ /* 0x100fe20008010852 */
[----:B------:R-:W-:Y:S01]  /*44c0*/  FMNMX.FTZ R21, R26, R21, !PT ;  /* 0x000000151a157209 */ /* 0x000fe20007810000 */
[--C-:B------:R-:W-:Y:S01]  /*44d0*/  FFMA.FTZ R48, R48, UR10, -R82.reuse ;  /* 0x0000000a30307c23 */ /* 0x100fe20008010852 */
[----:B------:R-:W-:-:S02]  /*44e0*/  FFMA.FTZ R5, R5, UR10, -R82 ;  /* 0x0000000a05057c23 */ /* 0x000fc40008010852 */
[----:B------:R-:W-:Y:S02]  /*44f0*/  FMNMX.FTZ R80, R28, R21, !PT ;  /* 0x000000151c507209 */ /* 0x000fe40007810000 */
[----:B------:R-:W-:Y:S02]  /*4500*/  MUFU.EX2 R76, R98 ;  /* 0x00000062004c7308 */ /* 0x000fe40000000800 */
[----:B------:R-:W-:Y:S01]  /*4510*/  FMNMX.FTZ R21, R27, R80, !PT ;  /* 0x000000501b157209 */ /* 0x000fe20007810000 */
[----:B------:R-:W-:-:S03]  /*4520*/  FFMA.FTZ R80, R102, UR10, -R82 ;  /* 0x0000000a66507c23 */ /* 0x000fc60008010852 */
        /* <DEDUP_REMOVED lines=20> */
[----:B------:R-:W-:Y:S02]  /*4670*/  FMNMX.FTZ R21, R71, R84, !PT ;  /* 0x0000005447157209 */ /* 0x000fe40007810000 */
[----:B------:R-:W-:Y:S01]  /*4680*/  FSEL R84, R41, -INF , !P4 ;  /* 0xff80000029547808 */ /* 0x000fe20006000000 */
[--C-:B------:R-:W-:Y:S01]  /*4690*/  FFMA.FTZ R41, R54, UR10, -R82.reuse ;  /* 0x0000000a36297c23 */ /* 0x100fe20008010852 */
[----:B------:R-:W-:Y:S01]  /*46a0*/  FMNMX.FTZ R21, R52, R21, !PT ;  /* 0x0000001534157209 */ /* 0x000fe20007810000 */
[--C-:B------:R-:W-:Y:S01]  /*46b0*/  FFMA.FTZ R54, R58, UR10, -R82.reuse ;  /* 0x0000000a3a367c23 */ /* 0x100fe20008010852 */
[--C-:B------:R-:W-:Y:S01]  /*46c0*/  FFMA.FTZ R58, R60, UR10, -R82.reuse ;  /* 0x0000000a3c3a7c23 */ /* 0x100fe20008010852 */
[--C-:B------:R-:W-:Y:S01]  /*46d0*/  FFMA.FTZ R60, R61, UR10, -R82.reuse ;  /* 0x0000000a3d3c7c23 */ /* 0x100fe20008010852 */
[----:B------:R-:W-:Y:S01]  /*46e0*/  FMNMX.FTZ R21, R84, R21, !PT ;  /* 0x0000001554157209 */ /* 0x000fe20007810000 */
[--C-:B------:R-:W-:Y:S01]  /*46f0*/  FFMA.FTZ R61, R62, UR10, -R82.reuse ;  /* 0x0000000a3e3d7c23 */ /* 0x100fe20008010852 */
[----:B------:R-:W-:Y:S01]  /*4700*/  FFMA.FTZ R62, R49, UR10, -R82 ;  /* 0x0000000a313e7c23 */ /* 0x000fe20008010852 */
[----:B------:R-:W-:Y:S01]  /*4710*/  MUFU.EX2 R50, R50 ;  /* 0x0000003200327308 */ /* 0x000fe20000000800 */
[----:B------:R-:W-:-:S04]  /*4720*/  FMNMX.FTZ R21, R70, R21, !PT ;  /* 0x0000001546157209 */ /* 0x000fc80007810000 */
[----:B------:R-:W-:-:S03]  /*4730*/  FMNMX.FTZ R21, R86, R21, !PT ;  /* 0x0000001556157209 */ /* 0x000fc60007810000 */
[----:B------:R-:W-:Y:S02]  /*4740*/  MUFU.EX2 R51, R51 ;  /* 0x0000003300337308 */ /* 0x000fe40000000800 */
[----:B------:R-:W5:Y:S06]  /*4750*/  SHFL.BFLY PT, R56, R21, 0x2, 0x1f ;  /* 0x0c401f0015387f89 */ /* 0x000f6c00000e0000 */
[----:B------:R-:W-:Y:S08]  /*4760*/  MUFU.EX2 R37, R37 ;  /* 0x0000002500257308 */ /* 0x000ff00000000800 */
[----:B------:R-:W-:Y:S08]  /*4770*/  MUFU.EX2 R40, R40 ;  /* 0x0000002800287308 */ /* 0x000ff00000000800 */
[----:B------:R-:W-:Y:S01]  /*4780*/  MUFU.EX2 R41, R41 ;  /* 0x0000002900297308 */ /* 0x000fe20000000800 */
[----:B-----5:R-:W-:Y:S01]  /*4790*/  FMNMX.FTZ R87, R21, R56, !PT ;  /* 0x0000003815577209 */ /* 0x020fe20007810000 */
[----:B------:R-:W-:-:S04]  /*47a0*/  FFMA.FTZ R56, R63, UR10, -R82 ;  /* 0x0000000a3f387c23 */ /* 0x000fc80008010852 */
[----:B------:R-:W5:Y:S02]  /*47b0*/  SHFL.BFLY PT, R90, R87, 0x1, 0x1f ;  /* 0x0c201f00575a7f89 */ /* 0x000f6400000e0000 */
[----:B------:R-:W-:Y:S08]  /*47c0*/  MUFU.EX2 R42, R42 ;  /* 0x0000002a002a7308 */ /* 0x000ff00000000800 */
[----:B------:R-:W-:Y:S08]  /*47d0*/  MUFU.EX2 R43, R43 ;  /* 0x0000002b002b7308 */ /* 0x000ff00000000800 */
[----:B------:R-:W-:Y:S01]  /*47e0*/  MUFU.EX2 R54, R54 ;  /* 0x0000003600367308 */ /* 0x000fe20000000800 */
[----:B-----5:R-:W-:-:S07]  /*47f0*/  FMNMX.FTZ R21, R87, R90, !PT ;  /* 0x0000005a57157209 */ /* 0x020fce0007810000 */
[----:B------:R-:W-:Y:S01]  /*4800*/  MUFU.EX2 R53, R53 ;  /* 0x0000003500357308 */ /* 0x000fe20000000800 */
[C---:B------:R-:W-:Y:S01]  /*4810*/  FSETP.NEU.FTZ.AND P2, PT, R21.reuse, -INF , PT ;  /* 0xff8000001500780b */ /* 0x040fe20003f5d000 */
[----:B------:R-:W-:-:S06]  /*4820*/  FMUL.FTZ R49, R21, UR10 ;  /* 0x0000000a15317c20 */ /* 0x000fcc0008410000 */
[----:B------:R-:W-:Y:S01]  /*4830*/  MUFU.EX2 R58, R58 ;  /* 0x0000003a003a7308 */ /* 0x000fe20000000800 */
[----:B------:R-:W-:Y:S02]  /*4840*/  FSEL R49, R49, RZ, P2 ;  /* 0x000000ff31317208 */ /* 0x000fe40001000000 */
[----:B------:R-:W-:-:S03]  /*4850*/  PLOP3.LUT P2, PT, PT, PT, UP1, 0x40, 0x0 ;  /* 0x000000000000781c */ /* 0x000fc60003f4e818 */
[--C-:B------:R-:W-:Y:S01]  /*4860*/  FFMA.FTZ R81, R81, UR10, -R49.reuse ;  /* 0x0000000a51517c23 */ /* 0x100fe20008010831 */
[--C-:B------:R-:W-:Y:S01]  /*4870*/  FFMA.FTZ R64, R6, UR10, -R49.reuse ;  /* 0x0000000a06407c23 */ /* 0x100fe20008010831 */
[--C-:B------:R-:W-:Y:S01]  /*4880*/  FFMA.FTZ R65, R8, UR10, -R49.reuse ;  /* 0x0000000a08417c23 */ /* 0x100fe20008010831 */
[--C-:B------:R-:W-:Y:S01]  /*4890*/  FFMA.FTZ R9, R9, UR10, -R49.reuse ;  /* 0x0000000a09097c23 */ /* 0x100fe20008010831 */
[----:B------:R5:W-:Y:S01]  /*48a0*/  MUFU.EX2 R92, R81 ;  /* 0x00000051005c7308 */ /* 0x000be20000000800 */
[--C-:B------:R-:W-:Y:S01]  /*48b0*/  FFMA.FTZ R6, R68, UR10, -R49.reuse ;  /* 0x0000000a44067c23 */ /* 0x100fe20008010831 */
[----:B------:R-:W-:Y:S01]  /*48c0*/  FFMA.FTZ R68, R25, UR10, -R49 ;  /* 0x0000000a19447c23 */ /* 0x000fe20008010831 */
[----:B0-----:R-:W-:Y:S01]  /*48d0*/  FADD.FTZ R25, R72, R73 ;  /* 0x0000004948197221 */ /* 0x001fe20000010000 */
[--C-:B------:R-:W-:Y:S01]  /*48e0*/  FFMA.FTZ R63, R69, UR10, -R49.reuse ;  /* 0x0000000a453f7c23 */ /* 0x100fe20008010831 */
[--C-:B------:R-:W-:Y:S01]  /*48f0*/  FFMA.FTZ R87, R27, UR10, -R49.reuse ;  /* 0x0000000a1b577c23 */ /* 0x100fe20008010831 */
[--C-:B------:R-:W-:Y:S01]  /*4900*/  FFMA.FTZ R8, R15, UR10, -R49.reuse ;  /* 0x0000000a0f087c23 */ /* 0x100fe20008010831 */
[--C-:B------:R-:W-:Y:S01]  /*4910*/  FFMA.FTZ R90, R30, UR10, -R49.reuse ;  /* 0x0000000a1e5a7c23 */ /* 0x100fe20008010831 */
[----:B------:R0:W4:Y:S01]  /*4920*/  MUFU.EX2 R93, R64 ;  /* 0x00000040005d7308 */ /* 0x0001220000000800 */
[----:B-----5:R-:W-:Y:S01]  /*4930*/  FFMA.FTZ R81, R26, UR10, -R49 ;  /* 0x0000000a1a517c23 */ /* 0x020fe20008010831 */
[----:B-1----:R-:W-:Y:S01]  /*4940*/  FADD.FTZ R26, R74, R25 ;  /* 0x000000194a1a7221 */ /* 0x002fe20000010000 */
[--C-:B------:R-:W-:Y:S01]  /*4950*/  FFMA.FTZ R82, R28, UR10, -R49.reuse ;  /* 0x0000000a1c527c23 */ /* 0x100fe20008010831 */
[--C-:B------:R-:W-:Y:S01]  /*4960*/  FFMA.FTZ R15, R20, UR10, -R49.reuse ;  /* 0x0000000a140f7c23 */ /* 0x100fe20008010831 */
[--C-:B------:R-:W-:Y:S01]  /*4970*/  FFMA.FTZ R20, R11, UR10, -R49.reuse ;  /* 0x0000000a0b147c23 */ /* 0x100fe20008010831 */
[----:B--2---:R-:W-:Y:S01]  /*4980*/  FADD.FTZ R27, R75, R26 ;  /* 0x0000001a4b1b7221 */ /* 0x004fe20000010000 */
[--C-:B------:R-:W-:Y:S01]  /*4990*/  FFMA.FTZ R35, R35, UR10, -R49.reuse ;  /* 0x0000000a23237c23 */ /* 0x100fe20008010831 */
[----:B------:R1:W2:Y:S01]  /*49a0*/  MUFU.EX2 R94, R65 ;  /* 0x00000041005e7308 */ /* 0x0002a20000000800 */
[----:B0-----:R-:W-:Y:S01]  /*49b0*/  FFMA.FTZ R64, R31, UR10, -R49 ;  /* 0x0000000a1f407c23 */ /* 0x001fe20008010831 */
[----:B---3--:R-:W-:Y:S01]  /*49c0*/  FADD.FTZ R30, R4, R27 ;  /* 0x0000001b041e7221 */ /* 0x008fe20000010000 */
[--C-:B------:R-:W-:Y:S01]  /*49d0*/  FFMA.FTZ R36, R36, UR10, -R49.reuse ;  /* 0x0000000a24247c23 */ /* 0x100fe20008010831 */
[--C-:B------:R-:W-:Y:S01]  /*49e0*/  FFMA.FTZ R91, R29, UR10, -R49.reuse ;  /* 0x0000000a1d5b7c23 */ /* 0x100fe20008010831 */
[--C-:B------:R-:W-:Y:S01]  /*49f0*/  FFMA.FTZ R29, R45, UR10, -R49.reuse ;  /* 0x0000000a2d1d7c23 */ /* 0x100fe20008010831 */
[----:B----4-:R-:W-:Y:S01]  /*4a00*/  FADD.FTZ R31, R23, R30 ;  /* 0x0000001e171f7221 */ /* 0x010fe20000010000 */
[----:B------:R-:W-:Y:S01]  /*4a10*/  FFMA.FTZ R11, R32, UR10, -R49 ;  /* 0x0000000a200b7c23 */ /* 0x000fe20008010831 */
[----:B------:R-:W0:Y:S01]  /*4a20*/  MUFU.EX2 R9, R9 ;  /* 0x0000000900097308 */ /* 0x000e220000000800 */
[----:B------:R-:W-:Y:S01]  /*4a30*/  FADD.FTZ R25, R92, R93 ;  /* 0x0000005d5c197221 */ /* 0x000fe20000010000 */
[--C-:B-1----:R-:W-:Y:S01]  /*4a40*/  FFMA.FTZ R65, R24, UR10, -R49.reuse ;  /* 0x0000000a18417c23 */ /* 0x102fe20008010831 */
[----:B------:R-:W-:Y:S01]  /*4a50*/  F2FP.BF16.F32.PACK_AB R24, R73, R72 ;  /* 0x000000484918723e */ /* 0x000fe200000010ff */
[--C-:B------:R-:W-:Y:S01]  /*4a60*/  FFMA.FTZ R69, R34, UR10, -R49.reuse ;  /* 0x0000000a22457c23 */ /* 0x100fe20008010831 */
[----:B------:R-:W-:Y:S01]  /*4a70*/  F2FP.BF16.F32.PACK_AB R26, R75, R74 ;  /* 0x0000004a4b1a723e */ /* 0x000fe200000010ff */
[--C-:B------:R-:W-:Y:S01]  /*4a80*/  FFMA.FTZ R72, R33, UR10, -R49.reuse ;  /* 0x0000000a21487c23 */ /* 0x100fe20008010831 */
[----:B------:R-:W-:Y:S01]  /*4a90*/  FFMA.FTZ R33, R46, UR10, -R49 ;  /* 0x0000000a2e217c23 */ /* 0x000fe20008010831 */
[----:B------:R-:W1:Y:S01]  /*4aa0*/  MUFU.EX2 R6, R6 ;  /* 0x0000000600067308 */ /* 0x000e620000000800 */
[----:B--2---:R-:W-:Y:S01]  /*4ab0*/  FADD.FTZ R28, R94, R25 ;  /* 0x000000195e1c7221 */ /* 0x004fe20000010000 */
[----:B------:R-:W-:Y:S01]  /*4ac0*/  F2FP.BF16.F32.PACK_AB R25, R93, R92 ;  /* 0x0000005c5d19723e */ /* 0x000fe200000010ff */
[--C-:B------:R-:W-:Y:S01]  /*4ad0*/  FFMA.FTZ R55, R55, UR10, -R49.reuse ;  /* 0x0000000a37377c23 */ /* 0x100fe20008010831 */
[--C-:B------:R-:W-:Y:S01]  /*4ae0*/  FFMA.FTZ R71, R71, UR10, -R49.reuse ;  /* 0x0000000a47477c23 */ /* 0x100fe20008010831 */
[--C-:B------:R-:W-:Y:S01]  /*4af0*/  FFMA.FTZ R52, R52, UR10, -R49.reuse ;  /* 0x0000000a34347c23 */ /* 0x100fe20008010831 */
[--C-:B------:R-:W-:Y:S01]  /*4b00*/  FFMA.FTZ R84, R84, UR10, -R49.reuse ;  /* 0x0000000a54547c23 */ /* 0x100fe20008010831 */
[----:B------:R-:W-:Y:S01]  /*4b10*/  FFMA.FTZ R70, R70, UR10, -R49 ;  /* 0x0000000a46467c23 */ /* 0x000fe20008010831 */
[----:B------:R-:W2:Y:S01]  /*4b20*/  MUFU.EX2 R63, R63 ;  /* 0x0000003f003f7308 */ /* 0x000ea20000000800 */
[C---:B0-----:R-:W-:Y:S01]  /*4b30*/  FADD.FTZ R73, R9.reuse, R28 ;  /* 0x0000001c09497221 */ /* 0x041fe20000010000 */
[----:B------:R-:W-:Y:S01]  /*4b40*/  FADD.FTZ R28, R76, R31 ;  /* 0x0000001f4c1c7221 */ /* 0x000fe20000010000 */
[----:B------:R-:W-:Y:S01]  /*4b50*/  F2FP.BF16.F32.PACK_AB R27, R9, R94 ;  /* 0x0000005e091b723e */ /* 0x000fe200000010ff */
[--C-:B------:R-:W-:Y:S01]  /*4b60*/  FFMA.FTZ R31, R44, UR10, -R49.reuse ;  /* 0x0000000a2c1f7c23 */ /* 0x100fe20008010831 */
[----:B------:R-:W-:Y:S01]  /*4b70*/  LEA R9, R39, UR36, 0x1 ;  /* 0x0000002427097c11 */ /* 0x000fe2000f8e08ff */
[----:B------:R-:W-:Y:S01]  /*4b80*/  FFMA.FTZ R39, R47, UR10, -R49 ;  /* 0x0000000a2f277c23 */ /* 0x000fe20008010831 */
[----:B------:R-:W-:Y:S01]  /*4b90*/  FADD.FTZ R47, R77, R28 ;  /* 0x0000001c4d2f7221 */ /* 0x000fe20000010000 */
[----:B------:R-:W0:Y:S01]  /*4ba0*/  MUFU.EX2 R8, R8 ;  /* 0x0000000800087308 */ /* 0x000e220000000800 */
[----:B-1----:R-:W-:Y:S01]  /*4bb0*/  FADD.FTZ R28, R6, R73 ;  /* 0x00000049061c7221 */ /* 0x002fe20000010000 */
[----:B------:R1:W-:Y:S01]  /*4bc0*/  STSM.16.M88.4 [R9+0x21800], R24 ;  /* 0x0218001809007844 */ /* 0x0003e20000000200 */
[----:B------:R-:W-:Y:S01]  /*4bd0*/  FADD.FTZ R30, R78, R47 ;  /* 0x0000002f4e1e7221 */ /* 0x000fe20000010000 */
[----:B------:R-:W-:Y:S01]  /*4be0*/  FFMA.FTZ R49, R86, UR10, -R49 ;  /* 0x0000000a56317c23 */ /* 0x000fe20008010831 */
[----:B------:R-:W-:-:S02]  /*4bf0*/  F2FP.BF16.F32.PACK_AB R32, R79, R78 ;  /* 0x0000004e4f20723e */ /* 0x000fc400000010ff */
[----:B------:R-:W-:Y:S01]  /*4c00*/  FADD.FTZ R73, R79, R30 ;  /* 0x0000001e4f497221 */ /* 0x000fe20000010000 */
[----:B------:R-:W3:Y:S01]  /*4c10*/  MUFU.EX2 R15, R15 ;  /* 0x0000000f000f7308 */ /* 0x000ee20000000800 */
[----:B--2---:R-:W-:Y:S01]  /*4c20*/  FADD.FTZ R47, R63, R28 ;  /* 0x0000001c3f2f7221 */ /* 0x004fe20000010000 */
[----:B------:R-:W-:Y:S01]  /*4c30*/  F2FP.BF16.F32.PACK_AB R34, R85, R80 ;  /* 0x000000505522723e */ /* 0x000fe200000010ff */
[----:B------:R-:W-:-:S05]  /*4c40*/  FADD.FTZ R30, R80, R73 ;  /* 0x00000049501e7221 */ /* 0x000fca0000010000 */
[----:B------:R-:W2:Y:S01]  /*4c50*/  MUFU.EX2 R20, R20 ;  /* 0x0000001400147308 */ /* 0x000ea20000000800 */
[----:B0-----:R-:W-:Y:S01]  /*4c60*/  FADD.FTZ R28, R8, R47 ;  /* 0x0000002f081c7221 */ /* 0x001fe20000010000 */
[----:B-1----:R-:W-:-:S06]  /*4c70*/  F2FP.BF16.F32.PACK_AB R24, R66, R67 ;  /* 0x000000434218723e */ /* 0x002fcc00000010ff */
[----:B------:R-:W0:Y:S08]  /*4c80*/  MUFU.EX2 R65, R65 ;  /* 0x0000004100417308 */ /* 0x000e300000000800 */
[----:B------:R-:W-:Y:S08]  /*4c90*/  MUFU.EX2 R68, R68 ;  /* 0x0000004400447308 */ /* 0x000ff00000000800 */
[----:B------:R-:W1:Y:S08]  /*4ca0*/  MUFU.EX2 R81, R81 ;  /* 0x0000005100517308 */ /* 0x000e700000000800 */
[----:B------:R3:W-:Y:S08]  /*4cb0*/  MUFU.EX2 R44, R35 ;  /* 0x00000023002c7308 */ /* 0x0007f00000000800 */
[----:B------:R-:W-:Y:S01]  /*4cc0*/  MUFU.EX2 R82, R82 ;  /* 0x0000005200527308 */ /* 0x000fe20000000800 */
[----:B---3--:R-:W-:Y:S01]  /*4cd0*/  FADD.FTZ R35, R15, R28 ;  /* 0x0000001c0f237221 */ /* 0x008fe20000010000 */
[----:B------:R-:W-:-:S03]  /*4ce0*/  FADD.FTZ R28, R85, R30 ;  /* 0x0000001e551c7221 */ /* 0x000fc60000010000 */
[----:B--2---:R-:W-:Y:S01]  /*4cf0*/  FADD.FTZ R30, R20, R35 ;  /* 0x00000023141e7221 */ /* 0x004fe20000010000 */
[----:B------:R-:W-:Y:S01]  /*4d00*/  FADD.FTZ R35, R67, R28 ;  /* 0x0000001c43237221 */ /* 0x000fe20000010000 */
[----:B------:R-:W-:Y:S01]  /*4d10*/  F2FP.BF16.F32.PACK_AB R28, R23, R4 ;  /* 0x00000004171c723e */ /* 0x000fe200000010ff */
[----:B------:R-:W2:Y:S01]  /*4d20*/  MUFU.EX2 R87, R87 ;  /* 0x0000005700577308 */ /* 0x000ea20000000800 */
[----:B0-----:R-:W-:Y:S01]  /*4d30*/  FADD.FTZ R23, R65, R30 ;  /* 0x0000001e41177221 */ /* 0x001fe20000010000 */
[----:B------:R-:W-:Y:S01]  /*4d40*/  FADD.FTZ R35, R66, R35 ;  /* 0x0000002342237221 */ /* 0x000fe20000010000 */
[----:B------:R-:W-:-:S03]  /*4d50*/  F2FP.BF16.F32.PACK_AB R30, R77, R76 ;  /* 0x0000004c4d1e723e */ /* 0x000fc600000010ff */
[----:B------:R-:W-:Y:S01]  /*4d60*/  FADD.FTZ R26, R50, R35 ;  /* 0x00000023321a7221 */ /* 0x000fe20000010000 */
[----:B-1----:R-:W-:Y:S01]  /*4d70*/  F2FP.BF16.F32.PACK_AB R35, R81, R68 ;  /* 0x000000445123723e */ /* 0x002fe200000010ff */
[----:B------:R-:W-:Y:S02]  /*4d80*/  MUFU.EX2 R90, R90 ;  /* 0x0000005a005a7308 */ /* 0x000fe40000000800 */
[C---:B------:R-:W-:Y:S01]  /*4d90*/  FADD.FTZ R66, R51.reuse, R26 ;  /* 0x0000001a33427221 */ /* 0x040fe20000010000 */
[----:B------:R-:W-:Y:S01]  /*4da0*/  F2FP.BF16.F32.PACK_AB R26, R51, R50 ;  /* 0x00000032331a723e */ /* 0x000fe200000010ff */
[----:B------:R-:W-:Y:S02]  /*4db0*/  VIADD R50, R9, 0x21800 ;  /* 0x0002180009327836 */ /* 0x000fe40000000000 */
[----:B------:R-:W-:Y:S02]  /*4dc0*/  FADD.FTZ R27, R37, R66 ;  /* 0x00000042251b7221 */ /* 0x000fe40000010000 */
[----:B------:R0:W-:Y:S01]  /*4dd0*/  MUFU.EX2 R45, R36 ;  /* 0x00000024002d7308 */ /* 0x0001e20000000800 */
[----:B--2---:R-:W-:-:S07]  /*4de0*/  F2FP.BF16.F32.PACK_AB R25, R87, R82 ;  /* 0x000000525719723e */ /* 0x004fce00000010ff */
[----:B------:R-:W1:Y:S01]  /*4df0*/  MUFU.EX2 R91, R91 ;  /* 0x0000005b005b7308 */ /* 0x000e620000000800 */
[----:B0-----:R-:W-:-:S04]  /*4e00*/  FADD.FTZ R36, R68, R23 ;  /* 0x0000001744247221 */ /* 0x001fc80000010000 */
[----:B------:R-:W-:-:S03]  /*4e10*/  FADD.FTZ R23, R81, R36 ;  /* 0x0000002451177221 */ /* 0x000fc60000010000 */
[----:B------:R-:W0:Y:S01]  /*4e20*/  MUFU.EX2 R11, R11 ;  /* 0x0000000b000b7308 */ /* 0x000e220000000800 */
[----:B------:R-:W-:-:S07]  /*4e30*/  FADD.FTZ R36, R82, R23 ;  /* 0x0000001752247221 */ /* 0x000fce0000010000 */
[----:B------:R2:W-:Y:S08]  /*4e40*/  MUFU.EX2 R47, R31 ;  /* 0x0000001f002f7308 */ /* 0x0005f00000000800 */
[----:B------:R-:W3:Y:S01]  /*4e50*/  MUFU.EX2 R64, R64 ;  /* 0x0000004000407308 */ /* 0x000ee20000000800 */
[----:B--2---:R-:W-:Y:S01]  /*4e60*/  F2FP.BF16.F32.PACK_AB R31, R15, R8 ;  /* 0x000000080f1f723e */ /* 0x004fe200000010ff */
[----:B------:R-:W-:Y:S01]  /*4e70*/  FADD.FTZ R15, R87, R36 ;  /* 0x00000024570f7221 */ /* 0x000fe20000010000 */
[----:B------:R-:W-:Y:S01]  /*4e80*/  FADD.FTZ R8, R40, R27 ;  /* 0x0000001b28087221 */ /* 0x000fe20000010000 */
[----:B-1----:R-:W-:-:S04]  /*4e90*/  F2FP.BF16.F32.PACK_AB R27, R91, R90 ;  /* 0x0000005a5b1b723e */ /* 0x002fc800000010ff */
[----:B------:R1:W-:Y:S08]  /*4ea0*/  MUFU.EX2 R46, R29 ;  /* 0x0000001d002e7308 */ /* 0x0003f00000000800 */
[----:B------:R-:W2:Y:S01]  /*4eb0*/  MUFU.EX2 R69, R69 ;  /* 0x0000004500457308 */ /* 0x000ea20000000800 */
[----:B-1----:R-:W-:Y:S01]  /*4ec0*/  F2FP.BF16.F32.PACK_AB R29, R63, R6 ;  /* 0x000000063f1d723e */ /* 0x002fe200000010ff */
[----:B------:R-:W-:Y:S01]  /*4ed0*/  FADD.FTZ R6, R90, R15 ;  /* 0x0000000f5a067221 */ /* 0x000fe20000010000 */
[----:B------:R-:W-:-:S03]  /*4ee0*/  IMAD R63, R38, 0x2, R9 ;  /* 0x00000002263f7824 */ /* 0x000fc600078e0209 */
[----:B------:R-:W-:Y:S02]  /*4ef0*/  FADD.FTZ R6, R91, R6 ;  /* 0x000000065b067221 */ /* 0x000fe40000010000 */
[----:B------:R-:W1:Y:S01]  /*4f00*/  MUFU.EX2 R72, R72 ;  /* 0x0000004800487308 */ /* 0x000e620000000800 */
[----:B------:R4:W-:Y:S01]  /*4f10*/  STSM.16.M88.4 [R63+0x21800], R28 ;  /* 0x0218001c3f007844 */ /* 0x0009e20000000200 */
[----:B0-----:R-:W-:-:S04]  /*4f20*/  FADD.FTZ R15, R11, R6 ;  /* 0x000000060b0f7221 */ /* 0x001fc80000010000 */
[----:B---3--:R-:W-:Y:S02]  /*4f30*/  FADD.FTZ R36, R64, R15 ;  /* 0x0000000f40247221 */ /* 0x008fe40000010000 */
[----:B------:R0:W-:Y:S02]  /*4f40*/  MUFU.EX2 R23, R39 ;  /* 0x0000002700177308 */ /* 0x0001e40000000800 */
[----:B--2---:R-:W-:-:S06]  /*4f50*/  FADD.FTZ R15, R69, R36 ;  /* 0x00000024450f7221 */ /* 0x004fcc0000010000 */
[----:B------:R-:W2:Y:S01]  /*4f60*/  MUFU.EX2 R60, R60 ;  /* 0x0000003c003c7308 */ /* 0x000ea20000000800 */
[----:B0-----:R-:W-:Y:S01]  /*4f70*/  FADD.FTZ R39, R41, R8 ;  /* 0x0000000829277221 */ /* 0x001fe20000010000 */
[----:B------:R-:W-:Y:S02]  /*4f80*/  IMAD R8, R38, 0x2, R50 ;  /* 0x0000000226087824 */ /* 0x000fe400078e0232 */
[----:B-1----:R-:W-:Y:S01]  /*4f90*/  FADD.FTZ R36, R72, R15 ;  /* 0x0000000f48247221 */ /* 0x002fe20000010000 */
[----:B----4-:R-:W-:Y:S01]  /*4fa0*/  F2FP.BF16.F32.PACK_AB R28, R54, R43 ;  /* 0x0000002b361c723e */ /* 0x010fe200000010ff */
[----:B------:R-:W-:Y:S01]  /*4fb0*/  FADD.FTZ R38, R42, R39 ;  /* 0x000000272a267221 */ /* 0x000fe20000010000 */
[----:B------:R-:W-:Y:S01]  /*4fc0*/  IMAD R6, R7, 0x2, R8 ;  /* 0x0000000207067824 */ /* 0x000fe200078e0208 */
[----:B------:R-:W-:Y:S01]  /*4fd0*/  F2FP.BF16.F32.PACK_AB R30, R58, R53 ;  /* 0x000000353a1e723e */ /* 0x000fe200000010ff */
[----:B------:R0:W-:Y:S01]  /*4fe0*/  MUFU.EX2 R4, R33 ;  /* 0x0000002100047308 */ /* 0x0001e20000000800 */
[----:B------:R-:W-:Y:S01]  /*4ff0*/  FADD.FTZ R39, R43, R38 ;  /* 0x000000262b277221 */ /* 0x000fe20000010000 */
[----:B------:R-:W-:-:S02]  /*5000*/  F2FP.BF16.F32.PACK_AB R29, R44, R45 ;  /* 0x0000002d2c1d723e */ /* 0x000fc400000010ff */
[----:B------:R-:W-:Y:S01]  /*5010*/  F2FP.BF16.F32.PACK_AB R31, R47, R46 ;  /* 0x0000002e2f1f723e */ /* 0x000fe200000010ff */
[----:B------:R-:W-:Y:S01]  /*5020*/  FADD.FTZ R38, R54, R39 ;  /* 0x0000002736267221 */ /* 0x000fe20000010000 */
[----:B------:R-:W-:Y:S01]  /*5030*/  FADD.FTZ R39, R45, R36 ;  /* 0x000000242d277221 */ /* 0x000fe20000010000 */
[----:B------:R-:W-:Y:S01]  /*5040*/  F2FP.BF16.F32.PACK_AB R36, R40, R37 ;  /* 0x000000252824723e */ /* 0x000fe200000010ff */
[----:B------:R-:W1:Y:S01]  /*5050*/  MUFU.EX2 R61, R61 ;  /* 0x0000003d003d7308 */ /* 0x000e620000000800 */
[----:B0-----:R-:W-:Y:S01]  /*5060*/  F2FP.BF16.F32.PACK_AB R33, R65, R20 ;  /* 0x000000144121723e */ /* 0x001fe200000010ff */
[----:B------:R-:W-:Y:S02]  /*5070*/  IMAD R65, R7, 0x2, R9 ;  /* 0x0000000207417824 */ /* 0x000fe400078e0209 */
[----:B------:R-:W-:Y:S01]  /*5080*/  FADD.FTZ R39, R44, R39 ;  /* 0x000000272c277221 */ /* 0x000fe20000010000 */
[----:B------:R-:W-:Y:S01]  /*5090*/  FADD.FTZ R51, R53, R38 ;  /* 0x0000002635337221 */ /* 0x000fe20000010000 */
[----:B------:R-:W-:Y:S01]  /*50a0*/  F2FP.BF16.F32.PACK_AB R38, R42, R41 ;  /* 0x000000292a26723e */ /* 0x000fe200000010ff */
[----:B------:R-:W-:Y:S01]  /*50b0*/  IMAD R7, R7, 0x2, R50 ;  /* 0x0000000207077824 */ /* 0x000fe200078e0232 */
[----:B------:R0:W-:Y:S01]  /*50c0*/  STSM.16.M88.4 [R65+0x21800], R32 ;  /* 0x0218002041007844 */ /* 0x0001e20000000200 */
[----:B------:R-:W-:Y:S01]  /*50d0*/  MUFU.EX2 R56, R56 ;  /* 0x0000003800387308 */ /* 0x000fe20000000800 */
[----:B------:R-:W-:Y:S01]  /*50e0*/  FADD.FTZ R51, R58, R51 ;  /* 0x000000333a337221 */ /* 0x000fe20000010000 */
[----:B------:R-:W-:Y:S01]  /*50f0*/  F2FP.BF16.F32.PACK_AB R37, R64, R11 ;  /* 0x0000000b4025723e */ /* 0x000fe200000010ff */
[----:B------:R3:W-:Y:S01]  /*5100*/  STSM.16.M88.4 [R6], R24 ;  /* 0x0000001806007844 */ /* 0x0007e20000000200 */
[----:B------:R-:W-:-:S02]  /*5110*/  VIADD R11, R88, 0xfffffffe ;  /* 0xfffffffe580b7836 */ /* 0x000fc40000000000 */
[----:B--2---:R-:W-:Y:S02]  /*5120*/  FADD.FTZ R40, R60, R51 ;  /* 0x000000333c287221 */ /* 0x004fe40000010000 */
[----:B------:R-:W2:Y:S01]  /*5130*/  MUFU.EX2 R57, R57 ;  /* 0x0000003900397308 */ /* 0x000ea20000000800 */
[----:B0-----:R-:W-:-:S07]  /*5140*/  FADD.FTZ R32, R46, R39 ;  /* 0x000000272e207221 */ /* 0x001fce0000010000 */
[----:B------:R-:W-:Y:S01]  /*5150*/  MUFU.EX2 R55, R55 ;  /* 0x0000003700377308 */ /* 0x000fe20000000800 */
[----:B-1----:R-:W-:Y:S01]  /*5160*/  FADD.FTZ R33, R61, R40 ;  /* 0x000000283d217221 */ /* 0x002fe20000010000 */
[----:B------:R-:W-:Y:S01]  /*5170*/  F2FP.BF16.F32.PACK_AB R39, R72, R69 ;  /* 0x000000454827723e */ /* 0x000fe200000010ff */
[----:B---3--:R-:W-:Y:S01]  /*5180*/  FADD.FTZ R25, R47, R32 ;  /* 0x000000202f197221 */ /* 0x008fe20000010000 */
[----:B------:R-:W-:-:S03]  /*5190*/  F2FP.BF16.F32.PACK_AB R24, R61, R60 ;  /* 0x0000003c3d18723e */ /* 0x000fc600000010ff */
[----:B------:R-:W-:Y:S01]  /*51a0*/  FADD.FTZ R26, R4, R25 ;  /* 0x00000019041a7221 */ /* 0x000fe20000010000 */
[----:B------:R-:W0:Y:S01]  /*51b0*/  MUFU.EX2 R20, R71 ;  /* 0x0000004700147308 */ /* 0x000e220000000800 */
[C---:B------:R-:W-:Y:S01]  /*51c0*/  F2FP.BF16.F32.PACK_AB R25, R23.reuse, R4 ;  /* 0x000000041719723e */ /* 0x040fe200000010ff */
[----:B------:R1:W-:Y:S01]  /*51d0*/  STSM.16.M88.4 [R9+0x27800], R36 ;  /* 0x0278002409007844 */ /* 0x0003e20000000200 */
[----:B------:R-:W-:Y:S01]  /*51e0*/  FADD.FTZ R32, R23, R26 ;  /* 0x0000001a17207221 */ /* 0x000fe20000010000 */
[C---:B--2---:R-:W-:Y:S01]  /*51f0*/  F2FP.BF16.F32.PACK_AB R26, R57.reuse, R56 ;  /* 0x00000038391a723e */ /* 0x044fe200000010ff */
[----:B------:R-:W-:Y:S01]  /*5200*/  FADD.FTZ R56, R56, R33 ;  /* 0x0000002138387221 */ /* 0x000fe20000010000 */
[----:B------:R1:W-:Y:S02]  /*5210*/  STSM.16.M88.4 [R63+0x27800], R28 ;  /* 0x0278001c3f007844 */ /* 0x0003e40000000200 */
[----:B------:R-:W-:Y:S01]  /*5220*/  MUFU.EX2 R59, R59 ;  /* 0x0000003b003b7308 */ /* 0x000fe20000000800 */
[----:B------:R-:W-:-:S07]  /*5230*/  FADD.FTZ R56, R57, R56 ;  /* 0x0000003839387221 */ /* 0x000fce0000010000 */
[----:B------:R-:W2:Y:S01]  /*5240*/  MUFU.EX2 R62, R62 ;  /* 0x0000003e003e7308 */ /* 0x000ea20000000800 */
[----:B0-----:R-:W-:Y:S01]  /*5250*/  F2FP.BF16.F32.PACK_AB R27, R20, R55 ;  /* 0x00000037141b723e */ /* 0x001fe200000010ff */
[----:B------:R-:W-:-:S04]  /*5260*/  FADD.FTZ R55, R55, R32 ;  /* 0x0000002037377221 */ /* 0x000fc80000010000 */
[----:B------:R1:W-:Y:S01]  /*5270*/  STSM.16.M88.4 [R65+0x27800], R24 ;  /* 0x0278001841007844 */ /* 0x0003e20000000200 */
[----:B------:R-:W-:Y:S01]  /*5280*/  FADD.FTZ R55, R20, R55 ;  /* 0x0000003714377221 */ /* 0x000fe20000010000 */
[----:B------:R-:W-:Y:S08]  /*5290*/  MUFU.EX2 R48, R48 ;  /* 0x0000003000307308 */ /* 0x000ff00000000800 */
[----:B------:R-:W0:Y:S01]  /*52a0*/  MUFU.EX2 R5, R5 ;  /* 0x0000000500057308 */ /* 0x000e220000000800 */
[----:B--2---:R-:W-:Y:S01]  /*52b0*/  F2FP.BF16.F32.PACK_AB R32, R62, R59 ;  /* 0x0000003b3e20723e */ /* 0x004fe200000010ff */
[----:B------:R-:W-:-:S04]  /*52c0*/  FADD.FTZ R59, R59, R56 ;  /* 0x000000383b3b7221 */ /* 0x000fc80000010000 */
[----:B------:R-:W-:Y:S02]  /*52d0*/  FADD.FTZ R59, R62, R59 ;  /* 0x0000003b3e3b7221 */ /* 0x000fe40000010000 */
[----:B------:R-:W-:Y:S08]  /*52e0*/  MUFU.EX2 R52, R52 ;  /* 0x0000003400347308 */ /* 0x000ff00000000800 */
[----:B------:R-:W2:Y:S01]  /*52f0*/  MUFU.EX2 R15, R84 ;  /* 0x00000054000f7308 */ /* 0x000ea20000000800 */
[----:B0-----:R-:W-:Y:S01]  /*5300*/  F2FP.BF16.F32.PACK_AB R34, R5, R48 ;  /* 0x000000300522723e */ /* 0x001fe200000010ff */
[----:B------:R-:W-:-:S04]  /*5310*/  FADD.FTZ R48, R48, R59 ;  /* 0x0000003b30307221 */ /* 0x000fc80000010000 */
[----:B------:R-:W-:Y:S02]  /*5320*/  FADD.FTZ R5, R5, R48 ;  /* 0x0000003005057221 */ /* 0x000fe40000010000 */
[----:B------:R-:W0:Y:S08]  /*5330*/  MUFU.EX2 R70, R70 ;  /* 0x0000004600467308 */ /* 0x000e300000000800 */
[----:B------:R-:W3:Y:S01]  /*5340*/  MUFU.EX2 R49, R49 ;  /* 0x0000003100317308 */ /* 0x000ee20000000800 */
[----:B--2---:R-:W-:Y:S01]  /*5350*/  F2FP.BF16.F32.PACK_AB R33, R15, R52 ;  /* 0x000000340f21723e */ /* 0x004fe200000010ff */
[----:B------:R-:W-:-:S04]  /*5360*/  FADD.FTZ R52, R52, R55 ;  /* 0x0000003734347221 */ /* 0x000fc80000010000 */
[----:B------:R-:W-:-:S04]  /*5370*/  FADD.FTZ R15, R15, R52 ;  /* 0x000000340f0f7221 */ /* 0x000fc80000010000 */
[----:B0-----:R-:W-:Y:S01]  /*5380*/  FADD.FTZ R4, R70, R15 ;  /* 0x0000000f46047221 */ /* 0x001fe20000010000 */
[----:B---3--:R-:W-:-:S03]  /*5390*/  F2FP.BF16.F32.PACK_AB R35, R49, R70 ;  /* 0x000000463123723e */ /* 0x008fc600000010ff */
[----:B------:R-:W-:Y:S02]  /*53a0*/  FADD.FTZ R4, R49, R4 ;  /* 0x0000000431047221 */ /* 0x000fe40000010000 */
[----:B------:R1:W-:Y:S01]  /*53b0*/  STSM.16.M88.4 [R6+0x6000], R32 ;  /* 0x0060002006007844 */ /* 0x0003e20000000200 */
[----:B------:R0:W-:Y:S06]  /*53c0*/  MEMBAR.ALL.CTA ;  /* 0x0000000000007992 */ /* 0x0001ec0000008000 */
[----:B0-----:R-:W0:Y:S02]  /*53d0*/  FENCE.VIEW.ASYNC.S ;  /* 0x00000000000073c6 */ /* 0x001e240000000000 */
[----:B0-----:R-:W-:Y:S01]  /*53e0*/  NOP ;  /* 0x0000000000007918 */ /* 0x001fe20000000000 */
[----:B------:R-:W-:Y:S05]  /*53f0*/  @P2 BRA `(.L_x_870) ;  /* 0x0000000000442947 */ /* 0x000fea0003800000 */
        /* <DEDUP_REMOVED lines=10> */
.L_x_871:
[----:B------:R-:W-:-:S11]  /*54a0*/  UISETP.NE.AND UP2, UPT, UR5, 0x1, UPT ;  /* 0x000000010500788c */ /* 0x000fd6000bf45270 */
[----:B------:R-:W-:Y:S02]  /*54b0*/  @UP2 ULDC.64 UR14, c[0x0][0x9e8] ;  /* 0x00027a00000e2ab9 */ /* 0x000fe40000000a00 */
[----:B------:R-:W-:-:S04]  /*54c0*/  UIMAD.WIDE.U32 UR6, UR11, UR14, URZ ;  /* 0x0000000e0b0672a5 */ /* 0x000fc8000f8e003f */
[----:B------:R-:W-:-:S12]  /*54d0*/  @UP2 USHF.R.U32.HI UR11, URZ, UR15, UR7 ;  /* 0x0000000f3f0b2299 */ /* 0x000fd80008011607 */
.L_x_872:
[----:B------:R-:W-:-:S04]  /*54e0*/  UIMAD UR5, UR11, UR5, UR5 ;  /* 0x000000050b0572a4 */ /* 0x000fc8000f8e0205 */
[----:B------:R-:W-:-:S04]  /*54f0*/  UISETP.LT.AND UP2, UPT, UR4, UR5, UPT ;  /* 0x000000050400728c */ /* 0x000fc8000bf41270 */
[----:B------:R-:W-:-:S12]  /*5500*/  USEL UR4, UR4, UR5, UP2 ;  /* 0x0000000504047287 */ /* 0x000fd80009000000 */
.L_x_870:
[----:B------:R-:W-:Y:S01]  /*5510*/  R2UR UR6, R19 ;  /* 0x00000000130672ca */ /* 0x000fe200000e0000 */
[----:B------:R-:W-:Y:S01]  /*5520*/  USHF.R.S32.HI UR5, URZ, 0x1f, UR4 ;  /* 0x0000001f3f057899 */ /* 0x000fe20008011404 */
[----:B------:R-:W-:Y:S02]  /*5530*/  CS2R R134, SRZ ;  /* 0x0000000000867805 */ /* 0x000fe4000001ff00 */
[----:B------:R-:W-:Y:S02]  /*5540*/  CS2R R132, SRZ ;  /* 0x0000000000847805 */ /* 0x000fe4000001ff00 */
[----:B------:R-:W-:Y:S01]  /*5550*/  CS2R R130, SRZ ;  /* 0x0000000000827805 */ /* 0x000fe2000001ff00 */
[----:B------:R-:W-:Y:S01]  /*5560*/  ULEA.HI UR5, UR5, UR4, URZ, 0x7 ;  /* 0x0000000405057291 */ /* 0x000fe2000f8f383f */
[----:B------:R-:W-:Y:S02]  /*5570*/  CS2R R128, SRZ ;  /* 0x0000000000807805 */ /* 0x000fe4000001ff00 */
[----:B------:R-:W-:Y:S01]  /*5580*/  CS2R R126, SRZ ;  /* 0x00000000007e7805 */ /* 0x000fe2000001ff00 */
[----:B------:R-:W-:Y:S01]  /*5590*/  UMOV UR4, URZ ;  /* 0x0000003f00047c82 */ /* 0x000fe20008000000 */
[----:B------:R-:W-:Y:S01]  /*55a0*/  USHF.R.S32.HI UR5, URZ, 0x7, UR5 ;  /* 0x000000073f057899 */ /* 0x000fe20008011405 */
[----:B------:R-:W-:-:S02]  /*55b0*/  CS2R R124, SRZ ;  /* 0x00000000007c7805 */ /* 0x000fc4000001ff00 */
[----:B------:R-:W-:Y:S02]  /*55c0*/  CS2R R122, SRZ ;  /* 0x00000000007a7805 */ /* 0x000fe4000001ff00 */
[----:B------:R-:W-:Y:S01]  /*55d0*/  CS2R R120, SRZ ;  /* 0x0000000000787805 */ /* 0x000fe2000001ff00 */
[----:B------:R-:W-:Y:S01]  /*55e0*/  UISETP.LT.AND UP2, UPT, UR6, UR5, UPT ;  /* 0x000000050600728c */ /* 0x000fe2000bf41270 */
[----:B------:R-:W-:Y:S02]  /*55f0*/  CS2R R118, SRZ ;  /* 0x0000000000767805 */ /* 0x000fe4000001ff00 */
[----:B------:R-:W-:Y:S02]  /*5600*/  CS2R R116, SRZ ;  /* 0x0000000000747805 */ /* 0x000fe4000001ff00 */
[----:B------:R-:W-:Y:S01]  /*5610*/  CS2R R114, SRZ ;  /* 0x0000000000727805 */ /* 0x000fe2000001ff00 */
[----:B------:R-:W-:Y:S01]  /*5620*/  USEL UR7, UR6, UR5, !UP2 ;  /* 0x0000000506077287 */ /* 0x000fe2000d000000 */
[----:B------:R-:W-:-:S02]  /*5630*/  CS2R R112, SRZ ;  /* 0x0000000000707805 */ /* 0x000fc4000001ff00 */
[----:B------:R-:W-:Y:S01]  /*5640*/  CS2R R110, SRZ ;  /* 0x00000000006e7805 */ /* 0x000fe2000001ff00 */
[----:B------:R-:W-:Y:S01]  /*5650*/  UMOV UR5, URZ ;  /* 0x0000003f00057c82 */ /* 0x000fe20008000000 */
[----:B------:R-:W-:Y:S02]  /*5660*/  CS2R R108, SRZ ;  /* 0x00000000006c7805 */ /* 0x000fe4000001ff00 */
[----:B------:R-:W-:Y:S02]  /*5670*/  CS2R R106, SRZ ;  /* 0x00000000006a7805 */ /* 0x000fe4000001ff00 */
[----:B------:R-:W-:Y:S02]  /*5680*/  ISETP.GE.AND P2, PT, R11, UR7, PT ;  /* 0x000000070b007c0c */ /* 0x000fe4000bf46270 */
        /* <DEDUP_REMOVED lines=9> */
[----:B------:R-:W-:Y:S06]  /*5720*/  @!P2 BRA `(.L_x_873) ;  /* 0x000000380060a947 */ /* 0x000fec0003800000 */
[----:B------:R-:W-:Y:S01]  /*5730*/  IMAD.MOV.U32 R135, RZ, RZ, RZ ;  /* 0x000000ffff877224 */ /* 0x000fe200078e00ff */
[----:B------:R-:W-:Y:S01]  /*5740*/  UMOV UR40, URZ ;  /* 0x0000003f00287c82 */ /* 0x000fe20008000000 */
[----:B------:R-:W-:Y:S01]  /*5750*/  UMOV UR6, URZ ;  /* 0x0000003f00067c82 */ /* 0x000fe20008000000 */
[----:B------:R-:W-:Y:S01]  /*5760*/  ULDC UR29, c[0x0][0x9e4] ;  /* 0x00027900001d7ab9 */ /* 0x000fe20000000800 */
[----:B------:R-:W-:Y:S01]  /*5770*/  ULDC UR31, c[0x0][0x2f0] ;  /* 0x0000bc00001f7ab9 */ /* 0x000fe20000000800 */
[----:B------:R-:W-:Y:S01]  /*5780*/  ULDC UR28, c[0x0][0x9d8] ;  /* 0x00027600001c7ab9 */ /* 0x000fe20000000800 */
[----:B------:R-:W-:Y:S01]  /*5790*/  ULDC UR30, c[0x0][0x988] ;  /* 0x00026200001e7ab9 */ /* 0x000fe20000000800 */
[----:B------:R-:W-:-:S05]  /*57a0*/  ULDC UR39, c[0x0][0x9e0] ;  /* 0x0002780000277ab9 */ /* 0x000fca0000000800 */
.L_x_890:
[----:B------:R-:W-:Y:S01]  /*57b0*/  UIADD3 UR4, UR6, 0x1, URZ ;  /* 0x0000000106047890 */ /* 0x000fe2000fffe03f */
[----:B------:R-:W-:-:S03]  /*57c0*/  ISETP.NE.AND P3, PT, RZ, UR38, PT ;  /* 0x00000026ff007c0c */ /* 0x000fc6000bf65270 */
[----:B------:R-:W-:-:S04]  /*57d0*/  UISETP.NE.AND UP2, UPT, UR4, 0x2, UPT ;  /* 0x000000020400788c */ /* 0x000fc8000bf45270 */
[----:B------:R-:W-:Y:S02]  /*57e0*/  USEL UR5, URZ, 0x1, UP2 ;  /* 0x000000013f057887 */ /* 0x000fe40009000000 */
[----:B------:R-:W-:Y:S02]  /*57f0*/  USEL UR4, UR4, URZ, UP2 ;  /* 0x0000003f04047287 */ /* 0x000fe40009000000 */
[----:B------:R-:W-:Y:S02]  /*5800*/  ULOP3.LUT UR5, UR40, UR5, URZ, 0x3c, !UPT ;  /* 0x0000000528057292 */ /* 0x000fe4000f8e3c3f */
[----:B---3--:R-:W-:Y:S10]  /*5810*/  @P3 BRA `(.L_x_874) ;  /* 0x00000000002c3947 */ /* 0x008ff40003800000 */
[----:B------:R-:W-:Y:S05]  /*5820*/  @!P0 BRA `(.L_x_875) ;  /* 0x0000000000048947 */ /* 0x000fea0003800000 */
[----:B------:R-:W-:Y:S01]  /*5830*/  BPT.TRAP 0x1 ;  /* 0x000000040000795c */ /* 0x000fe20000300000 */
.L_x_875:
[----:B------:R-:W-:Y:S01]  /*5840*/  ULEA UR10, UR4, UR36, 0x3 ;  /* 0x00000024040a7291 */ /* 0x000fe2000f8e183f */
[----:B------:R-:W-:-:S05]  /*5850*/  IMAD.U32 R15, RZ, RZ, UR5 ;  /* 0x00000005ff0f7e24 */ /* 0x000fca000f8e00ff */
[----:B------:R-:W-:-:S04]  /*5860*/  SHF.L.U32 R15, R15, 0x1f, RZ ;  /* 0x0000001f0f0f7819 */ /* 0x000fc800000006ff */
[----:B------:R0:W2:Y:S01]  /*5870*/  SYNCS.PHASECHK.TRANS64.TRYWAIT P2, [UR10+0x2d830], R15 ;  /* 0x02d8300fff0075a7 */ /* 0x0000a2000804014a */
[----:B------:R-:W-:Y:S05]  /*5880*/  @!P0 BRA `(.L_x_876) ;  /* 0x0000000000048947 */ /* 0x000fea0003800000 */
[----:B------:R-:W-:Y:S01]  /*5890*/  BPT.TRAP 0x1 ;  /* 0x000000040000795c */ /* 0x000fe20000300000 */
.L_x_876:
[----:B--2---:R-:W-:Y:S05]  /*58a0*/  @P2 BRA `(.L_x_874) ;  /* 0x0000000000082947 */ /* 0x004fea0003800000 */
[----:B------:R-:W2:Y:S02]  /*58b0*/  SYNCS.PHASECHK.TRANS64.TRYWAIT P2, [UR10+0x2d830], R15 ;  /* 0x02d8300fff0075a7 */ /* 0x000ea4000804014a */
[----:B--2---:R-:W-:Y:S05]  /*58c0*/  @!P2 BRA `(.L_x_877) ;  /* 0x0000010000bca947 */ /* 0x004fea0003800000 */
.L_x_874:
[----:B0-2---:R-:W-:Y:S01]  /*58d0*/  VIADD R15, R22, 0x8 ;  /* 0x00000008160f7836 */ /* 0x005fe20000000000 */
[----:B------:R-:W-:Y:S01]  /*58e0*/  R2UR UR32, R12 ;  /* 0x000000000c2072ca */ /* 0x000fe200000e0000 */
[----:B------:R-:W-:Y:S01]  /*58f0*/  UIMAD UR34, UR4, 0x600, UR37 ;  /* 0x00000600042278a4 */ /* 0x000fe2000f8e0225 */
[----:B------:R-:W-:Y:S01]  /*5900*/  R2UR UR33, R13 ;  /* 0x000000000d2172ca */ /* 0x000fe200000e0000 */
[----:B------:R-:W-:Y:S01]  /*5910*/  UMOV UR35, 0x80000020 ;  /* 0x8000002000237882 */ /* 0x000fe20000000000 */
[----:B------:R0:W-:Y:S01]  /*5920*/  BAR.SYNC.DEFER_BLOCKING R15, 0x100 ;  /* 0x0004000f0000751d */ /* 0x0001e20000010000 */
[----:B------:R-:W-:Y:S02]  /*5930*/  UIADD3 UR10, UR34, 0x2, URZ ;  /* 0x00000002220a7890 */ /* 0x000fe4000fffe03f */
[----:B------:R-:W-:Y:S02]  /*5940*/  UIADD3 UR14, UR34, 0x200, URZ ;  /* 0x00000200220e7890 */ /* 0x000fe4000fffe03f */
[----:B------:R-:W-:Y:S01]  /*5950*/  UIADD3 UR18, UR34, 0x202, URZ ;  /* 0x0000020222127890 */ /* 0x000fe2000fffe03f */
[----:B------:R-:W-:Y:S01]  /*5960*/  UMOV UR11, 0x80000020 ;  /* 0x80000020000b7882 */ /* 0x000fe20000000000 */
[----:B------:R-:W-:Y:S01]  /*5970*/  UMOV UR15, 0x80000020 ;  /* 0x80000020000f7882 */ /* 0x000fe20000000000 */
[----:B------:R-:W-:Y:S01]  /*5980*/  UMOV UR19, 0x80000020 ;  /* 0x8000002000137882 */ /* 0x000fe20000000000 */
[----:B------:R-:W-:Y:S01]  /*5990*/  UIADD3 UR22, UR34, 0x400, URZ ;  /* 0x0000040022167890 */ /* 0x000fe2000fffe03f */
[----:B------:R-:W-:Y:S01]  /*59a0*/  UMOV UR23, 0x80000020 ;  /* 0x8000002000177882 */ /* 0x000fe20000000000 */
[----:B------:R-:W-:Y:S01]  /*59b0*/  UIADD3 UR26, UR34, 0x402, URZ ;  /* 0x00000402221a7890 */ /* 0x000fe2000fffe03f */
[----:B------:R-:W-:Y:S01]  /*59c0*/  UMOV UR27, 0x80000020 ;  /* 0x80000020001b7882 */ /* 0x000fe20000000000 */
[----:B-1----:R-:W-:-:S06]  /*59d0*/  WARPGROUP.ARRIVE ;  /* 0x00000000000079c5 */ /* 0x002fcc0000000000 */
[----:B------:R-:W-:Y:S03]  /*59e0*/  HGMMA.64x128x16.F32.BF16 R24, gdesc[UR32], RZ, !UPT, gsb0 ;  /* 0x01e00000201879f0 */ /* 0x000fe6000c0018ff */
        /* <DEDUP_REMOVED lines=16> */
[----:B0-----:R-:W-:Y:S05]  /*5af0*/  @P3 BRA `(.L_x_878) ;  /* 0x00000000002c3947 */ /* 0x001fea0003800000 */
[----:B------:R-:W-:Y:S05]  /*5b00*/  @!P0 BRA `(.L_x_879) ;  /* 0x0000000000048947 */ /* 0x000fea0003800000 */
[----:B------:R-:W-:Y:S01]  /*5b10*/  BPT.TRAP 0x1 ;  /* 0x000000040000795c */ /* 0x000fe20000300000 */
.L_x_879:
[----:B------:R-:W-:Y:S01]  /*5b20*/  ULEA UR10, UR6, UR36, 0x3 ;  /* 0x00000024060a7291 */ /* 0x000fe2000f8e183f */
[----:B------:R-:W-:-:S05]  /*5b30*/  IMAD.U32 R15, RZ, RZ, UR40 ;  /* 0x00000028ff0f7e24 */ /* 0x000fca000f8e00ff */
[----:B------:R-:W-:-:S04]  /*5b40*/  SHF.L.U32 R15, R15, 0x1f, RZ ;  /* 0x0000001f0f0f7819 */ /* 0x000fc800000006ff */
[----:B------:R0:W1:Y:S01]  /*5b50*/  SYNCS.PHASECHK.TRANS64.TRYWAIT P2, [UR10+0x2d850], R15 ;  /* 0x02d8500fff0075a7 */ /* 0x000062000804014a */
[----:B------:R-:W-:Y:S05]  /*5b60*/  @!P0 BRA `(.L_x_880) ;  /* 0x0000000000048947 */ /* 0x000fea0003800000 */
[----:B------:R-:W-:Y:S01]  /*5b70*/  BPT.TRAP 0x1 ;  /* 0x000000040000795c */ /* 0x000fe20000300000 */
.L_x_880:
[----:B-1----:R-:W-:Y:S05]  /*5b80*/  @P2 BRA `(.L_x_878) ;  /* 0x0000000000082947 */ /* 0x002fea0003800000 */
[----:B------:R-:W1:Y:S02]  /*5b90*/  SYNCS.PHASECHK.TRANS64.TRYWAIT P2, [UR10+0x2d850], R15 ;  /* 0x02d8500fff0075a7 */ /* 0x000e64000804014a */
[----:B-1----:R-:W-:Y:S05]  /*5ba0*/  @!P2 BRA `(.L_x_881) ;  /* 0x00000100001ca947 */ /* 0x002fea0003800000 */
.L_x_878:
[----:B------:R-:W-:Y:S01]  /*5bb0*/  UIADD3 UR10, UR36, 0x400, URZ ;  /* 0x00000400240a7890 */ /* 0x000fe2000fffe03f */
[----:B------:R-:W-:Y:S01]  /*5bc0*/  WARPGROUP.ARRIVE ;  /* 0x00000000000079c5 */ /* 0x000fe20000000000 */
[----:B------:R-:W-:Y:S01]  /*5bd0*/  UMOV UR33, 0x40000040 ;  /* 0x4000004000217882 */ /* 0x000fe20000000000 */
[----:B------:R-:W-:Y:S01]  /*5be0*/  UMOV UR35, 0x80000020 ;  /* 0x8000002000237882 */ /* 0x000fe20000000000 */
[----:B------:R-:W-:Y:S01]  /*5bf0*/  USHF.R.U32.HI UR10, URZ, 0x4, UR10 ;  /* 0x000000043f0a7899 */ /* 0x000fe2000801160a */
[----:B-1----:R-:W-:Y:S01]  /*5c00*/  FMUL.FTZ R20, R25, UR28 ;  /* 0x0000001c19147c20 */ /* 0x002fe20008410000 */
[----:B------:R-:W-:Y:S01]  /*5c10*/  FMUL.FTZ R25, R28, UR28 ;  /* 0x0000001c1c197c20 */ /* 0x000fe20008410000 */
[----:B------:R-:W-:Y:S01]  /*5c20*/  FMUL.FTZ R28, R31, UR28 ;  /* 0x0000001c1f1c7c20 */ /* 0x000fe20008410000 */
[----:B------:R-:W-:Y:S01]  /*5c30*/  ULOP3.LUT UR10, UR10, 0x3fff, URZ, 0xc0, !UPT ;  /* 0x00003fff0a0a7892 */ /* 0x000fe2000f8ec03f */
[----:B------:R-:W-:Y:S01]  /*5c40*/  FMUL.FTZ R31, R34, UR28 ;  /* 0x0000001c221f7c20 */ /* 0x000fe20008410000 */
[----:B------:R-:W-:Y:S01]  /*5c50*/  FMUL.FTZ R34, R37, UR28 ;  /* 0x0000001c25227c20 */ /* 0x000fe20008410000 */
[----:B------:R-:W-:Y:S01]  /*5c60*/  FMUL.FTZ R37, R40, UR28 ;  /* 0x0000001c28257c20 */ /* 0x000fe20008410000 */
[----:B------:R-:W-:Y:S01]  /*5c70*/  ULOP3.LUT UR11, UR10, 0x2000000, URZ, 0xfc, !UPT ;  /* 0x020000000a0b7892 */ /* 0x000fe2000f8efc3f */
[----:B------:R-:W-:Y:S01]  /*5c80*/  FMUL.FTZ R40, R43, UR28 ;  /* 0x0000001c2b287c20 */ /* 0x000fe20008410000 */
[----:B------:R-:W-:Y:S01]  /*5c90*/  ULOP3.LUT UR10, UR60, 0x10000, URZ, 0xfc, !UPT ;  /* 0x000100003c0a7892 */ /* 0x000fe2000f8efc3f */
[----:B------:R-:W-:Y:S01]  /*5ca0*/  FMUL.FTZ R43, R46, UR28 ;  /* 0x0000001c2e2b7c20 */ /* 0x000fe20008410000 */
[----:B------:R-:W-:Y:S01]  /*5cb0*/  UIMAD UR11, UR6, 0x600, UR11 ;  /* 0x00000600060b78a4 */ /* 0x000fe2000f8e020b */
[----:B------:R-:W-:Y:S01]  /*5cc0*/  FMUL.FTZ R46, R49, UR28 ;  /* 0x0000001c312e7c20 */ /* 0x000fe20008410000 */
[----:B------:R-:W-:Y:S01]  /*5cd0*/  FMUL.FTZ R49, R52, UR28 ;  /* 0x0000001c34317c20 */ /* 0x000fe20008410000 */
[----:B------:R-:W-:Y:S01]  /*5ce0*/  FMUL.FTZ R52, R55, UR28 ;  /* 0x0000001c37347c20 */ /* 0x000fe20008410000 */
[----:B------:R-:W-:Y:S01]  /*5cf0*/  FMUL.FTZ R55, R58, UR28 ;  /* 0x0000001c3a377c20 */ /* 0x000fe20008410000 */
[----:B------:R-:W-:Y:S01]  /*5d00*/  UMOV UR32, UR10 ;  /* 0x0000000a00207c82 */ /* 0x000fe20008000000 */
[----:B------:R-:W-:Y:S01]  /*5d10*/  FMUL.FTZ R58, R59, UR28 ;  /* 0x0000001c3b3a7c20 */ /* 0x000fe20008410000 */
[----:B------:R-:W-:Y:S01]  /*5d20*/  UMOV UR34, UR11 ;  /* 0x0000000b00227c82 */ /* 0x000fe20008000000 */
[----:B------:R-:W-:Y:S01]  /*5d30*/  FMUL.FTZ R59, R60, UR28 ;  /* 0x0000001c3c3b7c20 */ /* 0x000fe20008410000 */
[----:B------:R-:W-:Y:S01]  /*5d40*/  HGMMA.64x96x16.F32.BF16 R88, gdesc[UR32].tnspB, R88, gsb0 ;  /* 0x41600000205879f0 */ /* 0x000fe20008001858 */
[----:B------:R-:W-:Y:S01]  /*5d50*/  UIADD3 UR32, UR10, 0x2, URZ ;  /* 0x000000020a207890 */ /* 0x000fe2000fffe03f */
[----:B------:R-:W-:Y:S01]  /*5d60*/  FMUL.FTZ R60, R61, UR28 ;  /* 0x0000001c3d3c7c20 */ /* 0x000fe20008410000 */
[----:B------:R-:W-:Y:S01]  /*5d70*/  UIADD3 UR34, UR11, 0x40, URZ ;  /* 0x000000400b227890 */ /* 0x000fe2000fffe03f */
[----:B------:R-:W-:Y:S01]  /*5d80*/  FMUL.FTZ R61, R62, UR28 ;  /* 0x0000001c3e3d7c20 */ /* 0x000fe20008410000 */
[----:B------:R-:W-:Y:S01]  /*5d90*/  UMOV UR33, 0x40000040 ;  /* 0x4000004000217882 */ /* 0x000fe20000000000 */
[----:B------:R-:W-:Y:S01]  /*5da0*/  UMOV UR35, 0x80000020 ;  /* 0x8000002000237882 */ /* 0x000fe20000000000 */
[----:B------:R-:W-:Y:S01]  /*5db0*/  FMUL.FTZ R62, R63, UR28 ;  /* 0x0000001c3f3e7c20 */ /* 0x000fe20008410000 */
[----:B------:R-:W-:Y:S01]  /*5dc0*/  FMUL.FTZ R63, R64, UR28 ;  /* 0x0000001c403f7c20 */ /* 0x000fe20008410000 */
[----:B------:R-:W-:Y:S01]  /*5dd0*/  FMUL.FTZ R64, R65, UR28 ;  /* 0x0000001c41407c20 */ /* 0x000fe20008410000 */
[----:B------:R-:W-:Y:S01]  /*5de0*/  FMUL.FTZ R65, R66, UR28 ;  /* 0x0000001c42417c20 */ /* 0x000fe20008410000 */
[----:B------:R-:W-:Y:S01]  /*5df0*/  FMUL.FTZ R66, R67, UR28 ;  /* 0x0000001c43427c20 */ /* 0x000fe20008410000 */
[----:B------:R-:W-:Y:S01]  /*5e00*/  FMUL.FTZ R67, R68, UR28 ;  /* 0x0000001c44437c20 */ /* 0x000fe20008410000 */
[----:B------:R-:W-:Y:S01]  /*5e10*/  FMUL.FTZ R68, R69, UR28 ;  /* 0x0000001c45447c20 */ /* 0x000fe20008410000 */
[----:B------:R-:W-:Y:S01]  /*5e20*/  PLOP3.LUT P2, PT, PT, PT, UP0, 0x80, 0x0 ;  /* 0x000000000000781c */ /* 0x000fe20003f4f008 */
        /* <DEDUP_REMOVED lines=24> */
[----:B0-----:R-:W-:Y:S01]  /*5fb0*/  FMUL.FTZ R15, R24, UR28 ;  /* 0x0000001c180f7c20 */ /* 0x001fe20008410000 */
[----:B------:R-:W-:Y:S01]  /*5fc0*/  FMUL.FTZ R81, R82, UR28 ;  /* 0x0000001c52517c20 */ /* 0x000fe20008410000 */
[----:B------:R-:W-:Y:S01]  /*5fd0*/  FMUL.FTZ R24, R27, UR28 ;  /* 0x0000001c1b187c20 */ /* 0x000fe20008410000 */
[----:B------:R-:W-:Y:S01]  /*5fe0*/  FMUL.FTZ R82, R83, UR28 ;  /* 0x0000001c53527c20 */ /* 0x000fe20008410000 */
[----:B------:R-:W-:Y:S01]  /*5ff0*/  FMUL.FTZ R27, R30, UR28 ;  /* 0x0000001c1e1b7c20 */ /* 0x000fe20008410000 */
[----:B------:R-:W0:Y:S01]  /*6000*/  LDC R83, c[0x0][0x288] ;  /* 0x0000a200ff537b82 */ /* 0x000e220000000800 */
[----:B------:R-:W-:Y:S01]  /*6010*/  FMUL.FTZ R30, R33, UR28 ;  /* 0x0000001c211e7c20 */ /* 0x000fe20008410000 */
[----:B------:R-:W-:Y:S01]  /*6020*/  FMUL.FTZ R33, R36, UR28 ;  /* 0x0000001c24217c20 */ /* 0x000fe20008410000 */
[----:B------:R-:W-:-:S02]  /*6030*/  IMAD.MOV.U32 R141, RZ, RZ, R0 ;  /* 0x000000ffff8d7224 */ /* 0x000fc400078e0000 */
[----:B------:R-:W-:Y:S01]  /*6040*/  FMUL.FTZ R36, R39, UR28 ;  /* 0x0000001c27247c20 */ /* 0x000fe20008410000 */
[----:B------:R-:W-:Y:S01]  /*6050*/  FMUL.FTZ R39, R42, UR28 ;  /* 0x0000001c2a277c20 */ /* 0x000fe20008410000 */
[----:B------:R-:W-:Y:S01]  /*6060*/  FMUL.FTZ R136, R85, UR28 ;  /* 0x0000001c55887c20 */ /* 0x000fe20008410000 */
[----:B------:R-:W-:Y:S01]  /*6070*/  FMUL.FTZ R42, R45, UR28 ;  /* 0x0000001c2d2a7c20 */ /* 0x000fe20008410000 */
[----:B------:R-:W-:Y:S01]  /*6080*/  FMUL.FTZ R85, R86, UR28 ;  /* 0x0000001c56557c20 */ /* 0x000fe20008410000 */
[----:B------:R-:W-:Y:S01]  /*6090*/  FMUL.FTZ R45, R48, UR28 ;  /* 0x0000001c302d7c20 */ /* 0x000fe20008410000 */
[----:B------:R-:W-:Y:S02]  /*60a0*/  IMAD.SHL.U32 R86, R11, 0x80, RZ ;  /* 0x000000800b567824 */ /* 0x000fe400078e00ff */
[----:B------:R-:W-:Y:S01]  /*60b0*/  FMUL.FTZ R48, R51, UR28 ;  /* 0x0000001c33307c20 */ /* 0x000fe20008410000 */
[----:B------:R-:W-:Y:S01]  /*60c0*/  FMUL.FTZ R51, R54, UR28 ;  /* 0x0000001c36337c20 */ /* 0x000fe20008410000 */
[----:B------:R-:W-:Y:S01]  /*60d0*/  FMUL.FTZ R54, R57, UR28 ;  /* 0x0000001c39367c20 */ /* 0x000fe20008410000 */
[----:B------:R-:W-:Y:S01]  /*60e0*/  IMAD.U32 R57, RZ, RZ, UR4 ;  /* 0x00000004ff397e24 */ /* 0x000fe2000f8e00ff */
[----:B------:R-:W-:Y:S01]  /*60f0*/  IADD3 R138, -R86, 0x1, RZ ;  /* 0x00000001568a7810 */ /* 0x000fe20007ffe1ff */
[----:B------:R-:W-:Y:S01]  /*6100*/  FMUL.FTZ R84, R84, UR28 ;  /* 0x0000001c54547c20 */ /* 0x000fe20008410000 */
[----:B------:R-:W-:Y:S01]  /*6110*/  FMUL.FTZ R87, R87, UR28 ;  /* 0x0000001c57577c20 */ /* 0x000fe20008410000 */
[----:B------:R-:W-:Y:S01]  /*6120*/  R2UR UR14, R10 ;  /* 0x000000000a0e72ca */ /* 0x000fe200000e0000 */
[----:B------:R-:W1:Y:S01]  /*6130*/  MUFU.TANH R15, R15 ;  /* 0x0000000f000f7308 */ /* 0x000e620000002400 */
[----:B------:R-:W-:Y:S01]  /*6140*/  @!P1 LEA R57, R57, UR36, 0x3 ;  /* 0x0000002439399c11 */ /* 0x000fe2000f8e18ff */
[----:B------:R-:W-:-:S04]  /*6150*/  IMAD R137, R3, -0x2, R138 ;  /* 0xfffffffe03897824 */ /* 0x000fc800078e028a */
[----:B------:R-:W-:Y:S02]  /*6160*/  @!P1 VIADD R57, R57, 0x2d840 ;  /* 0x0002d84039399836 */ /* 0x000fe40000000000 */
[----:B------:R-:W2:Y:S01]  /*6170*/  MUFU.TANH R20, R20 ;  /* 0x0000001400147308 */ /* 0x000ea20000002400 */
[----:B------:R-:W-:Y:S02]  /*6180*/  IMAD R138, R18, UR31, R137 ;  /* 0x0000001f128a7c24 */ /* 0x000fe4000f8e0289 */
[----:B------:R-:W-:Y:S02]  /*6190*/  @!P1 PRMT R57, RZ, 0x654, R57 ;  /* 0x00000654ff399816 */ /* 0x000fe40000000039 */
[----:B0-----:R-:W-:-:S03]  /*61a0*/  IMAD.IADD R138, R138, 0x1, -R83 ;  /* 0x000000018a8a7824 */ /* 0x001fc600078e0a53 */
[----:B------:R-:W0:Y:S01]  /*61b0*/  MUFU.TANH R23, R23 ;  /* 0x0000001700177308 */ /* 0x000e220000002400 */
[C---:B------:R-:W-:Y:S02]  /*61c0*/  VIADD R140, R138.reuse, UR39 ;  /* 0x000000278a8c7c36 */ /* 0x040fe40008000000 */
[----:B------:R-:W-:-:S05]  /*61d0*/  VIADD R139, R138, UR14 ;  /* 0x0000000e8a8b7c36 */ /* 0x000fca0008000000 */
[----:B------:R-:W3:Y:S08]  /*61e0*/  MUFU.TANH R24, R24 ;  /* 0x0000001800187308 */ /* 0x000ef00000002400 */
[----:B------:R-:W4:Y:S01]  /*61f0*/  MUFU.TANH R25, R25 ;  /* 0x0000001900197308 */ /* 0x000f220000002400 */
[----:B------:R-:W-:Y:S02]  /*6200*/  WARPGROUP.DEPBAR.LE gsb0, 0x0 ;  /* 0x00008000000079c5 */ /* 0x000fe40000010000 */
[----:B------:R-:W-:-:S05]  /*6210*/  WARPGROUP.ARRIVE ;  /* 0x00000000000079c5 */ /* 0x000fca0000000000 */
[----:B------:R-:W0:Y:S01]  /*6220*/  MUFU.TANH R26, R26 ;  /* 0x0000001a001a7308 */ /* 0x000e220000002400 */
[----:B------:R-:W-:Y:S01]  /*6230*/  HGMMA.64x96x16.F32.BF16 R88, gdesc[UR32].tnspB, R88, gsb0 ;  /* 0x41600000205879f0 */ /* 0x000fe20008001858 */
[----:B------:R-:W-:Y:S02]  /*6240*/  UIADD3 UR32, UR10, 0x4, URZ ;  /* 0x000000040a207890 */ /* 0x000fe4000fffe03f */
[----:B------:R-:W-:-:S04]  /*6250*/  UIADD3 UR34, UR11, 0x80, URZ ;  /* 0x000000800b227890 */ /* 0x000fc8000fffe03f */
[----:B------:R-:W0:Y:S01]  /*6260*/  MUFU.TANH R27, R27 ;  /* 0x0000001b001b7308 */ /* 0x000e220000002400 */
[----:B------:R-:W-:Y:S01]  /*6270*/  UMOV UR33, 0x40000040 ;  /* 0x4000004000217882 */ /* 0x000fe20000000000 */
[----:B------:R-:W-:-:S06]  /*6280*/  UMOV UR35, 0x80000020 ;  /* 0x8000002000237882 */ /* 0x000fcc0000000000 */
        /* <DEDUP_REMOVED lines=12> */
[----:B------:R-:W-:-:S02]  /*6350*/  WARPGROUP.DEPBAR.LE gsb0, 0x0 ;  /* 0x00008000000079c5 */ /* 0x000fc40000010000 */
[----:B------:R-:W-:-:S05]  /*6360*/  WARPGROUP.ARRIVE ;  /* 0x00000000000079c5 */ /* 0x000fca0000000000 */
[----:B------:R-:W0:Y:S01]  /*6370*/  MUFU.TANH R40, R40 ;  /* 0x0000002800287308 */ /* 0x000e220000002400 */
[----:B------:R-:W-:Y:S01]  /*6380*/  HGMMA.64x96x16.F32.BF16 R88, gdesc[UR32].tnspB, R88, gsb0 ;  /* 0x41600000205879f0 */ /* 0x000fe20008001858 */
[----:B------:R-:W-:Y:S02]  /*6390*/  UIADD3 UR32, UR10, 0x6, URZ ;  /* 0x000000060a207890 */ /* 0x000fe4000fffe03f */
[----:B------:R-:W-:Y:S01]  /*63a0*/  UIADD3 UR34, UR11, 0xc0, URZ ;  /* 0x000000c00b227890 */ /* 0x000fe2000fffe03f */
[----:B------:R-:W-:Y:S01]  /*63b0*/  UMOV UR33, 0x40000040 ;  /* 0x4000004000217882 */ /* 0x000fe20000000000 */
[----:B------:R-:W-:Y:S02]  /*63c0*/  UMOV UR35, 0x80000020 ;  /* 0x8000002000237882 */ /* 0x000fe40000000000 */
        /* <DEDUP_REMOVED lines=64> */
[----:B------:R-:W0:Y:S01]  /*67d0*/  MUFU.TANH R87, R87 ;  /* 0x0000005700577308 */ /* 0x000e220000002400 */
[----:B------:R-:W-:-:S02]  /*67e0*/  WARPGROUP.DEPBAR.LE gsb0, 0x0 ;  /* 0x00008000000079c5 */ /* 0x000fc40000010000 */
[----:B------:R-:W-:-:S06]  /*67f0*/  WARPGROUP.ARRIVE ;  /* 0x00000000000079c5 */ /* 0x000fcc0000000000 */
[----:B------:R-:W-:Y:S01]  /*6800*/  HGMMA.64x96x16.F32.BF16 R88, gdesc[UR32].tnspB, R88, gsb0 ;  /* 0x41600000205879f0 */ /* 0x000fe20008001858 */
[----:B------:R-:W-:Y:S02]  /*6810*/  UIADD3 UR32, UR10, 0x606, URZ ;  /* 0x000006060a207890 */ /* 0x000fe4000fffe03f */
[----:B------:R-:W-:Y:S01]  /*6820*/  UIADD3 UR34, UR11, 0x1c0, URZ ;  /* 0x000001c00b227890 */ /* 0x000fe2000fffe03f */
[----:B------:R-:W-:Y:S01]  /*6830*/  UMOV UR33, 0x40000040 ;  /* 0x4000004000217882 */ /* 0x000fe20000000000 */
[----:B------:R-:W-:Y:S01]  /*6840*/  UMOV UR35, 0x80000020 ;  /* 0x8000002000237882 */ /* 0x000fe20000000000 */
[----:B------:R-:W-:Y:S02]  /*6850*/  @UP0 ULDC UR10, c[0x0][0x44c] ;  /* 0x00011300000a0ab9 */ /* 0x000fe40000000800 */
[----:B------:R-:W-:Y:S01]  /*6860*/  @P2 IMAD.HI.U32 R56, R0, UR10, RZ ;  /* 0x0000000a00382c27 */ /* 0x000fe2000f8e00ff */
[----:B------:R-:W-:Y:S01]  /*6870*/  @UP0 ULDC UR10, c[0x0][0x450] ;  /* 0x00011400000a0ab9 */ /* 0x000fe20000000800 */
[----:B------:R-:W-:-:S03]  /*6880*/  ISETP.GE.U32.AND P2, PT, R2, 0x180, PT ;  /* 0x000001800200780c */ /* 0x000fc60003f46070 */
[----:B------:R-:W-:Y:S01]  /*6890*/  @P3 SHF.R.U32.HI R141, RZ, UR10, R56 ;  /* 0x0000000aff8d3c19 */ /* 0x000fe20008011638 */
[----:B------:R-:W-:-:S04]  /*68a0*/  VIADD R56, R22, 0x9 ;  /* 0x0000000916387836 */ /* 0x000fc80000000000 */
[----:B------:R-:W5:Y:S01]  /*68b0*/  SHFL.IDX PT, R143, R141, RZ, 0x1c1f ;  /* 0x001c1fff8d8f7589 */ /* 0x000f6200000e0000 */
[----:B------:R-:W-:Y:S02]  /*68c0*/  SEL R56, R56, 0x9, !P2 ;  /* 0x0000000938387807 */ /* 0x000fe40005000000 */
[----:B------:R-:W-:Y:S01]  /*68d0*/  PLOP3.LUT P2, PT, PT, PT, UP1, 0x40, 0x0 ;  /* 0x000000000000781c */ /* 0x000fe20003f4e818 */
[C---:B-----5:R-:W-:Y:S02]  /*68e0*/  IMAD.IADD R138, R143.reuse, 0x1, R140 ;  /* 0x000000018f8a7824 */ /* 0x060fe400078e028c */
[----:B------:R-:W-:Y:S01]  /*68f0*/  IMAD.IADD R137, R143, 0x1, R139 ;  /* 0x000000018f897824 */ /* 0x000fe200078e028b */
[----:B------:R-:W-:Y:S02]  /*6900*/  WARPGROUP.DEPBAR.LE gsb0, 0x0 ;  /* 0x00008000000079c5 */ /* 0x000fe40000010000 */
[----:B------:R-:W-:-:S06]  /*6910*/  WARPGROUP.ARRIVE ;  /* 0x00000000000079c5 */ /* 0x000fcc0000000000 */
[----:B------:R-:W-:Y:S03]  /*6920*/  HGMMA.64x96x16.F32.BF16 R88, gdesc[UR32].tnspB, R88, gsb0 ;  /* 0x41600000205879f0 */ /* 0x000fe60008001858 */
[----:B------:R-:W-:Y:S02]  /*6930*/  WARPGROUP.DEPBAR.LE gsb0, 0x0 ;  /* 0x00008000000079c5 */ /* 0x000fe40000010000 */
[----:B------:R0:W-:Y:S06]  /*6940*/  BAR.ARV R56, 0x100 ;  /* 0x000400380000751d */ /* 0x0001ec0000002000 */
[----:B------:R0:W-:Y:S01]  /*6950*/  @!P1 SYNCS.ARRIVE.TRANS64.RED.A1T0 RZ, [R57+URZ], RZ ;  /* 0x000000ff39ff99a7 */ /* 0x0001e2000810043f */
[----:B-1234-:R-:W-:Y:S05]  /*6960*/  @P2 BRA `(.L_x_882) ;  /* 0x00000000005c2947 */ /* 0x01efea0003800000 */
[----:B0-----:R-:W-:Y:S01]  /*6970*/  IMAD R56, R18, UR31, R143 ;  /* 0x0000001f12387c24 */ /* 0x001fe2000f8e028f */
[----:B------:R-:W-:Y:S03]  /*6980*/  BSSY B0, `(.L_x_883) ;  /* 0x0000011000007945 */ /* 0x000fe60003800000 */
[----:B------:R-:W-:-:S05]  /*6990*/  IMAD.IADD R143, R56, 0x1, -R83 ;  /* 0x00000001388f7824 */ /* 0x000fca00078e0a53 */
[----:B------:R-:W-:-:S13]  /*69a0*/  ISETP.GT.AND P2, PT, R143, -0x1, PT ;  /* 0xffffffff8f00780c */ /* 0x000fda0003f44270 */
[----:B------:R-:W-:Y:S05]  /*69b0*/  @P2 BRA `(.L_x_884) ;  /* 0x0000000000202947 */ /* 0x000fea0003800000 */
[----:B------:R-:W-:Y:S01]  /*69c0*/  IMAD.U32 R145, RZ, RZ, UR29 ;  /* 0x0000001dff917e24 */ /* 0x000fe2000f8e00ff */
[----:B------:R-:W-:-:S04]  /*69d0*/  LOP3.LUT R143, RZ, R143, RZ, 0x33, !PT ;  /* 0x0000008fff8f7212 */ /* 0x000fc800078e33ff */
[----:B------:R-:W-:-:S13]  /*69e0*/  ISETP.NE.AND P2, PT, R145, 0x1, PT ;  /* 0x000000019100780c */ /* 0x000fda0003f45270 */
[----:B------:R-:W0:Y:S02]  /*69f0*/  @P2 LDC.64 R56, c[0x0][0x9e8] ;  /* 0x00027a00ff382b82 */ /* 0x000e240000000a00 */
[----:B0-----:R-:W-:-:S05]  /*6a00*/  @P2 IMAD.HI.U32 R56, R143, R56, RZ ;  /* 0x000000388f382227 */ /* 0x001fca00078e00ff */
[----:B------:R-:W-:-:S04]  /*6a10*/  @P2 SHF.R.U32.HI R143, RZ, R57, R56 ;  /* 0x00000039ff8f2219 */ /* 0x000fc80000011638 */
[----:B------:R-:W-:Y:S01]  /*6a20*/  LOP3.LUT R143, RZ, R143, RZ, 0x33, !PT ;  /* 0x0000008fff8f7212 */ /* 0x000fe200078e33ff */
[----:B------:R-:W-:Y:S06]  /*6a30*/  BRA `(.L_x_885) ;  /* 0x0000000000147947 */ /* 0x000fec0003800000 */
.L_x_884:
[----:B------:R-:W-:-:S05]  /*6a40*/  IMAD.U32 R145, RZ, RZ, UR29 ;  /* 0x0000001dff917e24 */ /* 0x000fca000f8e00ff */
[----:B------:R-:W-:-:S13]  /*6a50*/  ISETP.NE.AND P2, PT, R145, 0x1, PT ;  /* 0x000000019100780c */ /* 0x000fda0003f45270 */
[----:B------:R-:W0:Y:S02]  /*6a60*/  @P2 LDC.64 R56, c[0x0][0x9e8] ;  /* 0x00027a00ff382b82 */ /* 0x000e240000000a00 */
[----:B0-----:R-:W-:-:S05]  /*6a70*/  @P2 IMAD.HI.U32 R56, R143, R56, RZ ;  /* 0x000000388f382227 */ /* 0x001fca00078e00ff */
[----:B------:R-:W-:-:S07]  /*6a80*/  @P2 SHF.R.U32.HI R143, RZ, R57, R56 ;  /* 0x00000039ff8f2219 */ /* 0x000fce0000011638 */
.L_x_885:
[----:B------:R-:W-:Y:S05]  /*6a90*/  BSYNC B0 ;  /* 0x0000000000007941 */ /* 0x000fea0003800000 */
.L_x_883:
[----:B------:R-:W-:-:S04]  /*6aa0*/  IMAD R56, R143, R145, -R86 ;  /* 0x000000918f387224 */ /* 0x000fc800078e0a56 */
[----:B------:R-:W-:-:S05]  /*6ab0*/  IMAD R56, R3, -0x2, R56 ;  /* 0xfffffffe03387824 */ /* 0x000fca00078e0238 */
[----:B------:R-:W-:Y:S02]  /*6ac0*/  VIADDMNMX R138, R56, R145, R138, PT ;  /* 0x00000091388a7246 */ /* 0x000fe4000380018a */
[----:B------:R-:W-:-:S07]  /*6ad0*/  VIMNMX R137, R137, R56, !PT ;  /* 0x0000003889897248 */ /* 0x000fce0007fe0100 */
.L_x_882:
[----:B------:R-:W-:Y:S01]  /*6ae0*/  ISETP.GT.AND P2, PT, R11, -0x1, PT ;  /* 0xffffffff0b00780c */ /* 0x000fe20003f44270 */
[----:B0-----:R-:W0:Y:S03]  /*6af0*/  SHFL.IDX PT, R57, R141, 0x1, 0x1c1f ;  /* 0x003c1f008d397f89 */ /* 0x001e2600000e0000 */
[C---:B------:R-:W-:Y:S02]  /*6b00*/  ISETP.GT.AND P5, PT, R137.reuse, RZ, P2 ;  /* 0x000000ff8900720c */ /* 0x040fe400017a4270 */
[C---:B------:R-:W-:Y:S02]  /*6b10*/  ISETP.GT.AND P4, PT, R137.reuse, 0x1, P2 ;  /* 0x000000018900780c */ /* 0x040fe40001784270 */
[----:B------:R-:W-:Y:S02]  /*6b20*/  ISETP.LT.OR P5, PT, R138, 0x1, P5 ;  /* 0x000000018a00780c */ /* 0x000fe40002fa1670 */
[----:B------:R-:W-:-:S02]  /*6b30*/  ISETP.GT.AND P6, PT, R137, 0x8, P2 ;  /* 0x000000088900780c */ /* 0x000fc400017c4270 */
[----:B------:R-:W-:Y:S02]  /*6b40*/  FSEL R15, R15, -INF , !P5 ;  /* 0xff8000000f0f7808 */ /* 0x000fe40006800000 */
[C---:B------:R-:W-:Y:S02]  /*6b50*/  ISETP.GT.AND P5, PT, R137.reuse, 0x10, P2 ;  /* 0x000000108900780c */ /* 0x040fe400017a4270 */
[----:B------:R-:W-:Y:S02]  /*6b60*/  ISETP.GT.AND P3, PT, R137, 0x9, P2 ;  /* 0x000000098900780c */ /* 0x000fe40001764270 */
[C---:B------:R-:W-:Y:S02]  /*6b70*/  ISETP.LT.OR P5, PT, R138.reuse, 0x11, P5 ;  /* 0x000000118a00780c */ /* 0x040fe40002fa1670 */
[----:B------:R-:W-:Y:S02]  /*6b80*/  ISETP.LT.OR P4, PT, R138, 0x2, P4 ;  /* 0x000000028a00780c */ /* 0x000fe40002781670 */
[----:B------:R-:W-:-:S02]  /*6b90*/  FSEL R29, R29, -INF , !P5 ;  /* 0xff8000001d1d7808 */ /* 0x000fc40006800000 */
[----:B------:R-:W-:Y:S01]  /*6ba0*/  ISETP.GT.AND P5, PT, R137, 0x20, P2 ;  /* 0x000000208900780c */ /* 0x000fe200017a4270 */
[--C-:B0-----:R-:W-:Y:S01]  /*6bb0*/  IMAD.IADD R140, R140, 0x1, R57.reuse ;  /* 0x000000018c8c7824 */ /* 0x101fe200078e0239 */
[C---:B------:R-:W-:Y:S01]  /*6bc0*/  ISETP.LT.OR P6, PT, R138.reuse, 0x9, P6 ;  /* 0x000000098a00780c */ /* 0x040fe200037c1670 */
[----:B------:R-:W-:Y:S01]  /*6bd0*/  IMAD.IADD R139, R139, 0x1, R57 ;  /* 0x000000018b8b7824 */ /* 0x000fe200078e0239 */
[C---:B------:R-:W-:Y:S02]  /*6be0*/  ISETP.LT.OR P3, PT, R138.reuse, 0xa, P3 ;  /* 0x0000000a8a00780c */ /* 0x040fe40001f61670 */
[----:B------:R-:W-:Y:S02]  /*6bf0*/  ISETP.LT.OR P5, PT, R138, 0x21, P5 ;  /* 0x000000218a00780c */ /* 0x000fe40002fa1670 */
[----:B------:R-:W-:Y:S02]  /*6c00*/  FSEL R20, R20, -INF , !P4 ;  /* 0xff80000014147808 */ /* 0x000fe40006000000 */
[----:B------:R-:W-:-:S02]  /*6c10*/  FSEL R25, R25, -INF , !P6 ;  /* 0xff80000019197808 */ /* 0x000fc40007000000 */
[----:B------:R-:W-:Y:S02]  /*6c20*/  FSEL R26, R26, -INF , !P3 ;  /* 0xff8000001a1a7808 */ /* 0x000fe40005800000 */
[C---:B------:R-:W-:Y:S02]  /*6c30*/  ISETP.GT.AND P4, PT, R137.reuse, 0x11, P2 ;  /* 0x000000118900780c */ /* 0x040fe40001784270 */
[C---:B------:R-:W-:Y:S02]  /*6c40*/  ISETP.GT.AND P6, PT, R137.reuse, 0x18, P2 ;  /* 0x000000188900780c */ /* 0x040fe400017c4270 */
[----:B------:R-:W-:Y:S02]  /*6c50*/  ISETP.GT.AND P3, PT, R137, 0x19, P2 ;  /* 0x000000198900780c */ /* 0x000fe40001764270 */
[----:B------:R-:W-:Y:S02]  /*6c60*/  FSEL R37, R37, -INF , !P5 ;  /* 0xff80000025257808 */ /* 0x000fe40006800000 */
[----:B------:R-:W-:-:S02]  /*6c70*/  ISETP.GT.AND P5, PT, R137, 0x30, P2 ;  /* 0x000000308900780c */ /* 0x000fc400017a4270 */
[C---:B------:R-:W-:Y:S02]  /*6c80*/  ISETP.LT.OR P4, PT, R138.reuse, 0x12, P4 ;  /* 0x000000128a00780c */ /* 0x040fe40002781670 */
[C---:B------:R-:W-:Y:S02]  /*6c90*/  ISETP.LT.OR P6, PT, R138.reuse, 0x19, P6 ;  /* 0x000000198a00780c */ /* 0x040fe400037c1670 */
        /* <DEDUP_REMOVED lines=57> */
[----:B------:R-:W-:-:S02]  /*7030*/  PLOP3.LUT P5, PT, PT, PT, UP1, 0x40, 0x0 ;  /* 0x000000000000781c */ /* 0x000fc40003fae818 */
[C---:B------:R-:W-:Y:S02]  /*7040*/  ISETP.LT.OR P4, PT, R138.reuse, 0x62, P4 ;  /* 0x000000628a00780c */ /* 0x040fe40002781670 */
[C---:B------:R-:W-:Y:S02]  /*7050*/  ISETP.LT.OR P6, PT, R138.reuse, 0x69, P6 ;  /* 0x000000698a00780c */ /* 0x040fe400037c1670 */
[----:B------:R-:W-:Y:S02]  /*7060*/  ISETP.LT.OR P3, PT, R138, 0x6a, P3 ;  /* 0x0000006a8a00780c */ /* 0x000fe40001f61670 */
[----:B------:R-:W-:Y:S02]  /*7070*/  FSEL R72, R72, -INF , !P4 ;  /* 0xff80000048487808 */ /* 0x000fe40006000000 */
[----:B------:R-:W-:Y:S02]  /*7080*/  FSEL R75, R75, -INF , !P6 ;  /* 0xff8000004b4b7808 */ /* 0x000fe40007000000 */
[----:B------:R-:W-:-:S02]  /*7090*/  FSEL R76, R76, -INF , !P3 ;  /* 0xff8000004c4c7808 */ /* 0x000fc40005800000 */
[C---:B------:R-:W-:Y:S02]  /*70a0*/  ISETP.GT.AND P4, PT, R137.reuse, 0x71, P2 ;  /* 0x000000718900780c */ /* 0x040fe40001784270 */
[C---:B------:R-:W-:Y:S02]  /*70b0*/  ISETP.GT.AND P6, PT, R137.reuse, 0x78, P2 ;  /* 0x000000788900780c */ /* 0x040fe400017c4270 */
[----:B------:R-:W-:Y:S02]  /*70c0*/  ISETP.GT.AND P3, PT, R137, 0x79, P2 ;  /* 0x000000798900780c */ /* 0x000fe40001764270 */
[C---:B------:R-:W-:Y:S02]  /*70d0*/  ISETP.LT.OR P4, PT, R138.reuse, 0x72, P4 ;  /* 0x000000728a00780c */ /* 0x040fe40002781670 */
[C---:B------:R-:W-:Y:S02]  /*70e0*/  ISETP.LT.OR P6, PT, R138.reuse, 0x79, P6 ;  /* 0x000000798a00780c */ /* 0x040fe400037c1670 */
[----:B------:R-:W-:-:S02]  /*70f0*/  ISETP.LT.OR P3, PT, R138, 0x7a, P3 ;  /* 0x0000007a8a00780c */ /* 0x000fc40001f61670 */
[----:B------:R-:W-:Y:S02]  /*7100*/  FSEL R80, R80, -INF , !P4 ;  /* 0xff80000050507808 */ /* 0x000fe40006000000 */
[----:B------:R-:W-:Y:S02]  /*7110*/  FSEL R84, R84, -INF , !P6 ;  /* 0xff80000054547808 */ /* 0x000fe40007000000 */
[----:B------:R-:W-:Y:S01]  /*7120*/  FSEL R136, R136, -INF , !P3 ;  /* 0xff80000088887808 */ /* 0x000fe20005800000 */
[----:B------:R-:W-:Y:S06]  /*7130*/  @P5 BRA `(.L_x_886) ;  /* 0x00000000005c5947 */ /* 0x000fec0003800000 */
[----:B------:R-:W-:Y:S01]  /*7140*/  IMAD R56, R18, UR31, R57 ;  /* 0x0000001f12387c24 */ /* 0x000fe2000f8e0239 */
        /* <DEDUP_REMOVED lines=12> */
.L_x_888:
[----:B------:R-:W-:-:S05]  /*7210*/  IMAD.U32 R141, RZ, RZ, UR29 ;  /* 0x0000001dff8d7e24 */ /* 0x000fca000f8e00ff */
[----:B------:R-:W-:-:S13]  /*7220*/  ISETP.NE.AND P3, PT, R141, 0x1, PT ;  /* 0x000000018d00780c */ /* 0x000fda0003f65270 */
[----:B------:R-:W0:Y:S02]  /*7230*/  @P3 LDC.64 R56, c[0x0][0x9e8] ;  /* 0x00027a00ff383b82 */ /* 0x000e240000000a00 */
[----:B0-----:R-:W-:-:S05]  /*7240*/  @P3 IMAD.HI.U32 R56, R137, R56, RZ ;  /* 0x0000003889383227 */ /* 0x001fca00078e00ff */
[----:B------:R-:W-:-:S07]  /*7250*/  @P3 SHF.R.U32.HI R137, RZ, R57, R56 ;  /* 0x00000039ff893219 */ /* 0x000fce0000011638 */
.L_x_889:
[----:B------:R-:W-:Y:S05]  /*7260*/  BSYNC B0 ;  /* 0x0000000000007941 */ /* 0x000fea0003800000 */
.L_x_887:
[----:B------:R-:W-:-:S04]  /*7270*/  IMAD R86, R137, R141, -R86 ;  /* 0x0000008d89567224 */ /* 0x000fc800078e0a56 */
[----:B------:R-:W-:-:S05]  /*7280*/  IMAD R86, R3, -0x2, R86 ;  /* 0xfffffffe03567824 */ /* 0x000fca00078e0256 */
[----:B------:R-:W-:Y:S02]  /*7290*/  VIADDMNMX R140, R86, R141, R140, PT ;  /* 0x0000008d568c7246 */ /* 0x000fe4000380018c */
[----:B------:R-:W-:-:S07]  /*72a0*/  VIMNMX R139, R139, R86, !PT ;  /* 0x000000568b8b7248 */ /* 0x000fce0007fe0100 */
.L_x_886:
[----:B------:R-:W-:Y:S01]  /*72b0*/  FMNMX.FTZ R57, R15, R14, !PT ;  /* 0x0000000e0f397209 */ /* 0x000fe20007810000 */
[----:B------:R-:W-:Y:S01]  /*72c0*/  UMOV UR10, UR30 ;  /* 0x0000001e000a7c82 */ /* 0x000fe20008000000 */
[----:B------:R-:W-:Y:S01]  /*72d0*/  ISETP.GT.AND P5, PT, R139, 0x8, P2 ;  /* 0x000000088b00780c */ /* 0x000fe200017a4270 */
[----:B------:R-:W-:Y:S01]  /*72e0*/  UMOV UR40, UR5 ;  /* 0x0000000500287c82 */ /* 0x000fe20008000000 */
[----:B------:R-:W-:Y:S02]  /*72f0*/  FMNMX.FTZ R56, R20, R57, !PT ;  /* 0x0000003914387209 */ /* 0x000fe40007810000 */
[----:B------:R-:W-:Y:S02]  /*7300*/  ISETP.LT.OR P5, PT, R140, 0x9, P5 ;  /* 0x000000098c00780c */ /* 0x000fe40002fa1670 */
[----:B------:R-:W-:Y:S02]  /*7310*/  FMNMX.FTZ R57, R25, R56, !PT ;  /* 0x0000003819397209 */ /* 0x000fe40007810000 */
[----:B------:R-:W-:-:S02]  /*7320*/  FSEL R27, R27, -INF , !P5 ;  /* 0xff8000001b1b7808 */ /* 0x000fc40006800000 */
[----:B------:R-:W-:Y:S02]  /*7330*/  FMNMX.FTZ R56, R26, R57, !PT ;  /* 0x000000391a387209 */ /* 0x000fe40007810000 */
[----:B------:R-:W-:Y:S02]  /*7340*/  ISETP.GT.AND P5, PT, R139, 0x11, P2 ;  /* 0x000000118b00780c */ /* 0x000fe400017a4270 */
        /* <DEDUP_REMOVED lines=11> */
[----:B------:R-:W-:Y:S02]  /*7400*/  ISETP.GT.AND P5, PT, R139, RZ, P2 ;  /* 0x000000ff8b00720c */ /* 0x000fe400017a4270 */
[----:B------:R-:W-:Y:S02]  /*7410*/  FMNMX.FTZ R57, R41, R56, !PT ;  /* 0x0000003829397209 */ /* 0x000fe40007810000 */
[----:B------:R-:W-:Y:S02]  /*7420*/  ISETP.GT.AND P4, PT, R139, 0x1, P2 ;  /* 0x000000018b00780c */ /* 0x000fe40001784270 */
[----:B------:R-:W-:Y:S02]  /*7430*/  FMNMX.FTZ R56, R42, R57, !PT ;  /* 0x000000392a387209 */ /* 0x000fe40007810000 */
[----:B------:R-:W-:-:S02]  /*7440*/  ISETP.LT.OR P5, PT, R140, 0x1, P5 ;  /* 0x000000018c00780c */ /* 0x000fc40002fa1670 */
[----:B------:R-:W-:Y:S02]  /*7450*/  FMNMX.FTZ R57, R45, R56, !PT ;  /* 0x000000382d397209 */ /* 0x000fe40007810000 */
[----:B------:R-:W-:Y:S02]  /*7460*/  ISETP.GT.AND P3, PT, R139, 0x9, P2 ;  /* 0x000000098b00780c */ /* 0x000fe40001764270 */
[----:B------:R-:W-:Y:S02]  /*7470*/  FMNMX.FTZ R56, R46, R57, !PT ;  /* 0x000000392e387209 */ /* 0x000fe40007810000 */
[C---:B------:R-:W-:Y:S02]  /*7480*/  ISETP.LT.OR P4, PT, R140.reuse, 0x2, P4 ;  /* 0x000000028c00780c */ /* 0x040fe40002781670 */
[----:B------:R-:W-:Y:S02]  /*7490*/  FMNMX.FTZ R57, R49, R56, !PT ;  /* 0x0000003831397209 */ /* 0x000fe40007810000 */
[----:B------:R-:W-:-:S02]  /*74a0*/  ISETP.LT.OR P3, PT, R140, 0xa, P3 ;  /* 0x0000000a8c00780c */ /* 0x000fc40001f61670 */
[----:B------:R-:W-:Y:S02]  /*74b0*/  FMNMX.FTZ R56, R50, R57, !PT ;  /* 0x0000003932387209 */ /* 0x000fe40007810000 */
[----:B------:R-:W-:Y:S02]  /*74c0*/  FSEL R24, R24, -INF , !P4 ;  /* 0xff80000018187808 */ /* 0x000fe40006000000 */
[----:B------:R-:W-:Y:S02]  /*74d0*/  FMNMX.FTZ R57, R53, R56, !PT ;  /* 0x0000003835397209 */ /* 0x000fe40007810000 */
[----:B------:R-:W-:Y:S02]  /*74e0*/  ISETP.GT.AND P4, PT, R139, 0x10, P2 ;  /* 0x000000108b00780c */ /* 0x000fe40001784270 */
        /* <DEDUP_REMOVED lines=29> */
[----:B------:R-:W-:-:S03]  /*76c0*/  ISETP.GT.AND P4, PT, R139, 0x48, P2 ;  /* 0x000000488b00780c */ /* 0x000fc60001784270 */
[----:B------:R-:W0:Y:S01]  /*76d0*/  SHFL.BFLY PT, R56, R57, 0x2, 0x1f ;  /* 0x0c401f0039387f89 */ /* 0x000e2200000e0000 */
[----:B------:R-:W-:-:S04]  /*76e0*/  ISETP.LT.OR P4, PT, R140, 0x49, P4 ;  /* 0x000000498c00780c */ /* 0x000fc80002781670 */
[----:B------:R-:W-:Y:S02]  /*76f0*/  FSEL R61, R61, -INF , !P4 ;  /* 0xff8000003d3d7808 */ /* 0x000fe40006000000 */
[----:B------:R-:W-:-:S04]  /*7700*/  ISETP.GT.AND P4, PT, R139, 0x51, P2 ;  /* 0x000000518b00780c */ /* 0x000fc80001784270 */
[----:B------:R-:W-:-:S04]  /*7710*/  ISETP.LT.OR P4, PT, R140, 0x52, P4 ;  /* 0x000000528c00780c */ /* 0x000fc80002781670 */
[----:B------:R-:W-:Y:S02]  /*7720*/  FSEL R66, R66, -INF , !P4 ;  /* 0xff80000042427808 */ /* 0x000fe40006000000 */
[----:B------:R-:W-:-:S04]  /*7730*/  ISETP.GT.AND P4, PT, R139, 0x60, P2 ;  /* 0x000000608b00780c */ /* 0x000fc80001784270 */
[C---:B------:R-:W-:Y:S02]  /*7740*/  ISETP.LT.OR P4, PT, R140.reuse, 0x61, P4 ;  /* 0x000000618c00780c */ /* 0x040fe40002781670 */
[----:B0-----:R-:W-:Y:S02]  /*7750*/  FMNMX.FTZ R86, R57, R56, !PT ;  /* 0x0000003839567209 */ /* 0x001fe40007810000 */
[----:B------:R-:W-:Y:S02]  /*7760*/  FSEL R73, R73, -INF , !P4 ;  /* 0xff80000049497808 */ /* 0x000fe40006000000 */
[----:B------:R-:W-:Y:S01]  /*7770*/  ISETP.GT.AND P4, PT, R139, 0x69, P2 ;  /* 0x000000698b00780c */ /* 0x000fe20001784270 */
[----:B------:R-:W0:Y:S03]  /*7780*/  SHFL.BFLY PT, R137, R86, 0x1, 0x1f ;  /* 0x0c201f0056897f89 */ /* 0x000e2600000e0000 */
[----:B------:R-:W-:-:S02]  /*7790*/  ISETP.LT.OR P4, PT, R140, 0x6a, P4 ;  /* 0x0000006a8c00780c */ /* 0x000fc40002781670 */
[----:B0-----:R-:W-:-:S04]  /*77a0*/  FMNMX.FTZ R56, R86, R137, !PT ;  /* 0x0000008956387209 */ /* 0x001fc80007810000 */
[C---:B------:R-:W-:Y:S01]  /*77b0*/  FSETP.NEU.FTZ.AND P6, PT, R56.reuse, -INF , PT ;  /* 0xff8000003800780b */ /* 0x040fe20003fdd000 */
[----:B------:R-:W-:-:S05]  /*77c0*/  FMUL.FTZ R137, R56, UR10 ;  /* 0x0000000a38897c20 */ /* 0x000fca0008410000 */
[----:B------:R-:W-:-:S05]  /*77d0*/  FSEL R57, R137, RZ, P6 ;  /* 0x000000ff89397208 */ /* 0x000fca0003000000 */
[--C-:B------:R-:W-:Y:S01]  /*77e0*/  FFMA.FTZ R137, R20, UR10, -R57.reuse ;  /* 0x0000000a14897c23 */ /* 0x100fe20008010839 */
[--C-:B------:R-:W-:Y:S01]  /*77f0*/  FFMA.FTZ R20, R25, UR10, -R57.reuse ;  /* 0x0000000a19147c23 */ /* 0x100fe20008010839 */
[--C-:B------:R-:W-:Y:S01]  /*7800*/  FFMA.FTZ R25, R26, UR10, -R57.reuse ;  /* 0x0000000a1a197c23 */ /* 0x100fe20008010839 */
[----:B------:R-:W-:Y:S01]  /*7810*/  FSEL R26, R23, -INF , !P5 ;  /* 0xff800000171a7808 */ /* 0x000fe20006800000 */
[--C-:B------:R-:W-:Y:S01]  /*7820*/  FFMA.FTZ R86, R15, UR10, -R57.reuse ;  /* 0x0000000a0f567c23 */ /* 0x100fe20008010839 */
[--C-:B------:R-:W-:Y:S01]  /*7830*/  FFMA.FTZ R138, R29, UR10, -R57.reuse ;  /* 0x0000000a1d8a7c23 */ /* 0x100fe20008010839 */
[----:B------:R-:W-:Y:S01]  /*7840*/  FSEL R15, R28, -INF , !P3 ;  /* 0xff8000001c0f7808 */ /* 0x000fe20005800000 */
[--C-:B------:R-:W-:Y:S01]  /*7850*/  FFMA.FTZ R141, R53, UR10, -R57.reuse ;  /* 0x0000000a358d7c23 */ /* 0x100fe20008010839 */
[----:B------:R-:W-:Y:S01]  /*7860*/  FMNMX.FTZ R29, R26, R21, !PT ;  /* 0x000000151a1d7209 */ /* 0x000fe20007810000 */
[----:B------:R0:W-:Y:S01]  /*7870*/  MUFU.EX2 R28, R86 ;  /* 0x00000056001c7308 */ /* 0x0001e20000000800 */
[----:B------:R-:W-:Y:S01]  /*7880*/  ISETP.GT.AND P3, PT, R139, 0x18, P2 ;  /* 0x000000188b00780c */ /* 0x000fe20001764270 */
[--C-:B------:R-:W-:Y:S01]  /*7890*/  FFMA.FTZ R30, R30, UR10, -R57.reuse ;  /* 0x0000000a1e1e7c23 */ /* 0x100fe20008010839 */
[--C-:B------:R-:W-:Y:S01]  /*78a0*/  FFMA.FTZ R34, R34, UR10, -R57.reuse ;  /* 0x0000000a22227c23 */ /* 0x100fe20008010839 */
[--C-:B------:R-:W-:Y:S01]  /*78b0*/  FFMA.FTZ R38, R38, UR10, -R57.reuse ;  /* 0x0000000a26267c23 */ /* 0x100fe20008010839 */
[----:B------:R-:W-:Y:S01]  /*78c0*/  ISETP.LT.OR P3, PT, R140, 0x19, P3 ;  /* 0x000000198c00780c */ /* 0x000fe20001f61670 */
[--C-:B------:R-:W-:Y:S01]  /*78d0*/  FFMA.FTZ R42, R42, UR10, -R57.reuse ;  /* 0x0000000a2a2a7c23 */ /* 0x100fe20008010839 */
[--C-:B------:R-:W-:Y:S01]  /*78e0*/  FFMA.FTZ R46, R46, UR10, -R57.reuse ;  /* 0x0000000a2e2e7c23 */ /* 0x100fe20008010839 */
[----:B------:R1:W-:Y:S01]  /*78f0*/  MUFU.EX2 R23, R138 ;  /* 0x0000008a00177308 */ /* 0x0003e20000000800 */
[----:B0-----:R-:W-:Y:S01]  /*7900*/  FMNMX.FTZ R86, R24, R29, !PT ;  /* 0x0000001d18567209 */ /* 0x001fe20007810000 */
[--C-:B------:R-:W-:Y:S01]  /*7910*/  FFMA.FTZ R29, R33, UR10, -R57.reuse ;  /* 0x0000000a211d7c23 */ /* 0x100fe20008010839 */
[----:B------:R-:W-:Y:S01]  /*7920*/  FSEL R35, R35, -INF , !P3 ;  /* 0xff80000023237808 */ /* 0x000fe20005800000 */
[--C-:B------:R-:W-:Y:S01]  /*7930*/  FFMA.FTZ R50, R50, UR10, -R57.reuse ;  /* 0x0000000a32327c23 */ /* 0x100fe20008010839 */
[----:B------:R-:W-:Y:S01]  /*7940*/  FMNMX.FTZ R86, R27, R86, !PT ;  /* 0x000000561b567209 */ /* 0x000fe20007810000 */
[--C-:B------:R-:W-:Y:S01]  /*7950*/  FFMA.FTZ R54, R54, UR10, -R57.reuse ;  /* 0x0000000a36367c23 */ /* 0x100fe20008010839 */
[----:B------:R-:W-:Y:S01]  /*7960*/  ISETP.GT.AND P3, PT, R139, 0x21, P2 ;  /* 0x000000218b00780c */ /* 0x000fe20001764270 */
[--C-:B------:R-:W-:Y:S01]  /*7970*/  FFMA.FTZ R60, R60, UR10, -R57.reuse ;  /* 0x0000000a3c3c7c23 */ /* 0x100fe20008010839 */
[----:B------:R-:W-:Y:S01]  /*7980*/  FMNMX.FTZ R86, R15, R86, !PT ;  /* 0x000000560f567209 */ /* 0x000fe20007810000 */
[--C-:B-1----:R-:W-:Y:S01]  /*7990*/  FFMA.FTZ R138, R37, UR10, -R57.reuse ;  /* 0x0000000a258a7c23 */ /* 0x102fe20008010839 */
[----:B------:R-:W-:Y:S01]  /*79a0*/  ISETP.LT.OR P3, PT, R140, 0x22, P3 ;  /* 0x000000228c00780c */ /* 0x000fe20001f61670 */
[--C-:B------:R-:W-:Y:S01]  /*79b0*/  FFMA.FTZ R64, R64, UR10, -R57.reuse ;  /* 0x0000000a40407c23 */ /* 0x100fe20008010839 */
[----:B------:R-:W-:Y:S01]  /*79c0*/  FMNMX.FTZ R33, R31, R86, !PT ;  /* 0x000000561f217209 */ /* 0x000fe20007810000 */
[--C-:B------:R-:W-:Y:S01]  /*79d0*/  FFMA.FTZ R68, R68, UR10, -R57.reuse ;  /* 0x0000000a44447c23 */ /* 0x100fe20008010839 */
[----:B------:R-:W-:Y:S01]  /*79e0*/  FSEL R40, R40, -INF , !P3 ;  /* 0xff80000028287808 */ /* 0x000fe20005800000 */
[--C-:B------:R-:W-:Y:S01]  /*79f0*/  FFMA.FTZ R72, R72, UR10, -R57.reuse ;  /* 0x0000000a48487c23 */ /* 0x100fe20008010839 */
[----:B------:R-:W-:Y:S01]  /*7a00*/  FMNMX.FTZ R86, R32, R33, !PT ;  /* 0x0000002120567209 */ /* 0x000fe20007810000 */
[--C-:B------:R-:W-:Y:S01]  /*7a10*/  FFMA.FTZ R76, R76, UR10, -R57.reuse ;  /* 0x0000000a4c4c7c23 */ /* 0x100fe20008010839 */
[----:B------:R-:W-:Y:S01]  /*7a20*/  ISETP.GT.AND P3, PT, R139, 0x29, P2 ;  /* 0x000000298b00780c */ /* 0x000fe20001764270 */
[----:B------:R-:W-:Y:S01]  /*7a30*/  FFMA.FTZ R136, R136, UR10, -R57 ;  /* 0x0000000a88887c23 */ /* 0x000fe20008010839 */
[----:B------:R-:W-:Y:S01]  /*7a40*/  FMNMX.FTZ R33, R35, R86, !PT ;  /* 0x0000005623217209 */ /* 0x000fe20007810000 */
[----:B------:R-:W-:Y:S01]  /*7a50*/  MUFU.EX2 R137, R137 ;  /* 0x0000008900897308 */ /* 0x000fe20000000800 */
[----:B------:R-:W-:-:S02]  /*7a60*/  ISETP.LT.OR P5, PT, R140, 0x2a, P3 ;  /* 0x0000002a8c00780c */ /* 0x000fc40001fa1670 */
[----:B------:R-:W-:Y:S02]  /*7a70*/  FMNMX.FTZ R86, R36, R33, !PT ;  /* 0x0000002124567209 */ /* 0x000fe40007810000 */
[----:B------:R-:W-:Y:S02]  /*7a80*/  ISETP.GT.AND P3, PT, R139, 0x31, P2 ;  /* 0x000000318b00780c */ /* 0x000fe40001764270 */
[----:B------:R-:W-:Y:S01]  /*7a90*/  FMNMX.FTZ R37, R39, R86, !PT ;  /* 0x0000005627257209 */ /* 0x000fe20007810000 */
[----:B------:R0:W-:Y:S01]  /*7aa0*/  MUFU.EX2 R33, R138 ;  /* 0x0000008a00217308 */ /* 0x0001e20000000800 */
[----:B------:R-:W-:Y:S02]  /*7ab0*/  FSEL R44, R44, -INF , !P5 ;  /* 0xff8000002c2c7808 */ /* 0x000fe40006800000 */
[----:B------:R-:W-:Y:S02]  /*7ac0*/  FMNMX.FTZ R86, R40, R37, !PT ;  /* 0x0000002528567209 */ /* 0x000fe40007810000 */
[----:B------:R-:W-:-:S02]  /*7ad0*/  ISETP.GT.AND P5, PT, R139, 0x38, P2 ;  /* 0x000000388b00780c */ /* 0x000fc400017a4270 */
[----:B------:R-:W-:Y:S01]  /*7ae0*/  FMNMX.FTZ R37, R43, R86, !PT ;  /* 0x000000562b257209 */ /* 0x000fe20007810000 */
[----:B------:R-:W-:Y:S01]  /*7af0*/  MUFU.EX2 R20, R20 ;  /* 0x0000001400147308 */ /* 0x000fe20000000800 */
[----:B------:R-:W-:Y:S01]  /*7b00*/  ISETP.LT.OR P3, PT, R140, 0x32, P3 ;  /* 0x000000328c00780c */ /* 0x000fe20001f61670 */
[----:B0-----:R-:W-:Y:S01]  /*7b10*/  FFMA.FTZ R138, R41, UR10, -R57 ;  /* 0x0000000a298a7c23 */ /* 0x001fe20008010839 */
[----:B------:R-:W-:Y:S02]  /*7b20*/  FMNMX.FTZ R86, R44, R37, !PT ;  /* 0x000000252c567209 */ /* 0x000fe40007810000 */
[----:B------:R-:W-:Y:S02]  /*7b30*/  FSEL R48, R48, -INF , !P3 ;  /* 0xff80000030307808 */ /* 0x000fe40005800000 */
[----:B------:R-:W-:Y:S01]  /*7b40*/  ISETP.LT.OR P5, PT, R140, 0x39, P5 ;  /* 0x000000398c00780c */ /* 0x000fe20002fa1670 */
[----:B------:R0:W-:Y:S01]  /*7b50*/  MUFU.EX2 R37, R138 ;  /* 0x0000008a00257308 */ /* 0x0001e20000000800 */
[----:B------:R-:W-:-:S02]  /*7b60*/  FMNMX.FTZ R41, R47, R86, !PT ;  /* 0x000000562f297209 */ /* 0x000fc40007810000 */
[----:B------:R-:W-:Y:S02]  /*7b70*/  ISETP.GT.AND P3, PT, R139, 0x40, P2 ;  /* 0x000000408b00780c */ /* 0x000fe40001764270 */
[----:B------:R-:W-:Y:S02]  /*7b80*/  FSEL R51, R51, -INF , !P5 ;  /* 0xff80000033337808 */ /* 0x000fe40006800000 */
[----:B------:R-:W-:Y:S01]  /*7b90*/  FMNMX.FTZ R86, R48, R41, !PT ;  /* 0x0000002930567209 */ /* 0x000fe20007810000 */
[----:B------:R-:W-:Y:S01]  /*7ba0*/  MUFU.EX2 R25, R25 ;  /* 0x0000001900197308 */ /* 0x000fe20000000800 */
[----:B------:R-:W-:Y:S01]  /*7bb0*/  ISETP.GT.AND P5, PT, R139, 0x41, P2 ;  /* 0x000000418b00780c */ /* 0x000fe200017a4270 */
[----:B0-----:R-:W-:Y:S01]  /*7bc0*/  FFMA.FTZ R138, R45, UR10, -R57 ;  /* 0x0000000a2d8a7c23 */ /* 0x001fe20008010839 */
[----:B------:R-:W-:Y:S02]  /*7bd0*/  ISETP.LT.OR P3, PT, R140, 0x41, P3 ;  /* 0x000000418c00780c */ /* 0x000fe40001f61670 */
[----:B------:R-:W-:-:S02]  /*7be0*/  FMNMX.FTZ R41, R51, R86, !PT ;  /* 0x0000005633297209 */ /* 0x000fc40007810000 */
[----:B------:R-:W-:Y:S01]  /*7bf0*/  ISETP.LT.OR P5, PT, R140, 0x42, P5 ;  /* 0x000000428c00780c */ /* 0x000fe20002fa1670 */
[----:B------:R-:W-:Y:S01]  /*7c00*/  MUFU.EX2 R30, R30 ;  /* 0x0000001e001e7308 */ /* 0x000fe20000000800 */
[----:B------:R-:W-:Y:S02]  /*7c10*/  FSEL R55, R55, -INF , !P3 ;  /* 0xff80000037377808 */ /* 0x000fe40005800000 */
[----:B------:R-:W-:Y:S02]  /*7c20*/  FMNMX.FTZ R86, R52, R41, !PT ;  /* 0x0000002934567209 */ /* 0x000fe40007810000 */
[----:B------:R-:W-:Y:S02]  /*7c30*/  ISETP.GT.AND P3, PT, R139, 0x49, P2 ;  /* 0x000000498b00780c */ /* 0x000fe40001764270 */
[----:B------:R-:W-:Y:S01]  /*7c40*/  FSEL R58, R58, -INF , !P5 ;  /* 0xff8000003a3a7808 */ /* 0x000fe20006800000 */
[----:B------:R0:W-:Y:S01]  /*7c50*/  MUFU.EX2 R41, R138 ;  /* 0x0000008a00297308 */ /* 0x0001e20000000800 */
[----:B------:R-:W-:-:S02]  /*7c60*/  FMNMX.FTZ R45, R55, R86, !PT ;  /* 0x00000056372d7209 */ /* 0x000fc40007810000 */
[----:B------:R-:W-:Y:S02]  /*7c70*/  ISETP.GT.AND P5, PT, R139, 0x50, P2 ;  /* 0x000000508b00780c */ /* 0x000fe400017a4270 */
[----:B------:R-:W-:Y:S02]  /*7c80*/  ISETP.LT.OR P3, PT, R140, 0x4a, P3 ;  /* 0x0000004a8c00780c */ /* 0x000fe40001f61670 */
[----:B------:R-:W-:Y:S01]  /*7c90*/  FMNMX.FTZ R86, R58, R45, !PT ;  /* 0x0000002d3a567209 */ /* 0x000fe20007810000 */
[----:B------:R-:W-:Y:S01]  /*7ca0*/  MUFU.EX2 R29, R29 ;  /* 0x0000001d001d7308 */ /* 0x000fe20000000800 */
[----:B------:R-:W-:Y:S01]  /*7cb0*/  FSEL R62, R62, -INF , !P3 ;  /* 0xff8000003e3e7808 */ /* 0x000fe20005800000 */
[----:B0-----:R-:W-:Y:S01]  /*7cc0*/  FFMA.FTZ R138, R49, UR10, -R57 ;  /* 0x0000000a318a7c23 */ /* 0x001fe20008010839 */
[----:B------:R-:W-:Y:S02]  /*7cd0*/  ISETP.LT.OR P5, PT, R140, 0x51, P5 ;  /* 0x000000518c00780c */ /* 0x000fe40002fa1670 */
[----:B------:R-:W-:-:S02]  /*7ce0*/  FMNMX.FTZ R45, R61, R86, !PT ;  /* 0x000000563d2d7209 */ /* 0x000fc40007810000 */
[----:B------:R-:W-:Y:S01]  /*7cf0*/  ISETP.GT.AND P3, PT, R139, 0x58, P2 ;  /* 0x000000588b00780c */ /* 0x000fe20001764270 */
[----:B------:R-:W-:Y:S01]  /*7d00*/  MUFU.EX2 R34, R34 ;  /* 0x0000002200227308 */ /* 0x000fe20000000800 */
[----:B------:R-:W-:Y:S02]  /*7d10*/  FSEL R65, R65, -INF , !P5 ;  /* 0xff80000041417808 */ /* 0x000fe40006800000 */
[----:B------:R-:W-:Y:S02]  /*7d20*/  FMNMX.FTZ R86, R62, R45, !PT ;  /* 0x0000002d3e567209 */ /* 0x000fe40007810000 */
[----:B------:R-:W-:Y:S02]  /*7d30*/  ISETP.GT.AND P5, PT, R139, 0x59, P2 ;  /* 0x000000598b00780c */ /* 0x000fe400017a4270 */
[----:B------:R-:W-:Y:S01]  /*7d40*/  ISETP.LT.OR P3, PT, R140, 0x59, P3 ;  /* 0x000000598c00780c */ /* 0x000fe20001f61670 */
[----:B------:R0:W-:Y:S01]  /*7d50*/  MUFU.EX2 R45, R138 ;  /* 0x0000008a002d7308 */ /* 0x0001e20000000800 */
[----:B------:R-:W-:-:S02]  /*7d60*/  FMNMX.FTZ R49, R65, R86, !PT ;  /* 0x0000005641317209 */ /* 0x000fc40007810000 */
[----:B------:R-:W-:Y:S02]  /*7d70*/  ISETP.LT.OR P5, PT, R140, 0x5a, P5 ;  /* 0x0000005a8c00780c */ /* 0x000fe40002fa1670 */
[----:B------:R-:W-:Y:S02]  /*7d80*/  FSEL R69, R69, -INF , !P3 ;  /* 0xff80000045457808 */ /* 0x000fe40005800000 */
[----:B------:R-:W-:Y:S01]  /*7d90*/  FMNMX.FTZ R86, R66, R49, !PT ;  /* 0x0000003142567209 */ /* 0x000fe20007810000 */
[----:B------:R-:W-:Y:S01]  /*7da0*/  MUFU.EX2 R38, R38 ;  /* 0x0000002600267308 */ /* 0x000fe20000000800 */
[----:B------:R-:W-:Y:S02]  /*7db0*/  ISETP.GT.AND P3, PT, R139, 0x61, P2 ;  /* 0x000000618b00780c */ /* 0x000fe40001764270 */
[----:B------:R-:W-:Y:S02]  /*7dc0*/  FSEL R70, R70, -INF , !P5 ;  /* 0xff80000046467808 */ /* 0x000fe40006800000 */
[----:B------:R-:W-:-:S02]  /*7dd0*/  FMNMX.FTZ R49, R69, R86, !PT ;  /* 0x0000005645317209 */ /* 0x000fc40007810000 */
[----:B------:R-:W-:Y:S01]  /*7de0*/  ISETP.GT.AND P5, PT, R139, 0x68, P2 ;  /* 0x000000688b00780c */ /* 0x000fe200017a4270 */
[----:B------:R-:W-:Y:S01]  /*7df0*/  MUFU.EX2 R42, R42 ;  /* 0x0000002a002a7308 */ /* 0x000fe20000000800 */
[----:B------:R-:W-:Y:S02]  /*7e00*/  ISETP.LT.OR P3, PT, R140, 0x62, P3 ;  /* 0x000000628c00780c */ /* 0x000fe40001f61670 */
[----:B0-----:R-:W-:Y:S02]  /*7e10*/  FMNMX.FTZ R138, R70, R49, !PT ;  /* 0x00000031468a7209 */ /* 0x001fe40007810000 */
[----:B------:R-:W-:Y:S02]  /*7e20*/  FSEL R74, R74, -INF , !P3 ;  /* 0xff8000004a4a7808 */ /* 0x000fe40005800000 */
[----:B------:R-:W-:Y:S01]  /*7e30*/  ISETP.LT.OR P5, PT, R140, 0x69, P5 ;  /* 0x000000698c00780c */ /* 0x000fe20002fa1670 */
[----:B------:R-:W-:Y:S01]  /*7e40*/  MUFU.EX2 R49, R141 ;  /* 0x0000008d00317308 */ /* 0x000fe20000000800 */
[----:B------:R-:W-:-:S02]  /*7e50*/  FMNMX.FTZ R53, R73, R138, !PT ;  /* 0x0000008a49357209 */ /* 0x000fc40007810000 */
[----:B------:R-:W-:Y:S02]  /*7e60*/  ISETP.GT.AND P3, PT, R139, 0x70, P2 ;  /* 0x000000708b00780c */ /* 0x000fe40001764270 */
[----:B------:R-:W-:Y:S01]  /*7e70*/  FSEL R86, R77, -INF , !P5 ;  /* 0xff8000004d567808 */ /* 0x000fe20006800000 */
[----:B------:R-:W-:Y:S01]  /*7e80*/  FFMA.FTZ R77, R59, UR10, -R57 ;  /* 0x0000000a3b4d7c23 */ /* 0x000fe20008010839 */
[----:B------:R-:W-:Y:S01]  /*7e90*/  FMNMX.FTZ R53, R74, R53, !PT ;  /* 0x000000354a357209 */ /* 0x000fe20007810000 */
[----:B------:R-:W-:Y:S01]  /*7ea0*/  MUFU.EX2 R46, R46 ;  /* 0x0000002e002e7308 */ /* 0x000fe20000000800 */
[----:B------:R-:W-:Y:S02]  /*7eb0*/  ISETP.GT.AND P5, PT, R139, 0x71, P2 ;  /* 0x000000718b00780c */ /* 0x000fe400017a4270 */
[----:B------:R-:W-:Y:S02]  /*7ec0*/  FSEL R138, R78, -INF , !P4 ;  /* 0xff8000004e8a7808 */ /* 0x000fe40006000000 */
[----:B------:R-:W-:-:S02]  /*7ed0*/  ISETP.LT.OR P3, PT, R140, 0x71, P3 ;  /* 0x000000718c00780c */ /* 0x000fc40001f61670 */
[----:B------:R-:W-:Y:S01]  /*7ee0*/  FMNMX.FTZ R53, R86, R53, !PT ;  /* 0x0000003556357209 */ /* 0x000fe20007810000 */
[----:B------:R-:W-:Y:S01]  /*7ef0*/  MUFU.EX2 R50, R50 ;  /* 0x0000003200327308 */ /* 0x000fe20000000800 */
[----:B------:R-:W-:Y:S02]  /*7f00*/  ISETP.GT.AND P4, PT, R139, 0x78, P2 ;  /* 0x000000788b00780c */ /* 0x000fe40001784270 */
[----:B------:R-:W-:Y:S02]  /*7f10*/  ISETP.LT.OR P5, PT, R140, 0x72, P5 ;  /* 0x000000728c00780c */ /* 0x000fe40002fa1670 */
[----:B------:R-:W-:Y:S02]  /*7f20*/  FSEL R81, R81, -INF , !P3 ;  /* 0xff80000051517808 */ /* 0x000fe40005800000 */
[----:B------:R-:W-:Y:S01]  /*7f30*/  FMNMX.FTZ R78, R138, R53, !PT ;  /* 0x000000358a4e7209 */ /* 0x000fe20007810000 */
[----:B------:R-:W-:Y:S01]  /*7f40*/  MUFU.EX2 R54, R54 ;  /* 0x0000003600367308 */ /* 0x000fe20000000800 */
[----:B------:R-:W-:-:S02]  /*7f50*/  ISETP.GT.AND P2, PT, R139, 0x79, P2 ;  /* 0x000000798b00780c */ /* 0x000fc40001744270 */
[----:B------:R-:W-:Y:S02]  /*7f60*/  ISETP.LT.OR P4, PT, R140, 0x79, P4 ;  /* 0x000000798c00780c */ /* 0x000fe40002781670 */
[----:B------:R-:W-:Y:S02]  /*7f70*/  FSEL R82, R82, -INF , !P5 ;  /* 0xff80000052527808 */ /* 0x000fe40006800000 */
[----:B------:R-:W-:Y:S01]  /*7f80*/  FMNMX.FTZ R59, R81, R78, !PT ;  /* 0x0000004e513b7209 */ /* 0x000fe20007810000 */
[----:B------:R0:W-:Y:S01]  /*7f90*/  MUFU.EX2 R53, R77 ;  /* 0x0000004d00357308 */ /* 0x0001e20000000800 */
[----:B------:R-:W-:Y:S02]  /*7fa0*/  ISETP.LT.OR P2, PT, R140, 0x7a, P2 ;  /* 0x0000007a8c00780c */ /* 0x000fe40001741670 */
[----:B------:R-:W-:Y:S02]  /*7fb0*/  FSEL R85, R85, -INF , !P4 ;  /* 0xff80000055557808 */ /* 0x000fe40006000000 */
[----:B------:R-:W-:Y:S01]  /*7fc0*/  FMNMX.FTZ R78, R82, R59, !PT ;  /* 0x0000003b524e7209 */ /* 0x000fe20007810000 */
[--C-:B------:R-:W-:Y:S01]  /*7fd0*/  FFMA.FTZ R59, R63, UR10, -R57.reuse ;  /* 0x0000000a3f3b7c23 */ /* 0x100fe20008010839 */
[----:B------:R-:W-:Y:S01]  /*7fe0*/  FSEL R87, R87, -INF , !P2 ;  /* 0xff80000057577808 */ /* 0x000fe20005000000 */
[--C-:B------:R-:W-:Y:S01]  /*7ff0*/  FFMA.FTZ R63, R67, UR10, -R57.reuse ;  /* 0x0000000a433f7c23 */ /* 0x100fe20008010839 */
[----:B------:R-:W-:Y:S01]  /*8000*/  FMNMX.FTZ R78, R85, R78, !PT ;  /* 0x0000004e554e7209 */ /* 0x000fe20007810000 */
[--C-:B------:R-:W-:Y:S01]  /*8010*/  FFMA.FTZ R67, R71, UR10, -R57.reuse ;  /* 0x0000000a47437c23 */ /* 0x100fe20008010839 */
[--C-:B------:R-:W-:Y:S01]  /*8020*/  FFMA.FTZ R71, R75, UR10, -R57.reuse ;  /* 0x0000000a4b477c23 */ /* 0x100fe20008010839 */
[----:B------:R-:W-:Y:S01]  /*8030*/  FFMA.FTZ R75, R79, UR10, -R57 ;  /* 0x0000000a4f4b7c23 */ /* 0x000fe20008010839 */
[----:B------:R-:W-:Y:S01]  /*8040*/  FMNMX.FTZ R78, R87, R78, !PT ;  /* 0x0000004e574e7209 */ /* 0x000fe20007810000 */
[----:B------:R-:W-:Y:S01]  /*8050*/  MUFU.EX2 R60, R60 ;  /* 0x0000003c003c7308 */ /* 0x000fe20000000800 */
[----:B------:R-:W-:-:S03]  /*8060*/  FSEL R79, R56, RZ, P6 ;  /* 0x000000ff384f7208 */ /* 0x000fc60003000000 */
[----:B0-----:R-:W0:Y:S02]  /*8070*/  SHFL.BFLY PT, R77, R78, 0x2, 0x1f ;  /* 0x0c401f004e4d7f89 */ /* 0x001e2400000e0000 */
[----:B------:R-:W-:Y:S02]  /*8080*/  FADD.FTZ R79, -R79, R14 ;  /* 0x0000000e4f4f7221 */ /* 0x000fe40000010100 */
[----:B------:R-:W-:Y:S02]  /*8090*/  MUFU.EX2 R14, R136 ;  /* 0x00000088000e7308 */ /* 0x000fe40000000800 */
[----:B------:R-:W-:-:S06]  /*80a0*/  FMUL.FTZ R79, R79, UR10 ;  /* 0x0000000a4f4f7c20 */ /* 0x000fcc0008410000 */
[----:B------:R-:W1:Y:S08]  /*80b0*/  MUFU.EX2 R79, R79 ;  /* 0x0000004f004f7308 */ /* 0x000e700000000800 */
[----:B------:R-:W-:Y:S01]  /*80c0*/  MUFU.EX2 R59, R59 ;  /* 0x0000003b003b7308 */ /* 0x000fe20000000800 */
[----:B0-----:R-:W-:Y:S01]  /*80d0*/  FMNMX.FTZ R139, R78, R77, !PT ;  /* 0x0000004d4e8b7209 */ /* 0x001fe20007810000 */
[--C-:B------:R-:W-:Y:S01]  /*80e0*/  FFMA.FTZ R78, R80, UR10, -R57.reuse ;  /* 0x0000000a504e7c23 */ /* 0x100fe20008010839 */
[----:B------:R-:W-:-:S05]  /*80f0*/  FFMA.FTZ R77, R84, UR10, -R57 ;  /* 0x0000000a544d7c23 */ /* 0x000fca0008010839 */
[----:B------:R-:W-:Y:S01]  /*8100*/  MUFU.EX2 R64, R64 ;  /* 0x0000004000407308 */ /* 0x000fe20000000800 */
[----:B------:R-:W0:Y:S01]  /*8110*/  SHFL.BFLY PT, R140, R139, 0x1, 0x1f ;  /* 0x0c201f008b8c7f89 */ /* 0x000e2200000e0000 */
[-C--:B-1----:R-:W-:Y:S01]  /*8120*/  FMUL.FTZ R88, R88, R79.reuse ;  /* 0x0000004f58587220 */ /* 0x082fe20000410000 */
[-C--:B------:R-:W-:Y:S01]  /*8130*/  FMUL.FTZ R89, R89, R79.reuse ;  /* 0x0000004f59597220 */ /* 0x080fe20000410000 */
[-C--:B------:R-:W-:Y:S01]  /*8140*/  FMUL.FTZ R92, R92, R79.reuse ;  /* 0x0000004f5c5c7220 */ /* 0x080fe20000410000 */
[-C--:B------:R-:W-:Y:S01]  /*8150*/  FMUL.FTZ R93, R93, R79.reuse ;  /* 0x0000004f5d5d7220 */ /* 0x080fe20000410000 */
[-C--:B------:R-:W-:Y:S01]  /*8160*/  FMUL.FTZ R96, R96, R79.reuse ;  /* 0x0000004f60607220 */ /* 0x080fe20000410000 */
[-C--:B------:R-:W-:Y:S01]  /*8170*/  FMUL.FTZ R97, R97, R79.reuse ;  /* 0x0000004f61617220 */ /* 0x080fe20000410000 */
        /* <DEDUP_REMOVED lines=17> */
[----:B0-----:R-:W-:Y:S01]  /*8290*/  FMNMX.FTZ R57, R139, R140, !PT ;  /* 0x0000008c8b397209 */ /* 0x001fe20007810000 */
[-C--:B------:R-:W-:Y:S01]  /*82a0*/  FMUL.FTZ R128, R128, R79.reuse ;  /* 0x0000004f80807220 */ /* 0x080fe20000410000 */
[-C--:B------:R-:W-:Y:S01]  /*82b0*/  FMUL.FTZ R129, R129, R79.reuse ;  /* 0x0000004f81817220 */ /* 0x080fe20000410000 */
[-C--:B------:R-:W-:Y:S01]  /*82c0*/  FMUL.FTZ R132, R132, R79.reuse ;  /* 0x0000004f84847220 */ /* 0x080fe20000410000 */
[C---:B------:R-:W-:Y:S01]  /*82d0*/  FSETP.NEU.FTZ.AND P2, PT, R57.reuse, -INF , PT ;  /* 0xff8000003900780b */ /* 0x040fe20003f5d000 */
[----:B------:R-:W-:Y:S01]  /*82e0*/  FMUL.FTZ R80, R57, UR10 ;  /* 0x0000000a39507c20 */ /* 0x000fe20008410000 */
[----:B------:R-:W-:Y:S01]  /*82f0*/  FMUL.FTZ R133, R133, R79 ;  /* 0x0000004f85857220 */ /* 0x000fe20000410000 */
[----:B------:R-:W-:Y:S03]  /*8300*/  MUFU.EX2 R72, R72 ;  /* 0x0000004800487308 */ /* 0x000fe60000000800 */
[----:B------:R-:W-:-:S05]  /*8310*/  FSEL R80, R80, RZ, P2 ;  /* 0x000000ff50507208 */ /* 0x000fca0001000000 */
[--C-:B------:R-:W-:Y:S01]  /*8320*/  FFMA.FTZ R141, R24, UR10, -R80.reuse ;  /* 0x0000000a188d7c23 */ /* 0x100fe20008010850 */
[----:B------:R-:W-:Y:S01]  /*8330*/  FSEL R24, R57, RZ, P2 ;  /* 0x000000ff39187208 */ /* 0x000fe20001000000 */
[--C-:B------:R-:W-:Y:S01]  /*8340*/  FFMA.FTZ R144, R15, UR10, -R80.reuse ;  /* 0x0000000a0f907c23 */ /* 0x100fe20008010850 */
[--C-:B------:R-:W-:Y:S01]  /*8350*/  FFMA.FTZ R142, R26, UR10, -R80.reuse ;  /* 0x0000000a1a8e7c23 */ /* 0x100fe20008010850 */
[----:B------:R-:W-:Y:S02]  /*8360*/  IMAD.U32 R26, RZ, RZ, UR6 ;  /* 0x00000006ff1a7e24 */ /* 0x000fe4000f8e00ff */
[--C-:B------:R-:W-:Y:S01]  /*8370*/  FFMA.FTZ R27, R27, UR10, -R80.reuse ;  /* 0x0000000a1b1b7c23 */ /* 0x100fe20008010850 */
[----:B------:R-:W-:Y:S01]  /*8380*/  FADD.FTZ R24, -R24, R21 ;  /* 0x0000001518187221 */ /* 0x000fe20000010100 */
[----:B------:R-:W-:Y:S01]  /*8390*/  MUFU.EX2 R141, R141 ;  /* 0x0000008d008d7308 */ /* 0x000fe20000000800 */
[----:B------:R-:W-:Y:S01]  /*83a0*/  FFMA.FTZ R31, R31, UR10, -R80 ;  /* 0x0000000a1f1f7c23 */ /* 0x000fe20008010850 */
[----:B------:R-:W-:Y:S01]  /*83b0*/  @!P1 LEA R26, R26, UR36, 0x3 ;  /* 0x000000241a1a9c11 */ /* 0x000fe2000f8e18ff */
[----:B------:R-:W-:Y:S01]  /*83c0*/  FMUL.FTZ R15, R24, UR10 ;  /* 0x0000000a180f7c20 */ /* 0x000fe20008410000 */
[----:B------:R-:W-:Y:S01]  /*83d0*/  FFMA.FTZ R24, R79, R5, R28 ;  /* 0x000000054f187223 */ /* 0x000fe2000001001c */
[--C-:B------:R-:W-:Y:S01]  /*83e0*/  FFMA.FTZ R84, R32, UR10, -R80.reuse ;  /* 0x0000000a20547c23 */ /* 0x100fe20008010850 */
[--C-:B------:R-:W-:Y:S01]  /*83f0*/  FFMA.FTZ R136, R36, UR10, -R80.reuse ;  /* 0x0000000a24887c23 */ /* 0x100fe20008010850 */
[----:B------:R-:W-:Y:S01]  /*8400*/  @!P1 VIADD R26, R26, 0x2d860 ;  /* 0x0002d8601a1a9836 */ /* 0x000fe20000000000 */
[----:B------:R-:W-:Y:S01]  /*8410*/  MUFU.EX2 R142, R142 ;  /* 0x0000008e008e7308 */ /* 0x000fe20000000800 */
[----:B------:R-:W-:Y:S01]  /*8420*/  FFMA.FTZ R36, R47, UR10, -R80 ;  /* 0x0000000a2f247c23 */ /* 0x000fe20008010850 */
[----:B------:R-:W-:Y:S01]  /*8430*/  FADD.FTZ R47, R137, R24 ;  /* 0x00000018892f7221 */ /* 0x000fe20000010000 */
[----:B------:R-:W-:Y:S01]  /*8440*/  FFMA.FTZ R35, R35, UR10, -R80 ;  /* 0x0000000a23237c23 */ /* 0x000fe20008010850 */
[----:B------:R-:W-:Y:S01]  /*8450*/  @!P1 PRMT R26, RZ, 0x654, R26 ;  /* 0x00000654ff1a9816 */ /* 0x000fe2000000001a */
[----:B------:R-:W-:Y:S01]  /*8460*/  FFMA.FTZ R139, R39, UR10, -R80 ;  /* 0x0000000a278b7c23 */ /* 0x000fe20008010850 */
[----:B------:R-:W-:Y:S01]  /*8470*/  FADD.FTZ R32, R20, R47 ;  /* 0x0000002f14207221 */ /* 0x000fe20000010000 */
[----:B------:R-:W-:Y:S01]  /*8480*/  F2FP.BF16.F32.PACK_AB R24, R137, R28 ;  /* 0x0000001c8918723e */ /* 0x000fe200000010ff */
[----:B------:R-:W0:Y:S01]  /*8490*/  MUFU.EX2 R15, R15 ;  /* 0x0000000f000f7308 */ /* 0x000e220000000800 */
[----:B------:R0:W-:Y:S01]  /*84a0*/  @!P1 SYNCS.ARRIVE.TRANS64.RED.A1T0 RZ, [R26+URZ], RZ ;  /* 0x000000ff1aff99a7 */ /* 0x0001e2000810043f */
[----:B------:R-:W-:Y:S01]  /*84b0*/  FADD.FTZ R32, R25, R32 ;  /* 0x0000002019207221 */ /* 0x000fe20000010000 */
[--C-:B------:R-:W-:Y:S01]  /*84c0*/  FFMA.FTZ R21, R55, UR10, -R80.reuse ;  /* 0x0000000a37157c23 */ /* 0x100fe20008010850 */
[--C-:B------:R-:W-:Y:S01]  /*84d0*/  FFMA.FTZ R40, R40, UR10, -R80.reuse ;  /* 0x0000000a28287c23 */ /* 0x100fe20008010850 */
[----:B------:R-:W-:Y:S01]  /*84e0*/  FFMA.FTZ R43, R43, UR10, -R80 ;  /* 0x0000000a2b2b7c23 */ /* 0x000fe20008010850 */
[----:B------:R-:W-:Y:S01]  /*84f0*/  FADD.FTZ R55, R23, R32 ;  /* 0x0000002017377221 */ /* 0x000fe20000010000 */
[--C-:B------:R-:W-:Y:S01]  /*8500*/  FFMA.FTZ R5, R61, UR10, -R80.reuse ;  /* 0x0000000a3d057c23 */ /* 0x100fe20008010850 */
[----:B------:R-:W1:Y:S01]  /*8510*/  MUFU.EX2 R27, R27 ;  /* 0x0000001b001b7308 */ /* 0x000e620000000800 */
[--C-:B------:R-:W-:Y:S01]  /*8520*/  FFMA.FTZ R140, R44, UR10, -R80.reuse ;  /* 0x0000000a2c8c7c23 */ /* 0x100fe20008010850 */
[----:B------:R-:W-:Y:S01]  /*8530*/  FADD.FTZ R32, R30, R55 ;  /* 0x000000371e207221 */ /* 0x000fe20000010000 */
[--C-:B------:R-:W-:Y:S01]  /*8540*/  FFMA.FTZ R39, R48, UR10, -R80.reuse ;  /* 0x0000000a30277c23 */ /* 0x100fe20008010850 */
[--C-:B------:R-:W-:Y:S01]  /*8550*/  FFMA.FTZ R51, R51, UR10, -R80.reuse ;  /* 0x0000000a33337c23 */ /* 0x100fe20008010850 */
[----:B------:R-:W-:Y:S01]  /*8560*/  FFMA.FTZ R44, R52, UR10, -R80 ;  /* 0x0000000a342c7c23 */ /* 0x000fe20008010850 */
[----:B------:R-:W-:Y:S01]  /*8570*/  FADD.FTZ R61, R29, R32 ;  /* 0x000000201d3d7221 */ /* 0x000fe20000010000 */
[----:B------:R-:W-:Y:S01]  /*8580*/  FFMA.FTZ R52, R58, UR10, -R80 ;  /* 0x0000000a3a347c23 */ /* 0x000fe20008010850 */
[----:B------:R-:W2:Y:S01]  /*8590*/  MUFU.EX2 R144, R144 ;  /* 0x0000009000907308 */ /* 0x000ea20000000800 */
[----:B0-----:R-:W-:Y:S01]  /*85a0*/  FFMA.FTZ R26, R15, R4, R142 ;  /* 0x000000040f1a7223 */ /* 0x001fe2000001008e */
[----:B------:R-:W-:Y:S01]  /*85b0*/  FADD.FTZ R32, R34, R61 ;  /* 0x0000003d22207221 */ /* 0x000fe20000010000 */
[--C-:B------:R-:W-:Y:S01]  /*85c0*/  FFMA.FTZ R4, R62, UR10, -R80.reuse ;  /* 0x0000000a3e047c23 */ /* 0x100fe20008010850 */
[----:B------:R-:W-:Y:S01]  /*85d0*/  FFMA.FTZ R65, R65, UR10, -R80 ;  /* 0x0000000a41417c23 */ /* 0x000fe20008010850 */
[----:B------:R-:W-:Y:S01]  /*85e0*/  FADD.FTZ R28, R141, R26 ;  /* 0x0000001a8d1c7221 */ /* 0x000fe20000010000 */
[----:B------:R-:W-:Y:S01]  /*85f0*/  FADD.FTZ R61, R33, R32 ;  /* 0x00000020213d7221 */ /* 0x000fe20000010000 */
[----:B------:R-:W-:Y:S01]  /*8600*/  F2FP.BF16.F32.PACK_AB R26, R25, R20 ;  /* 0x00000014191a723e */ /* 0x000fe200000010ff */
[----:B------:R-:W0:Y:S01]  /*8610*/  MUFU.EX2 R31, R31 ;  /* 0x0000001f001f7308 */ /* 0x000e220000000800 */
[----:B-1----:R-:W-:Y:S01]  /*8620*/  FADD.FTZ R47, R27, R28 ;  /* 0x0000001c1b2f7221 */ /* 0x002fe20000010000 */
[----:B------:R-:W-:Y:S01]  /*8630*/  FADD.FTZ R32, R38, R61 ;  /* 0x0000003d26207221 */ /* 0x000fe20000010000 */
[----:B------:R-:W-:Y:S01]  /*8640*/  F2FP.BF16.F32.PACK_AB R25, R141, R142 ;  /* 0x0000008e8d19723e */ /* 0x000fe200000010ff */
[--C-:B------:R-:W-:Y:S01]  /*8650*/  FFMA.FTZ R20, R66, UR10, -R80.reuse ;  /* 0x0000000a42147c23 */ /* 0x100fe20008010850 */
[----:B------:R-:W-:Y:S01]  /*8660*/  FFMA.FTZ R58, R70, UR10, -R80 ;  /* 0x0000000a463a7c23 */ /* 0x000fe20008010850 */
[----:B------:R-:W-:Y:S01]  /*8670*/  FADD.FTZ R61, R37, R32 ;  /* 0x00000020253d7221 */ /* 0x000fe20000010000 */
[----:B------:R-:W-:Y:S01]  /*8680*/  F2FP.BF16.F32.PACK_AB R34, R34, R29 ;  /* 0x0000001d2222723e */ /* 0x000fe200000010ff */
[----:B------:R-:W1:Y:S01]  /*8690*/  MUFU.EX2 R84, R84 ;  /* 0x0000005400547308 */ /* 0x000e620000000800 */
[----:B--2---:R-:W-:Y:S01]  /*86a0*/  FADD.FTZ R28, R144, R47 ;  /* 0x0000002f901c7221 */ /* 0x004fe20000010000 */
[----:B------:R-:W-:Y:S01]  /*86b0*/  FADD.FTZ R32, R42, R61 ;  /* 0x0000003d2a207221 */ /* 0x000fe20000010000 */
[----:B------:R-:W-:Y:S01]  /*86c0*/  F2FP.BF16.F32.PACK_AB R27, R144, R27 ;  /* 0x0000001b901b723e */ /* 0x000fe200000010ff */
[--C-:B------:R-:W-:Y:S01]  /*86d0*/  FFMA.FTZ R47, R69, UR10, -R80.reuse ;  /* 0x0000000a452f7c23 */ /* 0x100fe20008010850 */
[----:B------:R-:W-:Y:S01]  /*86e0*/  FFMA.FTZ R73, R73, UR10, -R80 ;  /* 0x0000000a49497c23 */ /* 0x000fe20008010850 */
[----:B------:R-:W-:Y:S01]  /*86f0*/  FADD.FTZ R61, R41, R32 ;  /* 0x00000020293d7221 */ /* 0x000fe20000010000 */
[----:B------:R-:W-:Y:S01]  /*8700*/  F2FP.BF16.F32.PACK_AB R32, R30, R23 ;  /* 0x000000171e20723e */ /* 0x000fe200000010ff */
[----:B------:R-:W2:Y:S01]  /*8710*/  MUFU.EX2 R35, R35 ;  /* 0x0000002300237308 */ /* 0x000ea20000000800 */
[----:B0-----:R-:W-:Y:S01]  /*8720*/  FADD.FTZ R55, R31, R28 ;  /* 0x0000001c1f377221 */ /* 0x001fe20000010000 */
[----:B------:R0:W-:Y:S01]  /*8730*/  STSM.16.M88.4 [R9+0x21800], R24 ;  /* 0x0218001809007844 */ /* 0x0001e20000000200 */
[--C-:B------:R-:W-:Y:S01]  /*8740*/  FFMA.FTZ R86, R86, UR10, -R80.reuse ;  /* 0x0000000a56567c23 */ /* 0x100fe20008010850 */
[--C-:B------:R-:W-:Y:S01]  /*8750*/  FFMA.FTZ R138, R138, UR10, -R80.reuse ;  /* 0x0000000a8a8a7c23 */ /* 0x100fe20008010850 */
[--C-:B------:R-:W-:Y:S01]  /*8760*/  FFMA.FTZ R82, R82, UR10, -R80.reuse ;  /* 0x0000000a52527c23 */ /* 0x100fe20008010850 */
[--C-:B------:R-:W-:Y:S01]  /*8770*/  FFMA.FTZ R74, R74, UR10, -R80.reuse ;  /* 0x0000000a4a4a7c23 */ /* 0x100fe20008010850 */
[--C-:B------:R-:W-:Y:S01]  /*8780*/  FFMA.FTZ R81, R81, UR10, -R80.reuse ;  /* 0x0000000a51517c23 */ /* 0x100fe20008010850 */
[----:B------:R-:W3:Y:S01]  /*8790*/  MUFU.EX2 R136, R136 ;  /* 0x0000008800887308 */ /* 0x000ee20000000800 */
[----:B-1----:R-:W-:Y:S01]  /*87a0*/  FADD.FTZ R28, R84, R55 ;  /* 0x00000037541c7221 */ /* 0x002fe20000010000 */
[--C-:B------:R-:W-:Y:S01]  /*87b0*/  FFMA.FTZ R85, R85, UR10, -R80.reuse ;  /* 0x0000000a55557c23 */ /* 0x100fe20008010850 */
[----:B------:R-:W-:Y:S01]  /*87c0*/  FFMA.FTZ R80, R87, UR10, -R80 ;  /* 0x0000000a57507c23 */ /* 0x000fe20008010850 */
[----:B------:R-:W-:Y:S01]  /*87d0*/  F2FP.BF16.F32.PACK_AB R66, R68, R63 ;  /* 0x0000003f4442723e */ /* 0x000fe200000010ff */
[----:B------:R-:W-:Y:S01]  /*87e0*/  UMOV UR6, UR4 ;  /* 0x0000000400067c82 */ /* 0x000fe20008000000 */
[C---:B------:R-:W-:Y:S01]  /*87f0*/  ISETP.GT.AND P2, PT, R11.reuse, UR7, PT ;  /* 0x000000070b007c0c */ /* 0x040fe2000bf44270 */
[----:B------:R-:W-:Y:S01]  /*8800*/  VIADD R11, R11, 0xffffffff ;  /* 0xffffffff0b0b7836 */ /* 0x000fe20000000000 */
[----:B------:R-:W1:Y:S01]  /*8810*/  MUFU.EX2 R139, R139 ;  /* 0x0000008b008b7308 */ /* 0x000e620000000800 */
[----:B--2---:R-:W-:Y:S01]  /*8820*/  FADD.FTZ R55, R35, R28 ;  /* 0x0000001c23377221 */ /* 0x004fe20000010000 */
[-C--:B------:R-:W-:Y:S01]  /*8830*/  FMUL.FTZ R90, R90, R15.reuse ;  /* 0x0000000f5a5a7220 */ /* 0x080fe20000410000 */
[-C--:B------:R-:W-:Y:S01]  /*8840*/  FMUL.FTZ R91, R91, R15.reuse ;  /* 0x0000000f5b5b7220 */ /* 0x080fe20000410000 */
[-C--:B------:R-:W-:Y:S01]  /*8850*/  FMUL.FTZ R94, R94, R15.reuse ;  /* 0x0000000f5e5e7220 */ /* 0x080fe20000410000 */
[-C--:B------:R-:W-:Y:S01]  /*8860*/  FMUL.FTZ R95, R95, R15.reuse ;  /* 0x0000000f5f5f7220 */ /* 0x080fe20000410000 */
[-C--:B------:R-:W-:Y:S01]  /*8870*/  FMUL.FTZ R98, R98, R15.reuse ;  /* 0x0000000f62627220 */ /* 0x080fe20000410000 */
[----:B------:R-:W-:Y:S01]  /*8880*/  FMUL.FTZ R99, R99, R15 ;  /* 0x0000000f63637220 */ /* 0x000fe20000410000 */
[----:B------:R-:W2:Y:S01]  /*8890*/  MUFU.EX2 R40, R40 ;  /* 0x0000002800287308 */ /* 0x000ea20000000800 */
[C---:B---3--:R-:W-:Y:S01]  /*88a0*/  FADD.FTZ R28, R136.reuse, R55 ;  /* 0x00000037881c7221 */ /* 0x048fe20000010000 */
[----:B------:R-:W-:Y:S01]  /*88b0*/  F2FP.BF16.F32.PACK_AB R35, R136, R35 ;  /* 0x000000238823723e */ /* 0x000fe200000010ff */
[-C--:B------:R-:W-:Y:S01]  /*88c0*/  FMUL.FTZ R102, R102, R15.reuse ;  /* 0x0000000f66667220 */ /* 0x080fe20000410000 */
[-C--:B------:R-:W-:Y:S01]  /*88d0*/  FMUL.FTZ R103, R103, R15.reuse ;  /* 0x0000000f67677220 */ /* 0x080fe20000410000 */
[-C--:B------:R-:W-:Y:S01]  /*88e0*/  FMUL.FTZ R106, R106, R15.reuse ;  /* 0x0000000f6a6a7220 */ /* 0x080fe20000410000 */
[-C--:B------:R-:W-:Y:S01]  /*88f0*/  FMUL.FTZ R107, R107, R15.reuse ;  /* 0x0000000f6b6b7220 */ /* 0x080fe20000410000 */
[-C--:B------:R-:W-:Y:S01]  /*8900*/  FMUL.FTZ R110, R110, R15.reuse ;  /* 0x0000000f6e6e7220 */ /* 0x080fe20000410000 */
[----:B------:R-:W3:Y:S01]  /*8910*/  MUFU.EX2 R43, R43 ;  /* 0x0000002b002b7308 */ /* 0x000ee20000000800 */
[----:B-1----:R-:W-:Y:S01]  /*8920*/  FADD.FTZ R55, R139, R28 ;  /* 0x0000001c8b377221 */ /* 0x002fe20000010000 */
[-C--:B------:R-:W-:Y:S01]  /*8930*/  FMUL.FTZ R111, R111, R15.reuse ;  /* 0x0000000f6f6f7220 */ /* 0x080fe20000410000 */
[-C--:B------:R-:W-:Y:S01]  /*8940*/  FMUL.FTZ R114, R114, R15.reuse ;  /* 0x0000000f72727220 */ /* 0x080fe20000410000 */
[-C--:B------:R-:W-:Y:S01]  /*8950*/  FMUL.FTZ R115, R115, R15.reuse ;  /* 0x0000000f73737220 */ /* 0x080fe20000410000 */
[-C--:B------:R-:W-:Y:S01]  /*8960*/  FMUL.FTZ R118, R118, R15.reuse ;  /* 0x0000000f76767220 */ /* 0x080fe20000410000 */
[-C--:B------:R-:W-:Y:S01]  /*8970*/  FMUL.FTZ R119, R119, R15.reuse ;  /* 0x0000000f77777220 */ /* 0x080fe20000410000 */
[----:B------:R-:W-:Y:S01]  /*8980*/  FMUL.FTZ R122, R122, R15 ;  /* 0x0000000f7a7a7220 */ /* 0x000fe20000410000 */
[----:B------:R-:W1:Y:S01]  /*8990*/  MUFU.EX2 R140, R140 ;  /* 0x0000008c008c7308 */ /* 0x000e620000000800 */
[C---:B--2---:R-:W-:Y:S01]  /*89a0*/  FADD.FTZ R28, R40.reuse, R55 ;  /* 0x00000037281c7221 */ /* 0x044fe20000010000 */
[----:B------:R-:W-:Y:S01]  /*89b0*/  F2FP.BF16.F32.PACK_AB R29, R40, R139 ;  /* 0x0000008b281d723e */ /* 0x000fe200000010ff */
[-C--:B------:R-:W-:Y:S01]  /*89c0*/  FMUL.FTZ R123, R123, R15.reuse ;  /* 0x0000000f7b7b7220 */ /* 0x080fe20000410000 */
[-C--:B------:R-:W-:Y:S01]  /*89d0*/  FMUL.FTZ R126, R126, R15.reuse ;  /* 0x0000000f7e7e7220 */ /* 0x080fe20000410000 */
[-C--:B------:R-:W-:Y:S01]  /*89e0*/  FMUL.FTZ R127, R127, R15.reuse ;  /* 0x0000000f7f7f7220 */ /* 0x080fe20000410000 */
[-C--:B------:R-:W-:Y:S01]  /*89f0*/  FMUL.FTZ R130, R130, R15.reuse ;  /* 0x0000000f82827220 */ /* 0x080fe20000410000 */
[-C--:B------:R-:W-:Y:S01]  /*8a00*/  FMUL.FTZ R131, R131, R15.reuse ;  /* 0x0000000f83837220 */ /* 0x080fe20000410000 */
[----:B------:R-:W2:Y:S01]  /*8a10*/  MUFU.EX2 R36, R36 ;  /* 0x0000002400247308 */ /* 0x000ea20000000800 */
[----:B---3--:R-:W-:Y:S01]  /*8a20*/  FADD.FTZ R55, R43, R28 ;  /* 0x0000001c2b377221 */ /* 0x008fe20000010000 */
[----:B------:R-:W-:Y:S01]  /*8a30*/  FADD.FTZ R28, R46, R61 ;  /* 0x0000003d2e1c7221 */ /* 0x000fe20000010000 */
[-C--:B------:R-:W-:Y:S01]  /*8a40*/  FMUL.FTZ R134, R134, R15.reuse ;  /* 0x0000000f86867220 */ /* 0x080fe20000410000 */
[----:B------:R-:W-:-:S02]  /*8a50*/  FMUL.FTZ R135, R135, R15 ;  /* 0x0000000f87877220 */ /* 0x000fc40000410000 */
[----:B------:R-:W-:Y:S01]  /*8a60*/  FADD.FTZ R23, R45, R28 ;  /* 0x0000001c2d177221 */ /* 0x000fe20000010000 */
[----:B------:R-:W-:Y:S01]  /*8a70*/  F2FP.BF16.F32.PACK_AB R28, R38, R33 ;  /* 0x00000021261c723e */ /* 0x000fe200000010ff */
[----:B------:R-:W3:Y:S01]  /*8a80*/  MUFU.EX2 R39, R39 ;  /* 0x0000002700277308 */ /* 0x000ee20000000800 */
[----:B-1----:R-:W-:Y:S01]  /*8a90*/  FADD.FTZ R55, R140, R55 ;  /* 0x000000378c377221 */ /* 0x002fe20000010000 */
[----:B------:R-:W-:Y:S01]  /*8aa0*/  FADD.FTZ R62, R50, R23 ;  /* 0x00000017323e7221 */ /* 0x000fe20000010000 */
[----:B------:R-:W-:Y:S02]  /*8ab0*/  F2FP.BF16.F32.PACK_AB R33, R84, R31 ;  /* 0x0000001f5421723e */ /* 0x000fe400000010ff */
[----:B------:R-:W-:Y:S01]  /*8ac0*/  F2FP.BF16.F32.PACK_AB R31, R140, R43 ;  /* 0x0000002b8c1f723e */ /* 0x000fe200000010ff */
[----:B0-----:R-:W-:Y:S01]  /*8ad0*/  FADD.FTZ R25, R49, R62 ;  /* 0x0000003e31197221 */ /* 0x001fe20000010000 */
[----:B------:R-:W-:Y:S01]  /*8ae0*/  F2FP.BF16.F32.PACK_AB R50, R50, R45 ;  /* 0x0000002d3232723e */ /* 0x000fe200000010ff */
[----:B------:R-:W0:Y:S01]  /*8af0*/  MUFU.EX2 R51, R51 ;  /* 0x0000003300337308 */ /* 0x000e220000000800 */
[----:B--2---:R-:W-:Y:S01]  /*8b00*/  FADD.FTZ R30, R36, R55 ;  /* 0x00000037241e7221 */ /* 0x004fe20000010000 */
[----:B------:R-:W-:Y:S01]  /*8b10*/  FADD.FTZ R26, R54, R25 ;  /* 0x00000019361a7221 */ /* 0x000fe20000010000 */
[----:B------:R-:W-:Y:S03]  /*8b20*/  STSM.16.M88.4 [R8], R32 ;  /* 0x0000002008007844 */ /* 0x000fe60000000200 */
[----:B------:R-:W-:-:S02]  /*8b30*/  FADD.FTZ R25, R53, R26 ;  /* 0x0000001a35197221 */ /* 0x000fc40000010000 */
[----:B------:R-:W1:Y:S01]  /*8b40*/  MUFU.EX2 R44, R44 ;  /* 0x0000002c002c7308 */ /* 0x000e620000000800 */
[----:B---3--:R-:W-:Y:S01]  /*8b50*/  FADD.FTZ R48, R39, R30 ;  /* 0x0000001e27307221 */ /* 0x008fe20000010000 */
[----:B------:R-:W-:Y:S01]  /*8b60*/  FADD.FTZ R26, R60, R25 ;  /* 0x000000193c1a7221 */ /* 0x000fe20000010000 */
[----:B------:R-:W-:-:S03]  /*8b70*/  F2FP.BF16.F32.PACK_AB R30, R42, R37 ;  /* 0x000000252a1e723e */ /* 0x000fc600000010ff */
[----:B------:R-:W-:Y:S02]  /*8b80*/  FADD.FTZ R25, R59, R26 ;  /* 0x0000001a3b197221 */ /* 0x000fe40000010000 */
[----:B------:R-:W2:Y:S01]  /*8b90*/  MUFU.EX2 R21, R21 ;  /* 0x0000001500157308 */ /* 0x000ea20000000800 */
[----:B0-----:R-:W-:Y:S01]  /*8ba0*/  FADD.FTZ R23, R51, R48 ;  /* 0x0000003033177221 */ /* 0x001fe20000010000 */
[----:B------:R-:W-:Y:S01]  /*8bb0*/  FADD.FTZ R40, R64, R25 ;  /* 0x0000001940287221 */ /* 0x000fe20000010000 */
[----:B------:R0:W-:Y:S01]  /*8bc0*/  STSM.16.M88.4 [R7], R28 ;  /* 0x0000001c07007844 */ /* 0x0001e20000000200 */
[----:B------:R-:W-:Y:S02]  /*8bd0*/  F2FP.BF16.F32.PACK_AB R48, R46, R41 ;  /* 0x000000292e30723e */ /* 0x000fe400000010ff */
[----:B------:R-:W-:Y:S01]  /*8be0*/  FADD.FTZ R25, R63, R40 ;  /* 0x000000283f197221 */ /* 0x000fe20000010000 */
[----:B------:R-:W-:Y:S01]  /*8bf0*/  F2FP.BF16.F32.PACK_AB R64, R64, R59 ;  /* 0x0000003b4040723e */ /* 0x000fe200000010ff */
[----:B------:R-:W3:Y:S01]  /*8c00*/  MUFU.EX2 R52, R52 ;  /* 0x0000003400347308 */ /* 0x000ee20000000800 */
[C---:B-1----:R-:W-:Y:S01]  /*8c10*/  FADD.FTZ R24, R44.reuse, R23 ;  /* 0x000000172c187221 */ /* 0x042fe20000010000 */
[----:B------:R-:W-:-:S06]  /*8c20*/  F2FP.BF16.F32.PACK_AB R51, R44, R51 ;  /* 0x000000332c33723e */ /* 0x000fcc00000010ff */
[----:B------:R-:W1:Y:S01]  /*8c30*/  MUFU.EX2 R5, R5 ;  /* 0x0000000500057308 */ /* 0x000e620000000800 */
[----:B--2---:R-:W-:Y:S01]  /*8c40*/  FADD.FTZ R23, R21, R24 ;  /* 0x0000001815177221 */ /* 0x004fe20000010000 */
[----:B0-----:R-:W-:-:S04]  /*8c50*/  FADD.FTZ R30, R68, R25 ;  /* 0x00000019441e7221 */ /* 0x001fc80000010000 */
[----:B------:R-:W-:Y:S02]  /*8c60*/  FADD.FTZ R29, R67, R30 ;  /* 0x0000001e431d7221 */ /* 0x000fe40000010000 */
[----:B------:R-:W0:Y:S01]  /*8c70*/  MUFU.EX2 R4, R4 ;  /* 0x0000000400047308 */ /* 0x000e220000000800 */
[C---:B---3--:R-:W-:Y:S01]  /*8c80*/  FADD.FTZ R24, R52.reuse, R23 ;  /* 0x0000001734187221 */ /* 0x048fe20000010000 */
[----:B------:R-:W-:-:S06]  /*8c90*/  F2FP.BF16.F32.PACK_AB R25, R52, R21 ;  /* 0x000000153419723e */ /* 0x000fcc00000010ff */
[----:B------:R-:W2:Y:S01]  /*8ca0*/  MUFU.EX2 R65, R65 ;  /* 0x0000004100417308 */ /* 0x000ea20000000800 */
[----:B-1----:R-:W-:Y:S01]  /*8cb0*/  FADD.FTZ R23, R5, R24 ;  /* 0x0000001805177221 */ /* 0x002fe20000010000 */
[----:B------:R-:W-:Y:S02]  /*8cc0*/  F2FP.BF16.F32.PACK_AB R24, R54, R49 ;  /* 0x000000313618723e */ /* 0x000fe400000010ff */
[----:B------:R-:W-:-:S04]  /*8cd0*/  F2FP.BF16.F32.PACK_AB R49, R39, R36 ;  /* 0x000000242731723e */ /* 0x000fc800000010ff */
[----:B------:R-:W1:Y:S01]  /*8ce0*/  MUFU.EX2 R20, R20 ;  /* 0x0000001400147308 */ /* 0x000e620000000800 */
[C---:B0-----:R-:W-:Y:S01]  /*8cf0*/  FADD.FTZ R26, R4.reuse, R23 ;  /* 0x00000017041a7221 */ /* 0x041fe20000010000 */
[----:B------:R-:W-:Y:S01]  /*8d00*/  F2FP.BF16.F32.PACK_AB R27, R4, R5 ;  /* 0x00000005041b723e */ /* 0x000fe200000010ff */
[----:B------:R-:W-:Y:S05]  /*8d10*/  STSM.16.M88.4 [R6], R48 ;  /* 0x0000003006007844 */ /* 0x000fea0000000200 */
[----:B------:R-:W0:Y:S01]  /*8d20*/  MUFU.EX2 R47, R47 ;  /* 0x0000002f002f7308 */ /* 0x000e220000000800 */
[----:B--2---:R-:W-:Y:S01]  /*8d30*/  FADD.FTZ R23, R65, R26 ;  /* 0x0000001a41177221 */ /* 0x004fe20000010000 */
[----:B------:R-:W-:-:S05]  /*8d40*/  F2FP.BF16.F32.PACK_AB R26, R60, R53 ;  /* 0x000000353c1a723e */ /* 0x000fca00000010ff */
[----:B------:R2:W-:Y:S01]  /*8d50*/  STSM.16.M88.4 [R9+0x27800], R24 ;  /* 0x0278001809007844 */ /* 0x0005e20000000200 */
[----:B------:R-:W3:Y:S01]  /*8d60*/  MUFU.EX2 R58, R58 ;  /* 0x0000003a003a7308 */ /* 0x000ee20000000800 */
[C---:B-1----:R-:W-:Y:S01]  /*8d70*/  FADD.FTZ R28, R20.reuse, R23 ;  /* 0x00000017141c7221 */ /* 0x042fe20000010000 */
[----:B------:R-:W-:-:S06]  /*8d80*/  F2FP.BF16.F32.PACK_AB R65, R20, R65 ;  /* 0x000000411441723e */ /* 0x000fcc00000010ff */
[----:B------:R-:W1:Y:S01]  /*8d90*/  MUFU.EX2 R71, R71 ;  /* 0x0000004700477308 */ /* 0x000e620000000800 */
[----:B0-----:R-:W-:Y:S01]  /*8da0*/  FADD.FTZ R23, R47, R28 ;  /* 0x0000001c2f177221 */ /* 0x001fe20000010000 */
[C---:B------:R-:W-:Y:S01]  /*8db0*/  FADD.FTZ R28, R72.reuse, R29 ;  /* 0x0000001d481c7221 */ /* 0x040fe20000010000 */
[----:B------:R-:W-:-:S05]  /*8dc0*/  F2FP.BF16.F32.PACK_AB R72, R72, R67 ;  /* 0x000000434848723e */ /* 0x000fca00000010ff */
[----:B------:R-:W0:Y:S01]  /*8dd0*/  MUFU.EX2 R73, R73 ;  /* 0x0000004900497308 */ /* 0x000e220000000800 */
[C---:B---3--:R-:W-:Y:S01]  /*8de0*/  FADD.FTZ R4, R58.reuse, R23 ;  /* 0x000000173a047221 */ /* 0x048fe20000010000 */
[----:B------:R-:W-:-:S05]  /*8df0*/  F2FP.BF16.F32.PACK_AB R67, R58, R47 ;  /* 0x0000002f3a43723e */ /* 0x000fca00000010ff */
[----:B------:R3:W-:Y:S01]  /*8e00*/  STSM.16.M88.4 [R8+0x6000], R64 ;  /* 0x0060004008007844 */ /* 0x0007e20000000200 */
[----:B------:R-:W4:Y:S01]  /*8e10*/  MUFU.EX2 R76, R76 ;  /* 0x0000004c004c7308 */ /* 0x000f220000000800 */
[----:B-1----:R-:W-:-:S07]  /*8e20*/  FADD.FTZ R21, R71, R28 ;  /* 0x0000001c47157221 */ /* 0x002fce0000010000 */
[----:B------:R-:W1:Y:S01]  /*8e30*/  MUFU.EX2 R75, R75 ;  /* 0x0000004b004b7308 */ /* 0x000e620000000800 */
[----:B0-----:R-:W-:-:S07]  /*8e40*/  FADD.FTZ R5, R73, R4 ;  /* 0x0000000449057221 */ /* 0x001fce0000010000 */
[----:B------:R-:W2:Y:S01]  /*8e50*/  MUFU.EX2 R78, R78 ;  /* 0x0000004e004e7308 */ /* 0x000ea20000000800 */
[----:B----4-:R-:W-:-:S07]  /*8e60*/  FADD.FTZ R4, R76, R21 ;  /* 0x000000154c047221 */ /* 0x010fce0000010000 */
[----:B------:R0:W4:Y:S01]  /*8e70*/  MUFU.EX2 R38, R74 ;  /* 0x0000004a00267308 */ /* 0x0001220000000800 */
[----:B-1----:R-:W-:-:S07]  /*8e80*/  FADD.FTZ R21, R75, R4 ;  /* 0x000000044b157221 */ /* 0x002fce0000010000 */
[----:B------:R-:W1:Y:S01]  /*8e90*/  MUFU.EX2 R86, R86 ;  /* 0x0000005600567308 */ /* 0x000e620000000800 */
[C---:B--2---:R-:W-:Y:S01]  /*8ea0*/  F2FP.BF16.F32.PACK_AB R24, R78.reuse, R75 ;  /* 0x0000004b4e18723e */ /* 0x044fe200000010ff */
[----:B------:R-:W-:Y:S01]  /*8eb0*/  FADD.FTZ R4, R78, R21 ;  /* 0x000000154e047221 */ /* 0x000fe20000010000 */
[----:B0-----:R-:W-:Y:S01]  /*8ec0*/  F2FP.BF16.F32.PACK_AB R74, R76, R71 ;  /* 0x000000474c4a723e */ /* 0x001fe200000010ff */
[----:B------:R-:W-:-:S04]  /*8ed0*/  IMAD.MOV.U32 R21, RZ, RZ, R57 ;  /* 0x000000ffff157224 */ /* 0x000fc800078e0039 */
[----:B------:R-:W0:Y:S01]  /*8ee0*/  MUFU.EX2 R138, R138 ;  /* 0x0000008a008a7308 */ /* 0x000e220000000800 */
[C---:B----4-:R-:W-:Y:S01]  /*8ef0*/  F2FP.BF16.F32.PACK_AB R73, R38.reuse, R73 ;  /* 0x000000492649723e */ /* 0x050fe200000010ff */
[----:B------:R-:W-:-:S06]  /*8f00*/  FADD.FTZ R5, R38, R5 ;  /* 0x0000000526057221 */ /* 0x000fcc0000010000 */
[----:B------:R-:W2:Y:S01]  /*8f10*/  MUFU.EX2 R77, R77 ;  /* 0x0000004d004d7308 */ /* 0x000ea20000000800 */
[----:B-1----:R-:W-:-:S07]  /*8f20*/  FADD.FTZ R5, R86, R5 ;  /* 0x0000000556057221 */ /* 0x002fce0000010000 */
[----:B------:R-:W1:Y:S01]  /*8f30*/  MUFU.EX2 R32, R81 ;  /* 0x0000005100207308 */ /* 0x000e620000000800 */
[C---:B0-----:R-:W-:Y:S01]  /*8f40*/  F2FP.BF16.F32.PACK_AB R75, R138.reuse, R86 ;  /* 0x000000568a4b723e */ /* 0x041fe200000010ff */
[----:B------:R-:W-:-:S04]  /*8f50*/  FADD.FTZ R5, R138, R5 ;  /* 0x000000058a057221 */ /* 0x000fc80000010000 */
[----:B------:R3:W-:Y:S02]  /*8f60*/  STSM.16.M88.4 [R7+0x6000], R72 ;  /* 0x0060004807007844 */ /* 0x0007e40000000200 */
[----:B------:R-:W0:Y:S01]  /*8f70*/  MUFU.EX2 R82, R82 ;  /* 0x0000005200527308 */ /* 0x000e220000000800 */
[----:B--2---:R-:W-:Y:S01]  /*8f80*/  F2FP.BF16.F32.PACK_AB R26, R14, R77 ;  /* 0x0000004d0e1a723e */ /* 0x004fe200000010ff */
[----:B------:R-:W-:-:S06]  /*8f90*/  FADD.FTZ R77, R77, R4 ;  /* 0x000000044d4d7221 */ /* 0x000fcc0000010000 */
[----:B------:R-:W2:Y:S01]  /*8fa0*/  MUFU.EX2 R30, R85 ;  /* 0x00000055001e7308 */ /* 0x000ea20000000800 */
[----:B-1----:R-:W-:-:S07]  /*8fb0*/  FADD.FTZ R5, R32, R5 ;  /* 0x0000000520057221 */ /* 0x002fce0000010000 */
[----:B------:R-:W1:Y:S01]  /*8fc0*/  MUFU.EX2 R23, R80 ;  /* 0x0000005000177308 */ /* 0x000e620000000800 */
[C---:B0-----:R-:W-:Y:S01]  /*8fd0*/  F2FP.BF16.F32.PACK_AB R25, R82.reuse, R32 ;  /* 0x000000205219723e */ /* 0x041fe200000010ff */
[----:B------:R-:W-:-:S04]  /*8fe0*/  FADD.FTZ R5, R82, R5 ;  /* 0x0000000552057221 */ /* 0x000fc80000010000 */
[----:B--2---:R-:W-:Y:S01]  /*8ff0*/  FADD.FTZ R4, R30, R5 ;  /* 0x000000051e047221 */ /* 0x004fe20000010000 */
[----:B------:R-:W-:Y:S01]  /*9000*/  FADD.FTZ R5, R14, R77 ;  /* 0x0000004d0e057221 */ /* 0x000fe20000010000 */
[----:B------:R-:W-:Y:S01]  /*9010*/  IMAD.MOV.U32 R14, RZ, RZ, R56 ;  /* 0x000000ffff0e7224 */ /* 0x000fe200078e0038 */
[C---:B-1----:R-:W-:Y:S01]  /*9020*/  F2FP.BF16.F32.PACK_AB R27, R23.reuse, R30 ;  /* 0x0000001e171b723e */ /* 0x042fe200000010ff */
[----:B------:R-:W-:-:S04]  /*9030*/  FADD.FTZ R4, R23, R4 ;  /* 0x0000000417047221 */ /* 0x000fc80000010000 */
[----:B------:R3:W-:Y:S01]  /*9040*/  STSM.16.M88.4 [R6+0x6000], R24 ;  /* 0x0060001806007844 */ /* 0x0007e20000000200 */
[----:B------:R0:W-:Y:S06]  /*9050*/  MEMBAR.ALL.CTA ;  /* 0x0000000000007992 */ /* 0x0001ec0000008000 */
[----:B0-----:R-:W0:Y:S02]  /*9060*/  FENCE.VIEW.ASYNC.S ;  /* 0x00000000000073c6 */ /* 0x001e240000000000 */
[----:B0-----:R-:W-:Y:S01]  /*9070*/  NOP ;  /* 0x0000000000007918 */ /* 0x001fe20000000000 */
[----:B------:R-:W-:Y:S05]  /*9080*/  @P2 BRA `(.L_x_890) ;  /* 0xffffffc400c82947 */ /* 0x000fea000383ffff */
[----:B------:R-:W-:Y:S02]  /*9090*/  IMAD.MOV.U32 R21, RZ, RZ, R57 ;  /* 0x000000ffff157224 */ /* 0x000fe400078e0039 */
[----:B------:R-:W-:-:S07]  /*90a0*/  IMAD.MOV.U32 R14, RZ, RZ, R56 ;  /* 0x000000ffff0e7224 */ /* 0x000fce00078e0038 */
.L_x_873:
[----:B------:R-:W0:Y:S01]  /*90b0*/  S2UR UR6, SR_CTAID.X ;  /* 0x00000000000679c3 */ /* 0x000e220000002500 */
[----:B------:R-:W-:Y:S01]  /*90c0*/  ULDC UR7, c[0x0][0x448] ;  /* 0x0001120000077ab9 */ /* 0x000fe20000000800 */
[----:B------:R-:W-:Y:S01]  /*90d0*/  IADD3 R83, -R83, 0x1, RZ ;  /* 0x0000000153537810 */ /* 0x000fe20007ffe1ff */
[----:B------:R-:W-:Y:S01]  /*90e0*/  UISETP.NE.AND UP0, UPT, UR7, 0x1, UPT ;  /* 0x000000010700788c */ /* 0x000fe2000bf05270 */
[----:B------:R-:W-:Y:S01]  /*90f0*/  ULDC UR15, c[0x0][0x9e4] ;  /* 0x00027900000f7ab9 */ /* 0x000fe20000000800 */
[----:B------:R-:W-:Y:S02]  /*9100*/  UMOV UR11, 0xc0 ;  /* 0x000000c0000b7882 */ /* 0x000fe40000000000 */
[----:B------:R-:W-:Y:S01]  /*9110*/  IMAD R83, R18, UR31, R83 ;  /* 0x0000001f12537c24 */ /* 0x000fe2000f8e0253 */
[----:B------:R-:W-:-:S04]  /*9120*/  UISETP.GE.AND UP1, UPT, UR15, 0x1, UPT ;  /* 0x000000010f00788c */ /* 0x000fc8000bf26270 */
[----:B------:R-:W-:Y:S02]  /*9130*/  R2UR UR14, R83 ;  /* 0x00000000530e72ca */ /* 0x000fe400000e0000 */
[----:B------:R-:W-:Y:S01]  /*9140*/  PLOP3.LUT P5, PT, PT, PT, UP1, 0x80, 0x0 ;  /* 0x000000000000781c */ /* 0x000fe20003faf018 */
[----:B------:R-:W-:Y:S01]  /*9150*/  @UP0 ULDC UR18, c[0x0][0x450] ;  /* 0x0001140000120ab9 */ /* 0x000fe20000000800 */
[----:B0-----:R-:W-:-:S03]  /*9160*/  UIMAD UR11, UR6, UR11, 0xbf ;  /* 0x000000bf060b74a4 */ /* 0x001fc6000f8e020b */
[----:B------:R-:W-:Y:S02]  /*9170*/  @UP0 ULDC UR6, c[0x0][0x44c] ;  /* 0x0001130000060ab9 */ /* 0x000fe40000000800 */
[----:B------:R-:W-:-:S04]  /*9180*/  UIMAD.WIDE.U32 UR6, UR11, UR6, URZ ;  /* 0x000000060b0672a5 */ /* 0x000fc8000f8e003f */
[----:B------:R-:W-:-:S04]  /*9190*/  @UP0 USHF.R.U32.HI UR11, URZ, UR18, UR7 ;  /* 0x000000123f0b0299 */ /* 0x000fc80008011607 */
[----:B------:R-:W-:-:S03]  /*91a0*/  UIADD3 UR11, UR14, UR11, URZ ;  /* 0x0000000b0e0b7290 */ /* 0x000fc6000fffe03f */
[----:B------:R-:W-:Y:S02]  /*91b0*/  ULDC UR14, c[0x0][0x9dc] ;  /* 0x00027700000e7ab9 */ /* 0x000fe40000000800 */
[----:B------:R-:W-:Y:S01]  /*91c0*/  UIADD3 UR14, UR11, -UR14, URZ ;  /* 0x8000000e0b0e7290 */ /* 0x000fe2000fffe03f */
[----:B------:R-:W-:Y:S11]  /*91d0*/  @!P5 BRA `(.L_x_891) ;  /* 0x000000000044d947 */ /* 0x000ff60003800000 */
        /* <DEDUP_REMOVED lines=10> */
.L_x_892:
[----:B------:R-:W-:-:S11]  /*9280*/  UISETP.NE.AND UP1, UPT, UR15, 0x1, UPT ;  /* 0x000000010f00788c */ /* 0x000fd6000bf25270 */
[----:B------:R-:W-:Y:S02]  /*9290*/  @UP1 ULDC.64 UR18, c[0x0][0x9e8] ;  /* 0x00027a0000121ab9 */ /* 0x000fe40000000a00 */
[----:B------:R-:W-:-:S04]  /*92a0*/  UIMAD.WIDE.U32 UR6, UR11, UR18, URZ ;  /* 0x000000120b0672a5 */ /* 0x000fc8000f8e003f */
[----:B------:R-:W-:-:S12]  /*92b0*/  @UP1 USHF.R.U32.HI UR11, URZ, UR19, UR7 ;  /* 0x000000133f0b1299 */ /* 0x000fd80008011607 */
.L_x_893:
[----:B------:R-:W-:-:S04]  /*92c0*/  UIMAD UR11, UR11, UR15, URZ ;  /* 0x0000000f0b0b72a4 */ /* 0x000fc8000f8e023f */
[----:B------:R-:W-:-:S04]  /*92d0*/  UISETP.LT.AND UP1, UPT, UR14, UR11, UPT ;  /* 0x0000000b0e00728c */ /* 0x000fc8000bf21270 */
[----:B------:R-:W-:-:S12]  /*92e0*/  USEL UR14, UR14, UR11, !UP1 ;  /* 0x0000000b0e0e7287 */ /* 0x000fd8000c800000 */
.L_x_891:
[----:B------:R-:W-:Y:S01]  /*92f0*/  UIADD3 UR14, UR14, 0x7f, URZ ;  /* 0x0000007f0e0e7890 */ /* 0x000fe2000fffe03f */
[----:B------:R-:W-:-:S03]  /*9300*/  R2UR UR7, R19 ;  /* 0x00000000130772ca */ /* 0x000fc600000e0000 */
[----:B------:R-:W-:-:S04]  /*9310*/  USHF.R.S32.HI UR6, URZ, 0x1f, UR14 ;  /* 0x0000001f3f067899 */ /* 0x000fc8000801140e */
[----:B------:R-:W-:-:S04]  /*9320*/  ULEA.HI UR6, UR6, UR14, URZ, 0x7 ;  /* 0x0000000e06067291 */ /* 0x000fc8000f8f383f */
[----:B------:R-:W-:-:S04]  /*9330*/  USHF.R.S32.HI UR6, URZ, 0x7, UR6 ;  /* 0x000000073f067899 */ /* 0x000fc80008011406 */
[----:B------:R-:W-:-:S04]  /*9340*/  UISETP.LT.AND UP1, UPT, UR7, UR6, UPT ;  /* 0x000000060700728c */ /* 0x000fc8000bf21270 */
[----:B------:R-:W-:-:S06]  /*9350*/  USEL UR6, UR7, UR6, !UP1 ;  /* 0x0000000607067287 */ /* 0x000fcc000c800000 */
[----:B------:R-:W-:-:S13]  /*9360*/  ISETP.GE.AND P2, PT, R11, UR6, PT ;  /* 0x000000060b007c0c */ /* 0x000fda000bf46270 */
[----:B------:R-:W-:Y:S05]  /*9370*/  @!P2 BRA `(.L_x_894) ;  /* 0x00000028002ca947 */ /* 0x000fea0003800000 */
[----:B------:R-:W-:Y:S01]  /*9380*/  IMAD.MOV.U32 R20, RZ, RZ, R21 ;  /* 0x000000ffff147224 */ /* 0x000fe200078e0015 */
[----:B------:R-:W-:Y:S01]  /*9390*/  UMOV UR32, UR5 ;  /* 0x0000000500207c82 */ /* 0x000fe20008000000 */
[----:B------:R-:W-:Y:S01]  /*93a0*/  IMAD.MOV.U32 R15, RZ, RZ, R14 ;  /* 0x000000ffff0f7224 */ /* 0x000fe200078e000e */
[----:B------:R-:W-:Y:S01]  /*93b0*/  UMOV UR11, UR4 ;  /* 0x00000004000b7c82 */ /* 0x000fe20008000000 */
[----:B------:R-:W-:Y:S01]  /*93c0*/  ULDC UR7, c[0x0][0x9d8] ;  /* 0x0002760000077ab9 */ /* 0x000fe20000000800 */
[----:B------:R-:W-:-:S05]  /*93d0*/  ULDC UR10, c[0x0][0x988] ;  /* 0x00026200000a7ab9 */ /* 0x000fca0000000800 */
.L_x_903:
[----:B------:R-:W-:Y:S01]  /*93e0*/  UIADD3 UR4, UR11, 0x1, URZ ;  /* 0x000000010b047890 */ /* 0x000fe2000fffe03f */
[----:B------:R-:W-:-:S03]  /*93f0*/  ISETP.NE.AND P3, PT, RZ, UR38, PT ;  /* 0x00000026ff007c0c */ /* 0x000fc6000bf65270 */
[----:B------:R-:W-:-:S04]  /*9400*/  UISETP.NE.AND UP1, UPT, UR4, 0x2, UPT ;  /* 0x000000020400788c */ /* 0x000fc8000bf25270 */
[----:B------:R-:W-:Y:S02]  /*9410*/  USEL UR5, URZ, 0x1, UP1 ;  /* 0x000000013f057887 */ /* 0x000fe40008800000 */
[----:B------:R-:W-:Y:S02]  /*9420*/  USEL UR4, UR4, URZ, UP1 ;  /* 0x0000003f04047287 */ /* 0x000fe40008800000 */
[----:B------:R-:W-:Y:S02]  /*9430*/  ULOP3.LUT UR5, UR32, UR5, URZ, 0x3c, !UPT ;  /* 0x0000000520057292 */ /* 0x000fe4000f8e3c3f */
[----:B----4-:R-:W-:Y:S10]  /*9440*/  @P3 BRA `(.L_x_895) ;  /* 0x00000000002c3947 */ /* 0x010ff40003800000 */
[----:B------:R-:W-:Y:S05]  /*9450*/  @!P0 BRA `(.L_x_896) ;  /* 0x0000000000048947 */ /* 0x000fea0003800000 */
[----:B------:R-:W-:Y:S01]  /*9460*/  BPT.TRAP 0x1 ;  /* 0x000000040000795c */ /* 0x000fe20000300000 */
.L_x_896:
[----:B------:R-:W-:Y:S01]  /*9470*/  ULEA UR14, UR4, UR36, 0x3 ;  /* 0x00000024040e7291 */ /* 0x000fe2000f8e183f */
[----:B------:R-:W-:-:S05]  /*9480*/  IMAD.U32 R14, RZ, RZ, UR5 ;  /* 0x00000005ff0e7e24 */ /* 0x000fca000f8e00ff */
[----:B------:R-:W-:-:S04]  /*9490*/  SHF.L.U32 R14, R14, 0x1f, RZ ;  /* 0x0000001f0e0e7819 */ /* 0x000fc800000006ff */
[----:B------:R0:W2:Y:S01]  /*94a0*/  SYNCS.PHASECHK.TRANS64.TRYWAIT P2, [UR14+0x2d830], R14 ;  /* 0x02d8300eff0075a7 */ /* 0x0000a2000804014e */
[----:B------:R-:W-:Y:S05]  /*94b0*/  @!P0 BRA `(.L_x_897) ;  /* 0x0000000000048947 */ /* 0x000fea0003800000 */
[----:B------:R-:W-:Y:S01]  /*94c0*/  BPT.TRAP 0x1 ;  /* 0x000000040000795c */ /* 0x000fe20000300000 */
.L_x_897:
[----:B--2---:R-:W-:Y:S05]  /*94d0*/  @P2 BRA `(.L_x_895) ;  /* 0x0000000000082947 */ /* 0x004fea0003800000 */
[----:B------:R-:W2:Y:S02]  /*94e0*/  SYNCS.PHASECHK.TRANS64.TRYWAIT P2, [UR14+0x2d830], R14 ;  /* 0x02d8300eff0075a7 */ /* 0x000ea4000804014e */
[----:B--2---:R-:W-:Y:S05]  /*94f0*/  @!P2 BRA `(.L_x_898) ;  /* 0x000000c400e0a947 */ /* 0x004fea0003800000 */
.L_x_895:
        /* <DEDUP_REMOVED lines=8> */
[----:B------:R-:W-:-:S02]  /*9580*/  UIADD3 UR22, UR26, 0x400, URZ ;  /* 0x000004001a167890 */ /* 0x000fc4000fffe03f */
[----:B------:R-:W-:Y:S01]  /*9590*/  UMOV UR30, UR26 ;  /* 0x0000001a001e7c82 */ /* 0x000fe20008000000 */
[----:B------:R-:W-:Y:S01]  /*95a0*/  UMOV UR15, 0x80000020 ;  /* 0x80000020000f7882 */ /* 0x000fe20000000000 */
[----:B------:R-:W-:Y:S01]  /*95b0*/  UMOV UR19, 0x80000020 ;  /* 0x8000002000137882 */ /* 0x000fe20000000000 */
[----:B------:R-:W-:Y:S01]  /*95c0*/  UMOV UR23, 0x80000020 ;  /* 0x8000002000177882 */ /* 0x000fe20000000000 */
[----:B------:R-:W-:Y:S01]  /*95d0*/  UMOV UR27, 0x80000020 ;  /* 0x80000020001b7882 */ /* 0x000fe20000000000 */
[----:B-1-3--:R-:W-:-:S06]  /*95e0*/  WARPGROUP.ARRIVE ;  /* 0x00000000000079c5 */ /* 0x00afcc0000000000 */
[----:B------:R-:W-:Y:S01]  /*95f0*/  HGMMA.64x128x16.F32.BF16 R24, gdesc[UR28], RZ, !UPT, gsb0 ;  /* 0x01e000001c1879f0 */ /* 0x000fe2000c0018ff */
[----:B------:R-:W-:Y:S01]  /*9600*/  UIADD3 UR30, UR26, 0x2, URZ ;  /* 0x000000021a1e7890 */ /* 0x000fe2000fffe03f */
[----:B------:R-:W-:Y:S01]  /*9610*/  UMOV UR28, UR8 ;  /* 0x00000008001c7c82 */ /* 0x000fe20008000000 */
[----:B------:R-:W-:Y:S01]  /*9620*/  UMOV UR29, UR9 ;  /* 0x00000009001d7c82 */ /* 0x000fe20008000000 */
[----:B------:R-:W-:Y:S01]  /*9630*/  UMOV UR31, 0x80000020 ;  /* 0x80000020001f7882 */ /* 0x000fe20000000000 */
[----:B------:R-:W-:Y:S01]  /*9640*/  UIADD3 UR26, UR26, 0x402, URZ ;  /* 0x000004021a1a7890 */ /* 0x000fe2000fffe03f */
[----:B------:R-:W-:Y:S02]  /*9650*/  WARPGROUP.DEPBAR.LE gsb0, 0x0 ;  /* 0x00008000000079c5 */ /* 0x000fe40000010000 */
[----:B------:R-:W-:-:S06]  /*9660*/  WARPGROUP.ARRIVE ;  /* 0x00000000000079c5 */ /* 0x000fcc0000000000 */
        /* <DEDUP_REMOVED lines=17> */
.L_x_900:
[----:B------:R-:W-:Y:S01]  /*9780*/  ULEA UR14, UR11, UR36, 0x3 ;  /* 0x000000240b0e7291 */ /* 0x000fe2000f8e183f */
[----:B------:R-:W-:-:S05]  /*9790*/  IMAD.U32 R14, RZ, RZ, UR32 ;  /* 0x00000020ff0e7e24 */ /* 0x000fca000f8e00ff */
[----:B------:R-:W-:-:S04]  /*97a0*/  SHF.L.U32 R14, R14, 0x1f, RZ ;  /* 0x0000001f0e0e7819 */ /* 0x000fc800000006ff */
[----:B------:R0:W1:Y:S01]  /*97b0*/  SYNCS.PHASECHK.TRANS64.TRYWAIT P2, [UR14+0x2d850], R14 ;  /* 0x02d8500eff0075a7 */ /* 0x000062000804014e */
[----:B------:R-:W-:Y:S05]  /*97c0*/  @!P0 BRA `(.L_x_901) ;  /* 0x0000000000048947 */ /* 0x000fea0003800000 */
[----:B------:R-:W-:Y:S01]  /*97d0*/  BPT.TRAP 0x1 ;  /* 0x000000040000795c */ /* 0x000fe20000300000 */
.L_x_901:
[----:B-1----:R-:W-:Y:S05]  /*97e0*/  @P2 BRA `(.L_x_899) ;  /* 0x0000000000082947 */ /* 0x002fea0003800000 */
[----:B------:R-:W1:Y:S02]  /*97f0*/  SYNCS.PHASECHK.TRANS64.TRYWAIT P2, [UR14+0x2d850], R14 ;  /* 0x02d8500eff0075a7 */ /* 0x000e64000804014e */
[----:B-1----:R-:W-:Y:S05]  /*9800*/  @!P2 BRA `(.L_x_902) ;  /* 0x000000c40034a947 */ /* 0x002fea0003800000 */
.L_x_899:
[----:B------:R-:W-:Y:S01]  /*9810*/  UIADD3 UR14, UR36, 0x400, URZ ;  /* 0x00000400240e7890 */ /* 0x000fe2000fffe03f */
[----:B------:R-:W-:Y:S01]  /*9820*/  WARPGROUP.ARRIVE ;  /* 0x00000000000079c5 */ /* 0x000fe20000000000 */
[----:B------:R-:W-:Y:S01]  /*9830*/  ULOP3.LUT UR15, UR60, 0x10000, URZ, 0xfc, !UPT ;  /* 0x000100003c0f7892 */ /* 0x000fe2000f8efc3f */
[----:B------:R-:W-:Y:S01]  /*9840*/  FMUL.FTZ R24, R24, UR7 ;  /* 0x0000000718187c20 */ /* 0x000fe20008410000 */
[----:B------:R-:W-:Y:S01]  /*9850*/  USHF.R.U32.HI UR14, URZ, 0x4, UR14 ;  /* 0x000000043f0e7899 */ /* 0x000fe2000801160e */
[----:B-1----:R-:W-:Y:S01]  /*9860*/  FMUL.FTZ R21, R25, UR7 ;  /* 0x0000000719157c20 */ /* 0x002fe20008410000 */
        /* <DEDUP_REMOVED lines=23> */
[----:B------:R-:W-:Y:S01]  /*99e0*/  FMUL.FTZ R40, R41, UR7 ;  /* 0x0000000729287c20 */ /* 0x000fe20008410000 */
[----:B------:R-:W-:Y:S01]  /*99f0*/  UMOV UR29, 0x40000040 ;  /* 0x40000040001d7882 */ /* 0x000fe20000000000 */
[----:B------:R-:W-:Y:S01]  /*9a00*/  UMOV UR31, 0x80000020 ;  /* 0x80000020001f7882 */ /* 0x000fe20000000000 */
        /* <DEDUP_REMOVED lines=12> */
[----:B0-----:R-:W-:Y:S01]  /*9ad0*/  FMNMX.FTZ R14, R24, R15, !PT ;  /* 0x0000000f180e7209 */ /* 0x001fe20007810000 */
[----:B------:R-:W-:Y:S01]  /*9ae0*/  FMUL.FTZ R34, R36, UR7 ;  /* 0x0000000724227c20 */ /* 0x000fe20008410000 */
[----:B------:R-:W-:Y:S01]  /*9af0*/  FMUL.FTZ R57, R59, UR7 ;  /* 0x000000073b397c20 */ /* 0x000fe20008410000 */
[----:B------:R-:W-:Y:S01]  /*9b00*/  FMUL.FTZ R59, R61, UR7 ;  /* 0x000000073d3b7c20 */ /* 0x000fe20008410000 */
[----:B------:R-:W-:Y:S01]  /*9b10*/  FMUL.FTZ R61, R63, UR7 ;  /* 0x000000073f3d7c20 */ /* 0x000fe20008410000 */
[----:B-1----:R-:W-:Y:S01]  /*9b20*/  FMNMX.FTZ R63, R21, R14, !PT ;  /* 0x0000000e153f7209 */ /* 0x002fe20007810000 */
[----:B------:R-:W-:Y:S01]  /*9b30*/  FMUL.FTZ R36, R37, UR7 ;  /* 0x0000000725247c20 */ /* 0x000fe20008410000 */
[----:B------:R-:W0:Y:S01]  /*9b40*/  MUFU.TANH R32, R32 ;  /* 0x0000002000207308 */ /* 0x000e220000002400 */
[----:B------:R-:W-:Y:S01]  /*9b50*/  FMUL.FTZ R37, R39, UR7 ;  /* 0x0000000727257c20 */ /* 0x000fe20008410000 */
[----:B--2---:R-:W-:Y:S01]  /*9b60*/  FMNMX.FTZ R14, R26, R63, !PT ;  /* 0x0000003f1a0e7209 */ /* 0x004fe20007810000 */
[----:B------:R-:W-:Y:S01]  /*9b70*/  FMUL.FTZ R39, R42, UR7 ;  /* 0x000000072a277c20 */ /* 0x000fe20008410000 */
[----:B------:R-:W-:Y:S01]  /*9b80*/  FMUL.FTZ R42, R44, UR7 ;  /* 0x000000072c2a7c20 */ /* 0x000fe20008410000 */
[----:B------:R-:W-:Y:S01]  /*9b90*/  FMUL.FTZ R44, R45, UR7 ;  /* 0x000000072d2c7c20 */ /* 0x000fe20008410000 */
[----:B---3--:R-:W-:Y:S01]  /*9ba0*/  FMNMX.FTZ R137, R27, R14, !PT ;  /* 0x0000000e1b897209 */ /* 0x008fe20007810000 */
[----:B------:R-:W-:Y:S01]  /*9bb0*/  FMUL.FTZ R45, R47, UR7 ;  /* 0x000000072f2d7c20 */ /* 0x000fe20008410000 */
[----:B------:R-:W1:Y:S01]  /*9bc0*/  MUFU.TANH R34, R34 ;  /* 0x0000002200227308 */ /* 0x000e620000002400 */
[----:B------:R-:W-:Y:S01]  /*9bd0*/  FMUL.FTZ R47, R49, UR7 ;  /* 0x00000007312f7c20 */ /* 0x000fe20008410000 */
[----:B----4-:R-:W-:Y:S01]  /*9be0*/  FMNMX.FTZ R137, R30, R137, !PT ;  /* 0x000000891e897209 */ /* 0x010fe20007810000 */
        /* <DEDUP_REMOVED lines=33> */
[----:B------:R-:W-:Y:S01]  /*9e00*/  ISETP.GE.U32.AND P2, PT, R2, 0x180, PT ;  /* 0x000001800200780c */ /* 0x000fe20003f46070 */
[----:B------:R-:W-:-:S03]  /*9e10*/  UMOV UR32, UR5 ;  /* 0x0000000500207c82 */ /* 0x000fc60008000000 */
        /* <DEDUP_REMOVED lines=9> */
[----:B------:R-:W-:-:S04]  /*9eb0*/  WARPGROUP.ARRIVE ;  /* 0x00000000000079c5 */ /* 0x000fc80000000000 */
[----:B------:R-:W1:Y:S01]  /*9ec0*/  MUFU.TANH R52, R52 ;  /* 0x0000003400347308 */ /* 0x000e620000002400 */
[----:B--2---:R-:W-:Y:S01]  /*9ed0*/  FMNMX.FTZ R73, R47, R14, !PT ;  /* 0x0000000e2f497209 */ /* 0x004fe20007810000 */
[----:B------:R-:W-:Y:S01]  /*9ee0*/  HGMMA.64x96x16.F32.BF16 R88, gdesc[UR28].tnspB, R88, gsb0 ;  /* 0x416000001c5879f0 */ /* 0x000fe20008001858 */
[----:B------:R-:W-:Y:S02]  /*9ef0*/  UIADD3 UR28, UR15, 0x4, URZ ;  /* 0x000000040f1c7890 */ /* 0x000fe4000fffe03f */
[----:B------:R-:W-:-:S03]  /*9f00*/  UIADD3 UR30, UR14, 0x80, URZ ;  /* 0x000000800e1e7890 */ /* 0x000fc6000fffe03f */
[----:B------:R-:W2:Y:S01]  /*9f10*/  MUFU.TANH R54, R54 ;  /* 0x0000003600367308 */ /* 0x000ea20000002400 */
[----:B------:R-:W-:Y:S01]  /*9f20*/  UMOV UR29, 0x40000040 ;  /* 0x40000040001d7882 */ /* 0x000fe20000000000 */
[----:B------:R-:W-:Y:S01]  /*9f30*/  UMOV UR31, 0x80000020 ;  /* 0x80000020001f7882 */ /* 0x000fe20000000000 */
[----:B0-----:R-:W-:-:S05]  /*9f40*/  FMNMX.FTZ R73, R50, R73, !PT ;  /* 0x0000004932497209 */ /* 0x001fca0007810000 */
[----:B------:R-:W0:Y:S01]  /*9f50*/  MUFU.TANH R55, R55 ;  /* 0x0000003700377308 */ /* 0x000e220000002400 */
[----:B-1----:R-:W-:-:S07]  /*9f60*/  FMNMX.FTZ R73, R52, R73, !PT ;  /* 0x0000004934497209 */ /* 0x002fce0007810000 */
[----:B------:R-:W1:Y:S01]  /*9f70*/  MUFU.TANH R58, R58 ;  /* 0x0000003a003a7308 */ /* 0x000e620000002400 */
[----:B--2---:R-:W-:Y:S01]  /*9f80*/  FMNMX.FTZ R14, R54, R73, !PT ;  /* 0x00000049360e7209 */ /* 0x004fe20007810000 */
[----:B------:R-:W-:-:S06]  /*9f90*/  FMUL.FTZ R73, R77, UR7 ;  /* 0x000000074d497c20 */ /* 0x000fcc0008410000 */
        /* <DEDUP_REMOVED lines=8> */
[----:B------:R-:W-:-:S06]  /*a020*/  FMUL.FTZ R77, R81, UR7 ;  /* 0x00000007514d7c20 */ /* 0x000fcc0008410000 */
[----:B------:R-:W0:Y:S01]  /*a030*/  MUFU.TANH R65, R65 ;  /* 0x0000004100417308 */ /* 0x000e220000002400 */
[----:B-1----:R-:W-:-:S07]  /*a040*/  FMNMX.FTZ R81, R63, R14, !PT ;  /* 0x0000000e3f517209 */ /* 0x002fce0007810000 */
[----:B------:R-:W1:Y:S01]  /*a050*/  MUFU.TANH R68, R68 ;  /* 0x0000004400447308 */ /* 0x000e620000002400 */
[----:B--2---:R-:W-:Y:S01]  /*a060*/  FMNMX.FTZ R14, R64, R81, !PT ;  /* 0x00000051400e7209 */ /* 0x004fe20007810000 */
        /* <DEDUP_REMOVED lines=20> */
[----:B--2---:R-:W-:-:S07]  /*a1b0*/  FMNMX.FTZ R14, R76, R85, !PT ;  /* 0x000000554c0e7209 */ /* 0x004fce0007810000 */
[----:B------:R-:W2:Y:S01]  /*a1c0*/  MUFU.TANH R80, R80 ;  /* 0x0000005000507308 */ /* 0x000ea20000002400 */
[----:B0-----:R-:W-:-:S07]  /*a1d0*/  FMNMX.FTZ R14, R77, R14, !PT ;  /* 0x0000000e4d0e7209 */ /* 0x001fce0007810000 */
[----:B------:R-:W0:Y:S01]  /*a1e0*/  MUFU.TANH R23, R23 ;  /* 0x0000001700177308 */ /* 0x000e220000002400 */
[----:B-1----:R-:W-:-:S07]  /*a1f0*/  FMNMX.FTZ R85, R81, R14, !PT ;  /* 0x0000000e51557209 */ /* 0x002fce0007810000 */
[----:B------:R-:W1:Y:S01]  /*a200*/  MUFU.TANH R25, R25 ;  /* 0x0000001900197308 */ /* 0x000e620000002400 */
[----:B--2---:R-:W-:-:S05]  /*a210*/  FMNMX.FTZ R85, R80, R85, !PT ;  /* 0x0000005550557209 */ /* 0x004fca0007810000 */
[----:B------:R-:W2:Y:S02]  /*a220*/  SHFL.BFLY PT, R14, R85, 0x2, 0x1f ;  /* 0x0c401f00550e7f89 */ /* 0x000ea400000e0000 */
[----:B------:R-:W3:Y:S08]  /*a230*/  MUFU.TANH R28, R28 ;  /* 0x0000001c001c7308 */ /* 0x000ef00000002400 */
[----:B------:R-:W4:Y:S08]  /*a240*/  MUFU.TANH R29, R29 ;  /* 0x0000001d001d7308 */ /* 0x000f300000002400 */
[----:B------:R-:W5:Y:S01]  /*a250*/  MUFU.TANH R31, R31 ;  /* 0x0000001f001f7308 */ /* 0x000f620000002400 */
[----:B--2---:R-:W-:Y:S01]  /*a260*/  FMNMX.FTZ R136, R85, R14, !PT ;  /* 0x0000000e55887209 */ /* 0x004fe20007810000 */
[----:B------:R-:W-:-:S06]  /*a270*/  FMUL.FTZ R85, R87, UR7 ;  /* 0x0000000757557c20 */ /* 0x000fcc0008410000 */
[----:B------:R-:W2:Y:S01]  /*a280*/  MUFU.TANH R33, R33 ;  /* 0x0000002100217308 */ /* 0x000ea20000002400 */
[----:B------:R-:W0:Y:S07]  /*a290*/  SHFL.BFLY PT, R137, R136, 0x1, 0x1f ;  /* 0x0c201f0088897f89 */ /* 0x000e2e00000e0000 */
[----:B------:R-:W2:Y:S08]  /*a2a0*/  MUFU.TANH R35, R35 ;  /* 0x0000002300237308 */ /* 0x000eb00000002400 */
[----:B------:R-:W2:Y:S08]  /*a2b0*/  MUFU.TANH R37, R37 ;  /* 0x0000002500257308 */ /* 0x000eb00000002400 */
[----:B------:R-:W2:Y:S01]  /*a2c0*/  MUFU.TANH R39, R39 ;  /* 0x0000002700277308 */ /* 0x000ea20000002400 */
[----:B0-----:R-:W-:-:S02]  /*a2d0*/  FMNMX.FTZ R14, R136, R137, !PT ;  /* 0x00000089880e7209 */ /* 0x001fc40007810000 */
[----:B------:R-:W-:-:S03]  /*a2e0*/  FMNMX.FTZ R136, R23, R20, !PT ;  /* 0x0000001417887209 */ /* 0x000fc60007810000 */
[C---:B------:R-:W-:Y:S02]  /*a2f0*/  FADD.FTZ R15, -R14.reuse, R15 ;  /* 0x0000000f0e0f7221 */ /* 0x040fe40000010100 */
[----:B------:R-:W0:Y:S02]  /*a300*/  MUFU.TANH R41, R41 ;  /* 0x0000002900297308 */ /* 0x000e240000002400 */
[----:B------:R-:W-:Y:S01]  /*a310*/  FMUL.FTZ R86, R15, UR10 ;  /* 0x0000000a0f567c20 */ /* 0x000fe20008410000 */
[----:B------:R-:W-:Y:S01]  /*a320*/  FMUL.FTZ R15, R14, UR10 ;  /* 0x0000000a0e0f7c20 */ /* 0x000fe20008410000 */
[----:B------:R-:W-:Y:S02]  /*a330*/  WARPGROUP.DEPBAR.LE gsb0, 0x0 ;  /* 0x00008000000079c5 */ /* 0x000fe40000010000 */
[----:B------:R-:W-:Y:S01]  /*a340*/  WARPGROUP.ARRIVE ;  /* 0x00000000000079c5 */ /* 0x000fe20000000000 */
[--C-:B------:R-:W-:Y:S01]  /*a350*/  FFMA.FTZ R87, R24, UR10, -R15.reuse ;  /* 0x0000000a18577c23 */ /* 0x100fe2000801080f */
[--C-:B------:R-:W-:Y:S01]  /*a360*/  FFMA.FTZ R24, R21, UR10, -R15.reuse ;  /* 0x0000000a15187c23 */ /* 0x100fe2000801080f */
[----:B-1----:R-:W-:Y:S01]  /*a370*/  FMNMX.FTZ R21, R25, R136, !PT ;  /* 0x0000008819157209 */ /* 0x002fe20007810000 */
[----:B------:R-:W1:Y:S01]  /*a380*/  MUFU.TANH R43, R43 ;  /* 0x0000002b002b7308 */ /* 0x000e620000002400 */
[--C-:B------:R-:W-:Y:S01]  /*a390*/  FFMA.FTZ R139, R36, UR10, -R15.reuse ;  /* 0x0000000a248b7c23 */ /* 0x100fe2000801080f */
[----:B------:R-:W-:Y:S01]  /*a3a0*/  HGMMA.64x96x16.F32.BF16 R88, gdesc[UR28].tnspB, R88, gsb0 ;  /* 0x416000001c5879f0 */ /* 0x000fe20008001858 */
[----:B------:R-:W-:Y:S01]  /*a3b0*/  UIADD3 UR28, UR15, 0x600, URZ ;  /* 0x000006000f1c7890 */ /* 0x000fe2000fffe03f */
[----:B---3--:R-:W-:Y:S01]  /*a3c0*/  FMNMX.FTZ R136, R28, R21, !PT ;  /* 0x000000151c887209 */ /* 0x008fe20007810000 */
[----:B------:R-:W-:Y:S01]  /*a3d0*/  UIADD3 UR30, UR14, 0x100, URZ ;  /* 0x000001000e1e7890 */ /* 0x000fe2000fffe03f */
[--C-:B------:R-:W-:Y:S01]  /*a3e0*/  FFMA.FTZ R137, R32, UR10, -R15.reuse ;  /* 0x0000000a20897c23 */ /* 0x100fe2000801080f */
[----:B------:R-:W-:Y:S01]  /*a3f0*/  UMOV UR29, 0x40000040 ;  /* 0x40000040001d7882 */ /* 0x000fe20000000000 */
[----:B------:R-:W-:Y:S01]  /*a400*/  UMOV UR31, 0x80000020 ;  /* 0x80000020001f7882 */ /* 0x000fe20000000000 */
[----:B----4-:R-:W-:Y:S01]  /*a410*/  FMNMX.FTZ R136, R29, R136, !PT ;  /* 0x000000881d887209 */ /* 0x010fe20007810000 */
[----:B------:R-:W3:Y:S01]  /*a420*/  MUFU.TANH R45, R45 ;  /* 0x0000002d002d7308 */ /* 0x000ee20000002400 */
[--C-:B------:R-:W-:Y:S01]  /*a430*/  FFMA.FTZ R32, R34, UR10, -R15.reuse ;  /* 0x0000000a22207c23 */ /* 0x100fe2000801080f */
[--C-:B------:R-:W-:Y:S01]  /*a440*/  FFMA.FTZ R34, R38, UR10, -R15.reuse ;  /* 0x0000000a26227c23 */ /* 0x100fe2000801080f */
[----:B-----5:R-:W-:Y:S01]  /*a450*/  FMNMX.FTZ R136, R31, R136, !PT ;  /* 0x000000881f887209 */ /* 0x020fe20007810000 */
[--C-:B------:R-:W-:Y:S01]  /*a460*/  FFMA.FTZ R141, R40, UR10, -R15.reuse ;  /* 0x0000000a288d7c23 */ /* 0x100fe2000801080f */
[--C-:B------:R-:W-:Y:S01]  /*a470*/  FFMA.FTZ R42, R42, UR10, -R15.reuse ;  /* 0x0000000a2a2a7c23 */ /* 0x100fe2000801080f */
[--C-:B------:R-:W-:Y:S01]  /*a480*/  FFMA.FTZ R143, R44, UR10, -R15.reuse ;  /* 0x0000000a2c8f7c23 */ /* 0x100fe2000801080f */
[----:B--2---:R-:W-:Y:S01]  /*a490*/  FMNMX.FTZ R136, R33, R136, !PT ;  /* 0x0000008821887209 */ /* 0x004fe20007810000 */
[----:B------:R-:W2:Y:S01]  /*a4a0*/  MUFU.TANH R48, R48 ;  /* 0x0000003000307308 */ /* 0x000ea20000002400 */
[--C-:B------:R-:W-:Y:S01]  /*a4b0*/  FFMA.FTZ R46, R46, UR10, -R15.reuse ;  /* 0x0000000a2e2e7c23 */ /* 0x100fe2000801080f */
[--C-:B------:R-:W-:Y:S01]  /*a4c0*/  FFMA.FTZ R54, R54, UR10, -R15.reuse ;  /* 0x0000000a36367c23 */ /* 0x100fe2000801080f */
[----:B------:R-:W-:Y:S01]  /*a4d0*/  FMNMX.FTZ R136, R35, R136, !PT ;  /* 0x0000008823887209 */ /* 0x000fe20007810000 */
[--C-:B------:R-:W-:Y:S01]  /*a4e0*/  FFMA.FTZ R50, R50, UR10, -R15.reuse ;  /* 0x0000000a32327c23 */ /* 0x100fe2000801080f */
[--C-:B------:R-:W-:Y:S01]  /*a4f0*/  FFMA.FTZ R58, R58, UR10, -R15.reuse ;  /* 0x0000000a3a3a7c23 */ /* 0x100fe2000801080f */
[--C-:B------:R-:W-:Y:S01]  /*a500*/  FFMA.FTZ R26, R26, UR10, -R15.reuse ;  /* 0x0000000a1a1a7c23 */ /* 0x100fe2000801080f */
[----:B------:R-:W-:Y:S01]  /*a510*/  FMNMX.FTZ R136, R37, R136, !PT ;  /* 0x0000008825887209 */ /* 0x000fe20007810000 */
[----:B------:R-:W4:Y:S01]  /*a520*/  MUFU.TANH R49, R49 ;  /* 0x0000003100317308 */ /* 0x000f220000002400 */
[--C-:B------:R-:W-:Y:S01]  /*a530*/  FFMA.FTZ R145, R52, UR10, -R15.reuse ;  /* 0x0000000a34917c23 */ /* 0x100fe2000801080f */
[--C-:B------:R-:W-:Y:S01]  /*a540*/  FFMA.FTZ R27, R27, UR10, -R15.reuse ;  /* 0x0000000a1b1b7c23 */ /* 0x100fe2000801080f */
[----:B------:R-:W-:Y:S01]  /*a550*/  FMNMX.FTZ R136, R39, R136, !PT ;  /* 0x0000008827887209 */ /* 0x000fe20007810000 */
[--C-:B------:R-:W-:Y:S01]  /*a560*/  FFMA.FTZ R30, R30, UR10, -R15.reuse ;  /* 0x0000000a1e1e7c23 */ /* 0x100fe2000801080f */
[--C-:B------:R-:W-:Y:S01]  /*a570*/  FFMA.FTZ R47, R47, UR10, -R15.reuse ;  /* 0x0000000a2f2f7c23 */ /* 0x100fe2000801080f */
[--C-:B------:R-:W-:Y:S01]  /*a580*/  FFMA.FTZ R55, R55, UR10, -R15.reuse ;  /* 0x0000000a37377c23 */ /* 0x100fe2000801080f */
[----:B0-----:R-:W-:Y:S01]  /*a590*/  FMNMX.FTZ R136, R41, R136, !PT ;  /* 0x0000008829887209 */ /* 0x001fe20007810000 */
[----:B------:R-:W0:Y:S01]  /*a5a0*/  MUFU.TANH R51, R51 ;  /* 0x0000003300337308 */ /* 0x000e220000002400 */
[--C-:B------:R-:W-:Y:S01]  /*a5b0*/  FFMA.FTZ R59, R59, UR10, -R15.reuse ;  /* 0x0000000a3b3b7c23 */ /* 0x100fe2000801080f */
[--C-:B------:R-:W-:Y:S01]  /*a5c0*/  FFMA.FTZ R63, R63, UR10, -R15.reuse ;  /* 0x0000000a3f3f7c23 */ /* 0x100fe2000801080f */
[----:B-1----:R-:W-:Y:S01]  /*a5d0*/  FMNMX.FTZ R136, R43, R136, !PT ;  /* 0x000000882b887209 */ /* 0x002fe20007810000 */
[--C-:B------:R-:W-:Y:S01]  /*a5e0*/  FFMA.FTZ R65, R65, UR10, -R15.reuse ;  /* 0x0000000a41417c23 */ /* 0x100fe2000801080f */
[--C-:B------:R-:W-:Y:S01]  /*a5f0*/  FFMA.FTZ R52, R68, UR10, -R15.reuse ;  /* 0x0000000a44347c23 */ /* 0x100fe2000801080f */
[--C-:B------:R-:W-:Y:S01]  /*a600*/  FFMA.FTZ R69, R69, UR10, -R15.reuse ;  /* 0x0000000a45457c23 */ /* 0x100fe2000801080f */
[----:B---3--:R-:W-:Y:S01]  /*a610*/  FMNMX.FTZ R21, R45, R136, !PT ;  /* 0x000000882d157209 */ /* 0x008fe20007810000 */
[----:B------:R-:W1:Y:S01]  /*a620*/  MUFU.TANH R53, R53 ;  /* 0x0000003500357308 */ /* 0x000e620000002400 */
[--C-:B------:R-:W-:Y:S01]  /*a630*/  FFMA.FTZ R73, R73, UR10, -R15.reuse ;  /* 0x0000000a49497c23 */ /* 0x100fe2000801080f */
[----:B------:R-:W-:Y:S01]  /*a640*/  FFMA.FTZ R77, R77, UR10, -R15 ;  /* 0x0000000a4d4d7c23 */ /* 0x000fe2000801080f */
[----:B--2---:R-:W-:-:S04]  /*a650*/  FMNMX.FTZ R36, R48, R21, !PT ;  /* 0x0000001530247209 */ /* 0x004fc80007810000 */
[----:B----4-:R-:W-:Y:S01]  /*a660*/  FMNMX.FTZ R38, R49, R36, !PT ;  /* 0x0000002431267209 */ /* 0x010fe20007810000 */
[----:B------:R-:W2:Y:S03]  /*a670*/  MUFU.TANH R56, R56 ;  /* 0x0000003800387308 */ /* 0x000ea60000002400 */
[----:B0-----:R-:W-:-:S05]  /*a680*/  FMNMX.FTZ R38, R51, R38, !PT ;  /* 0x0000002633267209 */ /* 0x001fca0007810000 */
        /* <DEDUP_REMOVED lines=18> */
[----:B------:R-:W-:-:S03]  /*a7b0*/  UIADD3 UR30, UR14, 0x140, URZ ;  /* 0x000001400e1e7890 */ /* 0x000fc6000fffe03f */
[----:B------:R-:W1:Y:S01]  /*a7c0*/  MUFU.TANH R74, R74 ;  /* 0x0000004a004a7308 */ /* 0x000e620000002400 */
[----:B------:R-:W-:Y:S01]  /*a7d0*/  UMOV UR29, 0x40000040 ;  /* 0x40000040001d7882 */ /* 0x000fe20000000000 */
[----:B------:R-:W-:-:S06]  /*a7e0*/  UMOV UR31, 0x80000020 ;  /* 0x80000020001f7882 */ /* 0x000fcc0000000000 */
[----:B------:R-:W3:Y:S08]  /*a7f0*/  MUFU.TANH R75, R75 ;  /* 0x0000004b004b7308 */ /* 0x000ef00000002400 */
[----:B------:R-:W4:Y:S08]  /*a800*/  MUFU.TANH R78, R78 ;  /* 0x0000004e004e7308 */ /* 0x000f300000002400 */
[----:B------:R2:W-:Y:S08]  /*a810*/  MUFU.EX2 R36, R42 ;  /* 0x0000002a00247308 */ /* 0x0005f00000000800 */
[----:B------:R-:W5:Y:S01]  /*a820*/  MUFU.TANH R79, R79 ;  /* 0x0000004f004f7308 */ /* 0x000f620000002400 */
[----:B--2---:R-:W-:-:S04]  /*a830*/  FMNMX.FTZ R42, R70, R21, !PT ;  /* 0x00000015462a7209 */ /* 0x004fc80007810000 */
[----:B0-----:R-:W-:-:S03]  /*a840*/  FMNMX.FTZ R21, R71, R42, !PT ;  /* 0x0000002a47157209 */ /* 0x001fc60007810000 */
[----:B------:R-:W0:Y:S01]  /*a850*/  MUFU.TANH R82, R82 ;  /* 0x0000005200527308 */ /* 0x000e220000002400 */
[----:B-1----:R-:W-:-:S04]  /*a860*/  FMNMX.FTZ R42, R74, R21, !PT ;  /* 0x000000154a2a7209 */ /* 0x002fc80007810000 */
[----:B---3--:R-:W-:-:S03]  /*a870*/  FMNMX.FTZ R21, R75, R42, !PT ;  /* 0x0000002a4b157209 */ /* 0x008fc60007810000 */
[----:B------:R-:W1:Y:S01]  /*a880*/  MUFU.TANH R83, R83 ;  /* 0x0000005300537308 */ /* 0x000e620000002400 */
[----:B----4-:R-:W-:-:S04]  /*a890*/  FMNMX.FTZ R44, R78, R21, !PT ;  /* 0x000000154e2c7209 */ /* 0x010fc80007810000 */
[----:B-----5:R-:W-:-:S03]  /*a8a0*/  FMNMX.FTZ R21, R79, R44, !PT ;  /* 0x0000002c4f157209 */ /* 0x020fc60007810000 */
[----:B------:R-:W2:Y:S01]  /*a8b0*/  MUFU.TANH R84, R84 ;  /* 0x0000005400547308 */ /* 0x000ea20000002400 */
[----:B0-----:R-:W-:-:S07]  /*a8c0*/  FMNMX.FTZ R44, R82, R21, !PT ;  /* 0x00000015522c7209 */ /* 0x001fce0007810000 */
[----:B------:R-:W0:Y:S01]  /*a8d0*/  MUFU.TANH R85, R85 ;  /* 0x0000005500557308 */ /* 0x000e220000002400 */
[----:B-1----:R-:W-:-:S07]  /*a8e0*/  FMNMX.FTZ R21, R83, R44, !PT ;  /* 0x0000002c53157209 */ /* 0x002fce0007810000 */
[----:B------:R2:W-:Y:S08]  /*a8f0*/  MUFU.EX2 R38, R46 ;  /* 0x0000002e00267308 */ /* 0x0005f00000000800 */
[----:B------:R1:W-:Y:S01]  /*a900*/  MUFU.EX2 R42, R54 ;  /* 0x00000036002a7308 */ /* 0x0003e20000000800 */
[----:B--2---:R-:W-:-:S04]  /*a910*/  FMNMX.FTZ R46, R84, R21, !PT ;  /* 0x00000015542e7209 */ /* 0x004fc80007810000 */
[----:B0-----:R-:W-:Y:S01]  /*a920*/  FMNMX.FTZ R21, R85, R46, !PT ;  /* 0x0000002e55157209 */ /* 0x001fe20007810000 */
[--C-:B------:R-:W-:Y:S02]  /*a930*/  FFMA.FTZ R46, R62, UR10, -R15.reuse ;  /* 0x0000000a3e2e7c23 */ /* 0x100fe4000801080f */
[----:B------:R0:W-:Y:S02]  /*a940*/  MUFU.EX2 R40, R50 ;  /* 0x0000003200287308 */ /* 0x0001e40000000800 */
[----:B-1----:R-:W1:Y:S06]  /*a950*/  SHFL.BFLY PT, R54, R21, 0x2, 0x1f ;  /* 0x0c401f0015367f89 */ /* 0x002e6c00000e0000 */
[----:B------:R-:W-:Y:S01]  /*a960*/  MUFU.EX2 R86, R86 ;  /* 0x0000005600567308 */ /* 0x000fe20000000800 */
[----:B0-----:R-:W-:Y:S01]  /*a970*/  FFMA.FTZ R50, R64, UR10, -R15 ;  /* 0x0000000a40327c23 */ /* 0x001fe2000801080f */
[----:B------:R-:W-:-:S02]  /*a980*/  WARPGROUP.DEPBAR.LE gsb0, 0x0 ;  /* 0x00008000000079c5 */ /* 0x000fc40000010000 */
[----:B------:R-:W-:Y:S01]  /*a990*/  WARPGROUP.ARRIVE ;  /* 0x00000000000079c5 */ /* 0x000fe20000000000 */
[----:B------:R-:W-:-:S03]  /*a9a0*/  FFMA.FTZ R64, R81, UR10, -R15 ;  /* 0x0000000a51407c23 */ /* 0x000fc6000801080f */
[----:B------:R-:W0:Y:S02]  /*a9b0*/  MUFU.EX2 R87, R87 ;  /* 0x0000005700577308 */ /* 0x000e240000000800 */
[----:B------:R-:W-:Y:S01]  /*a9c0*/  HGMMA.64x96x16.F32.BF16 R88, gdesc[UR28].tnspB, R88, gsb0 ;  /* 0x416000001c5879f0 */ /* 0x000fe20008001858 */
[----:B------:R-:W-:Y:S02]  /*a9d0*/  UIADD3 UR28, UR15, 0x604, URZ ;  /* 0x000006040f1c7890 */ /* 0x000fe4000fffe03f */
[----:B------:R-:W-:Y:S01]  /*a9e0*/  UIADD3 UR30, UR14, 0x180, URZ ;  /* 0x000001800e1e7890 */ /* 0x000fe2000fffe03f */
[----:B------:R-:W-:Y:S01]  /*a9f0*/  UMOV UR29, 0x40000040 ;  /* 0x40000040001d7882 */ /* 0x000fe20000000000 */
[----:B------:R-:W-:Y:S01]  /*aa00*/  UMOV UR31, 0x80000020 ;  /* 0x80000020001f7882 */ /* 0x000fe20000000000 */
[----:B------:R2:W-:Y:S01]  /*aa10*/  MUFU.EX2 R44, R58 ;  /* 0x0000003a002c7308 */ /* 0x0005e20000000800 */
[----:B-1----:R-:W-:Y:S01]  /*aa20*/  FMNMX.FTZ R62, R21, R54, !PT ;  /* 0x00000036153e7209 */ /* 0x002fe20007810000 */
[----:B------:R-:W-:-:S04]  /*aa30*/  FFMA.FTZ R54, R72, UR10, -R15 ;  /* 0x0000000a48367c23 */ /* 0x000fc8000801080f */
[----:B------:R-:W1:Y:S02]  /*aa40*/  SHFL.BFLY PT, R21, R62, 0x1, 0x1f ;  /* 0x0c201f003e157f89 */ /* 0x000e6400000e0000 */
[----:B------:R-:W3:Y:S01]  /*aa50*/  MUFU.EX2 R24, R24 ;  /* 0x0000001800187308 */ /* 0x000ee20000000800 */
[--C-:B--2---:R-:W-:Y:S01]  /*aa60*/  FFMA.FTZ R58, R76, UR10, -R15.reuse ;  /* 0x0000000a4c3a7c23 */ /* 0x104fe2000801080f */
[----:B------:R-:W-:Y:S01]  /*aa70*/  FFMA.FTZ R15, R80, UR10, -R15 ;  /* 0x0000000a500f7c23 */ /* 0x000fe2000801080f */
[----:B0-----:R-:W-:-:S05]  /*aa80*/  FFMA.FTZ R5, R86, R5, R87 ;  /* 0x0000000556057223 */ /* 0x001fca0000010057 */
[----:B------:R-:W0:Y:S08]  /*aa90*/  MUFU.EX2 R26, R26 ;  /* 0x0000001a001a7308 */ /* 0x000e300000000800 */
[----:B------:R-:W2:Y:S01]  /*aaa0*/  MUFU.EX2 R27, R27 ;  /* 0x0000001b001b7308 */ /* 0x000ea20000000800 */
[C---:B---3--:R-:W-:Y:S01]  /*aab0*/  FADD.FTZ R5, R24.reuse, R5 ;  /* 0x0000000518057221 */ /* 0x048fe20000010000 */
[----:B------:R-:W-:-:S02]  /*aac0*/  F2FP.BF16.F32.PACK_AB R24, R24, R87 ;  /* 0x000000571818723e */ /* 0x000fc400000010ff */
[----:B-1----:R-:W-:-:S04]  /*aad0*/  FMNMX.FTZ R21, R62, R21, !PT ;  /* 0x000000153e157209 */ /* 0x002fc80007810000 */
        /* <DEDUP_REMOVED lines=10> */
[----:B------:R-:W-:Y:S02]  /*ab80*/  IMAD.U32 R41, RZ, RZ, UR4 ;  /* 0x00000004ff297e24 */ /* 0x000fe4000f8e00ff */
[----:B------:R-:W-:Y:S01]  /*ab90*/  FFMA.FTZ R28, R28, UR10, -R138 ;  /* 0x0000000a1c1c7c23 */ /* 0x000fe2000801088a */
[----:B------:R-:W-:-:S02]  /*aba0*/  IMAD.U32 R48, RZ, RZ, UR11 ;  /* 0x0000000bff307e24 */ /* 0x000fc4000f8e00ff */
[--C-:B------:R-:W-:Y:S01]  /*abb0*/  FFMA.FTZ R147, R29, UR10, -R138.reuse ;  /* 0x0000000a1d937c23 */ /* 0x100fe2000801088a */
[--C-:B------:R-:W-:Y:S01]  /*abc0*/  FFMA.FTZ R29, R31, UR10, -R138.reuse ;  /* 0x0000000a1f1d7c23 */ /* 0x100fe2000801088a */
[----:B------:R-:W-:Y:S01]  /*abd0*/  @!P1 LEA R41, R41, UR36, 0x3 ;  /* 0x0000002429299c11 */ /* 0x000fe2000f8e18ff */
[--C-:B------:R-:W-:Y:S01]  /*abe0*/  FFMA.FTZ R31, R35, UR10, -R138.reuse ;  /* 0x0000000a231f7c23 */ /* 0x100fe2000801088a */
[----:B------:R-:W1:Y:S01]  /*abf0*/  MUFU.EX2 R20, R20 ;  /* 0x0000001400147308 */ /* 0x000e620000000800 */
[----:B------:R-:W-:Y:S01]  /*ac00*/  @!P1 LEA R48, R48, UR36, 0x3 ;  /* 0x0000002430309c11 */ /* 0x000fe2000f8e18ff */
[----:B------:R-:W-:Y:S02]  /*ac10*/  VIADD R23, R22, 0x9 ;  /* 0x0000000916177836 */ /* 0x000fe40000000000 */
[--C-:B------:R-:W-:Y:S01]  /*ac20*/  FFMA.FTZ R35, R43, UR10, -R138.reuse ;  /* 0x0000000a2b237c23 */ /* 0x100fe2000801088a */
[----:B------:R-:W-:Y:S02]  /*ac30*/  @!P1 VIADD R43, R41, 0x2d840 ;  /* 0x0002d840292b9836 */ /* 0x000fe40000000000 */
[----:B------:R-:W-:Y:S01]  /*ac40*/  FFMA.FTZ R68, R33, UR10, -R138 ;  /* 0x0000000a21447c23 */ /* 0x000fe2000801088a */
[----:B------:R-:W-:-:S02]  /*ac50*/  @!P1 VIADD R41, R48, 0x2d860 ;  /* 0x0002d86030299836 */ /* 0x000fc40000000000 */
[--C-:B------:R-:W-:Y:S01]  /*ac60*/  FFMA.FTZ R76, R49, UR10, -R138.reuse ;  /* 0x0000000a314c7c23 */ /* 0x100fe2000801088a */
[----:B------:R-:W3:Y:S01]  /*ac70*/  MUFU.EX2 R25, R25 ;  /* 0x0000001900197308 */ /* 0x000ee20000000800 */
[----:B------:R-:W-:Y:S01]  /*ac80*/  @!P1 PRMT R49, RZ, 0x654, R43 ;  /* 0x00000654ff319816 */ /* 0x000fe2000000002b */
[--C-:B------:R-:W-:Y:S01]  /*ac90*/  FFMA.FTZ R33, R39, UR10, -R138.reuse ;  /* 0x0000000a27217c23 */ /* 0x100fe2000801088a */
[----:B------:R-:W-:Y:S01]  /*aca0*/  @!P1 PRMT R43, RZ, 0x654, R41 ;  /* 0x00000654ff2b9816 */ /* 0x000fe20000000029 */
[--C-:B------:R-:W-:Y:S01]  /*acb0*/  FFMA.FTZ R41, R60, UR10, -R138.reuse ;  /* 0x0000000a3c297c23 */ /* 0x100fe2000801088a */
[----:B0-----:R-:W-:Y:S01]  /*acc0*/  FADD.FTZ R60, R26, R5 ;  /* 0x000000051a3c7221 */ /* 0x001fe20000010000 */
[----:B--2---:R-:W-:Y:S01]  /*acd0*/  F2FP.BF16.F32.PACK_AB R26, R27, R26 ;  /* 0x0000001a1b1a723e */ /* 0x004fe200000010ff */
[----:B------:R-:W-:Y:S01]  /*ace0*/  FFMA.FTZ R39, R51, UR10, -R138 ;  /* 0x0000000a33277c23 */ /* 0x000fe2000801088a */
[----:B------:R-:W0:Y:S01]  /*acf0*/  MUFU.EX2 R28, R28 ;  /* 0x0000001c001c7308 */ /* 0x000e220000000800 */
[----:B-1----:R-:W-:Y:S01]  /*ad00*/  FFMA.FTZ R4, R81, R4, R20 ;  /* 0x0000000451047223 */ /* 0x002fe20000010014 */
[----:B------:R-:W-:Y:S01]  /*ad10*/  FADD.FTZ R5, R27, R60 ;  /* 0x0000003c1b057221 */ /* 0x000fe20000010000 */
[--C-:B------:R-:W-:Y:S01]  /*ad20*/  FFMA.FTZ R72, R53, UR10, -R138.reuse ;  /* 0x0000000a35487c23 */ /* 0x100fe2000801088a */
[--C-:B------:R-:W-:Y:S01]  /*ad30*/  FFMA.FTZ R48, R57, UR10, -R138.reuse ;  /* 0x0000000a39307c23 */ /* 0x100fe2000801088a */
[--C-:B------:R-:W-:Y:S01]  /*ad40*/  FFMA.FTZ R61, R61, UR10, -R138.reuse ;  /* 0x0000000a3d3d7c23 */ /* 0x100fe2000801088a */
[----:B------:R-:W-:Y:S01]  /*ad50*/  FADD.FTZ R60, R30, R5 ;  /* 0x000000051e3c7221 */ /* 0x000fe20000010000 */
[--C-:B------:R-:W-:Y:S01]  /*ad60*/  FFMA.FTZ R51, R70, UR10, -R138.reuse ;  /* 0x0000000a46337c23 */ /* 0x100fe2000801088a */
[----:B------:R1:W-:Y:S01]  /*ad70*/  MUFU.EX2 R62, R64 ;  /* 0x00000040003e7308 */ /* 0x0003e20000000800 */
        /* <DEDUP_REMOVED lines=8> */
[--C-:B-1----:R-:W-:Y:S01]  /*ae00*/  FFMA.FTZ R64, R45, UR10, -R138.reuse ;  /* 0x0000000a2d407c23 */ /* 0x102fe2000801088a */
[----:B------:R-:W-:Y:S01]  /*ae10*/  SEL R45, R23, 0x9, !P2 ;  /* 0x00000009172d7807 */ /* 0x000fe20005000000 */
[--C-:B------:R-:W-:Y:S01]  /*ae20*/  FFMA.FTZ R23, R56, UR10, -R138.reuse ;  /* 0x0000000a38177c23 */ /* 0x100fe2000801088a */
[--C-:B------:R-:W-:Y:S01]  /*ae30*/  FFMA.FTZ R56, R67, UR10, -R138.reuse ;  /* 0x0000000a43387c23 */ /* 0x100fe2000801088a */
[--C-:B------:R-:W-:Y:S01]  /*ae40*/  FFMA.FTZ R85, R85, UR10, -R138.reuse ;  /* 0x0000000a55557c23 */ /* 0x100fe2000801088a */
[----:B------:R-:W-:Y:S01]  /*ae50*/  FFMA.FTZ R75, R75, UR10, -R138 ;  /* 0x0000000a4b4b7c23 */ /* 0x000fe2000801088a */
[----:B------:R-:W-:Y:S01]  /*ae60*/  ISETP.GT.AND P2, PT, R11, UR6, PT ;  /* 0x000000060b007c0c */ /* 0x000fe2000bf44270 */
[----:B------:R-:W1:Y:S01]  /*ae70*/  MUFU.EX2 R137, R137 ;  /* 0x0000008900897308 */ /* 0x000e620000000800 */
[----:B------:R-:W-:Y:S01]  /*ae80*/  UMOV UR11, UR4 ;  /* 0x00000004000b7c82 */ /* 0x000fe20008000000 */
[----:B------:R-:W-:-:S02]  /*ae90*/  WARPGROUP.DEPBAR.LE gsb0, 0x0 ;  /* 0x00008000000079c5 */ /* 0x000fc40000010000 */
[----:B------:R-:W-:Y:S01]  /*aea0*/  WARPGROUP.ARRIVE ;  /* 0x00000000000079c5 */ /* 0x000fe20000000000 */
[----:B------:R-:W-:-:S03]  /*aeb0*/  VIADD R11, R11, 0xffffffff ;  /* 0xffffffff0b0b7836 */ /* 0x000fc60000000000 */
[----:B------:R-:W2:Y:S02]  /*aec0*/  MUFU.EX2 R29, R29 ;  /* 0x0000001d001d7308 */ /* 0x000ea40000000800 */
[----:B------:R-:W-:Y:S01]  /*aed0*/  HGMMA.64x96x16.F32.BF16 R88, gdesc[UR28].tnspB, R88, gsb0 ;  /* 0x416000001c5879f0 */ /* 0x000fe20008001858 */
[----:B------:R-:W-:Y:S02]  /*aee0*/  UIADD3 UR28, UR15, 0x606, URZ ;  /* 0x000006060f1c7890 */ /* 0x000fe4000fffe03f */
[----:B------:R-:W-:Y:S01]  /*aef0*/  UIADD3 UR30, UR14, 0x1c0, URZ ;  /* 0x000001c00e1e7890 */ /* 0x000fe2000fffe03f */
[----:B------:R-:W-:Y:S01]  /*af00*/  UMOV UR29, 0x40000040 ;  /* 0x40000040001d7882 */ /* 0x000fe20000000000 */
[----:B------:R-:W-:Y:S01]  /*af10*/  UMOV UR31, 0x80000020 ;  /* 0x80000020001f7882 */ /* 0x000fe20000000000 */
[----:B------:R-:W4:Y:S08]  /*af20*/  MUFU.EX2 R32, R32 ;  /* 0x0000002000207308 */ /* 0x000f300000000800 */
[----:B------:R-:W5:Y:S08]  /*af30*/  MUFU.EX2 R68, R68 ;  /* 0x0000004400447308 */ /* 0x000f700000000800 */
        /* <DEDUP_REMOVED lines=9> */
[----:B------:R-:W5:Y:S01]  /*afd0*/  MUFU.EX2 R64, R64 ;  /* 0x0000004000407308 */ /* 0x000f620000000800 */
[----:B------:R-:W-:-:S02]  /*afe0*/  WARPGROUP.DEPBAR.LE gsb0, 0x0 ;  /* 0x00008000000079c5 */ /* 0x000fc40000010000 */
[----:B------:R-:W-:-:S05]  /*aff0*/  WARPGROUP.ARRIVE ;  /* 0x00000000000079c5 */ /* 0x000fca0000000000 */
[----:B------:R-:W5:Y:S01]  /*b000*/  MUFU.EX2 R47, R47 ;  /* 0x0000002f002f7308 */ /* 0x000f620000000800 */
[----:B------:R-:W-:Y:S07]  /*b010*/  HGMMA.64x96x16.F32.BF16 R88, gdesc[UR28].tnspB, R88, gsb0 ;  /* 0x416000001c5879f0 */ /* 0x000fee0008001858 */
        /* <DEDUP_REMOVED lines=11> */
[----:B------:R-:W-:Y:S08]  /*b0d0*/  MUFU.EX2 R63, R63 ;  /* 0x0000003f003f7308 */ /* 0x000ff00000000800 */
[----:B------:R-:W-:Y:S01]  /*b0e0*/  MUFU.EX2 R50, R50 ;  /* 0x0000003200327308 */ /* 0x000fe20000000800 */
[----:B------:R-:W-:-:S02]  /*b0f0*/  WARPGROUP.DEPBAR.LE gsb0, 0x0 ;  /* 0x00008000000079c5 */ /* 0x000fc40000010000 */
[----:B------:R0:W-:Y:S06]  /*b100*/  BAR.ARV R45, 0x100 ;  /* 0x0004002d0000751d */ /* 0x0001ec0000002000 */
[----:B------:R3:W-:Y:S01]  /*b110*/  @!P1 SYNCS.ARRIVE.TRANS64.RED.A1T0 RZ, [R49+URZ], RZ ;  /* 0x000000ff31ff99a7 */ /* 0x0007e2000810043f */
[----:B------:R-:W-:Y:S01]  /*b120*/  MUFU.EX2 R56, R56 ;  /* 0x0000003800387308 */ /* 0x000fe20000000800 */
[-C--:B------:R-:W-:Y:S01]  /*b130*/  FMUL.FTZ R88, R88, R86.reuse ;  /* 0x0000005658587220 */ /* 0x080fe20000410000 */
[-C--:B------:R-:W-:Y:S01]  /*b140*/  FMUL.FTZ R89, R89, R86.reuse ;  /* 0x0000005659597220 */ /* 0x080fe20000410000 */
[-C--:B------:R-:W-:Y:S01]  /*b150*/  FMUL.FTZ R92, R92, R86.reuse ;  /* 0x000000565c5c7220 */ /* 0x080fe20000410000 */
[-C--:B------:R-:W-:Y:S01]  /*b160*/  FMUL.FTZ R93, R93, R86.reuse ;  /* 0x000000565d5d7220 */ /* 0x080fe20000410000 */
[-C--:B------:R-:W-:Y:S01]  /*b170*/  FMUL.FTZ R96, R96, R86.reuse ;  /* 0x0000005660607220 */ /* 0x080fe20000410000 */
[-C--:B------:R-:W-:Y:S01]  /*b180*/  FMUL.FTZ R97, R97, R86.reuse ;  /* 0x0000005661617220 */ /* 0x080fe20000410000 */
[----:B------:R1:W-:Y:S01]  /*b190*/  @!P1 SYNCS.ARRIVE.TRANS64.RED.A1T0 RZ, [R43+URZ], RZ ;  /* 0x000000ff2bff99a7 */ /* 0x0003e2000810043f */
[----:B---3--:R-:W-:Y:S01]  /*b1a0*/  FFMA.FTZ R49, R66, UR10, -R138 ;  /* 0x0000000a42317c23 */ /* 0x008fe2000801088a */
[----:B------:R-:W-:Y:S01]  /*b1b0*/  MUFU.EX2 R65, R65 ;  /* 0x0000004100417308 */ /* 0x000fe20000000800 */
[-C--:B------:R-:W-:Y:S01]  /*b1c0*/  FMUL.FTZ R100, R100, R86.reuse ;  /* 0x0000005664647220 */ /* 0x080fe20000410000 */
[-C--:B------:R-:W-:Y:S01]  /*b1d0*/  FMUL.FTZ R101, R101, R86.reuse ;  /* 0x0000005665657220 */ /* 0x080fe20000410000 */
[-C--:B------:R-:W-:Y:S01]  /*b1e0*/  FMUL.FTZ R104, R104, R86.reuse ;  /* 0x0000005668687220 */ /* 0x080fe20000410000 */
[-C--:B------:R-:W-:Y:S01]  /*b1f0*/  FMUL.FTZ R105, R105, R86.reuse ;  /* 0x0000005669697220 */ /* 0x080fe20000410000 */
[----:B------:R-:W-:Y:S01]  /*b200*/  FMUL.FTZ R108, R108, R86 ;  /* 0x000000566c6c7220 */ /* 0x000fe20000410000 */
[C---:B-1----:R-:W-:Y:S01]  /*b210*/  FADD.FTZ R43, R25.reuse, R4 ;  /* 0x00000004192b7221 */ /* 0x042fe20000010000 */
[----:B------:R-:W-:Y:S01]  /*b220*/  F2FP.BF16.F32.PACK_AB R25, R25, R20 ;  /* 0x000000141919723e */ /* 0x000fe200000010ff */
[----:B------:R-:W1:Y:S01]  /*b230*/  MUFU.EX2 R4, R61 ;  /* 0x0000003d00047308 */ /* 0x000e620000000800 */
[-C--:B------:R-:W-:Y:S01]  /*b240*/  FMUL.FTZ R109, R109, R86.reuse ;  /* 0x000000566d6d7220 */ /* 0x080fe20000410000 */
[----:B0-----:R-:W-:Y:S01]  /*b250*/  FADD.FTZ R66, R28, R43 ;  /* 0x0000002b1c427221 */ /* 0x001fe20000010000 */
[----:B------:R-:W-:Y:S01]  /*b260*/  FADD.FTZ R43, R137, R60 ;  /* 0x0000003c892b7221 */ /* 0x000fe20000010000 */
[-C--:B------:R-:W-:Y:S01]  /*b270*/  FMUL.FTZ R112, R112, R86.reuse ;  /* 0x0000005670707220 */ /* 0x080fe20000410000 */
[-C--:B------:R-:W-:Y:S01]  /*b280*/  FMUL.FTZ R113, R113, R86.reuse ;  /* 0x0000005671717220 */ /* 0x080fe20000410000 */
[----:B------:R-:W-:Y:S01]  /*b290*/  FADD.FTZ R66, R147, R66 ;  /* 0x0000004293427221 */ /* 0x000fe20000010000 */
[-C--:B------:R-:W-:Y:S01]  /*b2a0*/  FMUL.FTZ R116, R116, R86.reuse ;  /* 0x0000005674747220 */ /* 0x080fe20000410000 */
[----:B------:R-:W0:Y:S01]  /*b2b0*/  MUFU.EX2 R49, R49 ;  /* 0x0000003100317308 */ /* 0x000e220000000800 */
[-C--:B------:R-:W-:Y:S01]  /*b2c0*/  FMUL.FTZ R117, R117, R86.reuse ;  /* 0x0000005675757220 */ /* 0x080fe20000410000 */
[----:B--2---:R-:W-:Y:S01]  /*b2d0*/  FADD.FTZ R5, R29, R66 ;  /* 0x000000421d057221 */ /* 0x004fe20000010000 */
[----:B----4-:R-:W-:Y:S01]  /*b2e0*/  FADD.FTZ R66, R32, R43 ;  /* 0x0000002b20427221 */ /* 0x010fe20000010000 */
[----:B-----5:R-:W-:Y:S01]  /*b2f0*/  F2FP.BF16.F32.PACK_AB R29, R68, R29 ;  /* 0x0000001d441d723e */ /* 0x020fe200000010ff */
[-C--:B------:R-:W-:Y:S01]  /*b300*/  FMUL.FTZ R120, R120, R86.reuse ;  /* 0x0000005678787220 */ /* 0x080fe20000410000 */
[----:B------:R-:W-:Y:S01]  /*b310*/  FADD.FTZ R60, R68, R5 ;  /* 0x00000005443c7221 */ /* 0x000fe20000010000 */
[----:B------:R-:W-:Y:S01]  /*b320*/  FADD.FTZ R43, R139, R66 ;  /* 0x000000428b2b7221 */ /* 0x000fe20000010000 */
[----:B------:R-:W2:Y:S01]  /*b330*/  MUFU.EX2 R51, R51 ;  /* 0x0000003300337308 */ /* 0x000ea20000000800 */
[-C--:B------:R-:W-:Y:S01]  /*b340*/  FMUL.FTZ R121, R121, R86.reuse ;  /* 0x0000005679797220 */ /* 0x080fe20000410000 */
[----:B------:R-:W-:Y:S01]  /*b350*/  FADD.FTZ R5, R31, R60 ;  /* 0x0000003c1f057221 */ /* 0x000fe20000010000 */
[----:B------:R-:W-:Y:S01]  /*b360*/  FADD.FTZ R66, R34, R43 ;  /* 0x0000002b22427221 */ /* 0x000fe20000010000 */
[----:B------:R-:W-:Y:S01]  /*b370*/  F2FP.BF16.F32.PACK_AB R31, R80, R31 ;  /* 0x0000001f501f723e */ /* 0x000fe200000010ff */
[-C--:B------:R-:W-:Y:S01]  /*b380*/  FMUL.FTZ R124, R124, R86.reuse ;  /* 0x000000567c7c7220 */ /* 0x080fe20000410000 */
[----:B------:R-:W-:Y:S01]  /*b390*/  FADD.FTZ R60, R80, R5 ;  /* 0x00000005503c7221 */ /* 0x000fe20000010000 */
[----:B------:R-:W-:Y:S01]  /*b3a0*/  FADD.FTZ R27, R141, R66 ;  /* 0x000000428d1b7221 */ /* 0x000fe20000010000 */
[----:B------:R-:W3:Y:S01]  /*b3b0*/  MUFU.EX2 R52, R52 ;  /* 0x0000003400347308 */ /* 0x000ee20000000800 */
[----:B------:R-:W-:Y:S01]  /*b3c0*/  FMUL.FTZ R125, R125, R86 ;  /* 0x000000567d7d7220 */ /* 0x000fe20000410000 */
[----:B------:R-:W-:Y:S01]  /*b3d0*/  FADD.FTZ R5, R33, R60 ;  /* 0x0000003c21057221 */ /* 0x000fe20000010000 */
[----:B------:R-:W-:Y:S01]  /*b3e0*/  FADD.FTZ R66, R36, R27 ;  /* 0x0000001b24427221 */ /* 0x000fe20000010000 */
[----:B------:R-:W-:Y:S01]  /*b3f0*/  F2FP.BF16.F32.PACK_AB R27, R147, R28 ;  /* 0x0000001c931b723e */ /* 0x000fe200000010ff */
[----:B------:R-:W-:Y:S01]  /*b400*/  FMUL.FTZ R128, R128, R86 ;  /* 0x0000005680807220 */ /* 0x000fe20000410000 */
[----:B------:R-:W-:Y:S01]  /*b410*/  FADD.FTZ R60, R136, R5 ;  /* 0x00000005883c7221 */ /* 0x000fe20000010000 */
[----:B------:R-:W-:Y:S01]  /*b420*/  FADD.FTZ R43, R143, R66 ;  /* 0x000000428f2b7221 */ /* 0x000fe20000010000 */
[----:B------:R-:W-:Y:S01]  /*b430*/  F2FP.BF16.F32.PACK_AB R28, R137, R30 ;  /* 0x0000001e891c723e */ /* 0x000fe200000010ff */
[----:B------:R4:W-:Y:S01]  /*b440*/  STSM.16.M88.4 [R9+0x21800], R24 ;  /* 0x0218001809007844 */ /* 0x0009e20000000200 */
[----:B------:R-:W-:Y:S01]  /*b450*/  FADD.FTZ R5, R35, R60 ;  /* 0x0000003c23057221 */ /* 0x000fe20000010000 */
[----:B------:R-:W-:Y:S01]  /*b460*/  FADD.FTZ R66, R38, R43 ;  /* 0x0000002b26427221 */ /* 0x000fe20000010000 */
[----:B------:R-:W-:Y:S01]  /*b470*/  F2FP.BF16.F32.PACK_AB R30, R139, R32 ;  /* 0x000000208b1e723e */ /* 0x000fe200000010ff */
[----:B------:R-:W5:Y:S01]  /*b480*/  MUFU.EX2 R20, R71 ;  /* 0x0000004700147308 */ /* 0x000f620000000800 */
[----:B------:R-:W-:Y:S01]  /*b490*/  FADD.FTZ R60, R64, R5 ;  /* 0x00000005403c7221 */ /* 0x000fe20000010000 */
[----:B------:R-:W-:Y:S01]  /*b4a0*/  FADD.FTZ R43, R47, R66 ;  /* 0x000000422f2b7221 */ /* 0x000fe20000010000 */
[----:B------:R-:W-:Y:S01]  /*b4b0*/  F2FP.BF16.F32.PACK_AB R32, R141, R34 ;  /* 0x000000228d20723e */ /* 0x000fe200000010ff */
[----:B------:R2:W-:Y:S01]  /*b4c0*/  STSM.16.M88.4 [R8], R28 ;  /* 0x0000001c08007844 */ /* 0x0005e20000000200 */
[----:B------:R-:W-:Y:S01]  /*b4d0*/  FADD.FTZ R5, R37, R60 ;  /* 0x0000003c25057221 */ /* 0x000fe20000010000 */
[----:B------:R-:W-:Y:S01]  /*b4e0*/  FADD.FTZ R66, R40, R43 ;  /* 0x0000002b28427221 */ /* 0x000fe20000010000 */
[----:B------:R-:W-:Y:S01]  /*b4f0*/  F2FP.BF16.F32.PACK_AB R35, R64, R35 ;  /* 0x000000234023723e */ /* 0x000fe200000010ff */
[----:B------:R-:W5:Y:S01]  /*b500*/  MUFU.EX2 R69, R69 ;  /* 0x0000004500457308 */ /* 0x000f620000000800 */
[----:B------:R-:W-:Y:S01]  /*b510*/  FADD.FTZ R34, R76, R5 ;  /* 0x000000054c227221 */ /* 0x000fe20000010000 */
[----:B------:R-:W-:Y:S01]  /*b520*/  FADD.FTZ R43, R145, R66 ;  /* 0x00000042912b7221 */ /* 0x000fe20000010000 */
[----:B------:R-:W-:Y:S01]  /*b530*/  F2FP.BF16.F32.PACK_AB R33, R136, R33 ;  /* 0x000000218821723e */ /* 0x000fe200000010ff */
[----:B------:R-:W-:Y:S01]  /*b540*/  FMUL.FTZ R129, R129, R86 ;  /* 0x0000005681817220 */ /* 0x000fe20000410000 */
[----:B------:R-:W-:Y:S01]  /*b550*/  FADD.FTZ R5, R39, R34 ;  /* 0x0000002227057221 */ /* 0x000fe20000010000 */
[----:B------:R-:W-:Y:S01]  /*b560*/  FADD.FTZ R64, R42, R43 ;  /* 0x0000002b2a407221 */ /* 0x000fe20000010000 */
[----:B------:R-:W-:Y:S01]  /*b570*/  F2FP.BF16.F32.PACK_AB R34, R143, R36 ;  /* 0x000000248f22723e */ /* 0x000fe200000010ff */
[----:B------:R-:W5:Y:S01]  /*b580*/  MUFU.EX2 R53, R74 ;  /* 0x0000004a00357308 */ /* 0x000f620000000800 */
[----:B------:R-:W-:Y:S01]  /*b590*/  FADD.FTZ R36, R72, R5 ;  /* 0x0000000548247221 */ /* 0x000fe20000010000 */
[----:B------:R-:W-:Y:S01]  /*b5a0*/  FADD.FTZ R43, R55, R64 ;  /* 0x00000040372b7221 */ /* 0x000fe20000010000 */
[----:B------:R-:W-:Y:S01]  /*b5b0*/  F2FP.BF16.F32.PACK_AB R37, R76, R37 ;  /* 0x000000254c25723e */ /* 0x000fe200000010ff */
[----:B------:R-:W-:Y:S01]  /*b5c0*/  STSM.16.M88.4 [R7], R32 ;  /* 0x0000002007007844 */ /* 0x000fe20000000200 */
[----:B------:R-:W-:Y:S01]  /*b5d0*/  FADD.FTZ R5, R23, R36 ;  /* 0x0000002417057221 */ /* 0x000fe20000010000 */
[----:B------:R-:W-:Y:S01]  /*b5e0*/  FADD.FTZ R66, R44, R43 ;  /* 0x0000002b2c427221 */ /* 0x000fe20000010000 */
[----:B------:R-:W-:Y:S01]  /*b5f0*/  F2FP.BF16.F32.PACK_AB R36, R47, R38 ;  /* 0x000000262f24723e */ /* 0x000fe200000010ff */
[----:B------:R-:W5:Y:S01]  /*b600*/  MUFU.EX2 R54, R54 ;  /* 0x0000003600367308 */ /* 0x000f620000000800 */
[----:B------:R-:W-:Y:S01]  /*b610*/  FADD.FTZ R64, R48, R5 ;  /* 0x0000000530407221 */ /* 0x000fe20000010000 */
[----:B----4-:R-:W-:Y:S01]  /*b620*/  FADD.FTZ R25, R59, R66 ;  /* 0x000000423b197221 */ /* 0x010fe20000010000 */
[----:B------:R-:W-:Y:S01]  /*b630*/  F2FP.BF16.F32.PACK_AB R38, R145, R40 ;  /* 0x000000289126723e */ /* 0x000fe200000010ff */
[-C--:B------:R-:W-:Y:S01]  /*b640*/  FMUL.FTZ R132, R132, R86.reuse ;  /* 0x0000005684847220 */ /* 0x080fe20000410000 */
[----:B------:R-:W-:Y:S01]  /*b650*/  FADD.FTZ R5, R41, R64 ;  /* 0x0000004029057221 */ /* 0x000fe20000010000 */
[----:B------:R-:W-:Y:S01]  /*b660*/  FADD.FTZ R26, R46, R25 ;  /* 0x000000192e1a7221 */ /* 0x000fe20000010000 */
[----:B------:R-:W-:Y:S01]  /*b670*/  F2FP.BF16.F32.PACK_AB R25, R48, R23 ;  /* 0x000000173019723e */ /* 0x000fe200000010ff */
[----:B------:R-:W-:Y:S01]  /*b680*/  MUFU.EX2 R73, R73 ;  /* 0x0000004900497308 */ /* 0x000fe20000000800 */
[----:B-1----:R-:W-:Y:S01]  /*b690*/  FADD.FTZ R24, R4, R5 ;  /* 0x0000000504187221 */ /* 0x002fe20000010000 */
[----:B------:R-:W-:Y:S01]  /*b6a0*/  FADD.FTZ R27, R63, R26 ;  /* 0x0000001a3f1b7221 */ /* 0x000fe20000010000 */
[----:B------:R-:W-:Y:S01]  /*b6b0*/  F2FP.BF16.F32.PACK_AB R39, R72, R39 ;  /* 0x000000274827723e */ /* 0x000fe200000010ff */
[----:B------:R-:W-:Y:S01]  /*b6c0*/  FMUL.FTZ R133, R133, R86 ;  /* 0x0000005685857220 */ /* 0x000fe20000410000 */
[----:B0-----:R-:W-:Y:S01]  /*b6d0*/  FADD.FTZ R5, R49, R24 ;  /* 0x0000001831057221 */ /* 0x001fe20000010000 */
[----:B--2---:R-:W-:Y:S01]  /*b6e0*/  FADD.FTZ R30, R50, R27 ;  /* 0x0000001b321e7221 */ /* 0x004fe20000010000 */
[----:B------:R-:W-:Y:S01]  /*b6f0*/  F2FP.BF16.F32.PACK_AB R27, R4, R41 ;  /* 0x00000029041b723e */ /* 0x000fe200000010ff */
[----:B------:R-:W0:Y:S01]  /*b700*/  MUFU.EX2 R60, R75 ;  /* 0x0000004b003c7308 */ /* 0x000e220000000800 */
[----:B------:R-:W-:Y:S01]  /*b710*/  FADD.FTZ R28, R56, R5 ;  /* 0x00000005381c7221 */ /* 0x000fe20000010000 */
[----:B------:R-:W-:Y:S01]  /*b720*/  FADD.FTZ R23, R65, R30 ;  /* 0x0000001e41177221 */ /* 0x000fe20000010000 */
[----:B------:R-:W-:Y:S01]  /*b730*/  F2FP.BF16.F32.PACK_AB R24, R55, R42 ;  /* 0x0000002a3718723e */ /* 0x000fe200000010ff */
[----:B------:R-:W-:Y:S01]  /*b740*/  STSM.16.M88.4 [R6], R36 ;  /* 0x0000002406007844 */ /* 0x000fe20000000200 */
[----:B------:R-:W-:Y:S01]  /*b750*/  FADD.FTZ R5, R51, R28 ;  /* 0x0000001c33057221 */ /* 0x000fe20000010000 */
[----:B---3--:R-:W-:Y:S01]  /*b760*/  FADD.FTZ R28, R52, R23 ;  /* 0x00000017341c7221 */ /* 0x008fe20000010000 */
[----:B------:R-:W-:Y:S01]  /*b770*/  F2FP.BF16.F32.PACK_AB R26, R59, R44 ;  /* 0x0000002c3b1a723e */ /* 0x000fe200000010ff */
[----:B------:R-:W1:Y:S01]  /*b780*/  MUFU.EX2 R78, R78 ;  /* 0x0000004e004e7308 */ /* 0x000e620000000800 */
[----:B-----5:R-:W-:Y:S01]  /*b790*/  FADD.FTZ R4, R20, R5 ;  /* 0x0000000514047221 */ /* 0x020fe20000010000 */
[----:B------:R-:W-:Y:S01]  /*b7a0*/  FADD.FTZ R23, R69, R28 ;  /* 0x0000001c45177221 */ /* 0x000fe20000010000 */
[----:B------:R-:W-:Y:S01]  /*b7b0*/  F2FP.BF16.F32.PACK_AB R48, R63, R46 ;  /* 0x0000002e3f30723e */ /* 0x000fe200000010ff */
[----:B------:R2:W-:Y:S01]  /*b7c0*/  STSM.16.M88.4 [R9+0x27800], R24 ;  /* 0x0278001809007844 */ /* 0x0005e20000000200 */
[----:B------:R-:W-:Y:S01]  /*b7d0*/  FADD.FTZ R5, R53, R4 ;  /* 0x0000000435057221 */ /* 0x000fe20000010000 */
[----:B------:R-:W-:Y:S01]  /*b7e0*/  F2FP.BF16.F32.PACK_AB R49, R56, R49 ;  /* 0x000000313831723e */ /* 0x000fe200000010ff */
[----:B------:R-:W-:Y:S01]  /*b7f0*/  FADD.FTZ R4, R54, R23 ;  /* 0x0000001736047221 */ /* 0x000fe20000010000 */
[----:B------:R-:W3:Y:S01]  /*b800*/  MUFU.EX2 R79, R79 ;  /* 0x0000004f004f7308 */ /* 0x000ee20000000800 */
[----:B------:R-:W-:Y:S01]  /*b810*/  F2FP.BF16.F32.PACK_AB R50, R65, R50 ;  /* 0x000000324132723e */ /* 0x000fe200000010ff */
[----:B0-----:R-:W-:Y:S01]  /*b820*/  FADD.FTZ R5, R60, R5 ;  /* 0x000000053c057221 */ /* 0x001fe20000010000 */
[----:B------:R-:W-:Y:S01]  /*b830*/  F2FP.BF16.F32.PACK_AB R51, R20, R51 ;  /* 0x000000331433723e */ /* 0x000fe200000010ff */
[----:B------:R-:W-:Y:S01]  /*b840*/  FADD.FTZ R23, R73, R4 ;  /* 0x0000000449177221 */ /* 0x000fe20000010000 */
[----:B------:R-:W-:Y:S01]  /*b850*/  F2FP.BF16.F32.PACK_AB R52, R69, R52 ;  /* 0x000000344534723e */ /* 0x000fe200000010ff */
[----:B------:R-:W-:Y:S01]  /*b860*/  FMUL.FTZ R90, R90, R81 ;  /* 0x000000515a5a7220 */ /* 0x000fe20000410000 */
[----:B------:R-:W-:Y:S01]  /*b870*/  F2FP.BF16.F32.PACK_AB R53, R60, R53 ;  /* 0x000000353c35723e */ /* 0x000fe200000010ff */
[----:B------:R-:W0:Y:S01]  /*b880*/  MUFU.EX2 R58, R58 ;  /* 0x0000003a003a7308 */ /* 0x000e220000000800 */
[----:B------:R-:W-:Y:S01]  /*b890*/  F2FP.BF16.F32.PACK_AB R54, R73, R54 ;  /* 0x000000364936723e */ /* 0x000fe200000010ff */
[----:B------:R4:W-:Y:S01]  /*b8a0*/  STSM.16.M88.4 [R8+0x6000], R48 ;  /* 0x0060003008007844 */ /* 0x0009e20000000200 */
[----:B-1----:R-:W-:Y:S01]  /*b8b0*/  FADD.FTZ R5, R78, R5 ;  /* 0x000000054e057221 */ /* 0x002fe20000010000 */
[-C--:B------:R-:W-:Y:S01]  /*b8c0*/  FMUL.FTZ R91, R91, R81.reuse ;  /* 0x000000515b5b7220 */ /* 0x080fe20000410000 */
[-C--:B------:R-:W-:Y:S01]  /*b8d0*/  FMUL.FTZ R94, R94, R81.reuse ;  /* 0x000000515e5e7220 */ /* 0x080fe20000410000 */
[-C--:B------:R-:W-:Y:S01]  /*b8e0*/  FMUL.FTZ R95, R95, R81.reuse ;  /* 0x000000515f5f7220 */ /* 0x080fe20000410000 */
[-C--:B------:R-:W-:Y:S01]  /*b8f0*/  FMUL.FTZ R98, R98, R81.reuse ;  /* 0x0000005162627220 */ /* 0x080fe20000410000 */
[----:B------:R-:W2:Y:S01]  /*b900*/  MUFU.EX2 R77, R77 ;  /* 0x0000004d004d7308 */ /* 0x000ea20000000800 */
[C---:B---3--:R-:W-:Y:S01]  /*b910*/  F2FP.BF16.F32.PACK_AB R55, R79.reuse, R78 ;  /* 0x0000004e4f37723e */ /* 0x048fe200000010ff */
[----:B------:R-:W-:Y:S01]  /*b920*/  FADD.FTZ R5, R79, R5 ;  /* 0x000000054f057221 */ /* 0x000fe20000010000 */
[-C--:B------:R-:W-:Y:S01]  /*b930*/  FMUL.FTZ R99, R99, R81.reuse ;  /* 0x0000005163637220 */ /* 0x080fe20000410000 */
[-C--:B------:R-:W-:Y:S01]  /*b940*/  FMUL.FTZ R102, R102, R81.reuse ;  /* 0x0000005166667220 */ /* 0x080fe20000410000 */
[-C--:B------:R-:W-:Y:S01]  /*b950*/  FMUL.FTZ R103, R103, R81.reuse ;  /* 0x0000005167677220 */ /* 0x080fe20000410000 */
[----:B------:R4:W-:Y:S01]  /*b960*/  STSM.16.M88.4 [R7+0x6000], R52 ;  /* 0x0060003407007844 */ /* 0x0009e20000000200 */
        /* <DEDUP_REMOVED lines=10> */
[C---:B--2---:R-:W-:Y:S01]  /*ba10*/  F2FP.BF16.F32.PACK_AB R24, R77.reuse, R58 ;  /* 0x0000003a4d18723e */ /* 0x044fe200000010ff */
[----:B------:R-:W-:Y:S01]  /*ba20*/  FADD.FTZ R23, R77, R4 ;  /* 0x000000044d177221 */ /* 0x000fe20000010000 */
[-C--:B------:R-:W-:Y:S01]  /*ba30*/  FMUL.FTZ R119, R119, R81.reuse ;  /* 0x0000005177777220 */ /* 0x080fe20000410000 */
[-C--:B------:R-:W-:Y:S01]  /*ba40*/  FMUL.FTZ R122, R122, R81.reuse ;  /* 0x000000517a7a7220 */ /* 0x080fe20000410000 */
[-C--:B------:R-:W-:Y:S01]  /*ba50*/  FMUL.FTZ R123, R123, R81.reuse ;  /* 0x000000517b7b7220 */ /* 0x080fe20000410000 */
[-C--:B------:R-:W-:Y:S01]  /*ba60*/  FMUL.FTZ R126, R126, R81.reuse ;  /* 0x000000517e7e7220 */ /* 0x080fe20000410000 */
[-C--:B------:R-:W-:Y:S01]  /*ba70*/  FMUL.FTZ R127, R127, R81.reuse ;  /* 0x000000517f7f7220 */ /* 0x080fe20000410000 */
[----:B------:R-:W2:Y:S01]  /*ba80*/  MUFU.EX2 R83, R83 ;  /* 0x0000005300537308 */ /* 0x000ea20000000800 */
[----:B-1----:R-:W-:Y:S01]  /*ba90*/  F2FP.BF16.F32.PACK_AB R26, R15, R62 ;  /* 0x0000003e0f1a723e */ /* 0x002fe200000010ff */
[----:B------:R-:W-:Y:S01]  /*baa0*/  FADD.FTZ R62, R62, R23 ;  /* 0x000000173e3e7221 */ /* 0x000fe20000010000 */
[-C--:B------:R-:W-:Y:S01]  /*bab0*/  FMUL.FTZ R130, R130, R81.reuse ;  /* 0x0000005182827220 */ /* 0x080fe20000410000 */
[-C--:B------:R-:W-:Y:S01]  /*bac0*/  FMUL.FTZ R131, R131, R81.reuse ;  /* 0x0000005183837220 */ /* 0x080fe20000410000 */
[-C--:B------:R-:W-:Y:S01]  /*bad0*/  FMUL.FTZ R134, R134, R81.reuse ;  /* 0x0000005186867220 */ /* 0x080fe20000410000 */
[----:B------:R-:W-:Y:S01]  /*bae0*/  FMUL.FTZ R135, R135, R81 ;  /* 0x0000005187877220 */ /* 0x000fe20000410000 */
[----:B------:R-:W-:Y:S01]  /*baf0*/  IMAD.MOV.U32 R20, RZ, RZ, R21 ;  /* 0x000000ffff147224 */ /* 0x000fe200078e0015 */
[----:B------:R-:W1:Y:S01]  /*bb00*/  MUFU.EX2 R84, R84 ;  /* 0x0000005400547308 */ /* 0x000e620000000800 */
[----:B0-----:R-:W-:-:S07]  /*bb10*/  FADD.FTZ R5, R82, R5 ;  /* 0x0000000552057221 */ /* 0x001fce0000010000 */
[----:B------:R-:W0:Y:S01]  /*bb20*/  MUFU.EX2 R85, R85 ;  /* 0x0000005500557308 */ /* 0x000e220000000800 */
[C---:B--2---:R-:W-:Y:S01]  /*bb30*/  F2FP.BF16.F32.PACK_AB R25, R83.reuse, R82 ;  /* 0x000000525319723e */ /* 0x044fe200000010ff */
[----:B------:R-:W-:-:S04]  /*bb40*/  FADD.FTZ R5, R83, R5 ;  /* 0x0000000553057221 */ /* 0x000fc80000010000 */
[----:B-1----:R-:W-:Y:S01]  /*bb50*/  FADD.FTZ R4, R84, R5 ;  /* 0x0000000554047221 */ /* 0x002fe20000010000 */
[----:B------:R-:W-:Y:S01]  /*bb60*/  FADD.FTZ R5, R15, R62 ;  /* 0x0000003e0f057221 */ /* 0x000fe20000010000 */
[----:B------:R-:W-:Y:S01]  /*bb70*/  IMAD.MOV.U32 R15, RZ, RZ, R14 ;  /* 0x000000ffff0f7224 */ /* 0x000fe200078e000e */
[C---:B0-----:R-:W-:Y:S01]  /*bb80*/  F2FP.BF16.F32.PACK_AB R27, R85.reuse, R84 ;  /* 0x00000054551b723e */ /* 0x041fe200000010ff */
[----:B------:R-:W-:-:S04]  /*bb90*/  FADD.FTZ R4, R85, R4 ;  /* 0x0000000455047221 */ /* 0x000fc80000010000 */
        /* <DEDUP_REMOVED lines=9> */
.L_x_894:
[----:B------:R-:W-:-:S13]  /*bc30*/  R2UR UR6, R19 ;  /* 0x00000000130672ca */ /* 0x000fda00000e0000 */
[----:B------:R-:W-:-:S13]  /*bc40*/  ISETP.GE.AND P2, PT, R11, UR6, PT ;  /* 0x000000060b007c0c */ /* 0x000fda000bf46270 */
[----:B------:R-:W-:Y:S05]  /*bc50*/  @!P2 BRA `(.L_x_904) ;  /* 0x000000380078a947 */ /* 0x000fea0003800000 */
[----:B------:R-:W-:Y:S01]  /*bc60*/  ULOP3.LUT UR39, UR60, 0x10000, URZ, 0xfc, !UPT ;  /* 0x000100003c277892 */ /* 0x000fe2000f8efc3f */
[----:B------:R-:W-:Y:S01]  /*bc70*/  IMAD.MOV.U32 R15, RZ, RZ, R14 ;  /* 0x000000ffff0f7224 */ /* 0x000fe200078e000e */
[----:B------:R-:W-:Y:S01]  /*bc80*/  UMOV UR7, UR4 ;  /* 0x0000000400077c82 */ /* 0x000fe20008000000 */
[----:B------:R-:W-:Y:S01]  /*bc90*/  VIADD R14, R22, 0x9 ;  /* 0x00000009160e7836 */ /* 0x000fe20000000000 */
[----:B------:R-:W-:Y:S01]  /*bca0*/  UIADD3 UR4, UR39, 0x2, URZ ;  /* 0x0000000227047890 */ /* 0x000fe2000fffe03f */
[----:B------:R-:W-:Y:S01]  /*bcb0*/  ISETP.GE.U32.AND P2, PT, R2, 0x180, PT ;  /* 0x000001800200780c */ /* 0x000fe20003f46070 */
[----:B------:R-:W-:Y:S01]  /*bcc0*/  UMOV UR30, UR5 ;  /* 0x00000005001e7c82 */ /* 0x000fe20008000000 */
[----:B------:R-:W-:Y:S01]  /*bcd0*/  UMOV UR5, 0x40000040 ;  /* 0x4000004000057882 */ /* 0x000fe20000000000 */
[----:B------:R-:W-:Y:S01]  /*bce0*/  VIADD R23, R22, 0x8 ;  /* 0x0000000816177836 */ /* 0x000fe20000000000 */
[----:B------:R-:W-:Y:S01]  /*bcf0*/  SEL R22, R14, 0x9, !P2 ;  /* 0x000000090e167807 */ /* 0x000fe20005000000 */
[----:B------:R-:W-:Y:S01]  /*bd00*/  IMAD.MOV.U32 R20, RZ, RZ, R21 ;  /* 0x000000ffff147224 */ /* 0x000fe200078e0015 */
[----:B------:R-:W-:Y:S01]  /*bd10*/  ULDC UR61, c[0x0][0x9e4] ;  /* 0x00027900003d7ab9 */ /* 0x000fe20000000800 */
[----:B------:R-:W-:Y:S01]  /*bd20*/  IMAD.U32 R136, RZ, RZ, UR4 ;  /* 0x00000004ff887e24 */ /* 0x000fe2000f8e00ff */
[----:B------:R-:W-:Y:S01]  /*bd30*/  ULDC UR6, c[0x0][0x9d8] ;  /* 0x0002760000067ab9 */ /* 0x000fe20000000800 */
[----:B------:R-:W-:Y:S01]  /*bd40*/  IMAD.U32 R137, RZ, RZ, UR5 ;  /* 0x00000005ff897e24 */ /* 0x000fe2000f8e00ff */
[----:B------:R-:W-:-:S02]  /*bd50*/  UIADD3 UR56, UR39, 0x4, URZ ;  /* 0x0000000427387890 */ /* 0x000fc4000fffe03f */
[----:B------:R-:W-:Y:S02]  /*bd60*/  UIADD3 UR28, UR39, 0x6, URZ ;  /* 0x00000006271c7890 */ /* 0x000fe4000fffe03f */
[----:B------:R-:W-:Y:S02]  /*bd70*/  UIADD3 UR32, UR39, 0x600, URZ ;  /* 0x0000060027207890 */ /* 0x000fe4000fffe03f */
[----:B------:R-:W-:Y:S02]  /*bd80*/  UIADD3 UR40, UR39, 0x602, URZ ;  /* 0x0000060227287890 */ /* 0x000fe4000fffe03f */
[----:B------:R-:W-:Y:S02]  /*bd90*/  UIADD3 UR44, UR39, 0x604, URZ ;  /* 0x00000604272c7890 */ /* 0x000fe4000fffe03f */
[----:B------:R-:W-:Y:S01]  /*bda0*/  UIADD3 UR48, UR39, 0x606, URZ ;  /* 0x0000060627307890 */ /* 0x000fe2000fffe03f */
[----:B------:R-:W-:Y:S01]  /*bdb0*/  UMOV UR57, 0x40000040 ;  /* 0x4000004000397882 */ /* 0x000fe20000000000 */
[----:B------:R-:W-:Y:S01]  /*bdc0*/  UMOV UR29, 0x40000040 ;  /* 0x40000040001d7882 */ /* 0x000fe20000000000 */
[----:B------:R-:W-:Y:S01]  /*bdd0*/  UMOV UR33, 0x40000040 ;  /* 0x4000004000217882 */ /* 0x000fe20000000000 */
[----:B------:R-:W-:Y:S01]  /*bde0*/  UMOV UR41, 0x40000040 ;  /* 0x4000004000297882 */ /* 0x000fe20000000000 */
[----:B------:R-:W-:Y:S01]  /*bdf0*/  UMOV UR45, 0x40000040 ;  /* 0x40000040002d7882 */ /* 0x000fe20000000000 */
[----:B------:R-:W-:-:S06]  /*be00*/  UMOV UR49, 0x40000040 ;  /* 0x4000004000317882 */ /* 0x000fcc0000000000 */
.L_x_921:
[----:B------:R-:W-:Y:S01]  /*be10*/  UIADD3 UR4, UR7, 0x1, URZ ;  /* 0x0000000107047890 */ /* 0x000fe2000fffe03f */
[----:B------:R-:W-:-:S03]  /*be20*/  ISETP.NE.AND P3, PT, RZ, UR38, PT ;  /* 0x00000026ff007c0c */ /* 0x000fc6000bf65270 */
[----:B------:R-:W-:-:S04]  /*be30*/  UISETP.NE.AND UP1, UPT, UR4, 0x2, UPT ;  /* 0x000000020400788c */ /* 0x000fc8000bf25270 */
[----:B------:R-:W-:Y:S02]  /*be40*/  USEL UR5, URZ, 0x1, UP1 ;  /* 0x000000013f057887 */ /* 0x000fe40008800000 */
[----:B------:R-:W-:Y:S02]  /*be50*/  USEL UR4, UR4, URZ, UP1 ;  /* 0x0000003f04047287 */ /* 0x000fe40008800000 */
[----:B------:R-:W-:Y:S02]  /*be60*/  ULOP3.LUT UR5, UR30, UR5, URZ, 0x3c, !UPT ;  /* 0x000000051e057292 */ /* 0x000fe4000f8e3c3f */
[----:B0-----:R-:W-:Y:S10]  /*be70*/  @P3 BRA `(.L_x_905) ;  /* 0x00000000002c3947 */ /* 0x001ff40003800000 */
[----:B------:R-:W-:Y:S05]  /*be80*/  @!P0 BRA `(.L_x_906) ;  /* 0x0000000000048947 */ /* 0x000fea0003800000 */
[----:B------:R-:W-:Y:S01]  /*be90*/  BPT.TRAP 0x1 ;  /* 0x000000040000795c */ /* 0x000fe20000300000 */
.L_x_906:
[----:B------:R-:W-:Y:S01]  /*bea0*/  ULEA UR10, UR4, UR36, 0x3 ;  /* 0x00000024040a7291 */ /* 0x000fe2000f8e183f */
[----:B------:R-:W-:-:S05]  /*beb0*/  IMAD.U32 R14, RZ, RZ, UR5 ;  /* 0x00000005ff0e7e24 */ /* 0x000fca000f8e00ff */
[----:B------:R-:W-:-:S04]  /*bec0*/  SHF.L.U32 R14, R14, 0x1f, RZ ;  /* 0x0000001f0e0e7819 */ /* 0x000fc800000006ff */
[----:B------:R0:W2:Y:S01]  /*bed0*/  SYNCS.PHASECHK.TRANS64.TRYWAIT P2, [UR10+0x2d830], R14 ;  /* 0x02d8300eff0075a7 */ /* 0x0000a2000804014a */
[----:B------:R-:W-:Y:S05]  /*bee0*/  @!P0 BRA `(.L_x_907) ;  /* 0x0000000000048947 */ /* 0x000fea0003800000 */
[----:B------:R-:W-:Y:S01]  /*bef0*/  BPT.TRAP 0x1 ;  /* 0x000000040000795c */ /* 0x000fe20000300000 */
.L_x_907:
[----:B--2---:R-:W-:Y:S05]  /*bf00*/  @P2 BRA `(.L_x_905) ;  /* 0x0000000000082947 */ /* 0x004fea0003800000 */
[----:B------:R-:W2:Y:S02]  /*bf10*/  SYNCS.PHASECHK.TRANS64.TRYWAIT P2, [UR10+0x2d830], R14 ;  /* 0x02d8300eff0075a7 */ /* 0x000ea4000804014a */
[----:B--2---:R-:W-:Y:S05]  /*bf20*/  @!P2 BRA `(.L_x_908) ;  /* 0x0000009c0084a947 */ /* 0x004fea0003800000 */
.L_x_905:
[----:B------:R0:W-:Y:S01]  /*bf30*/  BAR.SYNC.DEFER_BLOCKING R23, 0x100 ;  /* 0x000400170000751d */ /* 0x0001e20000010000 */
[----:B------:R-:W-:Y:S01]  /*bf40*/  R2UR UR52, R12 ;  /* 0x000000000c3472ca */ /* 0x000fe200000e0000 */
[----:B------:R-:W-:Y:S01]  /*bf50*/  UIMAD UR26, UR4, 0x600, UR37 ;  /* 0x00000600041a78a4 */ /* 0x000fe2000f8e0225 */
[----:B------:R-:W-:-:S03]  /*bf60*/  R2UR UR53, R13 ;  /* 0x000000000d3572ca */ /* 0x000fc600000e0000 */
[----:B------:R-:W-:Y:S01]  /*bf70*/  UMOV UR55, 0x80000020 ;  /* 0x8000002000377882 */ /* 0x000fe20000000000 */
[----:B------:R-:W-:Y:S02]  /*bf80*/  UIADD3 UR10, UR26, 0x2, URZ ;  /* 0x000000021a0a7890 */ /* 0x000fe4000fffe03f */
[----:B------:R-:W-:Y:S01]  /*bf90*/  UMOV UR54, UR26 ;  /* 0x0000001a00367c82 */ /* 0x000fe20008000000 */
[----:B------:R-:W-:Y:S01]  /*bfa0*/  UMOV UR11, 0x80000020 ;  /* 0x80000020000b7882 */ /* 0x000fe20000000000 */
[----:B------:R-:W-:Y:S01]  /*bfb0*/  UIADD3 UR14, UR26, 0x200, URZ ;  /* 0x000002001a0e7890 */ /* 0x000fe2000fffe03f */
[----:B------:R-:W-:Y:S01]  /*bfc0*/  UMOV UR15, 0x80000020 ;  /* 0x80000020000f7882 */ /* 0x000fe20000000000 */
[----:B------:R-:W-:Y:S01]  /*bfd0*/  UIADD3 UR18, UR26, 0x202, URZ ;  /* 0x000002021a127890 */ /* 0x000fe2000fffe03f */
[----:B------:R-:W-:Y:S01]  /*bfe0*/  UMOV UR19, 0x80000020 ;  /* 0x8000002000137882 */ /* 0x000fe20000000000 */
[----:B------:R-:W-:Y:S01]  /*bff0*/  UIADD3 UR22, UR26, 0x400, URZ ;  /* 0x000004001a167890 */ /* 0x000fe2000fffe03f */
[----:B------:R-:W-:Y:S01]  /*c000*/  UMOV UR23, 0x80000020 ;  /* 0x8000002000177882 */ /* 0x000fe20000000000 */
[----:B------:R-:W-:Y:S01]  /*c010*/  UIADD3 UR26, UR26, 0x402, URZ ;  /* 0x000004021a1a7890 */ /* 0x000fe2000fffe03f */
[----:B------:R-:W-:Y:S01]  /*c020*/  UMOV UR27, 0x80000020 ;  /* 0x80000020001b7882 */ /* 0x000fe20000000000 */
[----:B-1-34-:R-:W-:-:S06]  /*c030*/  WARPGROUP.ARRIVE ;  /* 0x00000000000079c5 */ /* 0x01afcc0000000000 */
        /* <DEDUP_REMOVED lines=20> */
.L_x_910:
[----:B------:R-:W-:Y:S01]  /*c180*/  ULEA UR10, UR7, UR36, 0x3 ;  /* 0x00000024070a7291 */ /* 0x000fe2000f8e183f */
[----:B--2---:R-:W-:-:S05]  /*c190*/  IMAD.U32 R14, RZ, RZ, UR30 ;  /* 0x0000001eff0e7e24 */ /* 0x004fca000f8e00ff */
[----:B------:R-:W-:-:S04]  /*c1a0*/  SHF.L.U32 R14, R14, 0x1f, RZ ;  /* 0x0000001f0e0e7819 */ /* 0x000fc800000006ff */
[----:B------:R0:W1:Y:S01]  /*c1b0*/  SYNCS.PHASECHK.TRANS64.TRYWAIT P2, [UR10+0x2d850], R14 ;  /* 0x02d8500eff0075a7 */ /* 0x000062000804014a */
[----:B------:R-:W-:Y:S05]  /*c1c0*/  @!P0 BRA `(.L_x_911) ;  /* 0x0000000000048947 */ /* 0x000fea0003800000 */
[----:B------:R-:W-:Y:S01]  /*c1d0*/  BPT.TRAP 0x1 ;  /* 0x000000040000795c */ /* 0x000fe20000300000 */
.L_x_911:
[----:B-1----:R-:W-:Y:S05]  /*c1e0*/  @P2 BRA `(.L_x_909) ;  /* 0x0000000000082947 */ /* 0x002fea0003800000 */
[----:B------:R-:W1:Y:S02]  /*c1f0*/  SYNCS.PHASECHK.TRANS64.TRYWAIT P2, [UR10+0x2d850], R14 ;  /* 0x02d8500eff0075a7 */ /* 0x000e64000804014a */
[----:B-1----:R-:W-:Y:S05]  /*c200*/  @!P2 BRA `(.L_x_912) ;  /* 0x0000009800e4a947 */ /* 0x002fea0003800000 */
.L_x_909:
[----:B------:R-:W-:Y:S01]  /*c210*/  UIADD3 UR10, UR36, 0x400, URZ ;  /* 0x00000400240a7890 */ /* 0x000fe2000fffe03f */
[----:B------:R-:W-:Y:S01]  /*c220*/  WARPGROUP.ARRIVE ;  /* 0x00000000000079c5 */ /* 0x000fe20000000000 */
[----:B------:R-:W-:Y:S01]  /*c230*/  UMOV UR52, UR39 ;  /* 0x0000002700347c82 */ /* 0x000fe20008000000 */
[----:B------:R-:W-:Y:S01]  /*c240*/  UMOV UR53, 0x40000040 ;  /* 0x4000004000357882 */ /* 0x000fe20000000000 */
[----:B------:R-:W-:Y:S01]  /*c250*/  USHF.R.U32.HI UR10, URZ, 0x4, UR10 ;  /* 0x000000043f0a7899 */ /* 0x000fe2000801160a */
[----:B012---:R-:W-:Y:S01]  /*c260*/  FMUL.FTZ R14, R24, UR6 ;  /* 0x00000006180e7c20 */ /* 0x007fe20008410000 */
[----:B------:R-:W-:Y:S01]  /*c270*/  UMOV UR55, 0x80000020 ;  /* 0x8000002000377882 */ /* 0x000fe20000000000 */
[----:B------:R-:W-:Y:S01]  /*c280*/  UMOV UR59, 0x80000020 ;  /* 0x80000020003b7882 */ /* 0x000fe20000000000 */
[----:B------:R-:W-:Y:S01]  /*c290*/  ULOP3.LUT UR10, UR10, 0x3fff, URZ, 0xc0, !UPT ;  /* 0x00003fff0a0a7892 */ /* 0x000fe2000f8ec03f */
[----:B------:R-:W-:Y:S01]  /*c2a0*/  FMUL.FTZ R24, R25, UR6 ;  /* 0x0000000619187c20 */ /* 0x000fe20008410000 */
[----:B------:R-:W-:Y:S01]  /*c2b0*/  UMOV UR31, 0x80000020 ;  /* 0x80000020001f7882 */ /* 0x000fe20000000000 */
[----:B------:R-:W-:Y:S01]  /*c2c0*/  UMOV UR35, 0x80000020 ;  /* 0x8000002000237882 */ /* 0x000fe20000000000 */
[----:B------:R-:W-:Y:S01]  /*c2d0*/  ULOP3.LUT UR10, UR10, 0x2000000, URZ, 0xfc, !UPT ;  /* 0x020000000a0a7892 */ /* 0x000fe2000f8efc3f */
[----:B------:R-:W-:Y:S01]  /*c2e0*/  FMUL.FTZ R25, R27, UR6 ;  /* 0x000000061b197c20 */ /* 0x000fe20008410000 */
[----:B------:R-:W-:Y:S01]  /*c2f0*/  UMOV UR43, 0x80000020 ;  /* 0x80000020002b7882 */ /* 0x000fe20000000000 */
[----:B------:R-:W-:Y:S01]  /*c300*/  UMOV UR47, 0x80000020 ;  /* 0x80000020002f7882 */ /* 0x000fe20000000000 */
[----:B------:R-:W-:Y:S01]  /*c310*/  UIMAD UR10, UR7, 0x600, UR10 ;  /* 0x00000600070a78a4 */ /* 0x000fe2000f8e020a */
[----:B------:R-:W-:Y:S01]  /*c320*/  FMUL.FTZ R27, R30, UR6 ;  /* 0x000000061e1b7c20 */ /* 0x000fe20008410000 */
[----:B------:R-:W-:Y:S01]  /*c330*/  UMOV UR51, 0x80000020 ;  /* 0x8000002000337882 */ /* 0x000fe20000000000 */
[----:B------:R-:W-:Y:S01]  /*c340*/  FMUL.FTZ R138, R57, UR6 ;  /* 0x00000006398a7c20 */ /* 0x000fe20008410000 */
[----:B------:R-:W-:Y:S01]  /*c350*/  UIADD3 UR11, UR10, 0x40, URZ ;  /* 0x000000400a0b7890 */ /* 0x000fe2000fffe03f */
[----:B------:R-:W-:Y:S01]  /*c360*/  FMUL.FTZ R30, R32, UR6 ;  /* 0x00000006201e7c20 */ /* 0x000fe20008410000 */
[----:B------:R-:W-:Y:S01]  /*c370*/  UIADD3 UR58, UR10, 0x80, URZ ;  /* 0x000000800a3a7890 */ /* 0x000fe2000fffe03f */
[----:B------:R-:W-:Y:S01]  /*c380*/  FMUL.FTZ R57, R58, UR6 ;  /* 0x000000063a397c20 */ /* 0x000fe20008410000 */
[----:B------:R-:W-:Y:S01]  /*c390*/  UMOV UR54, UR10 ;  /* 0x0000000a00367c82 */ /* 0x000fe20008000000 */
[----:B------:R-:W-:Y:S01]  /*c3a0*/  UIADD3 UR30, UR10, 0xc0, URZ ;  /* 0x000000c00a1e7890 */ /* 0x000fe2000fffe03f */
[----:B------:R-:W-:Y:S01]  /*c3b0*/  HGMMA.64x96x16.F32.BF16 R88, gdesc[UR52].tnspB, R88, gsb0 ;  /* 0x41600000345879f0 */ /* 0x000fe20008001858 */
[----:B------:R-:W-:Y:S01]  /*c3c0*/  R2UR UR52, R136 ;  /* 0x00000000883472ca */ /* 0x000fe200000e0000 */
[----:B------:R-:W-:Y:S01]  /*c3d0*/  UMOV UR54, UR11 ;  /* 0x0000000b00367c82 */ /* 0x000fe20008000000 */
[----:B------:R-:W-:Y:S01]  /*c3e0*/  R2UR UR53, R137 ;  /* 0x00000000893572ca */ /* 0x000fe200000e0000 */
[----:B------:R-:W-:Y:S01]  /*c3f0*/  UMOV UR55, 0x80000020 ;  /* 0x8000002000377882 */ /* 0x000fe20000000000 */
[----:B------:R-:W-:Y:S01]  /*c400*/  UIADD3 UR34, UR10, 0x100, URZ ;  /* 0x000001000a227890 */ /* 0x000fe2000fffe03f */
[----:B------:R-:W-:Y:S01]  /*c410*/  FMUL.FTZ R32, R34, UR6 ;  /* 0x0000000622207c20 */ /* 0x000fe20008410000 */
[----:B------:R-:W-:Y:S01]  /*c420*/  UIADD3 UR42, UR10, 0x140, URZ ;  /* 0x000001400a2a7890 */ /* 0x000fe2000fffe03f */
[----:B------:R-:W-:Y:S01]  /*c430*/  FMUL.FTZ R58, R59, UR6 ;  /* 0x000000063b3a7c20 */ /* 0x000fe20008410000 */
[----:B------:R-:W-:Y:S01]  /*c440*/  UIADD3 UR46, UR10, 0x180, URZ ;  /* 0x000001800a2e7890 */ /* 0x000fe2000fffe03f */
[----:B------:R-:W-:Y:S01]  /*c450*/  FMUL.FTZ R34, R36, UR6 ;  /* 0x0000000624227c20 */ /* 0x000fe20008410000 */
[----:B------:R-:W-:Y:S01]  /*c460*/  UIADD3 UR50, UR10, 0x1c0, URZ ;  /* 0x000001c00a327890 */ /* 0x000fe2000fffe03f */
        /* <DEDUP_REMOVED lines=23> */
[----:B------:R-:W-:-:S02]  /*c5e0*/  IMAD.U32 R55, RZ, RZ, UR4 ;  /* 0x00000004ff377e24 */ /* 0x000fc4000f8e00ff */
[----:B------:R-:W-:Y:S01]  /*c5f0*/  FMUL.FTZ R75, R76, UR6 ;  /* 0x000000064c4b7c20 */ /* 0x000fe20008410000 */
[----:B------:R-:W-:Y:S01]  /*c600*/  FMUL.FTZ R21, R26, UR6 ;  /* 0x000000061a157c20 */ /* 0x000fe20008410000 */
[----:B------:R-:W-:Y:S01]  /*c610*/  FMUL.FTZ R76, R78, UR6 ;  /* 0x000000064e4c7c20 */ /* 0x000fe20008410000 */
[----:B------:R-:W-:Y:S01]  /*c620*/  @UP0 ULDC UR10, c[0x0][0x44c] ;  /* 0x00011300000a0ab9 */ /* 0x000fe20000000800 */
[----:B------:R-:W-:Y:S01]  /*c630*/  FMUL.FTZ R26, R28, UR6 ;  /* 0x000000061c1a7c20 */ /* 0x000fe20008410000 */
[----:B------:R-:W-:Y:S01]  /*c640*/  FMUL.FTZ R78, R79, UR6 ;  /* 0x000000064f4e7c20 */ /* 0x000fe20008410000 */
[----:B------:R-:W-:Y:S01]  /*c650*/  FMUL.FTZ R139, R84, UR6 ;  /* 0x00000006548b7c20 */ /* 0x000fe20008410000 */
[----:B------:R-:W-:Y:S01]  /*c660*/  FMUL.FTZ R28, R29, UR6 ;  /* 0x000000061d1c7c20 */ /* 0x000fe20008410000 */
[----:B------:R-:W-:Y:S01]  /*c670*/  FMUL.FTZ R79, R80, UR6 ;  /* 0x00000006504f7c20 */ /* 0x000fe20008410000 */
[----:B------:R-:W-:-:S04]  /*c680*/  @P2 IMAD.HI.U32 R84, R0, UR10, RZ ;  /* 0x0000000a00542c27 */ /* 0x000fc8000f8e00ff */
[----:B------:R-:W-:Y:S01]  /*c690*/  FMUL.FTZ R29, R31, UR6 ;  /* 0x000000061f1d7c20 */ /* 0x000fe20008410000 */
[----:B------:R-:W-:Y:S01]  /*c6a0*/  FMUL.FTZ R80, R82, UR6 ;  /* 0x0000000652507c20 */ /* 0x000fe20008410000 */
[----:B------:R-:W-:Y:S01]  /*c6b0*/  @!P1 LEA R55, R55, UR36, 0x3 ;  /* 0x0000002437379c11 */ /* 0x000fe2000f8e18ff */
[----:B------:R-:W-:Y:S01]  /*c6c0*/  FMUL.FTZ R31, R33, UR6 ;  /* 0x00000006211f7c20 */ /* 0x000fe20008410000 */
[----:B------:R-:W-:Y:S01]  /*c6d0*/  FMUL.FTZ R82, R83, UR6 ;  /* 0x0000000653527c20 */ /* 0x000fe20008410000 */
[----:B------:R-:W-:Y:S01]  /*c6e0*/  FMUL.FTZ R33, R35, UR6 ;  /* 0x0000000623217c20 */ /* 0x000fe20008410000 */
[----:B------:R-:W-:Y:S01]  /*c6f0*/  FMUL.FTZ R83, R86, UR6 ;  /* 0x0000000656537c20 */ /* 0x000fe20008410000 */
[----:B------:R-:W-:Y:S01]  /*c700*/  @UP0 ULDC UR10, c[0x0][0x450] ;  /* 0x00011400000a0ab9 */ /* 0x000fe20000000800 */
[----:B------:R-:W-:Y:S01]  /*c710*/  FMUL.FTZ R35, R38, UR6 ;  /* 0x0000000626237c20 */ /* 0x000fe20008410000 */
[----:B------:R-:W-:Y:S02]  /*c720*/  IMAD.MOV.U32 R86, RZ, RZ, R0 ;  /* 0x000000ffff567224 */ /* 0x000fe400078e0000 */
[----:B------:R-:W-:Y:S01]  /*c730*/  FMUL.FTZ R38, R40, UR6 ;  /* 0x0000000628267c20 */ /* 0x000fe20008410000 */
[----:B------:R-:W-:Y:S01]  /*c740*/  @P2 SHF.R.U32.HI R86, RZ, UR10, R84 ;  /* 0x0000000aff562c19 */ /* 0x000fe20008011654 */
[----:B------:R-:W-:Y:S01]  /*c750*/  FMUL.FTZ R40, R41, UR6 ;  /* 0x0000000629287c20 */ /* 0x000fe20008410000 */
[----:B------:R-:W-:-:S02]  /*c760*/  @!P1 VIADD R84, R55, 0x2d840 ;  /* 0x0002d84037549836 */ /* 0x000fc40000000000 */
[----:B------:R-:W-:Y:S01]  /*c770*/  FMUL.FTZ R41, R43, UR6 ;  /* 0x000000062b297c20 */ /* 0x000fe20008410000 */
[----:B------:R-:W-:Y:S01]  /*c780*/  FMUL.FTZ R140, R85, UR6 ;  /* 0x00000006558c7c20 */ /* 0x000fe20008410000 */
[----:B------:R-:W-:Y:S01]  /*c790*/  FMUL.FTZ R43, R46, UR6 ;  /* 0x000000062e2b7c20 */ /* 0x000fe20008410000 */
[----:B------:R-:W-:Y:S02]  /*c7a0*/  IMAD.SHL.U32 R85, R11, 0x80, RZ ;  /* 0x000000800b557824 */ /* 0x000fe400078e00ff */
[----:B------:R-:W-:Y:S01]  /*c7b0*/  FMUL.FTZ R46, R48, UR6 ;  /* 0x00000006302e7c20 */ /* 0x000fe20008410000 */
[----:B------:R-:W-:Y:S01]  /*c7c0*/  FMUL.FTZ R48, R49, UR6 ;  /* 0x0000000631307c20 */ /* 0x000fe20008410000 */
[----:B------:R-:W0:Y:S01]  /*c7d0*/  SHFL.IDX PT, R145, R86, RZ, 0x1c1f ;  /* 0x001c1fff56917589 */ /* 0x000e2200000e0000 */
[----:B------:R-:W-:Y:S01]  /*c7e0*/  FMUL.FTZ R49, R51, UR6 ;  /* 0x0000000633317c20 */ /* 0x000fe20008410000 */
[----:B------:R-:W-:Y:S01]  /*c7f0*/  @!P1 PRMT R84, RZ, 0x654, R84 ;  /* 0x00000654ff549816 */ /* 0x000fe20000000054 */
[----:B------:R-:W-:Y:S01]  /*c800*/  FMUL.FTZ R51, R54, UR6 ;  /* 0x0000000636337c20 */ /* 0x000fe20008410000 */
[----:B------:R-:W-:Y:S01]  /*c810*/  IADD3 R54, -R85, 0x1, RZ ;  /* 0x0000000155367810 */ /* 0x000fe20007ffe1ff */
[----:B------:R-:W-:Y:S01]  /*c820*/  FMUL.FTZ R56, R56, UR6 ;  /* 0x0000000638387c20 */ /* 0x000fe20008410000 */
[----:B------:R-:W-:Y:S01]  /*c830*/  FMUL.FTZ R61, R61, UR6 ;  /* 0x000000063d3d7c20 */ /* 0x000fe20008410000 */
[----:B------:R-:W-:Y:S01]  /*c840*/  FMUL.FTZ R65, R65, UR6 ;  /* 0x0000000641417c20 */ /* 0x000fe20008410000 */
[----:B------:R-:W-:Y:S01]  /*c850*/  FMUL.FTZ R69, R69, UR6 ;  /* 0x0000000645457c20 */ /* 0x000fe20008410000 */
[----:B------:R-:W-:Y:S01]  /*c860*/  FMUL.FTZ R73, R73, UR6 ;  /* 0x0000000649497c20 */ /* 0x000fe20008410000 */
[----:B------:R-:W-:Y:S01]  /*c870*/  FMUL.FTZ R77, R77, UR6 ;  /* 0x000000064d4d7c20 */ /* 0x000fe20008410000 */
[----:B------:R-:W-:Y:S01]  /*c880*/  FMUL.FTZ R81, R81, UR6 ;  /* 0x0000000651517c20 */ /* 0x000fe20008410000 */
[----:B------:R-:W-:Y:S01]  /*c890*/  R2UR UR11, R10 ;  /* 0x000000000a0b72ca */ /* 0x000fe200000e0000 */
[----:B------:R-:W-:Y:S01]  /*c8a0*/  IMAD R55, R3, -0x2, R54 ;  /* 0xfffffffe03377824 */ /* 0x000fe200078e0236 */
[----:B------:R-:W-:Y:S01]  /*c8b0*/  ULDC UR18, c[0x0][0x2f0] ;  /* 0x0000bc0000127ab9 */ /* 0x000fe20000000800 */
[----:B------:R-:W1:Y:S01]  /*c8c0*/  MUFU.TANH R14, R14 ;  /* 0x0000000e000e7308 */ /* 0x000e620000002400 */
[----:B------:R-:W-:Y:S01]  /*c8d0*/  ULDC UR15, c[0x0][0x288] ;  /* 0x0000a200000f7ab9 */ /* 0x000fe20000000800 */
[----:B------:R-:W-:Y:S01]  /*c8e0*/  IMAD R55, R18, UR18, R55 ;  /* 0x0000001212377c24 */ /* 0x000fe2000f8e0237 */
[----:B------:R-:W-:-:S03]  /*c8f0*/  ULDC UR14, c[0x0][0x9e0] ;  /* 0x00027800000e7ab9 */ /* 0x000fc60000000800 */
[----:B------:R-:W-:Y:S02]  /*c900*/  VIADD R55, R55, -UR15 ;  /* 0x8000000f37377c36 */ /* 0x000fe40008000000 */
[----:B------:R-:W2:Y:S02]  /*c910*/  MUFU.TANH R24, R24 ;  /* 0x0000001800187308 */ /* 0x000ea40000002400 */
[C---:B------:R-:W-:Y:S02]  /*c920*/  VIADD R143, R55.reuse, UR14 ;  /* 0x0000000e378f7c36 */ /* 0x040fe40008000000 */
[----:B------:R-:W-:Y:S02]  /*c930*/  VIADD R142, R55, UR11 ;  /* 0x0000000b378e7c36 */ /* 0x000fe40008000000 */
[----:B0-----:R-:W-:Y:S02]  /*c940*/  IMAD.IADD R141, R143, 0x1, R145 ;  /* 0x000000018f8d7824 */ /* 0x001fe400078e0291 */
[----:B------:R-:W0:Y:S01]  /*c950*/  MUFU.TANH R21, R21 ;  /* 0x0000001500157308 */ /* 0x000e220000002400 */
[----:B------:R-:W-:-:S02]  /*c960*/  WARPGROUP.DEPBAR.LE gsb0, 0x0 ;  /* 0x00008000000079c5 */ /* 0x000fc40000010000 */
[----:B------:R-:W-:-:S05]  /*c970*/  WARPGROUP.ARRIVE ;  /* 0x00000000000079c5 */ /* 0x000fca0000000000 */
[----:B------:R-:W3:Y:S01]  /*c980*/  MUFU.TANH R25, R25 ;  /* 0x0000001900197308 */ /* 0x000ee20000002400 */
[----:B------:R-:W-:Y:S07]  /*c990*/  HGMMA.64x96x16.F32.BF16 R88, gdesc[UR52].tnspB, R88, gsb0 ;  /* 0x41600000345879f0 */ /* 0x000fee0008001858 */
        /* <DEDUP_REMOVED lines=16> */
[----:B------:R-:W-:Y:S07]  /*caa0*/  HGMMA.64x96x16.F32.BF16 R88, gdesc[UR56].tnspB, R88, gsb0 ;  /* 0x41600000385879f0 */ /* 0x000fee0008001858 */
        /* <DEDUP_REMOVED lines=53> */
[----:B------:R-:W0:Y:S01]  /*ce00*/  MUFU.TANH R83, R83 ;  /* 0x0000005300537308 */ /* 0x000e220000002400 */
[----:B------:R-:W-:-:S02]  /*ce10*/  WARPGROUP.DEPBAR.LE gsb0, 0x0 ;  /* 0x00008000000079c5 */ /* 0x000fc40000010000 */
[----:B------:R-:W-:-:S06]  /*ce20*/  WARPGROUP.ARRIVE ;  /* 0x00000000000079c5 */ /* 0x000fcc0000000000 */
[----:B------:R-:W-:Y:S03]  /*ce30*/  HGMMA.64x96x16.F32.BF16 R88, gdesc[UR44].tnspB, R88, gsb0 ;  /* 0x416000002c5879f0 */ /* 0x000fe60008001858 */
[----:B------:R-:W-:Y:S02]  /*ce40*/  WARPGROUP.DEPBAR.LE gsb0, 0x0 ;  /* 0x00008000000079c5 */ /* 0x000fe40000010000 */
[----:B------:R-:W-:-:S06]  /*ce50*/  WARPGROUP.ARRIVE ;  /* 0x00000000000079c5 */ /* 0x000fcc0000000000 */
[----:B------:R-:W-:Y:S03]  /*ce60*/  HGMMA.64x96x16.F32.BF16 R88, gdesc[UR48].tnspB, R88, gsb0 ;  /* 0x41600000305879f0 */ /* 0x000fe60008001858 */
[----:B------:R-:W-:Y:S02]  /*ce70*/  WARPGROUP.DEPBAR.LE gsb0, 0x0 ;  /* 0x00008000000079c5 */ /* 0x000fe40000010000 */
[----:B------:R0:W-:Y:S06]  /*ce80*/  BAR.ARV R22, 0x100 ;  /* 0x000400160000751d */ /* 0x0001ec0000002000 */
[----:B------:R5:W-:Y:S02]  /*ce90*/  @!P1 SYNCS.ARRIVE.TRANS64.RED.A1T0 RZ, [R84+URZ], RZ ;  /* 0x000000ff54ff99a7 */ /* 0x000be4000810043f */
[----:B-----5:R-:W-:Y:S01]  /*cea0*/  FMUL.FTZ R84, R87, UR6 ;  /* 0x0000000657547c20 */ /* 0x020fe20008410000 */
[----:B------:R-:W-:-:S05]  /*ceb0*/  IMAD.IADD R87, R142, 0x1, R145 ;  /* 0x000000018e577824 */ /* 0x000fca00078e0291 */
[----:B------:R-:W0:Y:S01]  /*cec0*/  MUFU.TANH R84, R84 ;  /* 0x0000005400547308 */ /* 0x000e220000002400 */
[----:B-1234-:R-:W-:Y:S05]  /*ced0*/  @!P5 BRA `(.L_x_913) ;  /* 0x000000000064d947 */ /* 0x01efea0003800000 */
[----:B------:R-:W-:Y:S01]  /*cee0*/  ULDC UR11, c[0x0][0x2f0] ;  /* 0x0000bc00000b7ab9 */ /* 0x000fe20000000800 */
[----:B------:R-:W-:Y:S01]  /*cef0*/  ULDC UR10, c[0x0][0x288] ;  /* 0x0000a200000a7ab9 */ /* 0x000fe20000000800 */
[----:B------:R-:W-:Y:S01]  /*cf00*/  IMAD R54, R18, UR11, R145 ;  /* 0x0000000b12367c24 */ /* 0x000fe2000f8e0291 */
[----:B------:R-:W-:Y:S03]  /*cf10*/  BSSY B0, `(.L_x_914) ;  /* 0x0000011000007945 */ /* 0x000fe60003800000 */
[----:B------:R-:W-:-:S05]  /*cf20*/  VIADD R144, R54, -UR10 ;  /* 0x8000000a36907c36 */ /* 0x000fca0008000000 */
[----:B------:R-:W-:-:S13]  /*cf30*/  ISETP.GT.AND P2, PT, R144, -0x1, PT ;  /* 0xffffffff9000780c */ /* 0x000fda0003f44270 */
[----:B------:R-:W-:Y:S05]  /*cf40*/  @P2 BRA `(.L_x_915) ;  /* 0x0000000000202947 */ /* 0x000fea0003800000 */
[----:B------:R-:W-:Y:S01]  /*cf50*/  IMAD.U32 R146, RZ, RZ, UR61 ;  /* 0x0000003dff927e24 */ /* 0x000fe2000f8e00ff */
[----:B------:R-:W-:-:S04]  /*cf60*/  LOP3.LUT R145, RZ, R144, RZ, 0x33, !PT ;  /* 0x00000090ff917212 */ /* 0x000fc800078e33ff */
[----:B------:R-:W-:-:S13]  /*cf70*/  ISETP.NE.AND P2, PT, R146, 0x1, PT ;  /* 0x000000019200780c */ /* 0x000fda0003f45270 */
[----:B------:R-:W1:Y:S02]  /*cf80*/  @P2 LDC.64 R54, c[0x0][0x9e8] ;  /* 0x00027a00ff362b82 */ /* 0x000e640000000a00 */
[----:B-1----:R-:W-:-:S05]  /*cf90*/  @P2 IMAD.HI.U32 R54, R145, R54, RZ ;  /* 0x0000003691362227 */ /* 0x002fca00078e00ff */
[----:B------:R-:W-:-:S04]  /*cfa0*/  @P2 SHF.R.U32.HI R145, RZ, R55, R54 ;  /* 0x00000037ff912219 */ /* 0x000fc80000011636 */
[----:B------:R-:W-:Y:S01]  /*cfb0*/  LOP3.LUT R144, RZ, R145, RZ, 0x33, !PT ;  /* 0x00000091ff907212 */ /* 0x000fe200078e33ff */
[----:B------:R-:W-:Y:S06]  /*cfc0*/  BRA `(.L_x_916) ;  /* 0x0000000000147947 */ /* 0x000fec0003800000 */
.L_x_915:
[----:B------:R-:W-:-:S05]  /*cfd0*/  IMAD.U32 R146, RZ, RZ, UR61 ;  /* 0x0000003dff927e24 */ /* 0x000fca000f8e00ff */
[----:B------:R-:W-:-:S13]  /*cfe0*/  ISETP.NE.AND P2, PT, R146, 0x1, PT ;  /* 0x000000019200780c */ /* 0x000fda0003f45270 */
[----:B------:R-:W1:Y:S02]  /*cff0*/  @P2 LDC.64 R54, c[0x0][0x9e8] ;  /* 0x00027a00ff362b82 */ /* 0x000e640000000a00 */
[----:B-1----:R-:W-:-:S05]  /*d000*/  @P2 IMAD.HI.U32 R54, R144, R54, RZ ;  /* 0x0000003690362227 */ /* 0x002fca00078e00ff */
[----:B------:R-:W-:-:S07]  /*d010*/  @P2 SHF.R.U32.HI R144, RZ, R55, R54 ;  /* 0x00000037ff902219 */ /* 0x000fce0000011636 */
.L_x_916:
[----:B------:R-:W-:Y:S05]  /*d020*/  BSYNC B0 ;  /* 0x0000000000007941 */ /* 0x000fea0003800000 */
.L_x_914:
[----:B------:R-:W-:-:S04]  /*d030*/  IMAD R144, R144, R146, -R85 ;  /* 0x0000009290907224 */ /* 0x000fc800078e0a55 */
[----:B------:R-:W-:-:S05]  /*d040*/  IMAD R144, R3, -0x2, R144 ;  /* 0xfffffffe03907824 */ /* 0x000fca00078e0290 */
[----:B------:R-:W-:Y:S02]  /*d050*/  VIADDMNMX R141, R144, R146, R141, PT ;  /* 0x00000092908d7246 */ /* 0x000fe4000380018d */
[----:B------:R-:W-:-:S07]  /*d060*/  VIMNMX R87, R87, R144, !PT ;  /* 0x0000009057577248 */ /* 0x000fce0007fe0100 */
.L_x_913:
[----:B------:R-:W-:-:S04]  /*d070*/  ISETP.GT.AND P2, PT, R11, -0x1, PT ;  /* 0xffffffff0b00780c */ /* 0x000fc80003f44270 */
[C---:B------:R-:W-:Y:S02]  /*d080*/  ISETP.GT.AND P4, PT, R87.reuse, RZ, P2 ;  /* 0x000000ff5700720c */ /* 0x040fe40001784270 */
[----:B------:R-:W-:Y:S02]  /*d090*/  ISETP.GT.AND P6, PT, R87, 0x1, P2 ;  /* 0x000000015700780c */ /* 0x000fe400017c4270 */
[C---:B------:R-:W-:Y:S02]  /*d0a0*/  ISETP.LT.OR P4, PT, R141.reuse, 0x1, P4 ;  /* 0x000000018d00780c */ /* 0x040fe40002781670 */
[----:B------:R-:W-:Y:S02]  /*d0b0*/  ISETP.LT.OR P6, PT, R141, 0x2, P6 ;  /* 0x000000028d00780c */ /* 0x000fe400037c1670 */
        /* <DEDUP_REMOVED lines=9> */
[----:B0-----:R-:W-:Y:S02]  /*d150*/  FSEL R28, R28, -INF , !P4 ;  /* 0xff8000001c1c7808 */ /* 0x001fe40006000000 */
[----:B------:R-:W-:Y:S02]  /*d160*/  FSEL R55, R30, -INF , !P6 ;  /* 0xff8000001e377808 */ /* 0x000fe40007000000 */
[C---:B------:R-:W-:Y:S02]  /*d170*/  ISETP.GT.AND P3, PT, R87.reuse, 0x11, P2 ;  /* 0x000000115700780c */ /* 0x040fe40001764270 */
[C---:B------:R-:W-:Y:S02]  /*d180*/  ISETP.GT.AND P4, PT, R87.reuse, 0x18, P2 ;  /* 0x000000185700780c */ /* 0x040fe40001784270 */
[----:B------:R-:W-:-:S02]  /*d190*/  ISETP.GT.AND P6, PT, R87, 0x19, P2 ;  /* 0x000000195700780c */ /* 0x000fc400017c4270 */
[C---:B------:R-:W-:Y:S02]  /*d1a0*/  ISETP.LT.OR P3, PT, R141.reuse, 0x12, P3 ;  /* 0x000000128d00780c */ /* 0x040fe40001f61670 */
[C---:B------:R-:W-:Y:S02]  /*d1b0*/  ISETP.LT.OR P4, PT, R141.reuse, 0x19, P4 ;  /* 0x000000198d00780c */ /* 0x040fe40002781670 */
[----:B------:R-:W-:Y:S02]  /*d1c0*/  ISETP.LT.OR P6, PT, R141, 0x1a, P6 ;  /* 0x0000001a8d00780c */ /* 0x000fe400037c1670 */
[----:B------:R-:W-:Y:S02]  /*d1d0*/  FSEL R144, R31, -INF , !P3 ;  /* 0xff8000001f907808 */ /* 0x000fe40005800000 */
[----:B------:R-:W-:Y:S01]  /*d1e0*/  FSEL R34, R34, -INF , !P4 ;  /* 0xff80000022227808 */ /* 0x000fe20006000000 */
[----:B------:R-:W0:Y:S01]  /*d1f0*/  SHFL.IDX PT, R31, R86, 0x1, 0x1c1f ;  /* 0x003c1f00561f7f89 */ /* 0x000e2200000e0000 */
        /* <DEDUP_REMOVED lines=9> */
[----:B------:R-:W-:Y:S02]  /*d290*/  FSEL R42, R42, -INF , !P6 ;  /* 0xff8000002a2a7808 */ /* 0x000fe40007000000 */
[C---:B------:R-:W-:Y:S02]  /*d2a0*/  ISETP.GT.AND P3, PT, R87.reuse, 0x29, P2 ;  /* 0x000000295700780c */ /* 0x040fe40001764270 */
[----:B------:R-:W-:Y:S01]  /*d2b0*/  ISETP.GT.AND P4, PT, R87, 0x30, P2 ;  /* 0x000000305700780c */ /* 0x000fe20001784270 */
[--C-:B0-----:R-:W-:Y:S01]  /*d2c0*/  IMAD.IADD R143, R143, 0x1, R31.reuse ;  /* 0x000000018f8f7824 */ /* 0x101fe200078e021f */
[----:B------:R-:W-:Y:S01]  /*d2d0*/  ISETP.GT.AND P6, PT, R87, 0x31, P2 ;  /* 0x000000315700780c */ /* 0x000fe200017c4270 */
[----:B------:R-:W-:Y:S01]  /*d2e0*/  IMAD.IADD R142, R142, 0x1, R31 ;  /* 0x000000018e8e7824 */ /* 0x000fe200078e021f */
[----:B------:R-:W-:-:S02]  /*d2f0*/  ISETP.LT.OR P3, PT, R141, 0x2a, P3 ;  /* 0x0000002a8d00780c */ /* 0x000fc40001f61670 */
[C---:B------:R-:W-:Y:S02]  /*d300*/  ISETP.LT.OR P4, PT, R141.reuse, 0x31, P4 ;  /* 0x000000318d00780c */ /* 0x040fe40002781670 */
[----:B------:R-:W-:Y:S02]  /*d310*/  ISETP.LT.OR P6, PT, R141, 0x32, P6 ;  /* 0x000000328d00780c */ /* 0x000fe400037c1670 */
[----:B------:R-:W-:Y:S02]  /*d320*/  FSEL R44, R44, -INF , !P3 ;  /* 0xff8000002c2c7808 */ /* 0x000fe40005800000 */
[----:B------:R-:W-:Y:S02]  /*d330*/  FSEL R46, R46, -INF , !P4 ;  /* 0xff8000002e2e7808 */ /* 0x000fe40006000000 */
[----:B------:R-:W-:Y:S02]  /*d340*/  FSEL R48, R48, -INF , !P6 ;  /* 0xff80000030307808 */ /* 0x000fe40007000000 */
[----:B------:R-:W-:-:S02]  /*d350*/  ISETP.GT.AND P3, PT, R87, 0x38, P2 ;  /* 0x000000385700780c */ /* 0x000fc40001764270 */
[C---:B------:R-:W-:Y:S02]  /*d360*/  ISETP.GT.AND P4, PT, R87.reuse, 0x39, P2 ;  /* 0x000000395700780c */ /* 0x040fe40001784270 */
[----:B------:R-:W-:Y:S02]  /*d370*/  ISETP.GT.AND P6, PT, R87, 0x40, P2 ;  /* 0x000000405700780c */ /* 0x000fe400017c4270 */
[C---:B------:R-:W-:Y:S02]  /*d380*/  ISETP.LT.OR P3, PT, R141.reuse, 0x39, P3 ;  /* 0x000000398d00780c */ /* 0x040fe40001f61670 */
[C---:B------:R-:W-:Y:S02]  /*d390*/  ISETP.LT.OR P4, PT, R141.reuse, 0x3a, P4 ;  /* 0x0000003a8d00780c */ /* 0x040fe40002781670 */
[----:B------:R-:W-:Y:S02]  /*d3a0*/  ISETP.LT.OR P6, PT, R141, 0x41, P6 ;  /* 0x000000418d00780c */ /* 0x000fe400037c1670 */
[----:B------:R-:W-:-:S02]  /*d3b0*/  FSEL R50, R50, -INF , !P3 ;  /* 0xff80000032327808 */ /* 0x000fc40005800000 */
[----:B------:R-:W-:Y:S02]  /*d3c0*/  FSEL R52, R52, -INF , !P4 ;  /* 0xff80000034347808 */ /* 0x000fe40006000000 */
[----:B------:R-:W-:Y:S02]  /*d3d0*/  FSEL R56, R56, -INF , !P6 ;  /* 0xff80000038387808 */ /* 0x000fe40007000000 */
[C---:B------:R-:W-:Y:S02]  /*d3e0*/  ISETP.GT.AND P3, PT, R87.reuse, 0x41, P2 ;  /* 0x000000415700780c */ /* 0x040fe40001764270 */
[C---:B------:R-:W-:Y:S02]  /*d3f0*/  ISETP.GT.AND P4, PT, R87.reuse, 0x48, P2 ;  /* 0x000000485700780c */ /* 0x040fe40001784270 */
[----:B------:R-:W-:Y:S02]  /*d400*/  ISETP.GT.AND P6, PT, R87, 0x49, P2 ;  /* 0x000000495700780c */ /* 0x000fe400017c4270 */
        /* <DEDUP_REMOVED lines=41> */
[----:B------:R-:W-:Y:S01]  /*d6a0*/  FSEL R140, R140, -INF , !P6 ;  /* 0xff8000008c8c7808 */ /* 0x000fe20007000000 */
[----:B------:R-:W-:Y:S06]  /*d6b0*/  @!P5 BRA `(.L_x_917) ;  /* 0x000000000064d947 */ /* 0x000fec0003800000 */
        /* <DEDUP_REMOVED lines=15> */
.L_x_919:
[----:B------:R-:W-:-:S05]  /*d7b0*/  IMAD.U32 R86, RZ, RZ, UR61 ;  /* 0x0000003dff567e24 */ /* 0x000fca000f8e00ff */
[----:B------:R-:W-:-:S13]  /*d7c0*/  ISETP.NE.AND P3, PT, R86, 0x1, PT ;  /* 0x000000015600780c */ /* 0x000fda0003f65270 */
[----:B------:R-:W0:Y:S02]  /*d7d0*/  @P3 LDC.64 R30, c[0x0][0x9e8] ;  /* 0x00027a00ff1e3b82 */ /* 0x000e240000000a00 */
[----:B0-----:R-:W-:-:S05]  /*d7e0*/  @P3 IMAD.HI.U32 R30, R14, R30, RZ ;  /* 0x0000001e0e1e3227 */ /* 0x001fca00078e00ff */
[----:B------:R-:W-:-:S07]  /*d7f0*/  @P3 SHF.R.U32.HI R14, RZ, R31, R30 ;  /* 0x0000001fff0e3219 */ /* 0x000fce000001161e */
.L_x_920:
[----:B------:R-:W-:Y:S05]  /*d800*/  BSYNC B0 ;  /* 0x0000000000007941 */ /* 0x000fea0003800000 */
.L_x_918:
[----:B------:R-:W-:-:S04]  /*d810*/  IMAD R14, R14, R86, -R85 ;  /* 0x000000560e0e7224 */ /* 0x000fc800078e0a55 */
[----:B------:R-:W-:-:S05]  /*d820*/  IMAD R14, R3, -0x2, R14 ;  /* 0xfffffffe030e7824 */ /* 0x000fca00078e020e */
[----:B------:R-:W-:Y:S02]  /*d830*/  VIADDMNMX R143, R14, R86, R143, PT ;  /* 0x000000560e8f7246 */ /* 0x000fe4000380018f */
[----:B------:R-:W-:-:S07]  /*d840*/  VIMNMX R142, R142, R14, !PT ;  /* 0x0000000e8e8e7248 */ /* 0x000fce0007fe0100 */
.L_x_917:
[----:B------:R-:W-:Y:S01]  /*d850*/  FMNMX.FTZ R31, R54, R15, !PT ;  /* 0x0000000f361f7209 */ /* 0x000fe20007810000 */
[----:B------:R-:W-:Y:S01]  /*d860*/  ULDC UR10, c[0x0][0x988] ;  /* 0x00026200000a7ab9 */ /* 0x000fe20000000800 */
[----:B------:R-:W-:Y:S01]  /*d870*/  ISETP.GT.AND P3, PT, R142, 0x9, P2 ;  /* 0x000000098e00780c */ /* 0x000fe20001764270 */
[----:B------:R-:W-:Y:S01]  /*d880*/  UMOV UR30, UR5 ;  /* 0x00000005001e7c82 */ /* 0x000fe20008000000 */
[----:B------:R-:W-:Y:S02]  /*d890*/  FMNMX.FTZ R31, R24, R31, !PT ;  /* 0x0000001f181f7209 */ /* 0x000fe40007810000 */
[----:B------:R-:W-:Y:S02]  /*d8a0*/  ISETP.LT.OR P3, PT, R143, 0xa, P3 ;  /* 0x0000000a8f00780c */ /* 0x000fe40001f61670 */
[----:B------:R-:W-:Y:S02]  /*d8b0*/  FMNMX.FTZ R31, R26, R31, !PT ;  /* 0x0000001f1a1f7209 */ /* 0x000fe40007810000 */
[----:B------:R-:W-:-:S02]  /*d8c0*/  ISETP.GT.AND P6, PT, R142, 0x8, P2 ;  /* 0x000000088e00780c */ /* 0x000fc400017c4270 */
[----:B------:R-:W-:Y:S02]  /*d8d0*/  FMNMX.FTZ R14, R28, R31, !PT ;  /* 0x0000001f1c0e7209 */ /* 0x000fe40007810000 */
[----:B------:R-:W-:Y:S02]  /*d8e0*/  FSEL R29, R29, -INF , !P3 ;  /* 0xff8000001d1d7808 */ /* 0x000fe40005800000 */
[----:B------:R-:W-:Y:S02]  /*d8f0*/  FMNMX.FTZ R31, R55, R14, !PT ;  /* 0x0000000e371f7209 */ /* 0x000fe40007810000 */
[----:B------:R-:W-:Y:S02]  /*d900*/  ISETP.GT.AND P3, PT, R142, 0x11, P2 ;  /* 0x000000118e00780c */ /* 0x000fe40001764270 */
[----:B------:R-:W-:Y:S02]  /*d910*/  FMNMX.FTZ R31, R144, R31, !PT ;  /* 0x0000001f901f7209 */ /* 0x000fe40007810000 */
[----:B------:R-:W-:-:S02]  /*d920*/  ISETP.LT.OR P6, PT, R143, 0x9, P6 ;  /* 0x000000098f00780c */ /* 0x000fc400037c1670 */
[----:B------:R-:W-:Y:S02]  /*d930*/  FMNMX.FTZ R31, R34, R31, !PT ;  /* 0x0000001f221f7209 */ /* 0x000fe40007810000 */
[----:B------:R-:W-:Y:S02]  /*d940*/  ISETP.LT.OR P3, PT, R143, 0x12, P3 ;  /* 0x000000128f00780c */ /* 0x000fe40001f61670 */
[----:B------:R-:W-:Y:S02]  /*d950*/  FMNMX.FTZ R31, R36, R31, !PT ;  /* 0x0000001f241f7209 */ /* 0x000fe40007810000 */
[----:B------:R-:W-:Y:S02]  /*d960*/  FSEL R27, R27, -INF , !P6 ;  /* 0xff8000001b1b7808 */ /* 0x000fe40007000000 */
        /* <DEDUP_REMOVED lines=35> */
[----:B------:R-:W-:Y:S02]  /*dba0*/  R2UR UR11, R19 ;  /* 0x00000000130b72ca */ /* 0x000fe400000e0000 */
[----:B------:R-:W-:-:S04]  /*dbb0*/  FMNMX.FTZ R14, R75, R14, !PT ;  /* 0x0000000e4b0e7209 */ /* 0x000fc80007810000 */
[----:B------:R-:W-:-:S04]  /*dbc0*/  FMNMX.FTZ R14, R77, R14, !PT ;  /* 0x0000000e4d0e7209 */ /* 0x000fc80007810000 */
[----:B------:R-:W-:-:S04]  /*dbd0*/  FMNMX.FTZ R14, R79, R14, !PT ;  /* 0x0000000e4f0e7209 */ /* 0x000fc80007810000 */
[----:B------:R-:W-:-:S04]  /*dbe0*/  FMNMX.FTZ R14, R81, R14, !PT ;  /* 0x0000000e510e7209 */ /* 0x000fc80007810000 */
[----:B------:R-:W-:-:S04]  /*dbf0*/  FMNMX.FTZ R31, R139, R14, !PT ;  /* 0x0000000e8b1f7209 */ /* 0x000fc80007810000 */
[----:B------:R-:W-:-:S05]  /*dc00*/  FMNMX.FTZ R31, R140, R31, !PT ;  /* 0x0000001f8c1f7209 */ /* 0x000fca0007810000 */
[----:B------:R-:W0:Y:S02]  /*dc10*/  SHFL.BFLY PT, R14, R31, 0x2, 0x1f ;  /* 0x0c401f001f0e7f89 */ /* 0x000e2400000e0000 */
[----:B0-----:R-:W-:-:S05]  /*dc20*/  FMNMX.FTZ R30, R31, R14, !PT ;  /* 0x0000000e1f1e7209 */ /* 0x001fca0007810000 */
[----:B------:R-:W0:Y:S02]  /*dc30*/  SHFL.BFLY PT, R85, R30, 0x1, 0x1f ;  /* 0x0c201f001e557f89 */ /* 0x000e2400000e0000 */
[----:B0-----:R-:W-:-:S04]  /*dc40*/  FMNMX.FTZ R14, R30, R85, !PT ;  /* 0x000000551e0e7209 */ /* 0x001fc80007810000 */
[C---:B------:R-:W-:Y:S01]  /*dc50*/  FSETP.NEU.FTZ.AND P6, PT, R14.reuse, -INF , PT ;  /* 0xff8000000e00780b */ /* 0x040fe20003fdd000 */
[----:B------:R-:W-:-:S03]  /*dc60*/  FMUL.FTZ R31, R14, UR10 ;  /* 0x0000000a0e1f7c20 */ /* 0x000fc60008410000 */
[----:B------:R-:W-:Y:S02]  /*dc70*/  FSEL R146, R14, RZ, P6 ;  /* 0x000000ff0e927208 */ /* 0x000fe40003000000 */
[----:B------:R-:W-:-:S03]  /*dc80*/  FSEL R31, R31, RZ, P6 ;  /* 0x000000ff1f1f7208 */ /* 0x000fc60003000000 */
[----:B------:R-:W-:Y:S02]  /*dc90*/  FADD.FTZ R146, -R146, R15 ;  /* 0x0000000f92927221 */ /* 0x000fe40000010100 */
[--C-:B------:R-:W-:Y:S01]  /*dca0*/  FFMA.FTZ R30, R54, UR10, -R31.reuse ;  /* 0x0000000a361e7c23 */ /* 0x100fe2000801081f */
[--C-:B------:R-:W-:Y:S01]  /*dcb0*/  FFMA.FTZ R54, R24, UR10, -R31.reuse ;  /* 0x0000000a18367c23 */ /* 0x100fe2000801081f */
[----:B------:R-:W-:Y:S01]  /*dcc0*/  FSEL R24, R37, -INF , !P3 ;  /* 0xff80000025187808 */ /* 0x000fe20005800000 */
[--C-:B------:R-:W-:Y:S01]  /*dcd0*/  FFMA.FTZ R87, R28, UR10, -R31.reuse ;  /* 0x0000000a1c577c23 */ /* 0x100fe2000801081f */
[----:B------:R-:W-:Y:S01]  /*dce0*/  ISETP.GT.AND P3, PT, R142, 0x21, P2 ;  /* 0x000000218e00780c */ /* 0x000fe20001764270 */
[----:B------:R0:W-:Y:S01]  /*dcf0*/  MUFU.EX2 R37, R54 ;  /* 0x0000003600257308 */ /* 0x0001e20000000800 */
[----:B------:R-:W-:Y:S01]  /*dd00*/  FSEL R28, R43, -INF , !P4 ;  /* 0xff8000002b1c7808 */ /* 0x000fe20006000000 */
[--C-:B------:R-:W-:Y:S01]  /*dd10*/  FFMA.FTZ R42, R42, UR10, -R31.reuse ;  /* 0x0000000a2a2a7c23 */ /* 0x100fe2000801081f */
[----:B------:R-:W-:Y:S01]  /*dd20*/  ISETP.LT.OR P3, PT, R143, 0x22, P3 ;  /* 0x000000228f00780c */ /* 0x000fe20001f61670 */
[--C-:B------:R-:W-:Y:S01]  /*dd30*/  FFMA.FTZ R149, R138, UR10, -R31.reuse ;  /* 0x0000000a8a957c23 */ /* 0x100fe2000801081f */
[----:B------:R-:W-:Y:S01]  /*dd40*/  ISETP.GT.AND P4, PT, R142, 0x29, P2 ;  /* 0x000000298e00780c */ /* 0x000fe20001784270 */
[--C-:B------:R-:W-:Y:S01]  /*dd50*/  FFMA.FTZ R141, R44, UR10, -R31.reuse ;  /* 0x0000000a2c8d7c23 */ /* 0x100fe2000801081f */
[----:B------:R-:W-:Y:S01]  /*dd60*/  FSEL R41, R41, -INF , !P3 ;  /* 0xff80000029297808 */ /* 0x000fe20005800000 */
[----:B------:R1:W-:Y:S01]  /*dd70*/  MUFU.EX2 R43, R87 ;  /* 0x00000057002b7308 */ /* 0x0003e20000000800 */
[----:B------:R-:W-:Y:S01]  /*dd80*/  ISETP.GT.AND P3, PT, R142, RZ, P2 ;  /* 0x000000ff8e00720c */ /* 0x000fe20001764270 */
[--C-:B0-----:R-:W-:Y:S01]  /*dd90*/  FFMA.FTZ R54, R55, UR10, -R31.reuse ;  /* 0x0000000a37367c23 */ /* 0x101fe2000801081f */
[C---:B------:R-:W-:Y:S01]  /*dda0*/  ISETP.LT.OR P4, PT, R143.reuse, 0x2a, P4 ;  /* 0x0000002a8f00780c */ /* 0x040fe20002781670 */
[--C-:B------:R-:W-:Y:S01]  /*ddb0*/  FFMA.FTZ R44, R56, UR10, -R31.reuse ;  /* 0x0000000a382c7c23 */ /* 0x100fe2000801081f */
[----:B------:R-:W-:Y:S01]  /*ddc0*/  ISETP.LT.OR P3, PT, R143, 0x1, P3 ;  /* 0x000000018f00780c */ /* 0x000fe20001f61670 */
[--C-:B------:R-:W-:Y:S01]  /*ddd0*/  FFMA.FTZ R147, R52, UR10, -R31.reuse ;  /* 0x0000000a34937c23 */ /* 0x100fe2000801081f */
[----:B------:R-:W-:Y:S01]  /*dde0*/  FSEL R45, R45, -INF , !P4 ;  /* 0xff8000002d2d7808 */ /* 0x000fe20006000000 */
[--C-:B------:R-:W-:Y:S01]  /*ddf0*/  FFMA.FTZ R52, R71, UR10, -R31.reuse ;  /* 0x0000000a47347c23 */ /* 0x100fe2000801081f */
[----:B------:R-:W-:Y:S01]  /*de00*/  FSEL R85, R21, -INF , !P3 ;  /* 0xff80000015557808 */ /* 0x000fe20005800000 */
[--C-:B-1----:R-:W-:Y:S01]  /*de10*/  FFMA.FTZ R87, R144, UR10, -R31.reuse ;  /* 0x0000000a90577c23 */ /* 0x102fe2000801081f */
[----:B------:R-:W-:Y:S01]  /*de20*/  ISETP.GT.AND P3, PT, R142, 0x30, P2 ;  /* 0x000000308e00780c */ /* 0x000fe20001764270 */
[--C-:B------:R-:W-:Y:S01]  /*de30*/  FFMA.FTZ R46, R46, UR10, -R31.reuse ;  /* 0x0000000a2e2e7c23 */ /* 0x100fe2000801081f */
[----:B------:R-:W-:Y:S01]  /*de40*/  FMNMX.FTZ R86, R85, R20, !PT ;  /* 0x0000001455567209 */ /* 0x000fe20007810000 */
[--C-:B------:R-:W-:Y:S01]  /*de50*/  FFMA.FTZ R145, R48, UR10, -R31.reuse ;  /* 0x0000000a30917c23 */ /* 0x100fe2000801081f */
[----:B------:R-:W-:Y:S01]  /*de60*/  ISETP.LT.OR P3, PT, R143, 0x31, P3 ;  /* 0x000000318f00780c */ /* 0x000fe20001f61670 */
[--C-:B------:R-:W-:Y:S01]  /*de70*/  FFMA.FTZ R48, R63, UR10, -R31.reuse ;  /* 0x0000000a3f307c23 */ /* 0x100fe2000801081f */
[----:B------:R-:W-:Y:S01]  /*de80*/  FMNMX.FTZ R86, R25, R86, !PT ;  /* 0x0000005619567209 */ /* 0x000fe20007810000 */
[--C-:B------:R-:W-:Y:S01]  /*de90*/  FFMA.FTZ R26, R26, UR10, -R31.reuse ;  /* 0x0000000a1a1a7c23 */ /* 0x100fe2000801081f */
[----:B------:R-:W-:Y:S01]  /*dea0*/  FSEL R55, R47, -INF , !P3 ;  /* 0xff8000002f377808 */ /* 0x000fe20005800000 */
[--C-:B------:R-:W-:Y:S01]  /*deb0*/  FFMA.FTZ R34, R34, UR10, -R31.reuse ;  /* 0x0000000a22227c23 */ /* 0x100fe2000801081f */
[----:B------:R-:W-:Y:S01]  /*dec0*/  FMNMX.FTZ R86, R27, R86, !PT ;  /* 0x000000561b567209 */ /* 0x000fe20007810000 */
[----:B------:R0:W-:Y:S01]  /*ded0*/  MUFU.EX2 R47, R87 ;  /* 0x00000057002f7308 */ /* 0x0001e20000000800 */
[----:B------:R-:W-:Y:S01]  /*dee0*/  ISETP.GT.AND P3, PT, R142, 0x38, P2 ;  /* 0x000000388e00780c */ /* 0x000fe20001764270 */
[--C-:B------:R-:W-:Y:S01]  /*def0*/  FFMA.FTZ R63, R73, UR10, -R31.reuse ;  /* 0x0000000a493f7c23 */ /* 0x100fe2000801081f */
[----:B------:R-:W-:Y:S01]  /*df00*/  FMNMX.FTZ R21, R29, R86, !PT ;  /* 0x000000561d157209 */ /* 0x000fe20007810000 */
[----:B------:R-:W-:Y:S01]  /*df10*/  FFMA.FTZ R140, R140, UR10, -R31 ;  /* 0x0000000a8c8c7c23 */ /* 0x000fe2000801081f */
[----:B------:R-:W-:Y:S01]  /*df20*/  ISETP.LT.OR P3, PT, R143, 0x39, P3 ;  /* 0x000000398f00780c */ /* 0x000fe20001f61670 */
[----:B------:R-:W-:Y:S01]  /*df30*/  FMUL.FTZ R15, R146, UR10 ;  /* 0x0000000a920f7c20 */ /* 0x000fe20008410000 */
[----:B------:R-:W-:Y:S01]  /*df40*/  FMNMX.FTZ R144, R32, R21, !PT ;  /* 0x0000001520907209 */ /* 0x000fe20007810000 */
[----:B------:R-:W-:Y:S01]  /*df50*/  MUFU.EX2 R30, R30 ;  /* 0x0000001e001e7308 */ /* 0x000fe20000000800 */
[----:B------:R-:W-:-:S02]  /*df60*/  ISETP.GT.AND P4, PT, R142, 0x31, P2 ;  /* 0x000000318e00780c */ /* 0x000fc40001784270 */
[----:B------:R-:W-:Y:S02]  /*df70*/  FMNMX.FTZ R144, R33, R144, !PT ;  /* 0x0000009021907209 */ /* 0x000fe40007810000 */
[----:B------:R-:W-:Y:S01]  /*df80*/  FSEL R86, R51, -INF , !P3 ;  /* 0xff80000033567808 */ /* 0x000fe20005800000 */
[--C-:B------:R-:W-:Y:S01]  /*df90*/  FFMA.FTZ R51, R36, UR10, -R31.reuse ;  /* 0x0000000a24337c23 */ /* 0x100fe2000801081f */
[----:B------:R-:W-:Y:S01]  /*dfa0*/  FMNMX.FTZ R21, R35, R144, !PT ;  /* 0x0000009023157209 */ /* 0x000fe20007810000 */
[----:B------:R-:W-:Y:S01]  /*dfb0*/  FFMA.FTZ R36, R38, UR10, -R31 ;  /* 0x0000000a26247c23 */ /* 0x000fe2000801081f */
[----:B------:R-:W-:Y:S01]  /*dfc0*/  ISETP.LT.OR P4, PT, R143, 0x32, P4 ;  /* 0x000000328f00780c */ /* 0x000fe20002781670 */
[----:B------:R-:W1:Y:S01]  /*dfd0*/  MUFU.EX2 R15, R15 ;  /* 0x0000000f000f7308 */ /* 0x000e620000000800 */
[----:B------:R-:W-:Y:S02]  /*dfe0*/  FMNMX.FTZ R38, R24, R21, !PT ;  /* 0x0000001518267209 */ /* 0x000fe40007810000 */
[----:B------:R-:W-:-:S02]  /*dff0*/  FSEL R49, R49, -INF , !P4 ;  /* 0xff80000031317808 */ /* 0x000fc40006000000 */
[----:B------:R-:W-:Y:S02]  /*e000*/  FMNMX.FTZ R38, R39, R38, !PT ;  /* 0x0000002627267209 */ /* 0x000fe40007810000 */
[----:B------:R-:W-:Y:S01]  /*e010*/  ISETP.GT.AND P4, PT, R142, 0x39, P2 ;  /* 0x000000398e00780c */ /* 0x000fe20001784270 */
[----:B------:R-:W-:Y:S01]  /*e020*/  MUFU.EX2 R26, R26 ;  /* 0x0000001a001a7308 */ /* 0x000fe20000000800 */
[----:B------:R-:W-:Y:S02]  /*e030*/  FMNMX.FTZ R21, R41, R38, !PT ;  /* 0x0000002629157209 */ /* 0x000fe40007810000 */
[----:B------:R-:W-:Y:S02]  /*e040*/  ISETP.LT.OR P4, PT, R143, 0x3a, P4 ;  /* 0x0000003a8f00780c */ /* 0x000fe40002781670 */
[----:B------:R-:W-:Y:S02]  /*e050*/  FMNMX.FTZ R38, R28, R21, !PT ;  /* 0x000000151c267209 */ /* 0x000fe40007810000 */
[----:B0-----:R-:W-:Y:S01]  /*e060*/  FSEL R87, R53, -INF , !P4 ;  /* 0xff80000035577808 */ /* 0x001fe20006000000 */
[--C-:B------:R-:W-:Y:S01]  /*e070*/  FFMA.FTZ R53, R40, UR10, -R31.reuse ;  /* 0x0000000a28357c23 */ /* 0x100fe2000801081f */
[----:B------:R-:W-:Y:S01]  /*e080*/  FMNMX.FTZ R40, R45, R38, !PT ;  /* 0x000000262d287209 */ /* 0x000fe20007810000 */
[----:B------:R-:W-:Y:S01]  /*e090*/  MUFU.EX2 R54, R54 ;  /* 0x0000003600367308 */ /* 0x000fe20000000800 */
[----:B------:R-:W-:Y:S01]  /*e0a0*/  ISETP.GT.AND P3, PT, R142, 0x40, P2 ;  /* 0x000000408e00780c */ /* 0x000fe20001764270 */
[-C--:B-1----:R-:W-:Y:S01]  /*e0b0*/  FMUL.FTZ R88, R88, R15.reuse ;  /* 0x0000000f58587220 */ /* 0x082fe20000410000 */
[----:B------:R-:W-:Y:S01]  /*e0c0*/  FMNMX.FTZ R40, R55, R40, !PT ;  /* 0x0000002837287209 */ /* 0x000fe20007810000 */
[-C--:B------:R-:W-:Y:S01]  /*e0d0*/  FMUL.FTZ R89, R89, R15.reuse ;  /* 0x0000000f59597220 */ /* 0x080fe20000410000 */
[----:B------:R-:W-:Y:S01]  /*e0e0*/  ISETP.LT.OR P3, PT, R143, 0x41, P3 ;  /* 0x000000418f00780c */ /* 0x000fe20001f61670 */
[-C--:B------:R-:W-:Y:S01]  /*e0f0*/  FMUL.FTZ R92, R92, R15.reuse ;  /* 0x0000000f5c5c7220 */ /* 0x080fe20000410000 */
[----:B------:R-:W-:Y:S01]  /*e100*/  ISETP.GT.AND P4, PT, R142, 0x41, P2 ;  /* 0x000000418e00780c */ /* 0x000fe20001784270 */
[----:B------:R0:W-:Y:S01]  /*e110*/  MUFU.EX2 R38, R42 ;  /* 0x0000002a00267308 */ /* 0x0001e20000000800 */
[----:B------:R-:W-:Y:S01]  /*e120*/  FMNMX.FTZ R21, R49, R40, !PT ;  /* 0x0000002831157209 */ /* 0x000fe20007810000 */
[-C--:B------:R-:W-:Y:S01]  /*e130*/  FMUL.FTZ R93, R93, R15.reuse ;  /* 0x0000000f5d5d7220 */ /* 0x080fe20000410000 */
[----:B------:R-:W-:Y:S01]  /*e140*/  FSEL R57, R57, -INF , !P3 ;  /* 0xff80000039397808 */ /* 0x000fe20005800000 */
[-C--:B------:R-:W-:Y:S01]  /*e150*/  FMUL.FTZ R96, R96, R15.reuse ;  /* 0x0000000f60607220 */ /* 0x080fe20000410000 */
[----:B------:R-:W-:Y:S01]  /*e160*/  ISETP.GT.AND P3, PT, R142, 0x48, P2 ;  /* 0x000000488e00780c */ /* 0x000fe20001764270 */
[----:B------:R-:W-:Y:S01]  /*e170*/  FMUL.FTZ R97, R97, R15 ;  /* 0x0000000f61617220 */ /* 0x000fe20000410000 */
[C---:B------:R-:W-:Y:S01]  /*e180*/  ISETP.LT.OR P4, PT, R143.reuse, 0x42, P4 ;  /* 0x000000428f00780c */ /* 0x040fe20002781670 */
[----:B------:R-:W-:Y:S01]  /*e190*/  MUFU.EX2 R34, R34 ;  /* 0x0000002200227308 */ /* 0x000fe20000000800 */
[----:B------:R-:W-:Y:S01]  /*e1a0*/  FMNMX.FTZ R40, R86, R21, !PT ;  /* 0x0000001556287209 */ /* 0x000fe20007810000 */
[-C--:B------:R-:W-:Y:S01]  /*e1b0*/  FMUL.FTZ R100, R100, R15.reuse ;  /* 0x0000000f64647220 */ /* 0x080fe20000410000 */
[----:B------:R-:W-:Y:S01]  /*e1c0*/  ISETP.LT.OR P3, PT, R143, 0x49, P3 ;  /* 0x000000498f00780c */ /* 0x000fe20001f61670 */
[-C--:B------:R-:W-:Y:S01]  /*e1d0*/  FMUL.FTZ R101, R101, R15.reuse ;  /* 0x0000000f65657220 */ /* 0x080fe20000410000 */
[----:B------:R-:W-:Y:S01]  /*e1e0*/  FSEL R58, R58, -INF , !P4 ;  /* 0xff8000003a3a7808 */ /* 0x000fe20006000000 */
[-C--:B------:R-:W-:Y:S01]  /*e1f0*/  FMUL.FTZ R104, R104, R15.reuse ;  /* 0x0000000f68687220 */ /* 0x080fe20000410000 */
[----:B------:R-:W-:Y:S01]  /*e200*/  ISETP.GT.AND P4, PT, R142, 0x49, P2 ;  /* 0x000000498e00780c */ /* 0x000fe20001784270 */
[----:B------:R-:W-:Y:S01]  /*e210*/  MUFU.EX2 R51, R51 ;  /* 0x0000003300337308 */ /* 0x000fe20000000800 */
[----:B0-----:R-:W-:Y:S01]  /*e220*/  FMNMX.FTZ R42, R87, R40, !PT ;  /* 0x00000028572a7209 */ /* 0x001fe20007810000 */
[-C--:B------:R-:W-:Y:S01]  /*e230*/  FMUL.FTZ R105, R105, R15.reuse ;  /* 0x0000000f69697220 */ /* 0x080fe20000410000 */
[----:B------:R-:W-:Y:S01]  /*e240*/  FSEL R60, R60, -INF , !P3 ;  /* 0xff8000003c3c7808 */ /* 0x000fe20005800000 */
[-C--:B------:R-:W-:Y:S01]  /*e250*/  FMUL.FTZ R108, R108, R15.reuse ;  /* 0x0000000f6c6c7220 */ /* 0x080fe20000410000 */
[----:B------:R-:W-:Y:S01]  /*e260*/  ISETP.GT.AND P3, PT, R142, 0x50, P2 ;  /* 0x000000508e00780c */ /* 0x000fe20001764270 */
[----:B------:R-:W-:Y:S01]  /*e270*/  FMUL.FTZ R109, R109, R15 ;  /* 0x0000000f6d6d7220 */ /* 0x000fe20000410000 */
[----:B------:R-:W-:Y:S01]  /*e280*/  ISETP.LT.OR P4, PT, R143, 0x4a, P4 ;  /* 0x0000004a8f00780c */ /* 0x000fe20002781670 */
[----:B------:R0:W-:Y:S01]  /*e290*/  MUFU.EX2 R40, R46 ;  /* 0x0000002e00287308 */ /* 0x0001e20000000800 */
[----:B------:R-:W-:Y:S01]  /*e2a0*/  FMNMX.FTZ R21, R57, R42, !PT ;  /* 0x0000002a39157209 */ /* 0x000fe20007810000 */
[--C-:B------:R-:W-:Y:S01]  /*e2b0*/  FFMA.FTZ R42, R50, UR10, -R31.reuse ;  /* 0x0000000a322a7c23 */ /* 0x100fe2000801081f */
[----:B------:R-:W-:Y:S01]  /*e2c0*/  ISETP.LT.OR P3, PT, R143, 0x51, P3 ;  /* 0x000000518f00780c */ /* 0x000fe20001f61670 */
[--C-:B------:R-:W-:Y:S01]  /*e2d0*/  FFMA.FTZ R50, R67, UR10, -R31.reuse ;  /* 0x0000000a43327c23 */ /* 0x100fe2000801081f */
[----:B------:R-:W-:Y:S01]  /*e2e0*/  FSEL R62, R62, -INF , !P4 ;  /* 0xff8000003e3e7808 */ /* 0x000fe20006000000 */
[--C-:B------:R-:W-:Y:S01]  /*e2f0*/  FFMA.FTZ R67, R139, UR10, -R31.reuse ;  /* 0x0000000a8b437c23 */ /* 0x100fe2000801081f */
[----:B------:R-:W-:Y:S01]  /*e300*/  ISETP.GT.AND P4, PT, R142, 0x51, P2 ;  /* 0x000000518e00780c */ /* 0x000fe20001784270 */
[----:B------:R-:W-:Y:S01]  /*e310*/  MUFU.EX2 R36, R36 ;  /* 0x0000002400247308 */ /* 0x000fe20000000800 */
[----:B------:R-:W-:Y:S01]  /*e320*/  FMNMX.FTZ R21, R58, R21, !PT ;  /* 0x000000153a157209 */ /* 0x000fe20007810000 */
[--C-:B0-----:R-:W-:Y:S01]  /*e330*/  FFMA.FTZ R46, R59, UR10, -R31.reuse ;  /* 0x0000000a3b2e7c23 */ /* 0x101fe2000801081f */
[----:B------:R-:W-:Y:S01]  /*e340*/  FSEL R64, R64, -INF , !P3 ;  /* 0xff80000040407808 */ /* 0x000fe20005800000 */
[--C-:B------:R-:W-:Y:S01]  /*e350*/  FFMA.FTZ R59, R65, UR10, -R31.reuse ;  /* 0x0000000a413b7c23 */ /* 0x100fe2000801081f */
[----:B------:R-:W-:Y:S01]  /*e360*/  ISETP.GT.AND P3, PT, R142, 0x58, P2 ;  /* 0x000000588e00780c */ /* 0x000fe20001764270 */
[----:B------:R-:W-:Y:S01]  /*e370*/  FFMA.FTZ R65, R77, UR10, -R31 ;  /* 0x0000000a4d417c23 */ /* 0x000fe2000801081f */
[C---:B------:R-:W-:Y:S01]  /*e380*/  ISETP.LT.OR P4, PT, R143.reuse, 0x52, P4 ;  /* 0x000000528f00780c */ /* 0x040fe20002781670 */
[----:B------:R-:W-:Y:S01]  /*e390*/  MUFU.EX2 R53, R53 ;  /* 0x0000003500357308 */ /* 0x000fe20000000800 */
[----:B------:R-:W-:Y:S01]  /*e3a0*/  FMNMX.FTZ R21, R60, R21, !PT ;  /* 0x000000153c157209 */ /* 0x000fe20007810000 */
[-C--:B------:R-:W-:Y:S01]  /*e3b0*/  FMUL.FTZ R112, R112, R15.reuse ;  /* 0x0000000f70707220 */ /* 0x080fe20000410000 */
[----:B------:R-:W-:Y:S01]  /*e3c0*/  ISETP.LT.OR P3, PT, R143, 0x59, P3 ;  /* 0x000000598f00780c */ /* 0x000fe20001f61670 */
[-C--:B------:R-:W-:Y:S01]  /*e3d0*/  FMUL.FTZ R113, R113, R15.reuse ;  /* 0x0000000f71717220 */ /* 0x080fe20000410000 */
[----:B------:R-:W-:Y:S01]  /*e3e0*/  FSEL R66, R66, -INF , !P4 ;  /* 0xff80000042427808 */ /* 0x000fe20006000000 */
[----:B------:R-:W-:Y:S01]  /*e3f0*/  FMUL.FTZ R116, R116, R15 ;  /* 0x0000000f74747220 */ /* 0x000fe20000410000 */
[----:B------:R-:W-:Y:S01]  /*e400*/  FMNMX.FTZ R21, R62, R21, !PT ;  /* 0x000000153e157209 */ /* 0x000fe20007810000 */
[----:B------:R-:W-:Y:S01]  /*e410*/  MUFU.EX2 R141, R141 ;  /* 0x0000008d008d7308 */ /* 0x000fe20000000800 */
[----:B------:R-:W-:Y:S01]  /*e420*/  ISETP.GT.AND P4, PT, R142, 0x59, P2 ;  /* 0x000000598e00780c */ /* 0x000fe20001784270 */
[-C--:B------:R-:W-:Y:S01]  /*e430*/  FMUL.FTZ R117, R117, R15.reuse ;  /* 0x0000000f75757220 */ /* 0x080fe20000410000 */
[----:B------:R-:W-:Y:S01]  /*e440*/  FSEL R68, R68, -INF , !P3 ;  /* 0xff80000044447808 */ /* 0x000fe20005800000 */
[----:B------:R-:W-:Y:S01]  /*e450*/  FMUL.FTZ R120, R120, R15 ;  /* 0x0000000f78787220 */ /* 0x000fe20000410000 */
[----:B------:R-:W-:Y:S01]  /*e460*/  FMNMX.FTZ R21, R64, R21, !PT ;  /* 0x0000001540157209 */ /* 0x000fe20007810000 */
[-C--:B------:R-:W-:Y:S01]  /*e470*/  FMUL.FTZ R121, R121, R15.reuse ;  /* 0x0000000f79797220 */ /* 0x080fe20000410000 */
[----:B------:R-:W-:Y:S01]  /*e480*/  ISETP.GT.AND P3, PT, R142, 0x60, P2 ;  /* 0x000000608e00780c */ /* 0x000fe20001764270 */
[----:B------:R-:W-:Y:S01]  /*e490*/  MUFU.EX2 R145, R145 ;  /* 0x0000009100917308 */ /* 0x000fe20000000800 */
[----:B------:R-:W-:Y:S01]  /*e4a0*/  ISETP.LT.OR P4, PT, R143, 0x5a, P4 ;  /* 0x0000005a8f00780c */ /* 0x000fe20002781670 */
[----:B------:R-:W-:Y:S01]  /*e4b0*/  FMUL.FTZ R124, R124, R15 ;  /* 0x0000000f7c7c7220 */ /* 0x000fe20000410000 */
[----:B------:R-:W-:Y:S01]  /*e4c0*/  FMNMX.FTZ R21, R66, R21, !PT ;  /* 0x0000001542157209 */ /* 0x000fe20007810000 */
[-C--:B------:R-:W-:Y:S01]  /*e4d0*/  FMUL.FTZ R125, R125, R15.reuse ;  /* 0x0000000f7d7d7220 */ /* 0x080fe20000410000 */
[----:B------:R-:W-:Y:S01]  /*e4e0*/  ISETP.LT.OR P3, PT, R143, 0x61, P3 ;  /* 0x000000618f00780c */ /* 0x000fe20001f61670 */
[-C--:B------:R-:W-:Y:S01]  /*e4f0*/  FMUL.FTZ R128, R128, R15.reuse ;  /* 0x0000000f80807220 */ /* 0x080fe20000410000 */
[----:B------:R-:W-:Y:S01]  /*e500*/  FSEL R70, R70, -INF , !P4 ;  /* 0xff80000046467808 */ /* 0x000fe20006000000 */
[----:B------:R-:W-:Y:S01]  /*e510*/  MUFU.EX2 R42, R42 ;  /* 0x0000002a002a7308 */ /* 0x000fe20000000800 */
[----:B------:R-:W-:Y:S01]  /*e520*/  ISETP.GT.AND P4, PT, R142, 0x61, P2 ;  /* 0x000000618e00780c */ /* 0x000fe20001784270 */
[----:B------:R-:W-:Y:S01]  /*e530*/  FMUL.FTZ R129, R129, R15 ;  /* 0x0000000f81817220 */ /* 0x000fe20000410000 */
[----:B------:R-:W-:Y:S01]  /*e540*/  FMNMX.FTZ R21, R68, R21, !PT ;  /* 0x0000001544157209 */ /* 0x000fe20007810000 */
[-C--:B------:R-:W-:Y:S01]  /*e550*/  FMUL.FTZ R132, R132, R15.reuse ;  /* 0x0000000f84847220 */ /* 0x080fe20000410000 */
[----:B------:R-:W-:Y:S01]  /*e560*/  FSEL R72, R72, -INF , !P3 ;  /* 0xff80000048487808 */ /* 0x000fe20005800000 */
[----:B------:R-:W-:Y:S01]  /*e570*/  FMUL.FTZ R133, R133, R15 ;  /* 0x0000000f85857220 */ /* 0x000fe20000410000 */
[----:B------:R-:W-:Y:S01]  /*e580*/  ISETP.GT.AND P3, PT, R142, 0x68, P2 ;  /* 0x000000688e00780c */ /* 0x000fe20001764270 */
[----:B------:R-:W-:Y:S01]  /*e590*/  MUFU.EX2 R147, R147 ;  /* 0x0000009300937308 */ /* 0x000fe20000000800 */
[----:B------:R-:W-:-:S02]  /*e5a0*/  ISETP.LT.OR P4, PT, R143, 0x62, P4 ;  /* 0x000000628f00780c */ /* 0x000fc40002781670 */
[----:B------:R-:W-:Y:S02]  /*e5b0*/  FMNMX.FTZ R21, R70, R21, !PT ;  /* 0x0000001546157209 */ /* 0x000fe40007810000 */
[----:B------:R-:W-:Y:S02]  /*e5c0*/  ISETP.LT.OR P3, PT, R143, 0x69, P3 ;  /* 0x000000698f00780c */ /* 0x000fe40001f61670 */
[----:B------:R-:W-:Y:S01]  /*e5d0*/  FSEL R74, R74, -INF , !P4 ;  /* 0xff8000004a4a7808 */ /* 0x000fe20006000000 */
[----:B------:R-:W-:Y:S01]  /*e5e0*/  MUFU.EX2 R44, R44 ;  /* 0x0000002c002c7308 */ /* 0x000fe20000000800 */
[----:B------:R-:W-:Y:S02]  /*e5f0*/  ISETP.GT.AND P4, PT, R142, 0x69, P2 ;  /* 0x000000698e00780c */ /* 0x000fe40001784270 */
[----:B------:R-:W-:Y:S02]  /*e600*/  FMNMX.FTZ R21, R72, R21, !PT ;  /* 0x0000001548157209 */ /* 0x000fe40007810000 */
[----:B------:R-:W-:-:S02]  /*e610*/  FSEL R76, R76, -INF , !P3 ;  /* 0xff8000004c4c7808 */ /* 0x000fc40005800000 */
[----:B------:R-:W-:Y:S01]  /*e620*/  ISETP.GT.AND P3, PT, R142, 0x70, P2 ;  /* 0x000000708e00780c */ /* 0x000fe20001764270 */
[----:B------:R-:W-:Y:S01]  /*e630*/  MUFU.EX2 R149, R149 ;  /* 0x0000009500957308 */ /* 0x000fe20000000800 */
[C---:B------:R-:W-:Y:S02]  /*e640*/  ISETP.LT.OR P4, PT, R143.reuse, 0x6a, P4 ;  /* 0x0000006a8f00780c */ /* 0x040fe40002781670 */
[----:B------:R-:W-:Y:S02]  /*e650*/  FMNMX.FTZ R21, R74, R21, !PT ;  /* 0x000000154a157209 */ /* 0x000fe40007810000 */
[----:B------:R-:W-:Y:S02]  /*e660*/  ISETP.LT.OR P3, PT, R143, 0x71, P3 ;  /* 0x000000718f00780c */ /* 0x000fe40001f61670 */
[----:B------:R-:W-:Y:S01]  /*e670*/  FSEL R144, R78, -INF , !P4 ;  /* 0xff8000004e907808 */ /* 0x000fe20006000000 */
[----:B------:R-:W-:Y:S01]  /*e680*/  MUFU.EX2 R46, R46 ;  /* 0x0000002e002e7308 */ /* 0x000fe20000000800 */
[----:B------:R-:W-:-:S02]  /*e690*/  ISETP.GT.AND P4, PT, R142, 0x71, P2 ;  /* 0x000000718e00780c */ /* 0x000fc40001784270 */
[----:B------:R-:W-:Y:S02]  /*e6a0*/  FMNMX.FTZ R21, R76, R21, !PT ;  /* 0x000000154c157209 */ /* 0x000fe40007810000 */
[----:B------:R-:W-:Y:S01]  /*e6b0*/  FSEL R138, R80, -INF , !P3 ;  /* 0xff800000508a7808 */ /* 0x000fe20005800000 */
[----:B------:R-:W-:Y:S01]  /*e6c0*/  FFMA.FTZ R80, R81, UR10, -R31 ;  /* 0x0000000a51507c23 */ /* 0x000fe2000801081f */
[----:B------:R-:W-:Y:S01]  /*e6d0*/  ISETP.GT.AND P3, PT, R142, 0x78, P2 ;  /* 0x000000788e00780c */ /* 0x000fe20001764270 */
[----:B------:R-:W-:Y:S01]  /*e6e0*/  MUFU.EX2 R48, R48 ;  /* 0x0000003000307308 */ /* 0x000fe20000000800 */
[----:B------:R-:W-:Y:S02]  /*e6f0*/  ISETP.LT.OR P4, PT, R143, 0x72, P4 ;  /* 0x000000728f00780c */ /* 0x000fe40002781670 */
[----:B------:R-:W-:Y:S02]  /*e700*/  FMNMX.FTZ R21, R144, R21, !PT ;  /* 0x0000001590157209 */ /* 0x000fe40007810000 */
[----:B------:R-:W-:-:S02]  /*e710*/  ISETP.GT.AND P2, PT, R142, 0x79, P2 ;  /* 0x000000798e00780c */ /* 0x000fc40001744270 */
[C---:B------:R-:W-:Y:S01]  /*e720*/  ISETP.LT.OR P3, PT, R143.reuse, 0x79, P3 ;  /* 0x000000798f00780c */ /* 0x040fe20001f61670 */
[----:B------:R-:W-:Y:S01]  /*e730*/  MUFU.EX2 R59, R59 ;  /* 0x0000003b003b7308 */ /* 0x000fe20000000800 */
[----:B------:R-:W-:Y:S02]  /*e740*/  FSEL R82, R82, -INF , !P4 ;  /* 0xff80000052527808 */ /* 0x000fe40006000000 */
[----:B------:R-:W-:Y:S02]  /*e750*/  FMNMX.FTZ R21, R138, R21, !PT ;  /* 0x000000158a157209 */ /* 0x000fe40007810000 */
[----:B------:R-:W-:Y:S02]  /*e760*/  ISETP.LT.OR P2, PT, R143, 0x7a, P2 ;  /* 0x0000007a8f00780c */ /* 0x000fe40001741670 */
[----:B------:R-:W-:Y:S01]  /*e770*/  FSEL R142, R83, -INF , !P3 ;  /* 0xff800000538e7808 */ /* 0x000fe20005800000 */
[--C-:B------:R-:W-:Y:S01]  /*e780*/  FFMA.FTZ R83, R61, UR10, -R31.reuse ;  /* 0x0000000a3d537c23 */ /* 0x100fe2000801081f */
[----:B------:R-:W-:Y:S01]  /*e790*/  FMNMX.FTZ R21, R82, R21, !PT ;  /* 0x0000001552157209 */ /* 0x000fe20007810000 */
[--C-:B------:R-:W-:Y:S01]  /*e7a0*/  FFMA.FTZ R61, R69, UR10, -R31.reuse ;  /* 0x0000000a453d7c23 */ /* 0x100fe2000801081f */
[----:B------:R-:W-:Y:S01]  /*e7b0*/  FSEL R84, R84, -INF , !P2 ;  /* 0xff80000054547808 */ /* 0x000fe20005000000 */
[----:B------:R-:W-:Y:S01]  /*e7c0*/  FFMA.FTZ R69, R79, UR10, -R31 ;  /* 0x0000000a4f457c23 */ /* 0x000fe2000801081f */
[----:B------:R-:W-:Y:S01]  /*e7d0*/  FMNMX.FTZ R21, R142, R21, !PT ;  /* 0x000000158e157209 */ /* 0x000fe20007810000 */
[----:B------:R-:W-:Y:S03]  /*e7e0*/  MUFU.EX2 R83, R83 ;  /* 0x0000005300537308 */ /* 0x000fe60000000800 */
[----:B------:R-:W-:-:S05]  /*e7f0*/  FMNMX.FTZ R21, R84, R21, !PT ;  /* 0x0000001554157209 */ /* 0x000fca0007810000 */
[----:B------:R-:W0:Y:S01]  /*e800*/  SHFL.BFLY PT, R56, R21, 0x2, 0x1f ;  /* 0x0c401f0015387f89 */ /* 0x000e2200000e0000 */
[----:B------:R-:W-:Y:S08]  /*e810*/  MUFU.EX2 R50, R50 ;  /* 0x0000003200327308 */ /* 0x000ff00000000800 */
[----:B------:R-:W-:Y:S08]  /*e820*/  MUFU.EX2 R61, R61 ;  /* 0x0000003d003d7308 */ /* 0x000ff00000000800 */
[----:B------:R-:W-:Y:S01]  /*e830*/  MUFU.EX2 R52, R52 ;  /* 0x0000003400347308 */ /* 0x000fe20000000800 */
[----:B0-----:R-:W-:Y:S01]  /*e840*/  FMNMX.FTZ R71, R21, R56, !PT ;  /* 0x0000003815477209 */ /* 0x001fe20007810000 */
[----:B------:R-:W-:-:S06]  /*e850*/  FFMA.FTZ R56, R75, UR10, -R31 ;  /* 0x0000000a4b387c23 */ /* 0x000fcc000801081f */
[----:B------:R-:W-:Y:S01]  /*e860*/  MUFU.EX2 R63, R63 ;  /* 0x0000003f003f7308 */ /* 0x000fe20000000800 */
[----:B------:R-:W0:Y:S07]  /*e870*/  SHFL.BFLY PT, R78, R71, 0x1, 0x1f ;  /* 0x0c201f00474e7f89 */ /* 0x000e2e00000e0000 */
[----:B------:R-:W-:Y:S08]  /*e880*/  MUFU.EX2 R56, R56 ;  /* 0x0000003800387308 */ /* 0x000ff00000000800 */
[----:B------:R-:W-:Y:S08]  /*e890*/  MUFU.EX2 R65, R65 ;  /* 0x0000004100417308 */ /* 0x000ff00000000800 */
[----:B------:R-:W-:Y:S01]  /*e8a0*/  MUFU.EX2 R69, R69 ;  /* 0x0000004500457308 */ /* 0x000fe20000000800 */
[----:B0-----:R-:W-:-:S04]  /*e8b0*/  FMNMX.FTZ R21, R71, R78, !PT ;  /* 0x0000004e47157209 */ /* 0x001fc80007810000 */
[C---:B------:R-:W-:Y:S01]  /*e8c0*/  FSETP.NEU.FTZ.AND P2, PT, R21.reuse, -INF , PT ;  /* 0xff8000001500780b */ /* 0x040fe20003f5d000 */
[----:B------:R-:W-:Y:S02]  /*e8d0*/  FMUL.FTZ R31, R21, UR10 ;  /* 0x0000000a151f7c20 */ /* 0x000fe40008410000 */
[----:B------:R0:W-:Y:S03]  /*e8e0*/  MUFU.EX2 R78, R140 ;  /* 0x0000008c004e7308 */ /* 0x0001e60000000800 */
[----:B------:R-:W-:-:S05]  /*e8f0*/  FSEL R31, R31, RZ, P2 ;  /* 0x000000ff1f1f7208 */ /* 0x000fca0001000000 */
[----:B------:R-:W-:Y:S01]  /*e900*/  MUFU.EX2 R80, R80 ;  /* 0x0000005000507308 */ /* 0x000fe20000000800 */
[--C-:B------:R-:W-:Y:S01]  /*e910*/  FFMA.FTZ R154, R29, UR10, -R31.reuse ;  /* 0x0000000a1d9a7c23 */ /* 0x100fe2000801081f */
[----:B------:R-:W-:Y:S01]  /*e920*/  FSEL R29, R21, RZ, P2 ;  /* 0x000000ff151d7208 */ /* 0x000fe20001000000 */
[--C-:B------:R-:W-:Y:S01]  /*e930*/  FFMA.FTZ R148, R85, UR10, -R31.reuse ;  /* 0x0000000a55947c23 */ /* 0x100fe2000801081f */
[--C-:B------:R-:W-:Y:S01]  /*e940*/  FFMA.FTZ R25, R25, UR10, -R31.reuse ;  /* 0x0000000a19197c23 */ /* 0x100fe2000801081f */
[--C-:B------:R-:W-:Y:S01]  /*e950*/  FFMA.FTZ R71, R32, UR10, -R31.reuse ;  /* 0x0000000a20477c23 */ /* 0x100fe2000801081f */
[----:B------:R-:W-:Y:S02]  /*e960*/  IMAD.U32 R32, RZ, RZ, UR7 ;  /* 0x00000007ff207e24 */ /* 0x000fe4000f8e00ff */
[----:B------:R-:W-:Y:S01]  /*e970*/  FADD.FTZ R29, -R29, R20 ;  /* 0x000000141d1d7221 */ /* 0x000fe20000010100 */
[--C-:B------:R-:W-:Y:S01]  /*e980*/  FFMA.FTZ R27, R27, UR10, -R31.reuse ;  /* 0x0000000a1b1b7c23 */ /* 0x100fe2000801081f */
[----:B------:R-:W-:Y:S01]  /*e990*/  MUFU.EX2 R148, R148 ;  /* 0x0000009400947308 */ /* 0x000fe20000000800 */
[--C-:B------:R-:W-:Y:S01]  /*e9a0*/  FFMA.FTZ R146, R24, UR10, -R31.reuse ;  /* 0x0000000a18927c23 */ /* 0x100fe2000801081f */
[----:B------:R-:W-:Y:S01]  /*e9b0*/  FMUL.FTZ R29, R29, UR10 ;  /* 0x0000000a1d1d7c20 */ /* 0x000fe20008410000 */
[----:B------:R-:W-:Y:S01]  /*e9c0*/  @!P1 LEA R32, R32, UR36, 0x3 ;  /* 0x0000002420209c11 */ /* 0x000fe2000f8e18ff */
[----:B------:R-:W-:Y:S01]  /*e9d0*/  FFMA.FTZ R24, R15, R5, R30 ;  /* 0x000000050f187223 */ /* 0x000fe2000001001e */
[--C-:B0-----:R-:W-:Y:S01]  /*e9e0*/  FFMA.FTZ R140, R33, UR10, -R31.reuse ;  /* 0x0000000a218c7c23 */ /* 0x101fe2000801081f */
[--C-:B------:R-:W-:Y:S01]  /*e9f0*/  FFMA.FTZ R35, R35, UR10, -R31.reuse ;  /* 0x0000000a23237c23 */ /* 0x100fe2000801081f */
[----:B------:R-:W-:Y:S01]  /*ea00*/  FFMA.FTZ R39, R39, UR10, -R31 ;  /* 0x0000000a27277c23 */ /* 0x000fe2000801081f */
[----:B------:R-:W0:Y:S01]  /*ea10*/  MUFU.EX2 R29, R29 ;  /* 0x0000001d001d7308 */ /* 0x000e220000000800 */
[----:B------:R-:W-:-:S02]  /*ea20*/  @!P1 VIADD R32, R32, 0x2d860 ;  /* 0x0002d86020209836 */ /* 0x000fc40000000000 */
[C---:B------:R-:W-:Y:S01]  /*ea30*/  FADD.FTZ R33, R37.reuse, R24 ;  /* 0x0000001825217221 */ /* 0x040fe20000010000 */
[----:B------:R-:W-:Y:S01]  /*ea40*/  F2FP.BF16.F32.PACK_AB R24, R37, R30 ;  /* 0x0000001e2518723e */ /* 0x000fe200000010ff */
[--C-:B------:R-:W-:Y:S01]  /*ea50*/  FFMA.FTZ R5, R60, UR10, -R31.reuse ;  /* 0x0000000a3c057c23 */ /* 0x100fe2000801081f */
[--C-:B------:R-:W-:Y:S01]  /*ea60*/  FFMA.FTZ R150, R41, UR10, -R31.reuse ;  /* 0x0000000a29967c23 */ /* 0x100fe2000801081f */
[----:B------:R-:W-:Y:S01]  /*ea70*/  @!P1 PRMT R32, RZ, 0x654, R32 ;  /* 0x00000654ff209816 */ /* 0x000fe20000000020 */
[--C-:B------:R-:W-:Y:S01]  /*ea80*/  FFMA.FTZ R73, R28, UR10, -R31.reuse ;  /* 0x0000000a1c497c23 */ /* 0x100fe2000801081f */
[----:B------:R-:W1:Y:S01]  /*ea90*/  MUFU.EX2 R25, R25 ;  /* 0x0000001900197308 */ /* 0x000e620000000800 */
[--C-:B------:R-:W-:Y:S01]  /*eaa0*/  FFMA.FTZ R30, R62, UR10, -R31.reuse ;  /* 0x0000000a3e1e7c23 */ /* 0x100fe2000801081f */
[----:B------:R2:W-:Y:S01]  /*eab0*/  @!P1 SYNCS.ARRIVE.TRANS64.RED.A1T0 RZ, [R32+URZ], RZ ;  /* 0x000000ff20ff99a7 */ /* 0x0005e2000810043f */
[--C-:B------:R-:W-:Y:S01]  /*eac0*/  FFMA.FTZ R152, R45, UR10, -R31.reuse ;  /* 0x0000000a2d987c23 */ /* 0x100fe2000801081f */
[--C-:B------:R-:W-:Y:S01]  /*ead0*/  FFMA.FTZ R41, R55, UR10, -R31.reuse ;  /* 0x0000000a37297c23 */ /* 0x100fe2000801081f */
[--C-:B------:R-:W-:Y:S01]  /*eae0*/  FFMA.FTZ R28, R49, UR10, -R31.reuse ;  /* 0x0000000a311c7c23 */ /* 0x100fe2000801081f */
[--C-:B------:R-:W-:Y:S01]  /*eaf0*/  FFMA.FTZ R45, R86, UR10, -R31.reuse ;  /* 0x0000000a562d7c23 */ /* 0x100fe2000801081f */
[----:B------:R-:W-:Y:S01]  /*eb00*/  FFMA.FTZ R87, R87, UR10, -R31 ;  /* 0x0000000a57577c23 */ /* 0x000fe2000801081f */
[----:B------:R-:W3:Y:S01]  /*eb10*/  MUFU.EX2 R27, R27 ;  /* 0x0000001b001b7308 */ /* 0x000ee20000000800 */
[----:B0-----:R-:W-:Y:S01]  /*eb20*/  FFMA.FTZ R4, R29, R4, R148 ;  /* 0x000000041d047223 */ /* 0x001fe20000010094 */
[----:B--2---:R-:W-:Y:S01]  /*eb30*/  FADD.FTZ R32, R26, R33 ;  /* 0x000000211a207221 */ /* 0x004fe20000010000 */
[--C-:B------:R-:W-:Y:S01]  /*eb40*/  FFMA.FTZ R49, R57, UR10, -R31.reuse ;  /* 0x0000000a39317c23 */ /* 0x100fe2000801081f */
[--C-:B------:R-:W-:Y:S01]  /*eb50*/  FFMA.FTZ R58, R58, UR10, -R31.reuse ;  /* 0x0000000a3a3a7c23 */ /* 0x100fe2000801081f */
[C---:B------:R-:W-:Y:S01]  /*eb60*/  F2FP.BF16.F32.PACK_AB R26, R43.reuse, R26 ;  /* 0x0000001a2b1a723e */ /* 0x040fe200000010ff */
[----:B------:R-:W-:Y:S01]  /*eb70*/  FADD.FTZ R37, R43, R32 ;  /* 0x000000202b257221 */ /* 0x000fe20000010000 */
[----:B------:R-:W-:Y:S01]  /*eb80*/  FFMA.FTZ R55, R66, UR10, -R31 ;  /* 0x0000000a42377c23 */ /* 0x000fe2000801081f */
[----:B------:R-:W0:Y:S01]  /*eb90*/  MUFU.EX2 R154, R154 ;  /* 0x0000009a009a7308 */ /* 0x000e220000000800 */
[C---:B-1----:R-:W-:Y:S01]  /*eba0*/  FADD.FTZ R4, R25.reuse, R4 ;  /* 0x0000000419047221 */ /* 0x042fe20000010000 */
[----:B------:R-:W-:Y:S01]  /*ebb0*/  FADD.FTZ R60, R54, R37 ;  /* 0x00000025363c7221 */ /* 0x000fe20000010000 */
[----:B------:R-:W-:Y:S01]  /*ebc0*/  F2FP.BF16.F32.PACK_AB R25, R25, R148 ;  /* 0x000000941919723e */ /* 0x000fe200000010ff */
[--C-:B------:R-:W-:Y:S01]  /*ebd0*/  FFMA.FTZ R57, R68, UR10, -R31.reuse ;  /* 0x0000000a44397c23 */ /* 0x100fe2000801081f */
[--C-:B------:R-:W-:Y:S01]  /*ebe0*/  FFMA.FTZ R74, R74, UR10, -R31.reuse ;  /* 0x0000000a4a4a7c23 */ /* 0x100fe2000801081f */
[----:B------:R-:W-:Y:S01]  /*ebf0*/  FADD.FTZ R37, R47, R60 ;  /* 0x0000003c2f257221 */ /* 0x000fe20000010000 */
[----:B------:R-:W-:Y:S01]  /*ec00*/  FFMA.FTZ R60, R70, UR10, -R31 ;  /* 0x0000000a463c7c23 */ /* 0x000fe2000801081f */
[----:B------:R-:W1:Y:S01]  /*ec10*/  MUFU.EX2 R71, R71 ;  /* 0x0000004700477308 */ /* 0x000e620000000800 */
[----:B---3--:R-:W-:Y:S01]  /*ec20*/  FADD.FTZ R33, R27, R4 ;  /* 0x000000041b217221 */ /* 0x008fe20000010000 */
[----:B------:R-:W-:Y:S01]  /*ec30*/  FADD.FTZ R62, R34, R37 ;  /* 0x00000025223e7221 */ /* 0x000fe20000010000 */
[--C-:B------:R-:W-:Y:S01]  /*ec40*/  FFMA.FTZ R4, R64, UR10, -R31.reuse ;  /* 0x0000000a40047c23 */ /* 0x100fe2000801081f */
[--C-:B------:R-:W-:Y:S01]  /*ec50*/  FFMA.FTZ R76, R76, UR10, -R31.reuse ;  /* 0x0000000a4c4c7c23 */ /* 0x100fe2000801081f */
[C---:B------:R-:W-:Y:S01]  /*ec60*/  F2FP.BF16.F32.PACK_AB R34, R51.reuse, R34 ;  /* 0x000000223322723e */ /* 0x040fe200000010ff */
[----:B------:R-:W-:Y:S01]  /*ec70*/  FADD.FTZ R37, R51, R62 ;  /* 0x0000003e33257221 */ /* 0x000fe20000010000 */
[----:B------:R-:W-:Y:S01]  /*ec80*/  FFMA.FTZ R62, R72, UR10, -R31 ;  /* 0x0000000a483e7c23 */ /* 0x000fe2000801081f */
[----:B------:R-:W2:Y:S01]  /*ec90*/  MUFU.EX2 R140, R140 ;  /* 0x0000008c008c7308 */ /* 0x000ea20000000800 */
[----:B0-----:R-:W-:Y:S01]  /*eca0*/  FADD.FTZ R32, R154, R33 ;  /* 0x000000219a207221 */ /* 0x001fe20000010000 */
[----:B------:R-:W-:Y:S01]  /*ecb0*/  FADD.FTZ R64, R36, R37 ;  /* 0x0000002524407221 */ /* 0x000fe20000010000 */
[----:B------:R-:W-:Y:S01]  /*ecc0*/  F2FP.BF16.F32.PACK_AB R27, R154, R27 ;  /* 0x0000001b9a1b723e */ /* 0x000fe200000010ff */
[--C-:B------:R-:W-:Y:S01]  /*ecd0*/  FFMA.FTZ R144, R144, UR10, -R31.reuse ;  /* 0x0000000a90907c23 */ /* 0x100fe2000801081f */
[C---:B------:R-:W-:Y:S01]  /*ece0*/  F2FP.BF16.F32.PACK_AB R36, R53.reuse, R36 ;  /* 0x000000243524723e */ /* 0x040fe200000010ff */
[----:B------:R-:W-:Y:S01]  /*ecf0*/  FADD.FTZ R37, R53, R64 ;  /* 0x0000004035257221 */ /* 0x000fe20000010000 */
[----:B------:R-:W-:Y:S01]  /*ed00*/  FFMA.FTZ R138, R138, UR10, -R31 ;  /* 0x0000000a8a8a7c23 */ /* 0x000fe2000801081f */
[----:B------:R-:W0:Y:S01]  /*ed10*/  MUFU.EX2 R35, R35 ;  /* 0x0000002300237308 */ /* 0x000e220000000800 */
[----:B-1----:R-:W-:Y:S01]  /*ed20*/  FADD.FTZ R33, R71, R32 ;  /* 0x0000002047217221 */ /* 0x002fe20000010000 */
[----:B------:R-:W-:Y:S01]  /*ed30*/  FADD.FTZ R64, R38, R37 ;  /* 0x0000002526407221 */ /* 0x000fe20000010000 */
[----:B------:R1:W-:Y:S01]  /*ed40*/  STSM.16.M88.4 [R9+0x21800], R24 ;  /* 0x0218001809007844 */ /* 0x0003e20000000200 */
[--C-:B------:R-:W-:Y:S01]  /*ed50*/  FFMA.FTZ R82, R82, UR10, -R31.reuse ;  /* 0x0000000a52527c23 */ /* 0x100fe2000801081f */
[--C-:B------:R-:W-:Y:S01]  /*ed60*/  FFMA.FTZ R142, R142, UR10, -R31.reuse ;  /* 0x0000000a8e8e7c23 */ /* 0x100fe2000801081f */
[C---:B------:R-:W-:Y:S01]  /*ed70*/  FADD.FTZ R37, R141.reuse, R64 ;  /* 0x000000408d257221 */ /* 0x040fe20000010000 */
[----:B------:R-:W-:Y:S01]  /*ed80*/  FFMA.FTZ R31, R84, UR10, -R31 ;  /* 0x0000000a541f7c23 */ /* 0x000fe2000801081f */
[----:B------:R-:W3:Y:S01]  /*ed90*/  MUFU.EX2 R146, R146 ;  /* 0x0000009200927308 */ /* 0x000ee20000000800 */
[----:B--2---:R-:W-:Y:S01]  /*eda0*/  FADD.FTZ R32, R140, R33 ;  /* 0x000000218c207221 */ /* 0x004fe20000010000 */
[----:B------:R-:W-:Y:S01]  /*edb0*/  F2FP.BF16.F32.PACK_AB R38, R141, R38 ;  /* 0x000000268d26723e */ /* 0x000fe200000010ff */
[----:B------:R-:W-:Y:S01]  /*edc0*/  UMOV UR7, UR4 ;  /* 0x0000000400077c82 */ /* 0x000fe20008000000 */
[C---:B------:R-:W-:Y:S01]  /*edd0*/  ISETP.GT.AND P2, PT, R11.reuse, UR11, PT ;  /* 0x0000000b0b007c0c */ /* 0x040fe2000bf44270 */
[----:B------:R-:W-:-:S02]  /*ede0*/  VIADD R11, R11, 0xffffffff ;  /* 0xffffffff0b0b7836 */ /* 0x000fc40000000000 */
[-C--:B------:R-:W-:Y:S01]  /*edf0*/  FMUL.FTZ R90, R90, R29.reuse ;  /* 0x0000001d5a5a7220 */ /* 0x080fe20000410000 */
[-C--:B------:R-:W-:Y:S01]  /*ee00*/  FMUL.FTZ R91, R91, R29.reuse ;  /* 0x0000001d5b5b7220 */ /* 0x080fe20000410000 */
[----:B------:R-:W2:Y:S01]  /*ee10*/  MUFU.EX2 R39, R39 ;  /* 0x0000002700277308 */ /* 0x000ea20000000800 */
[----:B0-----:R-:W-:Y:S01]  /*ee20*/  FADD.FTZ R33, R35, R32 ;  /* 0x0000002023217221 */ /* 0x001fe20000010000 */
[-C--:B------:R-:W-:Y:S01]  /*ee30*/  FMUL.FTZ R94, R94, R29.reuse ;  /* 0x0000001d5e5e7220 */ /* 0x080fe20000410000 */
[-C--:B------:R-:W-:Y:S01]  /*ee40*/  FMUL.FTZ R95, R95, R29.reuse ;  /* 0x0000001d5f5f7220 */ /* 0x080fe20000410000 */
[-C--:B------:R-:W-:Y:S01]  /*ee50*/  FMUL.FTZ R98, R98, R29.reuse ;  /* 0x0000001d62627220 */ /* 0x080fe20000410000 */
[-C--:B------:R-:W-:Y:S01]  /*ee60*/  FMUL.FTZ R99, R99, R29.reuse ;  /* 0x0000001d63637220 */ /* 0x080fe20000410000 */
[-C--:B------:R-:W-:Y:S01]  /*ee70*/  FMUL.FTZ R102, R102, R29.reuse ;  /* 0x0000001d66667220 */ /* 0x080fe20000410000 */
[----:B------:R-:W-:Y:S01]  /*ee80*/  FMUL.FTZ R103, R103, R29 ;  /* 0x0000001d67677220 */ /* 0x000fe20000410000 */
[----:B------:R-:W0:Y:S01]  /*ee90*/  MUFU.EX2 R150, R150 ;  /* 0x0000009600967308 */ /* 0x000e220000000800 */
        /* <DEDUP_REMOVED lines=21> */
[----:B------:R-:W-:Y:S01]  /*eff0*/  FMUL.FTZ R135, R135, R29 ;  /* 0x0000001d87877220 */ /* 0x000fe20000410000 */
[----:B------:R-:W-:Y:S01]  /*f000*/  IMAD.MOV.U32 R15, RZ, RZ, R14 ;  /* 0x000000ffff0f7224 */ /* 0x000fe200078e000e */
[----:B------:R-:W0:Y:S01]  /*f010*/  MUFU.EX2 R41, R41 ;  /* 0x0000002900297308 */ /* 0x000e220000000800 */
[----:B---3--:R-:W-:Y:S01]  /*f020*/  FADD.FTZ R33, R73, R32 ;  /* 0x0000002049217221 */ /* 0x008fe20000010000 */
[----:B------:R-:W-:Y:S01]  /*f030*/  FADD.FTZ R32, R40, R37 ;  /* 0x0000002528207221 */ /* 0x000fe20000010000 */
[----:B------:R-:W-:-:S03]  /*f040*/  F2FP.BF16.F32.PACK_AB R40, R145, R40 ;  /* 0x000000289128723e */ /* 0x000fc600000010ff */
[----:B------:R-:W-:Y:S01]  /*f050*/  FADD.FTZ R37, R145, R32 ;  /* 0x0000002091257221 */ /* 0x000fe20000010000 */
[----:B------:R-:W-:Y:S01]  /*f060*/  F2FP.BF16.F32.PACK_AB R32, R47, R54 ;  /* 0x000000362f20723e */ /* 0x000fe200000010ff */
[----:B------:R-:W3:Y:S01]  /*f070*/  MUFU.EX2 R28, R28 ;  /* 0x0000001c001c7308 */ /* 0x000ee20000000800 */
[----:B--2---:R-:W-:-:S07]  /*f080*/  FADD.FTZ R64, R152, R33 ;  /* 0x0000002198407221 */ /* 0x004fce0000010000 */
[----:B------:R-:W2:Y:S01]  /*f090*/  MUFU.EX2 R45, R45 ;  /* 0x0000002d002d7308 */ /* 0x000ea20000000800 */
[----:B0-----:R-:W-:Y:S01]  /*f0a0*/  FADD.FTZ R33, R41, R64 ;  /* 0x0000004029217221 */ /* 0x001fe20000010000 */
[----:B------:R-:W-:Y:S01]  /*f0b0*/  FADD.FTZ R64, R42, R37 ;  /* 0x000000252a407221 */ /* 0x000fe20000010000 */
[----:B------:R-:W-:Y:S02]  /*f0c0*/  F2FP.BF16.F32.PACK_AB R37, R150, R39 ;  /* 0x000000279625723e */ /* 0x000fe400000010ff */
[----:B------:R-:W-:Y:S02]  /*f0d0*/  F2FP.BF16.F32.PACK_AB R39, R152, R73 ;  /* 0x000000499827723e */ /* 0x000fe400000010ff */
[C---:B------:R-:W-:Y:S01]  /*f0e0*/  F2FP.BF16.F32.PACK_AB R42, R147.reuse, R42 ;  /* 0x0000002a932a723e */ /* 0x040fe200000010ff */
[----:B------:R-:W0:Y:S01]  /*f0f0*/  MUFU.EX2 R20, R87 ;  /* 0x0000005700147308 */ /* 0x000e220000000800 */
[C---:B---3--:R-:W-:Y:S01]  /*f100*/  FADD.FTZ R54, R28.reuse, R33 ;  /* 0x000000211c367221 */ /* 0x048fe20000010000 */
[----:B------:R-:W-:Y:S01]  /*f110*/  FADD.FTZ R33, R147, R64 ;  /* 0x0000004093217221 */ /* 0x000fe20000010000 */
[----:B------:R-:W-:-:S03]  /*f120*/  F2FP.BF16.F32.PACK_AB R41, R28, R41 ;  /* 0x000000291c29723e */ /* 0x000fc600000010ff */
[----:B-1----:R-:W-:Y:S01]  /*f130*/  FADD.FTZ R26, R44, R33 ;  /* 0x000000212c1a7221 */ /* 0x002fe20000010000 */
[----:B------:R-:W-:Y:S01]  /*f140*/  F2FP.BF16.F32.PACK_AB R33, R140, R71 ;  /* 0x000000478c21723e */ /* 0x000fe200000010ff */
[----:B------:R-:W1:Y:S01]  /*f150*/  MUFU.EX2 R49, R49 ;  /* 0x0000003100317308 */ /* 0x000e620000000800 */
[----:B--2---:R-:W-:Y:S01]  /*f160*/  FADD.FTZ R25, R45, R54 ;  /* 0x000000362d197221 */ /* 0x004fe20000010000 */
[C---:B------:R-:W-:Y:S01]  /*f170*/  FADD.FTZ R27, R149.reuse, R26 ;  /* 0x0000001a951b7221 */ /* 0x040fe20000010000 */
[----:B------:R-:W-:Y:S01]  /*f180*/  F2FP.BF16.F32.PACK_AB R44, R149, R44 ;  /* 0x0000002c952c723e */ /* 0x000fe200000010ff */
[----:B------:R2:W-:Y:S01]  /*f190*/  STSM.16.M88.4 [R8], R32 ;  /* 0x0000002008007844 */ /* 0x0005e20000000200 */
[----:B------:R-:W-:Y:S01]  /*f1a0*/  F2FP.BF16.F32.PACK_AB R54, R65, R56 ;  /* 0x000000384136723e */ /* 0x000fe200000010ff */
[----:B------:R-:W-:Y:S01]  /*f1b0*/  FADD.FTZ R26, R46, R27 ;  /* 0x0000001b2e1a7221 */ /* 0x000fe20000010000 */
[C---:B------:R-:W-:Y:S01]  /*f1c0*/  F2FP.BF16.F32.PACK_AB R46, R83.reuse, R46 ;  /* 0x0000002e532e723e */ /* 0x040fe200000010ff */
[----:B------:R-:W3:Y:S01]  /*f1d0*/  MUFU.EX2 R58, R58 ;  /* 0x0000003a003a7308 */ /* 0x000ee20000000800 */
[----:B0-----:R-:W-:Y:S01]  /*f1e0*/  FADD.FTZ R24, R20, R25 ;  /* 0x0000001914187221 */ /* 0x001fe20000010000 */
[----:B------:R-:W-:Y:S01]  /*f1f0*/  FADD.FTZ R43, R83, R26 ;  /* 0x0000001a532b7221 */ /* 0x000fe20000010000 */
[----:B------:R0:W-:Y:S05]  /*f200*/  STSM.16.M88.4 [R7], R36 ;  /* 0x0000002407007844 */ /* 0x0001ea0000000200 */
[----:B------:R-:W4:Y:S01]  /*f210*/  MUFU.EX2 R5, R5 ;  /* 0x0000000500057308 */ /* 0x000f220000000800 */
[----:B-1----:R-:W-:-:S07]  /*f220*/  FADD.FTZ R25, R49, R24 ;  /* 0x0000001831197221 */ /* 0x002fce0000010000 */
[----:B------:R-:W1:Y:S01]  /*f230*/  MUFU.EX2 R30, R30 ;  /* 0x0000001e001e7308 */ /* 0x000e620000000800 */
[----:B---3--:R-:W-:-:S07]  /*f240*/  FADD.FTZ R24, R58, R25 ;  /* 0x000000193a187221 */ /* 0x008fce0000010000 */
[----:B------:R-:W3:Y:S01]  /*f250*/  MUFU.EX2 R4, R4 ;  /* 0x0000000400047308 */ /* 0x000ee20000000800 */
[----:B----4-:R-:W-:Y:S01]  /*f260*/  FADD.FTZ R27, R5, R24 ;  /* 0x00000018051b7221 */ /* 0x010fe20000010000 */
[----:B------:R-:W-:Y:S01]  /*f270*/  FADD.FTZ R24, R48, R43 ;  /* 0x0000002b30187221 */ /* 0x000fe20000010000 */
[----:B------:R-:W-:-:S03]  /*f280*/  F2FP.BF16.F32.PACK_AB R48, R59, R48 ;  /* 0x000000303b30723e */ /* 0x000fc600000010ff */
[----:B------:R-:W-:Y:S02]  /*f290*/  FADD.FTZ R43, R59, R24 ;  /* 0x000000183b2b7221 */ /* 0x000fe40000010000 */
[----:B------:R-:W4:Y:S01]  /*f2a0*/  MUFU.EX2 R55, R55 ;  /* 0x0000003700377308 */ /* 0x000f220000000800 */
[----:B-1----:R-:W-:Y:S01]  /*f2b0*/  FADD.FTZ R27, R30, R27 ;  /* 0x0000001b1e1b7221 */ /* 0x002fe20000010000 */
[----:B------:R-:W-:Y:S01]  /*f2c0*/  FADD.FTZ R26, R50, R43 ;  /* 0x0000002b321a7221 */ /* 0x000fe20000010000 */
[----:B------:R-:W-:Y:S02]  /*f2d0*/  F2FP.BF16.F32.PACK_AB R43, R20, R45 ;  /* 0x0000002d142b723e */ /* 0x000fe400000010ff */
[----:B------:R-:W-:Y:S01]  /*f2e0*/  F2FP.BF16.F32.PACK_AB R47, R30, R5 ;  /* 0x000000051e2f723e */ /* 0x000fe200000010ff */
[C---:B--2---:R-:W-:Y:S01]  /*f2f0*/  FADD.FTZ R33, R61.reuse, R26 ;  /* 0x0000001a3d217221 */ /* 0x044fe20000010000 */
[----:B------:R-:W-:Y:S01]  /*f300*/  F2FP.BF16.F32.PACK_AB R45, R58, R49 ;  /* 0x000000313a2d723e */ /* 0x000fe200000010ff */
[----:B------:R-:W1:Y:S01]  /*f310*/  MUFU.EX2 R57, R57 ;  /* 0x0000003900397308 */ /* 0x000e620000000800 */
[----:B---3--:R-:W-:Y:S01]  /*f320*/  FADD.FTZ R24, R4, R27 ;  /* 0x0000001b04187221 */ /* 0x008fe20000010000 */
[----:B------:R-:W-:Y:S01]  /*f330*/  FADD.FTZ R20, R52, R33 ;  /* 0x0000002134147221 */ /* 0x000fe20000010000 */
[----:B------:R-:W-:Y:S01]  /*f340*/  F2FP.BF16.F32.PACK_AB R50, R61, R50 ;  /* 0x000000323d32723e */ /* 0x000fe200000010ff */
[----:B------:R0:W-:Y:S01]  /*f350*/  STSM.16.M88.4 [R6], R40 ;  /* 0x0000002806007844 */ /* 0x0001e20000000200 */
[C---:B------:R-:W-:Y:S01]  /*f360*/  F2FP.BF16.F32.PACK_AB R52, R63.reuse, R52 ;  /* 0x000000343f34723e */ /* 0x040fe200000010ff */
[----:B------:R-:W-:-:S02]  /*f370*/  FADD.FTZ R5, R63, R20 ;  /* 0x000000143f057221 */ /* 0x000fc40000010000 */
[----:B------:R-:W2:Y:S01]  /*f380*/  MUFU.EX2 R60, R60 ;  /* 0x0000003c003c7308 */ /* 0x000ea20000000800 */
[C---:B----4-:R-:W-:Y:S01]  /*f390*/  FADD.FTZ R24, R55.reuse, R24 ;  /* 0x0000001837187221 */ /* 0x050fe20000010000 */
[----:B------:R-:W-:Y:S01]  /*f3a0*/  F2FP.BF16.F32.PACK_AB R49, R55, R4 ;  /* 0x000000043731723e */ /* 0x000fe200000010ff */
[----:B------:R0:W-:Y:S05]  /*f3b0*/  STSM.16.M88.4 [R9+0x27800], R44 ;  /* 0x0278002c09007844 */ /* 0x0001ea0000000200 */
[----:B------:R-:W3:Y:S01]  /*f3c0*/  MUFU.EX2 R62, R62 ;  /* 0x0000003e003e7308 */ /* 0x000ee20000000800 */
[----:B-1----:R-:W-:Y:S01]  /*f3d0*/  FADD.FTZ R27, R57, R24 ;  /* 0x00000018391b7221 */ /* 0x002fe20000010000 */
[----:B------:R-:W-:-:S04]  /*f3e0*/  FADD.FTZ R24, R56, R5 ;  /* 0x0000000538187221 */ /* 0x000fc80000010000 */
[----:B------:R-:W-:Y:S02]  /*f3f0*/  FADD.FTZ R24, R65, R24 ;  /* 0x0000001841187221 */ /* 0x000fe40000010000 */
[----:B------:R-:W1:Y:S01]  /*f400*/  MUFU.EX2 R53, R74 ;  /* 0x0000004a00357308 */ /* 0x000e620000000800 */
[C---:B--2---:R-:W-:Y:S01]  /*f410*/  FADD.FTZ R27, R60.reuse, R27 ;  /* 0x0000001b3c1b7221 */ /* 0x044fe20000010000 */
[----:B------:R-:W-:-:S05]  /*f420*/  F2FP.BF16.F32.PACK_AB R51, R60, R57 ;  /* 0x000000393c33723e */ /* 0x000fca00000010ff */
[----:B------:R0:W-:Y:S01]  /*f430*/  STSM.16.M88.4 [R8+0x6000], R48 ;  /* 0x0060003008007844 */ /* 0x0001e20000000200 */
[----:B------:R-:W2:Y:S01]  /*f440*/  MUFU.EX2 R76, R76 ;  /* 0x0000004c004c7308 */ /* 0x000ea20000000800 */
[----:B---3--:R-:W-:-:S07]  /*f450*/  FADD.FTZ R20, R62, R27 ;  /* 0x0000001b3e147221 */ /* 0x008fce0000010000 */
[----:B------:R-:W3:Y:S01]  /*f460*/  MUFU.EX2 R25, R144 ;  /* 0x0000009000197308 */ /* 0x000ee20000000800 */
[C---:B-1----:R-:W-:Y:S01]  /*f470*/  FADD.FTZ R5, R53.reuse, R20 ;  /* 0x0000001435057221 */ /* 0x042fe20000010000 */
[----:B------:R-:W-:-:S06]  /*f480*/  F2FP.BF16.F32.PACK_AB R53, R53, R62 ;  /* 0x0000003e3535723e */ /* 0x000fcc00000010ff */
[----:B------:R-:W1:Y:S01]  /*f490*/  MUFU.EX2 R81, R138 ;  /* 0x0000008a00517308 */ /* 0x000e620000000800 */
[----:B--2---:R-:W-:Y:S01]  /*f4a0*/  FADD.FTZ R20, R76, R5 ;  /* 0x000000054c147221 */ /* 0x004fe20000010000 */
[----:B------:R-:W-:-:S04]  /*f4b0*/  FADD.FTZ R5, R69, R24 ;  /* 0x0000001845057221 */ /* 0x000fc80000010000 */
[C---:B------:R-:W-:Y:S01]  /*f4c0*/  FADD.FTZ R24, R80.reuse, R5 ;  /* 0x0000000550187221 */ /* 0x040fe20000010000 */
[----:B------:R-:W-:Y:S01]  /*f4d0*/  F2FP.BF16.F32.PACK_AB R80, R80, R69 ;  /* 0x000000455050723e */ /* 0x000fe200000010ff */
[----:B------:R-:W2:Y:S01]  /*f4e0*/  MUFU.EX2 R82, R82 ;  /* 0x0000005200527308 */ /* 0x000ea20000000800 */
[C---:B---3--:R-:W-:Y:S01]  /*f4f0*/  FADD.FTZ R20, R25.reuse, R20 ;  /* 0x0000001419147221 */ /* 0x048fe20000010000 */
[----:B------:R-:W-:-:S05]  /*f500*/  F2FP.BF16.F32.PACK_AB R55, R25, R76 ;  /* 0x0000004c1937723e */ /* 0x000fca00000010ff */
[----:B------:R0:W-:Y:S01]  /*f510*/  STSM.16.M88.4 [R7+0x6000], R52 ;  /* 0x0060003407007844 */ /* 0x0001e20000000200 */
[----:B------:R-:W3:Y:S01]  /*f520*/  MUFU.EX2 R67, R67 ;  /* 0x0000004300437308 */ /* 0x000ee20000000800 */
[----:B-1----:R-:W-:-:S07]  /*f530*/  FADD.FTZ R20, R81, R20 ;  /* 0x0000001451147221 */ /* 0x002fce0000010000 */
[----:B------:R-:W1:Y:S01]  /*f540*/  MUFU.EX2 R33, R142 ;  /* 0x0000008e00217308 */ /* 0x000e620000000800 */
[C---:B--2---:R-:W-:Y:S01]  /*f550*/  FADD.FTZ R20, R82.reuse, R20 ;  /* 0x0000001452147221 */ /* 0x044fe20000010000 */
[----:B------:R-:W-:-:S06]  /*f560*/  F2FP.BF16.F32.PACK_AB R81, R82, R81 ;  /* 0x000000515251723e */ /* 0x000fcc00000010ff */
[----:B------:R-:W2:Y:S01]  /*f570*/  MUFU.EX2 R31, R31 ;  /* 0x0000001f001f7308 */ /* 0x000ea20000000800 */
[----:B---3--:R-:W-:Y:S01]  /*f580*/  F2FP.BF16.F32.PACK_AB R82, R78, R67 ;  /* 0x000000434e52723e */ /* 0x008fe200000010ff */
[----:B------:R-:W-:-:S04]  /*f590*/  FADD.FTZ R5, R67, R24 ;  /* 0x0000001843057221 */ /* 0x000fc80000010000 */
[----:B------:R-:W-:Y:S01]  /*f5a0*/  FADD.FTZ R5, R78, R5 ;  /* 0x000000054e057221 */ /* 0x000fe20000010000 */
[----:B-1----:R-:W-:Y:S01]  /*f5b0*/  FADD.FTZ R20, R33, R20 ;  /* 0x0000001421147221 */ /* 0x002fe20000010000 */
[----:B--2---:R-:W-:-:S03]  /*f5c0*/  F2FP.BF16.F32.PACK_AB R83, R31, R33 ;  /* 0x000000211f53723e */ /* 0x004fc600000010ff */
[----:B------:R-:W-:Y:S01]  /*f5d0*/  FADD.FTZ R4, R31, R20 ;  /* 0x000000141f047221 */ /* 0x000fe20000010000 */
[----:B------:R-:W-:Y:S01]  /*f5e0*/  IMAD.MOV.U32 R20, RZ, RZ, R21 ;  /* 0x000000ffff147224 */ /* 0x000fe200078e0015 */
[----:B------:R0:W-:Y:S01]  /*f5f0*/  STSM.16.M88.4 [R6+0x6000], R80 ;  /* 0x0060005006007844 */ /* 0x0001e20000000200 */
[----:B------:R1:W-:Y:S06]  /*f600*/  MEMBAR.ALL.CTA ;  /* 0x0000000000007992 */ /* 0x0003ec0000008000 */
[----:B-1----:R-:W1:Y:S02]  /*f610*/  FENCE.VIEW.ASYNC.S ;  /* 0x00000000000073c6 */ /* 0x002e640000000000 */
[----:B-1----:R-:W-:Y:S01]  /*f620*/  NOP ;  /* 0x0000000000007918 */ /* 0x002fe20000000000 */
[----:B------:R-:W-:Y:S05]  /*f630*/  @P2 BRA `(.L_x_921) ;  /* 0xffffffc400f42947 */ /* 0x000fea000383ffff */
.L_x_904:
[----:B------:R-:W-:Y:S06]  /*f640*/  BAR.ARV 0x8, 0x200 ;  /* 0x0208000000007b1d */ /* 0x000fec0000002000 */
[----:B------:R-:W-:Y:S05]  /*f650*/  @!P0 BRA `(.L_x_922) ;  /* 0x0000000000048947 */ /* 0x000fea0003800000 */
[----:B------:R-:W-:Y:S01]  /*f660*/  BPT.TRAP 0x1 ;  /* 0x000000040000795c */ /* 0x000fe20000300000 */
.L_x_922:
[----:B------:R-:W-:Y:S01]  /*f670*/  ULEA UR9, UR4, UR36, 0x3 ;  /* 0x0000002404097291 */ /* 0x000fe2000f8e183f */
[----:B------:R-:W-:-:S05]  /*f680*/  IMAD.U32 R0, RZ, RZ, UR5 ;  /* 0x00000005ff007e24 */ /* 0x000fca000f8e00ff */
[----:B------:R-:W-:-:S04]  /*f690*/  SHF.L.U32 R0, R0, 0x1f, RZ ;  /* 0x0000001f00007819 */ /* 0x000fc800000006ff */
[----:B------:R2:W0:Y:S01]  /*f6a0*/  SYNCS.PHASECHK.TRANS64.TRYWAIT P2, [UR9+0x2d850], R0 ;  /* 0x02d85000ff0075a7 */ /* 0x0004220008040149 */
[----:B------:R-:W-:Y:S05]  /*f6b0*/  @!P0 BRA `(.L_x_923) ;  /* 0x0000000000048947 */ /* 0x000fea0003800000 */
[----:B------:R-:W-:Y:S01]  /*f6c0*/  BPT.TRAP 0x1 ;  /* 0x000000040000795c */ /* 0x000fe20000300000 */
.L_x_923:
[----:B0-----:R-:W-:Y:S05]  /*f6d0*/  @P2 BRA `(.L_x_924) ;  /* 0x0000000000082947 */ /* 0x001fea0003800000 */
[----:B------:R-:W0:Y:S02]  /*f6e0*/  SYNCS.PHASECHK.TRANS64.TRYWAIT P0, [UR9+0x2d850], R0 ;  /* 0x02d85000ff0075a7 */ /* 0x000e240008000149 */
[----:B0-----:R-:W-:Y:S05]  /*f6f0*/  @!P0 BRA `(.L_x_925) ;  /* 0x0000006400c08947 */ /* 0x001fea0003800000 */
.L_x_924:
[----:B------:R-:W-:Y:S01]  /*f700*/  UIADD3 UR36, UR36, 0x400, URZ ;  /* 0x0000040024247890 */ /* 0x000fe2000fffe03f */
[----:B------:R-:W-:Y:S01]  /*f710*/  WARPGROUP.ARRIVE ;  /* 0x00000000000079c5 */ /* 0x000fe20000000000 */
[----:B------:R-:W-:Y:S01]  /*f720*/  ULOP3.LUT UR60, UR60, 0x10000, URZ, 0xfc, !UPT ;  /* 0x000100003c3c7892 */ /* 0x000fe2000f8efc3f */
[----:B--2---:R-:W0:Y:S01]  /*f730*/  SHFL.BFLY PT, R0, R5, 0x2, 0x1f ;  /* 0x0c401f0005007f89 */ /* 0x004e2200000e0000 */
[----:B------:R-:W-:Y:S01]  /*f740*/  USHF.R.U32.HI UR36, URZ, 0x4, UR36 ;  /* 0x000000043f247899 */ /* 0x000fe20008011624 */
[----:B-1----:R-:W-:Y:S01]  /*f750*/  IMAD.U32 R9, RZ, RZ, UR9 ;  /* 0x00000009ff097e24 */ /* 0x002fe2000f8e00ff */
[----:B------:R-:W-:Y:S01]  /*f760*/  UMOV UR5, 0x40000040 ;  /* 0x4000004000057882 */ /* 0x000fe20000000000 */
[----:B------:R-:W-:Y:S01]  /*f770*/  UMOV UR7, 0x80000020 ;  /* 0x8000002000077882 */ /* 0x000fe20000000000 */
[----:B------:R-:W-:Y:S01]  /*f780*/  ULOP3.LUT UR36, UR36, 0x3fff, URZ, 0xc0, !UPT ;  /* 0x00003fff24247892 */ /* 0x000fe2000f8ec03f */
[----:B------:R-:W3:Y:S01]  /*f790*/  SHFL.BFLY PT, R3, R4, 0x2, 0x1f ;  /* 0x0c401f0004037f89 */ /* 0x000ee200000e0000 */
[----:B------:R-:W-:-:S02]  /*f7a0*/  @!P1 VIADD R9, R9, 0x2d860 ;  /* 0x0002d86009099836 */ /* 0x000fc40000000000 */
[----:B------:R-:W-:Y:S01]  /*f7b0*/  ULOP3.LUT UR8, UR36, 0x2000000, URZ, 0xfc, !UPT ;  /* 0x0200000024087892 */ /* 0x000fe2000f8efc3f */
[----:B------:R-:W-:Y:S02]  /*f7c0*/  IMAD.U32 R13, RZ, RZ, UR10 ;  /* 0x0000000aff0d7e24 */ /* 0x000fe4000f8e00ff */
[----:B------:R-:W-:Y:S01]  /*f7d0*/  @!P1 PRMT R9, RZ, 0x654, R9 ;  /* 0x00000654ff099816 */ /* 0x000fe20000000009 */
[----:B------:R-:W-:-:S03]  /*f7e0*/  UIMAD UR8, UR4, 0x600, UR8 ;  /* 0x00000600040878a4 */ /* 0x000fc6000f8e0208 */
[----:B------:R-:W-:-:S04]  /*f7f0*/  UMOV UR4, UR60 ;  /* 0x0000003c00047c82 */ /* 0x000fc80008000000 */
[----:B------:R-:W-:Y:S02]  /*f800*/  UMOV UR6, UR8 ;  /* 0x0000000800067c82 */ /* 0x000fe40008000000 */
[----:B------:R-:W-:Y:S01]  /*f810*/  HGMMA.64x96x16.F32.BF16 R88, gdesc[UR4].tnspB, R88, gsb0 ;  /* 0x41600000045879f0 */ /* 0x000fe20008001858 */
[----:B------:R-:W-:Y:S01]  /*f820*/  UIADD3 UR4, UR60, 0x2, URZ ;  /* 0x000000023c047890 */ /* 0x000fe2000fffe03f */
[----:B0-----:R-:W-:Y:S01]  /*f830*/  FADD.FTZ R0, R0, R5 ;  /* 0x0000000500007221 */ /* 0x001fe20000010000 */
[----:B------:R-:W-:Y:S01]  /*f840*/  UIADD3 UR6, UR8, 0x40, URZ ;  /* 0x0000004008067890 */ /* 0x000fe2000fffe03f */
[----:B------:R-:W-:Y:S01]  /*f850*/  IMAD.U32 R5, RZ, RZ, UR10 ;  /* 0x0000000aff057e24 */ /* 0x000fe2000f8e00ff */
[----:B------:R-:W-:Y:S01]  /*f860*/  UMOV UR5, 0x40000040 ;  /* 0x4000004000057882 */ /* 0x000fe20000000000 */
[----:B------:R-:W-:Y:S01]  /*f870*/  UMOV UR7, 0x80000020 ;  /* 0x8000002000077882 */ /* 0x000fe20000000000 */
[----:B---34-:R-:W-:Y:S02]  /*f880*/  FADD.FTZ R6, R3, R4 ;  /* 0x0000000403067221 */ /* 0x018fe40000010000 */
[----:B------:R-:W0:Y:S04]  /*f890*/  SHFL.BFLY PT, R3, R0, 0x1, 0x1f ;  /* 0x0c201f0000037f89 */ /* 0x000e2800000e0000 */
[----:B------:R-:W1:Y:S01]  /*f8a0*/  SHFL.BFLY PT, R7, R6, 0x1, 0x1f ;  /* 0x0c201f0006077f89 */ /* 0x000e6200000e0000 */
[----:B0-----:R-:W-:Y:S01]  /*f8b0*/  FADD.FTZ R10, R0, R3 ;  /* 0x00000003000a7221 */ /* 0x001fe20000010000 */
[----:B------:R-:W-:-:S02]  /*f8c0*/  IMAD.MOV.U32 R0, RZ, RZ, -0x800000 ;  /* 0xff800000ff007424 */ /* 0x000fc400078e00ff */
[----:B------:R-:W-:Y:S02]  /*f8d0*/  IMAD.MOV.U32 R3, RZ, RZ, -0x800000 ;  /* 0xff800000ff037424 */ /* 0x000fe400078e00ff */
[----:B-1----:R-:W-:Y:S01]  /*f8e0*/  FADD.FTZ R11, R6, R7 ;  /* 0x00000007060b7221 */ /* 0x002fe20000010000 */
[----:B------:R-:W-:Y:S02]  /*f8f0*/  FSETP.NE.FTZ.AND P0, PT, R10, RZ, PT ;  /* 0x000000ff0a00720b */ /* 0x000fe40003f15000 */
[----:B------:R-:W-:Y:S02]  /*f900*/  CS2R R6, SRZ ;  /* 0x0000000000067805 */ /* 0x000fe4000001ff00 */
[----:B------:R-:W-:-:S09]  /*f910*/  FSETP.NE.FTZ.AND P2, PT, R11, RZ, PT ;  /* 0x000000ff0b00720b */ /* 0x000fd20003f55000 */
[----:B------:R-:W0:Y:S01]  /*f920*/  @P0 MUFU.LG2 R4, R10 ;  /* 0x0000000a00040308 */ /* 0x000e220000000c00 */
[----:B------:R-:W-:-:S03]  /*f930*/  @P0 FMUL.FTZ R5, R5, 0.69314718246459960938 ;  /* 0x3f31721805050820 */ /* 0x000fc60000410000 */
[----:B------:R-:W-:-:S04]  /*f940*/  @P2 FMUL.FTZ R13, R13, 0.69314718246459960938 ;  /* 0x3f3172180d0d2820 */ /* 0x000fc80000410000 */
[----:B------:R-:W1:Y:S08]  /*f950*/  @P2 MUFU.LG2 R8, R11 ;  /* 0x0000000b00082308 */ /* 0x000e700000000c00 */
[----:B------:R-:W2:Y:S01]  /*f960*/  @P0 MUFU.RCP R7, R10 ;  /* 0x0000000a00070308 */ /* 0x000ea20000001000 */
[----:B0-----:R-:W-:-:S04]  /*f970*/  @P0 FMUL.FTZ R4, R4, 0.69314718246459960938 ;  /* 0x3f31721804040820 */ /* 0x001fc80000410000 */
[----:B------:R-:W-:Y:S01]  /*f980*/  @P0 FFMA.FTZ R0, R5, R14, R4 ;  /* 0x0000000e05000223 */ /* 0x000fe20000010004 */
[----:B------:R-:W-:Y:S02]  /*f990*/  PLOP3.LUT P0, PT, PT, PT, PT, 0x8, 0x0 ;  /* 0x000000000000781c */ /* 0x000fe40003f0e170 */
[----:B------:R-:W0:Y:S01]  /*f9a0*/  @P2 MUFU.RCP R6, R11 ;  /* 0x0000000b00062308 */ /* 0x000e220000001000 */
        /* <DEDUP_REMOVED lines=48> */
[----:B------:R1:W-:Y:S01]  /*fcb0*/  @!P1 SYNCS.ARRIVE.TRANS64.RED.A1T0 RZ, [R9+URZ], RZ ;  /* 0x000000ff09ff99a7 */ /* 0x0003e2000810043f */
[-C--:B--2---:R-:W-:Y:S01]  /*fcc0*/  FMUL.FTZ R4, R88, R7.reuse ;  /* 0x0000000758047220 */ /* 0x084fe20000410000 */
        /* <DEDUP_REMOVED lines=47> */
.L_x_855:
[----:B------:R-:W-:Y:S05]  /*ffc0*/  @P0 BRA `(.L_x_926) ;  /* 0x00000010009c0947 */ /* 0x000fea0003800000 */
[----:B------:R-:W-:Y:S01]  /*ffd0*/  VIADD R6, R2, 0xffffff80 ;  /* 0xffffff8002067836 */ /* 0x000fe20000000000 */
[----:B------:R-:W-:Y:S01]  /*ffe0*/  R2UR UR13, R17 ;  /* 0x00000000110d72ca */ /* 0x000fe200000e0000 */
[----:B------:R-:W0:Y:S01]  /*fff0*/  S2UR UR12, SR_CTAID.Z ;  /* 0x00000000000c79c3 */ /* 0x000e220000002700 */
[----:B------:R-:W1:Y:S01]  /*10000*/  S2R R25, SR_CTAID.X ;  /* 0x0000000000197919 */ /* 0x000e620000002500 */
[----:B------:R-:W-:Y:S01]  /*10010*/  ULDC.64 UR8, c[0x0][0xbd0] ;  /* 0x0002f40000087ab9 */ /* 0x000fe20000000a00 */
[----:B------:R-:W-:Y:S01]  /*10020*/  SHF.R.S32.HI R7, RZ, 0x1f, R6 ;  /* 0x0000001fff077819 */ /* 0x000fe20000011406 */
[----:B------:R-:W-:Y:S01]  /*10030*/  ULDC.64 UR14, c[0x0][0x208] ;  /* 0x00008200000e7ab9 */ /* 0x000fe20000000a00 */
[----:B------:R-:W-:Y:S02]  /*10040*/  BSSY B0, `(.L_x_927) ;  /* 0x00000d1000007945 */ /* 0x000fe40003800000 */
[CC--:B------:R-:W-:Y:S01]  /*10050*/  LEA.HI R10, R7.reuse, R6.reuse, RZ, 0x7 ;  /* 0x00000006070a7211 */ /* 0x0c0fe200078f38ff */
[----:B------:R-:W2:Y:S01]  /*10060*/  S2UR UR11, SR_CTAID.Y ;  /* 0x00000000000b79c3 */ /* 0x000ea20000002600 */
[----:B------:R-:W-:-:S02]  /*10070*/  LEA.HI R14, R7, R6, RZ, 0x2 ;  /* 0x00000006070e7211 */ /* 0x000fc400078f10ff */
[----:B------:R-:W-:Y:S01]  /*10080*/  LOP3.LUT R9, R10, 0xffffff80, RZ, 0xc0, !PT ;  /* 0xffffff800a097812 */ /* 0x000fe200078ec0ff */
[----:B------:R-:W-:Y:S01]  /*10090*/  USHF.R.S32.HI UR7, URZ, 0x1f, UR13 ;  /* 0x0000001f3f077899 */ /* 0x000fe2000801140d */
[----:B------:R-:W-:Y:S01]  /*100a0*/  LOP3.LUT R19, R14, 0xfffffffc, RZ, 0xc0, !PT ;  /* 0xfffffffc0e137812 */ /* 0x000fe200078ec0ff */
[----:B------:R-:W-:Y:S01]  /*100b0*/  UIMAD.WIDE.U32 UR4, UR13, UR8, URZ ;  /* 0x000000080d0472a5 */ /* 0x000fe2000f8e003f */
[----:B------:R-:W-:Y:S01]  /*100c0*/  SHF.R.S32.HI R10, RZ, 0x7, R10 ;  /* 0x00000007ff0a7819 */ /* 0x000fe2000001140a */
[C---:B------:R-:W-:Y:S01]  /*100d0*/  IMAD.IADD R2, R6.reuse, 0x1, -R9 ;  /* 0x0000000106027824 */ /* 0x040fe200078e0a09 */
[----:B------:R-:W-:Y:S01]  /*100e0*/  UIMAD UR6, UR7, UR8, URZ ;  /* 0x00000008070672a4 */ /* 0x000fe2000f8e023f */
[----:B------:R-:W3:Y:S01]  /*100f0*/  LDC R9, c[0x0][0xbe8] ;  /* 0x0002fa00ff097b82 */ /* 0x000ee20000000800 */
[----:B------:R-:W-:Y:S02]  /*10100*/  IMAD.IADD R14, R6, 0x1, -R19 ;  /* 0x00000001060e7824 */ /* 0x000fe400078e0a13 */
[----:B------:R-:W-:Y:S01]  /*10110*/  SHF.R.S32.HI R13, RZ, 0x1f, R2 ;  /* 0x0000001fff0d7819 */ /* 0x000fe20000011402 */
[----:B------:R-:W-:Y:S01]  /*10120*/  IMAD.HI R7, R10, 0x55555556, RZ ;  /* 0x555555560a077827 */ /* 0x000fe200078e02ff */
[----:B------:R-:W-:-:S02]  /*10130*/  UIMAD UR6, UR13, UR9, UR6 ;  /* 0x000000090d0672a4 */ /* 0x000fc4000f8e0206 */
[-C--:B------:R-:W-:Y:S01]  /*10140*/  LEA.HI R8, R13, R2.reuse, RZ, 0x2 ;  /* 0x000000020d087211 */ /* 0x080fe200078f10ff */
[----:B------:R-:W4:Y:S01]  /*10150*/  LDC.64 R18, c[0x0][0xbd8] ;  /* 0x0002f600ff127b82 */ /* 0x000f220000000a00 */
[----:B------:R-:W-:Y:S01]  /*10160*/  LEA.HI R7, R7, R7, RZ, 0x1 ;  /* 0x0000000707077211 */ /* 0x000fe200078f08ff */
[----:B------:R-:W-:Y:S01]  /*10170*/  UIADD3 UR6, UR5, UR6, URZ ;  /* 0x0000000605067290 */ /* 0x000fe2000fffe03f */
[--C-:B------:R-:W-:Y:S01]  /*10180*/  SHF.R.S32.HI R12, RZ, 0x2, R8.reuse ;  /* 0x00000002ff0c7819 */ /* 0x100fe20000011408 */
[----:B0-----:R-:W-:Y:S01]  /*10190*/  USHF.R.S32.HI UR10, URZ, 0x1f, UR12 ;  /* 0x0000001f3f0a7899 */ /* 0x001fe2000801140c */
[----:B------:R-:W-:Y:S01]  /*101a0*/  SHF.R.S32.HI R11, RZ, 0x1f, R8 ;  /* 0x0000001fff0b7819 */ /* 0x000fe20000011408 */
[----:B------:R-:W-:Y:S01]  /*101b0*/  ULDC.64 UR8, c[0x0][0xb38] ;  /* 0x0002ce0000087ab9 */ /* 0x000fe20000000a00 */
[----:B------:R-:W-:Y:S01]  /*101c0*/  LEA.HI R13, R13, R2, RZ, 0x5 ;  /* 0x000000020d0d7211 */ /* 0x000fe200078f28ff */
[----:B------:R-:W2:Y:S01]  /*101d0*/  LDC R24, c[0x0][0xc50] ;  /* 0x00031400ff187b82 */ /* 0x000ea20000000800 */
[----:B------:R-:W-:Y:S01]  /*101e0*/  LEA.HI R11, R11, R12, RZ, 0x3 ;  /* 0x0000000c0b0b7211 */ /* 0x000fe200078f18ff */
[----:B------:R-:W-:Y:S01]  /*101f0*/  UIMAD UR7, UR7, UR8, URZ ;  /* 0x00000008070772a4 */ /* 0x000fe2000f8e023f */
[----:B------:R-:W-:-:S02]  /*10200*/  SHF.R.S32.HI R13, RZ, 0x5, R13 ;  /* 0x00000005ff0d7819 */ /* 0x000fc4000001140d */
[----:B------:R-:W-:Y:S01]  /*10210*/  LOP3.LUT R15, R11, 0xfffffff8, RZ, 0xc0, !PT ;  /* 0xfffffff80b0f7812 */ /* 0x000fe200078ec0ff */
[----:B------:R-:W-:Y:S01]  /*10220*/  IMAD R11, R7, -0x3, R10 ;  /* 0xfffffffd070b7824 */ /* 0x000fe200078e020a */
[----:B------:R-:W-:Y:S01]  /*10230*/  LEA.HI R7, R14, R14, RZ, 0x1 ;  /* 0x0000000e0e077211 */ /* 0x000fe200078f08ff */
[----:B------:R-:W0:Y:S08]  /*10240*/  LDC.64 R22, c[0x0][0xb40] ;  /* 0x0002d000ff167b82 */ /* 0x000e300000000a00 */
[----:B------:R-:W-:Y:S01]  /*10250*/  BAR.SYNC.DEFER_BLOCKING 0x1, 0x180 ;  /* 0x0046000000007b1d */ /* 0x000fe20000010000 */
[----:B---3--:R-:W-:Y:S01]  /*10260*/  ISETP.NE.AND P0, PT, R9, 0x1, PT ;  /* 0x000000010900780c */ /* 0x008fe20003f05270 */
[----:B------:R-:W-:Y:S01]  /*10270*/  IMAD.IADD R6, R12, 0x1, -R15 ;  /* 0x000000010c067824 */ /* 0x000fe200078e0a0f */
[----:B------:R-:W-:-:S03]  /*10280*/  LOP3.LUT R7, R7, 0x1ffffffe, RZ, 0xc0, !PT ;  /* 0x1ffffffe07077812 */ /* 0x000fc600078ec0ff */
[----:B------:R-:W-:Y:S02]  /*10290*/  IMAD R10, R13, 0x10, R6 ;  /* 0x000000100d0a7824 */ /* 0x000fe400078e0206 */
[----:B------:R-:W-:Y:S02]  /*102a0*/  IMAD.IADD R21, R14, 0x1, -R7 ;  /* 0x000000010e157824 */ /* 0x000fe400078e0a07 */
[----:B------:R-:W-:Y:S02]  /*102b0*/  IMAD R12, R11, 0x40, R10 ;  /* 0x000000400b0c7824 */ /* 0x000fe400078e020a */
[----:B------:R-:W-:Y:S02]  /*102c0*/  IMAD.U32 R7, RZ, RZ, UR5 ;  /* 0x00000005ff077e24 */ /* 0x000fe4000f8e00ff */
[----:B------:R-:W3:Y:S01]  /*102d0*/  @P0 LDC R15, c[0x0][0xbec] ;  /* 0x0002fb00ff0f0b82 */ /* 0x000ee20000000800 */
[----:B------:R-:W-:Y:S01]  /*102e0*/  IMAD.U32 R6, RZ, RZ, UR4 ;  /* 0x00000004ff067e24 */ /* 0x000fe2000f8e00ff */
[----:B------:R-:W-:Y:S01]  /*102f0*/  UIMAD.WIDE.U32 UR4, UR13, UR8, URZ ;  /* 0x000000080d0472a5 */ /* 0x000fe2000f8e003f */
[----:B------:R-:W-:Y:S01]  /*10300*/  IMAD.U32 R7, RZ, RZ, UR6 ;  /* 0x00000006ff077e24 */ /* 0x000fe2000f8e00ff */
[----:B------:R-:W-:Y:S01]  /*10310*/  UIMAD UR6, UR13, UR9, UR7 ;  /* 0x000000090d0672a4 */ /* 0x000fe2000f8e0207 */
[----:B----4-:R-:W-:-:S02]  /*10320*/  IMAD R14, R18, UR10, RZ ;  /* 0x0000000a120e7c24 */ /* 0x010fc4000f8e02ff */
[----:B------:R-:W-:Y:S01]  /*10330*/  IMAD R10, R21, 0x8, R12 ;  /* 0x00000008150a7824 */ /* 0x000fe200078e020c */
[----:B------:R-:W4:Y:S01]  /*10340*/  @P0 LDC R20, c[0x0][0xbf0] ;  /* 0x0002fc00ff140b82 */ /* 0x000f220000000800 */
[----:B------:R-:W-:Y:S01]  /*10350*/  IMAD R19, R19, UR12, R14 ;  /* 0x0000000c13137c24 */ /* 0x000fe2000f8e020e */
[----:B------:R-:W-:Y:S01]  /*10360*/  UIADD3 UR6, UR5, UR6, URZ ;  /* 0x0000000605067290 */ /* 0x000fe2000fffe03f */
[----:B-1----:R-:W-:Y:S01]  /*10370*/  IMAD R14, R25, 0xc0, R10 ;  /* 0x000000c0190e7824 */ /* 0x002fe200078e020a */
[----:B------:R-:W-:Y:S01]  /*10380*/  ULDC.64 UR8, c[0x0][0xb28] ;  /* 0x0002ca0000087ab9 */ /* 0x000fe20000000a00 */
[----:B------:R-:W-:Y:S02]  /*10390*/  IMAD R21, RZ, RZ, -UR13 ;  /* 0x8000000dff157e24 */ /* 0x000fe4000f8e02ff */
[----:B------:R-:W-:Y:S01]  /*103a0*/  IMAD.WIDE.U32 R6, R18, UR12, R6 ;  /* 0x0000000c12067c25 */ /* 0x000fe2000f8e0006 */
[----:B------:R-:W1:Y:S03]  /*103b0*/  @P0 LDC R29, c[0x0][0xbec] ;  /* 0x0002fb00ff1d0b82 */ /* 0x000e660000000800 */
[----:B------:R-:W-:-:S02]  /*103c0*/  IMAD.U32 R11, RZ, RZ, UR5 ;  /* 0x00000005ff0b7e24 */ /* 0x000fc4000f8e00ff */
[----:B--2---:R-:W-:Y:S02]  /*103d0*/  IMAD R27, R24, R21, UR11 ;  /* 0x0000000b181b7e24 */ /* 0x004fe4000f8e0215 */
[----:B------:R-:W-:Y:S01]  /*103e0*/  IMAD.U32 R10, RZ, RZ, UR4 ;  /* 0x00000004ff0a7e24 */ /* 0x000fe2000f8e00ff */
[----:B------:R-:W2:Y:S01]  /*103f0*/  @P0 LDC R26, c[0x0][0xbf0] ;  /* 0x0002fc00ff1a0b82 */ /* 0x000ea20000000800 */
[----:B---3--:R-:W-:Y:S01]  /*10400*/  @P0 IMAD.HI.U32 R15, R14, R15, RZ ;  /* 0x0000000f0e0f0227 */ /* 0x008fe200078e00ff */
[----:B------:R-:W-:-:S03]  /*10410*/  ULDC.64 UR4, c[0x0][0xbe0] ;  /* 0x0002f80000047ab9 */ /* 0x000fc60000000a00 */
[----:B------:R-:W-:Y:S01]  /*10420*/  IMAD.U32 R11, RZ, RZ, UR6 ;  /* 0x00000006ff0b7e24 */ /* 0x000fe2000f8e00ff */
[----:B------:R-:W-:Y:S01]  /*10430*/  ULDC.64 UR6, c[0x0][0xb48] ;  /* 0x0002d20000067ab9 */ /* 0x000fe20000000a00 */
[C---:B0-----:R-:W-:Y:S02]  /*10440*/  IMAD R18, R22.reuse, UR10, RZ ;  /* 0x0000000a16127c24 */ /* 0x041fe4000f8e02ff */
[----:B------:R-:W-:Y:S01]  /*10450*/  IMAD.MOV.U32 R13, RZ, RZ, R14 ;  /* 0x000000ffff0d7224 */ /* 0x000fe200078e000e */
[----:B----4-:R-:W-:Y:S01]  /*10460*/  @P0 SHF.R.U32.HI R13, RZ, R20, R15 ;  /* 0x00000014ff0d0219 */ /* 0x010fe2000001160f */
[----:B------:R-:W-:Y:S01]  /*10470*/  IMAD.IADD R7, R7, 0x1, R19 ;  /* 0x0000000107077824 */ /* 0x000fe200078e0213 */
[----:B------:R-:W-:Y:S01]  /*10480*/  SHF.R.S32.HI R20, RZ, 0x1f, R27 ;  /* 0x0000001fff147819 */ /* 0x000fe2000001141b */
[----:B------:R-:W-:Y:S02]  /*10490*/  IMAD R19, R23, UR12, R18 ;  /* 0x0000000c17137c24 */ /* 0x000fe4000f8e0212 */
[----:B------:R-:W-:-:S04]  /*104a0*/  IMAD.WIDE.U32 R10, R22, UR12, R10 ;  /* 0x0000000c160a7c25 */ /* 0x000fc8000f8e000a */
[----:B-1----:R-:W-:-:S04]  /*104b0*/  @P0 IMAD.HI.U32 R29, R14, R29, RZ ;  /* 0x0000001d0e1d0227 */ /* 0x002fc800078e00ff */
[----:B------:R-:W-:Y:S02]  /*104c0*/  IMAD.IADD R11, R11, 0x1, R19 ;  /* 0x000000010b0b7824 */ /* 0x000fe400078e0213 */
[----:B------:R-:W-:Y:S02]  /*104d0*/  IMAD R19, R20, UR6, RZ ;  /* 0x0000000614137c24 */ /* 0x000fe4000f8e02ff */
[----:B------:R-:W-:-:S04]  /*104e0*/  IMAD.WIDE.U32 R6, R27, UR4, R6 ;  /* 0x000000041b067c25 */ /* 0x000fc8000f8e0006 */
[----:B------:R-:W-:Y:S01]  /*104f0*/  IMAD.MOV.U32 R15, RZ, RZ, R14 ;  /* 0x000000ffff0f7224 */ /* 0x000fe200078e000e */
[----:B--2---:R-:W-:Y:S01]  /*10500*/  @P0 SHF.R.U32.HI R15, RZ, R26, R29 ;  /* 0x0000001aff0f0219 */ /* 0x004fe2000001161d */
[----:B------:R-:W-:Y:S01]  /*10510*/  IMAD R18, R20, UR4, RZ ;  /* 0x0000000414127c24 */ /* 0x000fe2000f8e02ff */
[----:B------:R-:W-:Y:S01]  /*10520*/  IADD3 R6, P0, R13, R6, RZ ;  /* 0x000000060d067210 */ /* 0x000fe20007f1e0ff */
[C---:B------:R-:W-:Y:S01]  /*10530*/  IMAD R21, R27.reuse, UR7, R19 ;  /* 0x000000071b157c24 */ /* 0x040fe2000f8e0213 */
[--C-:B------:R-:W-:Y:S01]  /*10540*/  SHF.R.S32.HI R19, RZ, 0x1f, R13.reuse ;  /* 0x0000001fff137819 */ /* 0x100fe2000001140d */
[----:B------:R-:W-:Y:S02]  /*10550*/  IMAD.MOV R13, RZ, RZ, -R13 ;  /* 0x000000ffff0d7224 */ /* 0x000fe400078e0a0d */
[C---:B------:R-:W-:Y:S01]  /*10560*/  IMAD R20, R27.reuse, UR5, R18 ;  /* 0x000000051b147c24 */ /* 0x040fe2000f8e0212 */
[----:B------:R-:W-:Y:S01]  /*10570*/  SHF.R.S32.HI R18, RZ, 0x1f, R15 ;  /* 0x0000001fff127819 */ /* 0x000fe2000001140f */
[----:B------:R-:W-:Y:S01]  /*10580*/  IMAD.WIDE.U32 R10, R27, UR6, R10 ;  /* 0x000000061b0a7c25 */ /* 0x000fe2000f8e000a */
[----:B------:R-:W-:Y:S01]  /*10590*/  ULDC.64 UR4, c[0x0][0xb30] ;  /* 0x0002cc0000047ab9 */ /* 0x000fe20000000a00 */
[----:B------:R-:W-:Y:S01]  /*105a0*/  ULDC.64 UR6, c[0x0][0xbc8] ;  /* 0x0002f20000067ab9 */ /* 0x000fe20000000a00 */
[----:B------:R-:W-:Y:S01]  /*105b0*/  IADD3.X R7, R19, R7, R20, P0, !PT ;  /* 0x0000000713077210 */ /* 0x000fe200007fe414 */
[----:B------:R-:W-:-:S02]  /*105c0*/  IMAD.MOV R22, RZ, RZ, -R15 ;  /* 0x000000ffff167224 */ /* 0x000fc400078e0a0f */
        /* <DEDUP_REMOVED lines=10> */
[----:B------:R-:W-:Y:S02]  /*10670*/  IMAD R14, R14, UR6, RZ ;  /* 0x000000060e0e7c24 */ /* 0x000fe4000f8e02ff */
[----:B------:R-:W-:Y:S02]  /*10680*/  IMAD R18, R15, UR8, RZ ;  /* 0x000000080f127c24 */ /* 0x000fe4000f8e02ff */
[----:B------:R-:W-:Y:S02]  /*10690*/  IMAD.IADD R11, R11, 0x1, R21 ;  /* 0x000000010b0b7824 */ /* 0x000fe400078e0215 */
[C---:B------:R-:W-:Y:S02]  /*106a0*/  IMAD R15, R13.reuse, UR7, R14 ;  /* 0x000000070d0f7c24 */ /* 0x040fe4000f8e020e */
[----:B------:R-:W-:Y:S01]  /*106b0*/  IMAD.WIDE.U32 R6, R13, UR6, R6 ;  /* 0x000000060d067c25 */ /* 0x000fe2000f8e0006 */
[----:B------:R-:W-:-:S03]  /*106c0*/  ULDC.64 UR6, c[0x0][0xba8] ;  /* 0x0002ea0000067ab9 */ /* 0x000fc60000000a00 */
[C---:B------:R-:W-:Y:S01]  /*106d0*/  IMAD R21, R19.reuse, UR9, R18 ;  /* 0x0000000913157c24 */ /* 0x040fe2000f8e0212 */
[----:B------:R-:W-:Y:S01]  /*106e0*/  LEA R18, P0, R6, UR6, 0x2 ;  /* 0x0000000606127c11 */ /* 0x000fe2000f8010ff */
[----:B------:R-:W-:Y:S01]  /*106f0*/  IMAD.WIDE.U32 R10, R19, UR8, R10 ;  /* 0x00000008130a7c25 */ /* 0x000fe2000f8e000a */
[----:B------:R-:W-:Y:S01]  /*10700*/  ULDC.64 UR8, c[0x0][0xb00] ;  /* 0x0002c00000087ab9 */ /* 0x000fe20000000a00 */
[----:B------:R-:W-:Y:S02]  /*10710*/  ULDC UR6, c[0x0][0xa88] ;  /* 0x0002a20000067ab9 */ /* 0x000fe40000000800 */
        /* <DEDUP_REMOVED lines=30> */
[C---:B------:R-:W-:Y:S01]  /*10900*/  VIADD R2, R9.reuse, 0x10 ;  /* 0x0000001009027836 */ /* 0x040fe20000000000 */
[C---:B------:R-:W-:Y:S01]  /*10910*/  ISETP.GE.AND P0, PT, R9.reuse, UR4, PT ;  /* 0x0000000409007c0c */ /* 0x040fe2000bf06270 */
[C---:B------:R-:W-:Y:S01]  /*10920*/  VIADD R3, R9.reuse, 0x18 ;  /* 0x0000001809037836 */ /* 0x040fe20000000000 */
[----:B------:R-:W-:Y:S01]  /*10930*/  ISETP.GE.AND P1, PT, R0, UR4, PT ;  /* 0x0000000400007c0c */ /* 0x000fe2000bf26270 */
[----:B------:R-:W-:Y:S01]  /*10940*/  VIADD R10, R9, 0x20 ;  /* 0x00000020090a7836 */ /* 0x000fe20000000000 */
[----:B------:R-:W-:Y:S01]  /*10950*/  ISETP.GE.AND P2, PT, R2, UR4, PT ;  /* 0x0000000402007c0c */ /* 0x000fe2000bf46270 */
[----:B------:R-:W-:Y:S01]  /*10960*/  ULDC.64 UR6, c[0x0][0x208] ;  /* 0x0000820000067ab9 */ /* 0x000fe20000000a00 */
[----:B------:R-:W-:Y:S01]  /*10970*/  ISETP.GE.AND P3, PT, R3, UR4, PT ;  /* 0x0000000403007c0c */ /* 0x000fe2000bf66270 */
[C---:B------:R-:W-:Y:S01]  /*10980*/  VIADD R22, R9.reuse, 0x38 ;  /* 0x0000003809167836 */ /* 0x040fe20000000000 */
[----:B------:R-:W-:Y:S01]  /*10990*/  ISETP.GE.AND P4, PT, R10, UR4, PT ;  /* 0x000000040a007c0c */ /* 0x000fe2000bf86270 */
[----:B------:R-:W-:-:S06]  /*109a0*/  VIADD R23, R9, 0x40 ;  /* 0x0000004009177836 */ /* 0x000fcc0000000000 */
        /* <DEDUP_REMOVED lines=19> */
[----:B------:R-:W-:Y:S01]  /*10ae0*/  ISETP.GE.AND P1, PT, R8, UR4, PT ;  /* 0x0000000408007c0c */ /* 0x000fe2000bf26270 */
[----:B------:R-:W-:Y:S01]  /*10af0*/  @!P4 IMAD.WIDE R18, R19, 0x4, R6 ;  /* 0x000000041312c825 */ /* 0x000fe200078e0206 */
[----:B------:R3:W-:Y:S01]  /*10b00*/  @!P3 ST.E.64 desc[UR6][R14.64], R100 ;  /* 0x000000640e00b985 */ /* 0x0007e2000c101b06 */
[----:B------:R-:W-:Y:S02]  /*10b10*/  ISETP.GE.AND P3, PT, R23, UR4, PT ;  /* 0x0000000417007c0c */ /* 0x000fe4000bf66270 */
[C---:B0-----:R-:W-:Y:S01]  /*10b20*/  VIADD R3, R9.reuse, 0x50 ;  /* 0x0000005009037836 */ /* 0x041fe20000000000 */
[----:B------:R0:W-:Y:S01]  /*10b30*/  @!P4 ST.E.64 desc[UR6][R18.64], R104 ;  /* 0x000000681200c985 */ /* 0x0001e2000c101b06 */
[C---:B------:R-:W-:Y:S01]  /*10b40*/  VIADD R2, R9.reuse, 0x48 ;  /* 0x0000004809027836 */ /* 0x040fe20000000000 */
[----:B------:R-:W-:Y:S01]  /*10b50*/  @!P0 LEA.HI R0, R0, R0, RZ, 0x1 ;  /* 0x0000000000008211 */ /* 0x000fe200078f08ff */
[----:B------:R-:W-:Y:S01]  /*10b60*/  VIADD R5, R9, 0x58 ;  /* 0x0000005809057836 */ /* 0x000fe20000000000 */
[----:B------:R-:W-:-:S02]  /*10b70*/  ISETP.GE.AND P5, PT, R3, UR4, PT ;  /* 0x0000000403007c0c */ /* 0x000fc4000bfa6270 */
[----:B------:R-:W-:Y:S02]  /*10b80*/  ISETP.GE.AND P4, PT, R2, UR4, PT ;  /* 0x0000000402007c0c */ /* 0x000fe4000bf86270 */
[----:B------:R-:W-:Y:S02]  /*10b90*/  ISETP.GE.AND P6, PT, R5, UR4, PT ;  /* 0x0000000405007c0c */ /* 0x000fe4000bfc6270 */
[----:B------:R-:W-:Y:S02]  /*10ba0*/  @!P1 LEA.HI R8, R8, R8, RZ, 0x1 ;  /* 0x0000000808089211 */ /* 0x000fe400078f08ff */
[----:B------:R-:W-:Y:S02]  /*10bb0*/  @!P2 LEA.HI R22, R22, R22, RZ, 0x1 ;  /* 0x000000161616a211 */ /* 0x000fe400078f08ff */
[----:B------:R-:W-:Y:S02]  /*10bc0*/  @!P3 LEA.HI R23, R23, R23, RZ, 0x1 ;  /* 0x000000171717b211 */ /* 0x000fe400078f08ff */
[----:B-1----:R-:W-:-:S02]  /*10bd0*/  @!P2 LOP3.LUT R11, R22, 0xfffffffe, RZ, 0xc0, !PT ;  /* 0xfffffffe160ba812 */ /* 0x002fc400078ec0ff */
[----:B------:R-:W-:Y:S02]  /*10be0*/  @!P5 LEA.HI R4, R3, R3, RZ, 0x1 ;  /* 0x000000030304d211 */ /* 0x000fe400078f08ff */
[----:B------:R-:W-:Y:S02]  /*10bf0*/  @!P4 LEA.HI R2, R2, R2, RZ, 0x1 ;  /* 0x000000020202c211 */ /* 0x000fe400078f08ff */
[----:B------:R-:W-:Y:S02]  /*10c00*/  @!P6 LEA.HI R10, R5, R5, RZ, 0x1 ;  /* 0x00000005050ae211 */ /* 0x000fe400078f08ff */
[----:B------:R-:W-:Y:S02]  /*10c10*/  @!P0 LOP3.LUT R3, R0, 0xfffffffe, RZ, 0xc0, !PT ;  /* 0xfffffffe00038812 */ /* 0x000fe400078ec0ff */
[----:B------:R-:W-:Y:S02]  /*10c20*/  @!P1 LOP3.LUT R5, R8, 0xfffffffe, RZ, 0xc0, !PT ;  /* 0xfffffffe08059812 */ /* 0x000fe400078ec0ff */
[----:B--2---:R-:W-:-:S02]  /*10c30*/  @!P3 LOP3.LUT R13, R23, 0xfffffffe, RZ, 0xc0, !PT ;  /* 0xfffffffe170db812 */ /* 0x004fc400078ec0ff */
[----:B---3--:R-:W-:Y:S01]  /*10c40*/  @!P4 LOP3.LUT R15, R2, 0xfffffffe, RZ, 0xc0, !PT ;  /* 0xfffffffe020fc812 */ /* 0x008fe200078ec0ff */
[--C-:B------:R-:W-:Y:S01]  /*10c50*/  @!P0 IMAD.WIDE R2, R3, 0x4, R6.reuse ;  /* 0x0000000403028825 */ /* 0x100fe200078e0206 */
[----:B0-----:R-:W-:Y:S02]  /*10c60*/  @!P5 LOP3.LUT R19, R4, 0xfffffffe, RZ, 0xc0, !PT ;  /* 0xfffffffe0413d812 */ /* 0x001fe400078ec0ff */
        /* <DEDUP_REMOVED lines=14> */
.L_x_928:
[----:B------:R-:W-:Y:S05]  /*10d50*/  BSYNC B0 ;  /* 0x0000000000007941 */ /* 0x000fea0003800000 */
.L_x_927:
[----:B------:R-:W-:Y:S01]  /*10d60*/  ISETP.GE.AND P0, PT, R20, R21, PT ;  /* 0x000000151400720c */ /* 0x000fe20003f06270 */
[----:B0-----:R0:W1:Y:S04]  /*10d70*/  SHFL.IDX PT, R15, R25, 0x1, 0x1c1f ;  /* 0x003c1f00190f7f89 */ /* 0x00106800000e0000 */
[----:B------:R0:W0:Y:S08]  /*10d80*/  SHFL.IDX PT, R14, R24, 0x1, 0x1c1f ;  /* 0x003c1f00180e7f89 */ /* 0x00003000000e0000 */
[----:B------:R-:W-:Y:S05]  /*10d90*/  @P0 BRA `(.L_x_847) ;  /* 0x0000004c00500947 */ /* 0x000fea0003800000 */
        /* <DEDUP_REMOVED lines=11> */
[----:B------:R-:W-:Y:S01]  /*10e50*/  ISETP.GE.AND P0, PT, R8, UR4, PT ;  /* 0x0000000408007c0c */ /* 0x000fe2000bf06270 */
[----:B------:R-:W-:Y:S01]  /*10e60*/  ULDC.64 UR6, c[0x0][0x208] ;  /* 0x0000820000067ab9 */ /* 0x000fe20000000a00 */
[----:B------:R-:W-:Y:S01]  /*10e70*/  ISETP.GE.AND P1, PT, R12, UR4, PT ;  /* 0x000000040c007c0c */ /* 0x000fe2000bf26270 */
[----:B------:R-:W-:-:S02]  /*10e80*/  VIADD R18, R9, 0x40 ;  /* 0x0000004009127836 */ /* 0x000fc40000000000 */
[C---:B------:R-:W-:Y:S02]  /*10e90*/  VIADD R19, R9.reuse, 0x48 ;  /* 0x0000004809137836 */ /* 0x040fe40000000000 */
[----:B------:R-:W-:Y:S01]  /*10ea0*/  @!P3 LEA.HI R0, R0, R0, RZ, 0x1 ;  /* 0x000000000000b211 */ /* 0x000fe200078f08ff */
[----:B------:R-:W-:Y:S01]  /*10eb0*/  VIADD R20, R9, 0x50 ;  /* 0x0000005009147836 */ /* 0x000fe20000000000 */
[----:B------:R-:W-:Y:S02]  /*10ec0*/  @!P4 LEA.HI R2, R2, R2, RZ, 0x1 ;  /* 0x000000020202c211 */ /* 0x000fe400078f08ff */
[----:B------:R-:W-:Y:S02]  /*10ed0*/  @!P5 LEA.HI R3, R3, R3, RZ, 0x1 ;  /* 0x000000030303d211 */ /* 0x000fe400078f08ff */
[----:B------:R-:W-:Y:S01]  /*10ee0*/  @!P3 LOP3.LUT R5, R0, 0xfffffffe, RZ, 0xc0, !PT ;  /* 0xfffffffe0005b812 */ /* 0x000fe200078ec0ff */
[----:B------:R-:W-:Y:S01]  /*10ef0*/  VIADD R0, R9, 0x30 ;  /* 0x0000003009007836 */ /* 0x000fe20000000000 */
[----:B----4-:R-:W-:-:S02]  /*10f00*/  @!P4 LOP3.LUT R7, R2, 0xfffffffe, RZ, 0xc0, !PT ;  /* 0xfffffffe0207c812 */ /* 0x010fc400078ec0ff */
[----:B------:R-:W-:Y:S01]  /*10f10*/  @!P5 LOP3.LUT R11, R3, 0xfffffffe, RZ, 0xc0, !PT ;  /* 0xfffffffe030bd812 */ /* 0x000fe200078ec0ff */
[--C-:B01----:R-:W-:Y:S01]  /*10f20*/  @!P2 IMAD.WIDE R2, R9, 0x4, R14.reuse ;  /* 0x000000040902a825 */ /* 0x103fe200078e020e */
[----:B------:R-:W-:Y:S02]  /*10f30*/  @!P0 LEA.HI R8, R8, R8, RZ, 0x1 ;  /* 0x0000000808088211 */ /* 0x000fe400078f08ff */
[----:B------:R-:W-:Y:S01]  /*10f40*/  ISETP.GE.AND P6, PT, R20, UR4, PT ;  /* 0x0000000414007c0c */ /* 0x000fe2000bfc6270 */
[--C-:B------:R-:W-:Y:S01]  /*10f50*/  @!P3 IMAD.WIDE R4, R5, 0x4, R14.reuse ;  /* 0x000000040504b825 */ /* 0x100fe200078e020e */
[----:B------:R0:W-:Y:S01]  /*10f60*/  @!P2 ST.E.64 desc[UR6][R2.64], R90 ;  /* 0x0000005a0200a985 */ /* 0x0001e2000c101b06 */
[----:B------:R-:W-:Y:S02]  /*10f70*/  ISETP.GE.AND P2, PT, R0, UR4, PT ;  /* 0x0000000400007c0c */ /* 0x000fe4000bf46270 */
[----:B---3--:R-:W-:Y:S01]  /*10f80*/  @!P4 IMAD.WIDE R6, R7, 0x4, R14 ;  /* 0x000000040706c825 */ /* 0x008fe200078e020e */
[----:B------:R1:W-:Y:S01]  /*10f90*/  @!P3 ST.E.64 desc[UR6][R4.64], R94 ;  /* 0x0000005e0400b985 */ /* 0x0003e2000c101b06 */
[----:B------:R-:W-:-:S02]  /*10fa0*/  ISETP.GE.AND P3, PT, R13, UR4, PT ;  /* 0x000000040d007c0c */ /* 0x000fc4000bf66270 */
[----:B------:R-:W-:Y:S01]  /*10fb0*/  @!P5 IMAD.WIDE R10, R11, 0x4, R14 ;  /* 0x000000040b0ad825 */ /* 0x000fe200078e020e */
[----:B------:R2:W-:Y:S01]  /*10fc0*/  @!P4 ST.E.64 desc[UR6][R6.64], R98 ;  /* 0x000000620600c985 */ /* 0x0005e2000c101b06 */
[----:B------:R-:W-:Y:S02]  /*10fd0*/  ISETP.GE.AND P4, PT, R18, UR4, PT ;  /* 0x0000000412007c0c */ /* 0x000fe4000bf86270 */
[----:B------:R-:W-:Y:S01]  /*10fe0*/  @!P1 LEA.HI R12, R12, R12, RZ, 0x1 ;  /* 0x0000000c0c0c9211 */ /* 0x000fe200078f08ff */
[----:B------:R3:W-:Y:S01]  /*10ff0*/  @!P5 ST.E.64 desc[UR6][R10.64], R102 ;  /* 0x000000660a00d985 */ /* 0x0007e2000c101b06 */
[----:B------:R-:W-:Y:S01]  /*11000*/  ISETP.GE.AND P5, PT, R19, UR4, PT ;  /* 0x0000000413007c0c */ /* 0x000fe2000bfa6270 */
[----:B------:R-:W-:Y:S01]  /*11010*/  VIADD R9, R9, 0x58 ;  /* 0x0000005809097836 */ /* 0x000fe20000000000 */
[----:B0-----:R-:W-:Y:S02]  /*11020*/  @!P0 LOP3.LUT R3, R8, 0xfffffffe, RZ, 0xc0, !PT ;  /* 0xfffffffe08038812 */ /* 0x001fe400078ec0ff */
[----:B------:R-:W-:-:S02]  /*11030*/  @!P2 LEA.HI R0, R0, R0, RZ, 0x1 ;  /* 0x000000000000a211 */ /* 0x000fc400078f08ff */
[----:B-1----:R-:W-:Y:S01]  /*11040*/  @!P1 LOP3.LUT R5, R12, 0xfffffffe, RZ, 0xc0, !PT ;  /* 0xfffffffe0c059812 */ /* 0x002fe200078ec0ff */
[--C-:B------:R-:W-:Y:S01]  /*11050*/  @!P0 IMAD.WIDE R2, R3, 0x4, R14.reuse ;  /* 0x0000000403028825 */ /* 0x100fe200078e020e */
[----:B------:R-:W-:Y:S02]  /*11060*/  @!P3 LEA.HI R13, R13, R13, RZ, 0x1 ;  /* 0x0000000d0d0db211 */ /* 0x000fe400078f08ff */
[----:B------:R-:W-:Y:S01]  /*11070*/  @!P4 LEA.HI R18, R18, R18, RZ, 0x1 ;  /* 0x000000121212c211 */ /* 0x000fe200078f08ff */
[----:B------:R-:W-:Y:S01]  /*11080*/  @!P1 IMAD.WIDE R4, R5, 0x4, R14 ;  /* 0x0000000405049825 */ /* 0x000fe200078e020e */
[----:B------:R-:W-:Y:S01]  /*11090*/  @!P6 LEA.HI R20, R20, R20, RZ, 0x1 ;  /* 0x000000141414e211 */ /* 0x000fe200078f08ff */
[----:B------:R0:W-:Y:S01]  /*110a0*/  @!P0 ST.E.64 desc[UR6][R2.64], R106 ;  /* 0x0000006a02008985 */ /* 0x0001e2000c101b06 */
[----:B------:R-:W-:Y:S02]  /*110b0*/  @!P5 LEA.HI R19, R19, R19, RZ, 0x1 ;  /* 0x000000131313d211 */ /* 0x000fe400078f08ff */
[----:B--2---:R-:W-:Y:S01]  /*110c0*/  @!P2 LOP3.LUT R7, R0, 0xfffffffe, RZ, 0xc0, !PT ;  /* 0xfffffffe0007a812 */ /* 0x004fe200078ec0ff */
[----:B------:R1:W-:Y:S01]  /*110d0*/  @!P1 ST.E.64 desc[UR6][R4.64], R110 ;  /* 0x0000006e04009985 */ /* 0x0003e2000c101b06 */
[----:B------:R-:W-:-:S02]  /*110e0*/  @!P3 LOP3.LUT R13, R13, 0xfffffffe, RZ, 0xc0, !PT ;  /* 0xfffffffe0d0db812 */ /* 0x000fc400078ec0ff */
[----:B---3--:R-:W-:Y:S02]  /*110f0*/  @!P4 LOP3.LUT R11, R18, 0xfffffffe, RZ, 0xc0, !PT ;  /* 0xfffffffe120bc812 */ /* 0x008fe400078ec0ff */
[----:B------:R-:W-:Y:S02]  /*11100*/  ISETP.GE.AND P0, PT, R9, UR4, PT ;  /* 0x0000000409007c0c */ /* 0x000fe4000bf06270 */
[----:B------:R-:W-:Y:S02]  /*11110*/  @!P5 LOP3.LUT R19, R19, 0xfffffffe, RZ, 0xc0, !PT ;  /* 0xfffffffe1313d812 */ /* 0x000fe400078ec0ff */
[----:B------:R-:W-:Y:S01]  /*11120*/  @!P6 LOP3.LUT R21, R20, 0xfffffffe, RZ, 0xc0, !PT ;  /* 0xfffffffe1415e812 */ /* 0x000fe200078ec0ff */
        /* <DEDUP_REMOVED lines=11> */
[----:B------:R-:W-:Y:S01]  /*111e0*/  LEA.HI R9, R9, R9, RZ, 0x1 ;  /* 0x0000000909097211 */ /* 0x000fe200078f08ff */
[----:B------:R-:W-:-:S03]  /*111f0*/  ULDC.64 UR4, c[0x0][0x208] ;  /* 0x0000820000047ab9 */ /* 0x000fc60000000a00 */
[----:B0-----:R-:W-:-:S05]  /*11200*/  LOP3.LUT R3, R9, 0xfffffffe, RZ, 0xc0, !PT ;  /* 0xfffffffe09037812 */ /* 0x001fca00078ec0ff */
[----:B------:R-:W-:-:S05]  /*11210*/  IMAD.WIDE R2, R3, 0x4, R14 ;  /* 0x0000000403027825 */ /* 0x000fca00078e020e */
[----:B------:R0:W-:Y:S01]  /*11220*/  ST.E.64 desc[UR4][R2.64], R134 ;  /* 0x0000008602007985 */ /* 0x0001e2000c101b04 */
[----:B------:R-:W-:Y:S05]  /*11230*/  BRA `(.L_x_847) ;  /* 0x0000004800287947 */ /* 0x000fea0003800000 */
.L_x_926:
[----:B------:R-:W-:-:S05]  /*11240*/  VIADD R0, R2, 0xffffff80 ;  /* 0xffffff8002007836 */ /* 0x000fca0000000000 */
[----:B------:R-:W-:-:S13]  /*11250*/  ISETP.GT.AND P0, PT, R0, 0xbf, PT ;  /* 0x000000bf0000780c */ /* 0x000fda0003f04270 */
[----:B------:R-:W-:Y:S05]  /*11260*/  @P0 BRA `(.L_x_847) ;  /* 0x00000048001c0947 */ /* 0x000fea0003800000 */
[----:B------:R-:W0:Y:S01]  /*11270*/  S2R R3, SR_CTAID.X ;  /* 0x0000000000037919 */ /* 0x000e220000002500 */
[----:B------:R-:W1:Y:S01]  /*11280*/  LDC R6, c[0x0][0xbe8] ;  /* 0x0002fa00ff067b82 */ /* 0x000e620000000800 */
[----:B------:R-:W-:Y:S01]  /*11290*/  ULDC UR4, c[0x0][0xa88] ;  /* 0x0002a20000047ab9 */ /* 0x000fe20000000800 */
[----:B0-----:R-:W-:Y:S02]  /*112a0*/  IMAD R2, R3, 0xc0, R2 ;  /* 0x000000c003027824 */ /* 0x001fe400078e0202 */
[----:B-1----:R-:W-:Y:S02]  /*112b0*/  IMAD R3, R6, UR4, RZ ;  /* 0x0000000406037c24 */ /* 0x002fe4000f8e02ff */
[----:B------:R-:W-:-:S05]  /*112c0*/  VIADD R0, R2, 0xffffff80 ;  /* 0xffffff8002007836 */ /* 0x000fca0000000000 */
[----:B------:R-:W-:-:S13]  /*112d0*/  ISETP.GE.AND P0, PT, R0, R3, PT ;  /* 0x000000030000720c */ /* 0x000fda0003f06270 */
[----:B------:R-:W-:Y:S05]  /*112e0*/  @P0 BRA `(.L_x_847) ;  /* 0x0000004400fc0947 */ /* 0x000fea0003800000 */
[----:B------:R-:W-:Y:S01]  /*112f0*/  ISETP.NE.AND P0, PT, R6, 0x1, PT ;  /* 0x000000010600780c */ /* 0x000fe20003f05270 */
[----:B------:R-:W0:Y:S01]  /*11300*/  S2UR UR7, SR_CTAID.Z ;  /* 0x00000000000779c3 */ /* 0x000e220000002700 */
[----:B------:R-:W-:Y:S01]  /*11310*/  R2UR UR11, R17 ;  /* 0x00000000110b72ca */ /* 0x000fe200000e0000 */
[----:B------:R-:W-:Y:S01]  /*11320*/  ULDC.64 UR8, c[0x0][0xbd0] ;  /* 0x0002f40000087ab9 */ /* 0x000fe20000000a00 */
[----:B------:R-:W-:Y:S01]  /*11330*/  IMAD.MOV.U32 R5, RZ, RZ, R0 ;  /* 0x000000ffff057224 */ /* 0x000fe200078e0000 */
[----:B------:R-:W-:-:S04]  /*11340*/  ULDC.64 UR12, c[0x0][0x208] ;  /* 0x00008200000c7ab9 */ /* 0x000fc80000000a00 */
[----:B------:R-:W1:Y:S06]  /*11350*/  LDC.64 R10, c[0x0][0xbd8] ;  /* 0x0002f600ff0a7b82 */ /* 0x000e6c0000000a00 */
[----:B------:R-:W-:Y:S02]  /*11360*/  USHF.R.S32.HI UR6, URZ, 0x1f, UR11 ;  /* 0x0000001f3f067899 */ /* 0x000fe4000801140b */
[----:B------:R-:W2:Y:S01]  /*11370*/  @P0 LDC R7, c[0x0][0xbec] ;  /* 0x0002fb00ff070b82 */ /* 0x000ea20000000800 */
[----:B------:R-:W-:Y:S02]  /*11380*/  UIMAD.WIDE.U32 UR4, UR11, UR8, URZ ;  /* 0x000000080b0472a5 */ /* 0x000fe4000f8e003f */
[----:B------:R-:W-:-:S04]  /*11390*/  UIMAD UR6, UR6, UR8, URZ ;  /* 0x00000008060672a4 */ /* 0x000fc8000f8e023f */
[----:B------:R-:W-:Y:S01]  /*113a0*/  UIMAD UR6, UR11, UR9, UR6 ;  /* 0x000000090b0672a4 */ /* 0x000fe2000f8e0206 */
[----:B------:R-:W3:Y:S01]  /*113b0*/  @P0 LDC R9, c[0x0][0xbf0] ;  /* 0x0002fc00ff090b82 */ /* 0x000ee20000000800 */
[----:B0-----:R-:W-:Y:S01]  /*113c0*/  USHF.R.S32.HI UR8, URZ, 0x1f, UR7 ;  /* 0x0000001f3f087899 */ /* 0x001fe20008011407 */
[----:B------:R-:W-:Y:S01]  /*113d0*/  IMAD.U32 R3, RZ, RZ, UR5 ;  /* 0x00000005ff037e24 */ /* 0x000fe2000f8e00ff */
[----:B------:R-:W-:Y:S01]  /*113e0*/  UIADD3 UR6, UR5, UR6, URZ ;  /* 0x0000000605067290 */ /* 0x000fe2000fffe03f */
[----:B------:R-:W-:Y:S02]  /*113f0*/  IMAD.U32 R2, RZ, RZ, UR4 ;  /* 0x00000004ff027e24 */ /* 0x000fe4000f8e00ff */
[----:B------:R-:W-:Y:S02]  /*11400*/  ULDC.64 UR4, c[0x0][0xbe0] ;  /* 0x0002f80000047ab9 */ /* 0x000fe40000000a00 */
[----:B------:R-:W0:Y:S01]  /*11410*/  S2UR UR10, SR_CTAID.Y ;  /* 0x00000000000a79c3 */ /* 0x000e220000002600 */
[----:B------:R-:W-:-:S02]  /*11420*/  IMAD.U32 R3, RZ, RZ, UR6 ;  /* 0x00000006ff037e24 */ /* 0x000fc4000f8e00ff */
[C---:B-1----:R-:W-:Y:S02]  /*11430*/  IMAD R12, R10.reuse, UR8, RZ ;  /* 0x000000080a0c7c24 */ /* 0x042fe4000f8e02ff */
[----:B------:R-:W-:-:S03]  /*11440*/  IMAD.WIDE.U32 R2, R10, UR7, R2 ;  /* 0x000000070a027c25 */ /* 0x000fc6000f8e0002 */
[----:B------:R-:W0:Y:S01]  /*11450*/  LDC R8, c[0x0][0xc50] ;  /* 0x00031400ff087b82 */ /* 0x000e220000000800 */
[----:B--2---:R-:W-:-:S04]  /*11460*/  @P0 IMAD.HI.U32 R4, R0, R7, RZ ;  /* 0x0000000700040227 */ /* 0x004fc800078e00ff */
[----:B------:R-:W-:Y:S02]  /*11470*/  IMAD R7, RZ, RZ, -UR11 ;  /* 0x8000000bff077e24 */ /* 0x000fe4000f8e02ff */
[----:B------:R-:W-:Y:S01]  /*11480*/  IMAD R11, R11, UR7, R12 ;  /* 0x000000070b0b7c24 */ /* 0x000fe2000f8e020c */
[----:B---3--:R-:W-:-:S03]  /*11490*/  @P0 SHF.R.U32.HI R5, RZ, R9, R4 ;  /* 0x00000009ff050219 */ /* 0x008fc60000011604 */
[----:B------:R-:W-:Y:S02]  /*114a0*/  IMAD.IADD R3, R11, 0x1, R3 ;  /* 0x000000010b037824 */ /* 0x000fe400078e0203 */
[----:B0-----:R-:W-:Y:S02]  /*114b0*/  IMAD R9, R8, R7, UR10 ;  /* 0x0000000a08097e24 */ /* 0x001fe4000f8e0207 */
[----:B------:R-:W-:Y:S02]  /*114c0*/  IMAD.MOV R7, RZ, RZ, -R5 ;  /* 0x000000ffff077224 */ /* 0x000fe400078e0a05 */
[----:B------:R-:W-:Y:S01]  /*114d0*/  IMAD.WIDE.U32 R2, R9, UR4, R2 ;  /* 0x0000000409027c25 */ /* 0x000fe2000f8e0002 */
[----:B------:R-:W-:-:S03]  /*114e0*/  SHF.R.S32.HI R4, RZ, 0x1f, R9 ;  /* 0x0000001fff047819 */ /* 0x000fc60000011409 */
[----:B------:R-:W-:Y:S01]  /*114f0*/  IMAD R7, R6, R7, R0 ;  /* 0x0000000706077224 */ /* 0x000fe200078e0200 */
[----:B------:R-:W-:Y:S01]  /*11500*/  IADD3 R2, P0, R5, R2, RZ ;  /* 0x0000000205027210 */ /* 0x000fe20007f1e0ff */
[----:B------:R-:W-:-:S03]  /*11510*/  IMAD R4, R4, UR4, RZ ;  /* 0x0000000404047c24 */ /* 0x000fc6000f8e02ff */
[----:B------:R-:W-:Y:S01]  /*11520*/  SHF.R.S32.HI R0, RZ, 0x1f, R7 ;  /* 0x0000001fff007819 */ /* 0x000fe20000011407 */
[----:B------:R-:W-:Y:S01]  /*11530*/  IMAD R4, R9, UR5, R4 ;  /* 0x0000000509047c24 */ /* 0x000fe2000f8e0204 */
[----:B------:R-:W-:Y:S01]  /*11540*/  SHF.R.S32.HI R9, RZ, 0x1f, R5 ;  /* 0x0000001fff097819 */ /* 0x000fe20000011405 */
[----:B------:R-:W-:Y:S02]  /*11550*/  ULDC.64 UR4, c[0x0][0xbc8] ;  /* 0x0002f20000047ab9 */ /* 0x000fe40000000a00 */
[----:B------:R-:W-:Y:S01]  /*11560*/  IMAD R0, R0, UR4, RZ ;  /* 0x0000000400007c24 */ /* 0x000fe2000f8e02ff */
[----:B------:R-:W-:-:S03]  /*11570*/  IADD3.X R3, R9, R3, R4, P0, !PT ;  /* 0x0000000309037210 */ /* 0x000fc600007fe404 */
[C---:B------:R-:W-:Y:S02]  /*11580*/  IMAD R5, R7.reuse, UR5, R0 ;  /* 0x0000000507057c24 */ /* 0x040fe4000f8e0200 */
[----:B------:R-:W-:Y:S01]  /*11590*/  IMAD.WIDE.U32 R2, R7, UR4, R2 ;  /* 0x0000000407027c25 */ /* 0x000fe2000f8e0002 */
[----:B------:R-:W-:-:S03]  /*115a0*/  ULDC.64 UR4, c[0x0][0xba8] ;  /* 0x0002ea0000047ab9 */ /* 0x000fc60000000a00 */
[----:B------:R-:W-:Y:S01]  /*115b0*/  IMAD.IADD R3, R3, 0x1, R5 ;  /* 0x0000000103037824 */ /* 0x000fe200078e0205 */
[----:B------:R-:W-:-:S04]  /*115c0*/  LEA R4, P0, R2, UR4, 0x2 ;  /* 0x0000000402047c11 */ /* 0x000fc8000f8010ff */
[----:B------:R-:W-:Y:S01]  /*115d0*/  LEA.HI.X R5, R2, UR5, R3, 0x2, P0 ;  /* 0x0000000502057c11 */ /* 0x000fe200080f1403 */
[----:B------:R-:W-:-:S05]  /*115e0*/  IMAD.MOV.U32 R3, RZ, RZ, -0x800000 ;  /* 0xff800000ff037424 */ /* 0x000fca00078e00ff */
[----:B------:R0:W-:Y:S01]  /*115f0*/  STG.E desc[UR12][R4.64], R3 ;  /* 0x0000000304007986 */ /* 0x0001e2000c10190c */
[----:B------:R-:W-:Y:S05]  /*11600*/  BRA `(.L_x_847) ;  /* 0x0000004400347947 */ /* 0x000fea0003800000 */
.L_x_845:
        /* <DEDUP_REMOVED lines=18> */
.L_x_929:
[----:B------:R-:W-:Y:S01]  /*11730*/  ULDC UR7, c[0x0][0xc50] ;  /* 0x0003140000077ab9 */ /* 0x000fe20000000800 */
[----:B------:R-:W-:Y:S01]  /*11740*/  UMOV UR36, UR6 ;  /* 0x0000000600247c82 */ /* 0x000fe20008000000 */
[----:B------:R-:W-:-:S11]  /*11750*/  UISETP.NE.AND UP0, UPT, UR7, 0x1, UPT ;  /* 0x000000010700788c */ /* 0x000fd6000bf05270 */
[----:B------:R-:W-:Y:S01]  /*11760*/  @UP0 ULDC UR4, c[0x0][0xc54] ;  /* 0x0003150000040ab9 */ /* 0x000fe20000000800 */
[----:B------:R-:W-:Y:S01]  /*11770*/  @UP0 ULDC UR8, c[0x0][0xc58] ;  /* 0x0003160000080ab9 */ /* 0x000fe20000000800 */
[----:B------:R-:W-:-:S04]  /*11780*/  UIMAD.WIDE.U32 UR4, UR6, UR4, URZ ;  /* 0x00000004060472a5 */ /* 0x000fc8000f8e003f */
[----:B------:R-:W-:-:S12]  /*11790*/  @UP0 USHF.R.U32.HI UR36, URZ, UR8, UR5 ;  /* 0x000000083f240299 */ /* 0x000fd80008011605 */
.L_x_930:
[----:B------:R-:W-:Y:S01]  /*117a0*/  ISETP.GE.AND P0, PT, R19, RZ, PT ;  /* 0x000000ff1300720c */ /* 0x000fe20003f06270 */
[----:B------:R-:W-:Y:S01]  /*117b0*/  UIADD3 UR47, -UR36, URZ, URZ ;  /* 0x0000003f242f7290 */ /* 0x000fe2000fffe13f */
[----:B------:R-:W-:Y:S02]  /*117c0*/  IMAD.MOV.U32 R3, RZ, RZ, 0x1 ;  /* 0x00000001ff037424 */ /* 0x000fe400078e00ff */
[----:B------:R-:W-:Y:S01]  /*117d0*/  IMAD.MOV.U32 R0, RZ, RZ, RZ ;  /* 0x000000ffff007224 */ /* 0x000fe200078e00ff */
[----:B------:R-:W-:Y:S01]  /*117e0*/  UIMAD UR47, UR7, UR47, UR6 ;  /* 0x0000002f072f72a4 */ /* 0x000fe2000f8e0206 */
[----:B------:R-:W-:-:S07]  /*117f0*/  IMAD.MOV.U32 R4, RZ, RZ, 0x1 ;  /* 0x00000001ff047424 */ /* 0x000fce00078e00ff */
[----:B------:R-:W-:Y:S05]  /*11800*/  @!P0 BRA `(.L_x_931) ;  /* 0x0000003c00fc8947 */ /* 0x000fea0003800000 */
[----:B------:R-:W0:Y:S01]  /*11810*/  S2UR UR48, SR_CTAID.X ;  /* 0x00000000003079c3 */ /* 0x000e220000002500 */
[----:B------:R-:W-:Y:S01]  /*11820*/  ULDC.64 UR4, c[0x0][0x418] ;  /* 0x0001060000047ab9 */ /* 0x000fe20000000a00 */
[----:B------:R-:W-:Y:S01]  /*11830*/  ULDC UR6, c[0x0][0x448] ;  /* 0x0001120000067ab9 */ /* 0x000fe20000000800 */
[----:B------:R-:W-:Y:S02]  /*11840*/  UISETP.NE.U32.AND UP0, UPT, UR4, URZ, UPT ;  /* 0x0000003f0400728c */ /* 0x000fe4000bf05070 */
[----:B------:R-:W-:Y:S02]  /*11850*/  UISETP.NE.AND UP1, UPT, UR6, 0x1, UPT ;  /* 0x000000010600788c */ /* 0x000fe4000bf25270 */
[----:B------:R-:W-:Y:S01]  /*11860*/  UISETP.NE.AND.EX UP0, UPT, UR5, URZ, UPT, UP0 ;  /* 0x0000003f0500728c */ /* 0x000fe2000bf05300 */
[----:B------:R-:W-:Y:S02]  /*11870*/  ULDC UR6, c[0x0][0x424] ;  /* 0x0001090000067ab9 */ /* 0x000fe40000000800 */
[----:B------:R-:W-:Y:S01]  /*11880*/  ULDC.64 UR4, c[0x0][0x9e0] ;  /* 0x0002780000047ab9 */ /* 0x000fe20000000a00 */
[----:B------:R-:W-:-:S02]  /*11890*/  USEL UR9, UR6, 0x1, UP0 ;  /* 0x0000000106097887 */ /* 0x000fc40008000000 */
[----:B------:R-:W-:Y:S01]  /*118a0*/  UISETP.GE.AND UP0, UPT, UR5, 0x1, UPT ;  /* 0x000000010500788c */ /* 0x000fe2000bf06270 */
[----:B------:R-:W-:Y:S02]  /*118b0*/  ULDC UR10, c[0x0][0x288] ;  /* 0x0000a200000a7ab9 */ /* 0x000fe40000000800 */
[----:B------:R-:W-:Y:S01]  /*118c0*/  @UP1 ULDC UR7, c[0x0][0x44c] ;  /* 0x0001130000071ab9 */ /* 0x000fe20000000800 */
[----:B------:R-:W-:Y:S01]  /*118d0*/  ULDC UR12, c[0x0][0x2f0] ;  /* 0x0000bc00000c7ab9 */ /* 0x000fe20000000800 */
[----:B------:R-:W-:Y:S01]  /*118e0*/  UIADD3 UR11, -UR10, 0x1, URZ ;  /* 0x000000010a0b7890 */ /* 0x000fe2000fffe13f */
[----:B------:R-:W-:Y:S01]  /*118f0*/  PLOP3.LUT P1, PT, PT, PT, UP0, 0x80, 0x0 ;  /* 0x000000000000781c */ /* 0x000fe20003f2f008 */
[----:B------:R-:W-:Y:S01]  /*11900*/  UIMAD UR13, UR9, UR12, 0x7f ;  /* 0x0000007f090d74a4 */ /* 0x000fe2000f8e020c */
[----:B------:R-:W-:Y:S01]  /*11910*/  @UP1 ULDC UR14, c[0x0][0x450] ;  /* 0x00011400000e1ab9 */ /* 0x000fe20000000800 */
[----:B------:R-:W-:Y:S02]  /*11920*/  UIMAD UR11, UR9, UR12, UR11 ;  /* 0x0000000c090b72a4 */ /* 0x000fe4000f8e020b */
[----:B0-----:R-:W-:-:S04]  /*11930*/  UIMAD UR48, UR48, 0xc0, URZ ;  /* 0x000000c0303078a4 */ /* 0x001fc8000f8e023f */
[----:B------:R-:W-:-:S04]  /*11940*/  UIADD3 UR8, UR48, 0xbf, URZ ;  /* 0x000000bf30087890 */ /* 0x000fc8000fffe03f */
[----:B------:R-:W-:-:S04]  /*11950*/  UIMAD.WIDE.U32 UR6, UR8, UR7, URZ ;  /* 0x00000007080672a5 */ /* 0x000fc8000f8e003f */
[----:B------:R-:W-:Y:S02]  /*11960*/  @UP1 USHF.R.U32.HI UR8, URZ, UR14, UR7 ;  /* 0x0000000e3f081299 */ /* 0x000fe40008011607 */
[----:B------:R-:W-:Y:S02]  /*11970*/  USHF.R.S32.HI UR7, URZ, 0x1f, UR13 ;  /* 0x0000001f3f077899 */ /* 0x000fe4000801140d */
[----:B------:R-:W-:Y:S02]  /*11980*/  UIADD3 UR6, UR11, UR8, URZ ;  /* 0x000000080b067290 */ /* 0x000fe4000fffe03f */
[----:B------:R-:W-:Y:S02]  /*11990*/  ULEA.HI UR7, UR7, UR13, URZ, 0x7 ;  /* 0x0000000d07077291 */ /* 0x000fe4000f8f383f */
[----:B------:R-:W-:Y:S02]  /*119a0*/  UIADD3 UR4, UR6, UR4, URZ ;  /* 0x0000000406047290 */ /* 0x000fe4000fffe03f */
[----:B------:R-:W-:Y:S01]  /*119b0*/  USHF.R.S32.HI UR46, URZ, 0x7, UR7 ;  /* 0x000000073f2e7899 */ /* 0x000fe20008011407 */
[----:B------:R-:W-:Y:S11]  /*119c0*/  @!P1 BRA `(.L_x_932) ;  /* 0x0000000000449947 */ /* 0x000ff60003800000 */
        /* <DEDUP_REMOVED lines=10> */
.L_x_933:
[----:B------:R-:W-:-:S11]  /*11a70*/  UISETP.NE.AND UP0, UPT, UR5, 0x1, UPT ;  /* 0x000000010500788c */ /* 0x000fd6000bf05270 */
[----:B------:R-:W-:Y:S02]  /*11a80*/  @UP0 ULDC.64 UR14, c[0x0][0x9e8] ;  /* 0x00027a00000e0ab9 */ /* 0x000fe40000000a00 */
[----:B------:R-:W-:-:S04]  /*11a90*/  UIMAD.WIDE.U32 UR6, UR8, UR14, URZ ;  /* 0x0000000e080672a5 */ /* 0x000fc8000f8e003f */
[----:B------:R-:W-:-:S12]  /*11aa0*/  @UP0 USHF.R.U32.HI UR8, URZ, UR15, UR7 ;  /* 0x0000000f3f080299 */ /* 0x000fd80008011607 */
.L_x_934:
[----:B------:R-:W-:-:S04]  /*11ab0*/  UIMAD UR8, UR8, UR5, UR5 ;  /* 0x00000005080872a4 */ /* 0x000fc8000f8e0205 */
[----:B------:R-:W-:-:S04]  /*11ac0*/  UISETP.LT.AND UP0, UPT, UR4, UR8, UPT ;  /* 0x000000080400728c */ /* 0x000fc8000bf01270 */
[----:B------:R-:W-:-:S12]  /*11ad0*/  USEL UR4, UR4, UR8, UP0 ;  /* 0x0000000804047287 */ /* 0x000fd80008000000 */
.L_x_932:
[----:B------:R-:W-:Y:S01]  /*11ae0*/  UIADD3 UR4, UR4, 0x7f, URZ ;  /* 0x0000007f04047890 */ /* 0x000fe2000fffe03f */
[----:B------:R-:W-:Y:S01]  /*11af0*/  @UP1 ULDC UR6, c[0x0][0x44c] ;  /* 0x0001130000061ab9 */ /* 0x000fe20000000800 */
[----:B------:R-:W-:Y:S02]  /*11b00*/  @UP1 ULDC UR11, c[0x0][0x450] ;  /* 0x00011400000b1ab9 */ /* 0x000fe40000000800 */
[----:B------:R-:W-:Y:S02]  /*11b10*/  USHF.R.S32.HI UR8, URZ, 0x1f, UR4 ;  /* 0x0000001f3f087899 */ /* 0x000fe40008011404 */
[----:B------:R-:W-:Y:S02]  /*11b20*/  UIMAD.WIDE.U32 UR6, UR48, UR6, URZ ;  /* 0x00000006300672a5 */ /* 0x000fe4000f8e003f */
[----:B------:R-:W-:Y:S02]  /*11b30*/  ULEA.HI UR8, UR8, UR4, URZ, 0x7 ;  /* 0x0000000408087291 */ /* 0x000fe4000f8f383f */
[----:B------:R-:W-:Y:S01]  /*11b40*/  UIMAD UR9, UR9, UR12, -UR10 ;  /* 0x0000000c090972a4 */ /* 0x000fe2000f8e0a0a */
[----:B------:R-:W-:Y:S01]  /*11b50*/  UMOV UR4, UR48 ;  /* 0x0000003000047c82 */ /* 0x000fe20008000000 */
[----:B------:R-:W-:-:S02]  /*11b60*/  USHF.R.S32.HI UR44, URZ, 0x7, UR8 ;  /* 0x000000073f2c7899 */ /* 0x000fc40008011408 */
[----:B------:R-:W-:Y:S02]  /*11b70*/  @UP1 USHF.R.U32.HI UR4, URZ, UR11, UR7 ;  /* 0x0000000b3f041299 */ /* 0x000fe40008011607 */
[----:B------:R-:W-:Y:S02]  /*11b80*/  UISETP.LT.AND UP0, UPT, UR46, UR44, UPT ;  /* 0x0000002c2e00728c */ /* 0x000fe4000bf01270 */
[----:B------:R-:W-:Y:S01]  /*11b90*/  UIADD3 UR4, UR9, UR4, URZ ;  /* 0x0000000409047290 */ /* 0x000fe2000fffe03f */
[----:B------:R-:W-:Y:S01]  /*11ba0*/  ULDC UR8, c[0x0][0x9dc] ;  /* 0x0002770000087ab9 */ /* 0x000fe20000000800 */
[----:B------:R-:W-:Y:S02]  /*11bb0*/  USEL UR12, UR46, UR44, UP0 ;  /* 0x0000002c2e0c7287 */ /* 0x000fe40008000000 */
        /* <DEDUP_REMOVED lines=12> */
.L_x_936:
[----:B------:R-:W-:-:S11]  /*11c80*/  UISETP.NE.AND UP0, UPT, UR5, 0x1, UPT ;  /* 0x000000010500788c */ /* 0x000fd6000bf05270 */
[----:B------:R-:W-:Y:S02]  /*11c90*/  @UP0 ULDC.64 UR10, c[0x0][0x9e8] ;  /* 0x00027a00000a0ab9 */ /* 0x000fe40000000a00 */
[----:B------:R-:W-:-:S04]  /*11ca0*/  UIMAD.WIDE.U32 UR6, UR4, UR10, URZ ;  /* 0x0000000a040672a5 */ /* 0x000fc8000f8e003f */
[----:B------:R-:W-:-:S12]  /*11cb0*/  @UP0 USHF.R.U32.HI UR4, URZ, UR11, UR7 ;  /* 0x0000000b3f040299 */ /* 0x000fd80008011607 */
.L_x_937:
[----:B------:R-:W-:-:S04]  /*11cc0*/  UIMAD UR4, UR4, UR5, URZ ;  /* 0x00000005040472a4 */ /* 0x000fc8000f8e023f */
[----:B------:R-:W-:-:S04]  /*11cd0*/  UISETP.LT.AND UP0, UPT, UR8, UR4, UPT ;  /* 0x000000040800728c */ /* 0x000fc8000bf01270 */
[----:B------:R-:W-:-:S12]  /*11ce0*/  USEL UR8, UR8, UR4, !UP0 ;  /* 0x0000000408087287 */ /* 0x000fd8000c000000 */
.L_x_935:
[----:B------:R-:W-:Y:S02]  /*11cf0*/  USHF.R.S32.HI UR4, URZ, 0x1f, UR8 ;  /* 0x0000001f3f047899 */ /* 0x000fe40008011408 */
[----:B------:R-:W-:Y:S02]  /*11d00*/  USHF.R.U32.HI UR9, URZ, 0x10, UR47 ;  /* 0x000000103f097899 */ /* 0x000fe4000801162f */
[----:B------:R-:W-:Y:S02]  /*11d10*/  ULEA.HI UR4, UR4, UR8, URZ, 0x7 ;  /* 0x0000000804047291 */ /* 0x000fe4000f8f383f */
[----:B------:R-:W-:Y:S02]  /*11d20*/  ULOP3.LUT UR47, UR47, 0xffff, URZ, 0xc0, !UPT ;  /* 0x0000ffff2f2f7892 */ /* 0x000fe4000f8ec03f */
[----:B------:R-:W-:Y:S01]  /*11d30*/  USHF.R.S32.HI UR4, URZ, 0x7, UR4 ;  /* 0x000000073f047899 */ /* 0x000fe20008011404 */
[----:B------:R-:W-:-:S03]  /*11d40*/  UMOV UR43, URZ ;  /* 0x0000003f002b7c82 */ /* 0x000fc60008000000 */
[----:B------:R-:W-:-:S04]  /*11d50*/  UISETP.LT.AND UP0, UPT, URZ, UR4, UPT ;  /* 0x000000043f00728c */ /* 0x000fc8000bf01270 */
[----:B------:R-:W-:Y:S02]  /*11d60*/  USEL UR42, URZ, UR4, !UP0 ;  /* 0x000000043f2a7287 */ /* 0x000fe4000c000000 */
[----:B------:R-:W-:Y:S02]  /*11d70*/  UISETP.NE.AND UP0, UPT, UR9, URZ, UPT ;  /* 0x0000003f0900728c */ /* 0x000fe4000bf05270 */
[----:B------:R-:W-:-:S06]  /*11d80*/  UISETP.GT.AND UP1, UPT, UR12, UR42, UPT ;  /* 0x0000002a0c00728c */ /* 0x000fcc000bf24270 */
[----:B------:R-:W-:-:S03]  /*11d90*/  PLOP3.LUT P0, PT, PT, PT, UP1, 0x80, 0x0 ;  /* 0x000000000000781c */ /* 0x000fc60003f0f018 */
[----:B------:R-:W-:-:S10]  /*11da0*/  @!UP0 ULDC UR9, c[0x0][0x9f0] ;  /* 0x00027c0000098ab9 */ /* 0x000fd40000000800 */
[----:B------:R-:W-:Y:S05]  /*11db0*/  @!P0 BRA `(.L_x_938) ;  /* 0x0000000000848947 */ /* 0x000fea0003800000 */
[----:B------:R-:W-:Y:S01]  /*11dc0*/  IMAD.U32 R4, RZ, RZ, UR9 ;  /* 0x00000009ff047e24 */ /* 0x000fe2000f8e00ff */
[----:B------:R-:W-:-:S04]  /*11dd0*/  UIADD3 UR4, UR9, -0x1, UR12 ;  /* 0xffffffff09047890 */ /* 0x000fc8000fffe00c */
[-C--:B------:R-:W-:Y:S01]  /*11de0*/  IABS R0, R4.reuse ;  /* 0x0000000400007213 */ /* 0x080fe20000000000 */
[----:B------:R-:W-:Y:S01]  /*11df0*/  UIADD3 UR6, -UR42, UR4, URZ ;  /* 0x000000042a067290 */ /* 0x000fe2000fffe13f */
[----:B------:R-:W-:Y:S02]  /*11e00*/  IABS R6, R4 ;  /* 0x0000000400067213 */ /* 0x000fe40000000000 */
[----:B------:R-:W-:Y:S01]  /*11e10*/  R2UR UR10, R0 ;  /* 0x00000000000a72ca */ /* 0x000fe200000e0000 */
[----:B------:R-:W-:Y:S02]  /*11e20*/  UMOV UR4, URZ ;  /* 0x0000003f00047c82 */ /* 0x000fe40008000000 */
[----:B------:R-:W-:Y:S01]  /*11e30*/  IABS R5, UR6 ;  /* 0x0000000600057c13 */ /* 0x000fe20008000000 */
[----:B------:R-:W-:-:S04]  /*11e40*/  ULOP3.LUT UR6, UR6, UR9, URZ, 0x3c, !UPT ;  /* 0x0000000906067292 */ /* 0x000fc8000f8e3c3f */
[----:B------:R-:W-:-:S05]  /*11e50*/  IMAD.MOV.U32 R4, RZ, RZ, R5 ;  /* 0x000000ffff047224 */ /* 0x000fca00078e0005 */
[----:B------:R-:W0:Y:S01]  /*11e60*/  I2F.RP R0, UR10 ;  /* 0x0000000a00007d06 */ /* 0x000e220008209400 */
[----:B------:R-:W-:-:S07]  /*11e70*/  R2UR UR8, R4 ;  /* 0x00000000040872ca */ /* 0x000fce00000e0000 */
[----:B0-----:R-:W0:Y:S02]  /*11e80*/  MUFU.RCP R0, R0 ;  /* 0x0000000000007308 */ /* 0x001e240000001000 */
[----:B0-----:R-:W-:Y:S02]  /*11e90*/  VIADD R3, R0, 0xffffffe ;  /* 0x0ffffffe00037836 */ /* 0x001fe40000000000 */
        /* <DEDUP_REMOVED lines=15> */
[----:B------:R-:W-:Y:S02]  /*11f90*/  UISETP.NE.AND UP0, UPT, UR9, URZ, UPT ;  /* 0x0000003f0900728c */ /* 0x000fe4000bf05270 */
[----:B------:R-:W-:-:S09]  /*11fa0*/  @!UP1 UIADD3 UR5, -UR5, URZ, URZ ;  /* 0x0000003f05059290 */ /* 0x000fd2000fffe13f */
[----:B------:R-:W-:-:S07]  /*11fb0*/  @!UP0 ULOP3.LUT UR5, URZ, UR9, URZ, 0x33, !UPT ;  /* 0x000000093f058292 */ /* 0x000fce000f8e333f */
[----:B------:R-:W-:-:S05]  /*11fc0*/  UMOV UR43, UR5 ;  /* 0x00000005002b7c82 */ /* 0x000fca0008000000 */
.L_x_938:
[----:B------:R-:W-:Y:S01]  /*11fd0*/  UIMAD UR39, UR47, UR43, UR42 ;  /* 0x0000002b2f2772a4 */ /* 0x000fe2000f8e022a */
[----:B------:R-:W-:Y:S02]  /*11fe0*/  IMAD.U32 R18, RZ, RZ, UR12 ;  /* 0x0000000cff127e24 */ /* 0x000fe4000f8e00ff */
[----:B------:R-:W-:Y:S02]  /*11ff0*/  IMAD.MOV.U32 R0, RZ, RZ, RZ ;  /* 0x000000ffff007224 */ /* 0x000fe400078e00ff */
[----:B------:R-:W-:Y:S02]  /*12000*/  IMAD.MOV.U32 R4, RZ, RZ, 0x1 ;  /* 0x00000001ff047424 */ /* 0x000fe400078e00ff */
[----:B------:R-:W-:-:S05]  /*12010*/  IMAD.U32 R3, RZ, RZ, UR39 ;  /* 0x00000027ff037e24 */ /* 0x000fca000f8e00ff */
[----:B------:R-:W-:Y:S01]  /*12020*/  VIADDMNMX R18, R3, UR43, R18, PT ;  /* 0x0000002b03127c46 */ /* 0x000fe2000b800112 */
[----:B------:R-:W-:-:S03]  /*12030*/  IMAD.MOV.U32 R3, RZ, RZ, 0x1 ;  /* 0x00000001ff037424 */ /* 0x000fc600078e00ff */
[----:B------:R-:W-:-:S13]  /*12040*/  ISETP.GT.AND P0, PT, R18, UR39, PT ;  /* 0x0000002712007c0c */ /* 0x000fda000bf04270 */
        /* <DEDUP_REMOVED lines=11> */
[----:B------:R-:W-:Y:S02]  /*12100*/  IMAD.U32 R4, RZ, RZ, UR4 ;  /* 0x00000004ff047e24 */ /* 0x000fe4000f8e00ff */
[----:B------:R-:W-:Y:S01]  /*12110*/  IMAD.U32 R5, RZ, RZ, UR5 ;  /* 0x00000005ff057e24 */ /* 0x000fe2000f8e00ff */
[----:B------:R-:W0:Y:S01]  /*12120*/  LDC.64 R14, c[0x4][R14] ;  /* 0x010000000e0e7b82 */ /* 0x000e220000000a00 */
[----:B------:R-:W-:Y:S01]  /*12130*/  ULDC.64 UR4, c[0x4][0x30] ;  /* 0x01000c0000047ab9 */ /* 0x000fe20000000a00 */
        /* <DEDUP_REMOVED lines=9> */
.L_x_939:
        /* <DEDUP_REMOVED lines=20> */
.L_x_941:
[----:B------:R0:W1:Y:S01]  /*12310*/  LDC.64 R14, c[0x4][R17] ;  /* 0x01000000110e7b82 */ /* 0x0000620000000a00 */
[----:B------:R-:W-:Y:S01]  /*12320*/  ULDC.64 UR4, c[0x4][0xa8] ;  /* 0x01002a0000047ab9 */ /* 0x000fe20000000a00 */
[----:B------:R-:W-:Y:S01]  /*12330*/  ULDC.64 UR6, c[0x4][0xb0] ;  /* 0x01002c0000067ab9 */ /* 0x000fe20000000a00 */
[----:B------:R-:W-:Y:S02]  /*12340*/  IMAD.U32 R4, RZ, RZ, UR4 ;  /* 0x00000004ff047e24 */ /* 0x000fe4000f8e00ff */
        /* <DEDUP_REMOVED lines=11> */
.L_x_940:
[----:B------:R-:W0:Y:S01]  /*12400*/  LDC.64 R4, c[0x0][0x9f8] ;  /* 0x00027e00ff047b82 */ /* 0x000e220000000a00 */
[----:B------:R-:W-:Y:S01]  /*12410*/  IMAD.MOV.U32 R17, RZ, RZ, R19 ;  /* 0x000000ffff117224 */ /* 0x000fe200078e0013 */
[----:B------:R-:W-:Y:S01]  /*12420*/  ULDC.64 UR4, c[0x0][0x208] ;  /* 0x0000820000047ab9 */ /* 0x000fe20000000a00 */
[----:B0-----:R-:W-:-:S04]  /*12430*/  ISETP.NE.U32.AND P0, PT, R4, RZ, PT ;  /* 0x000000ff0400720c */ /* 0x001fc80003f05070 */
[----:B------:R-:W-:-:S13]  /*12440*/  ISETP.NE.AND.EX P0, PT, R5, RZ, PT, P0 ;  /* 0x000000ff0500720c */ /* 0x000fda0003f05300 */
[----:B------:R-:W0:Y:S02]  /*12450*/  @P0 LDC.64 R4, c[0x0][0x9f8] ;  /* 0x00027e00ff040b82 */ /* 0x000e240000000a00 */
[----:B0-----:R-:W-:-:S06]  /*12460*/  @P0 IMAD.WIDE R6, R19, 0x4, R4 ;  /* 0x0000000413060825 */ /* 0x001fcc00078e0204 */
[----:B------:R-:W0:Y:S01]  /*12470*/  LDC.64 R4, c[0x0][0x418] ;  /* 0x00010600ff047b82 */ /* 0x000e220000000a00 */
[----:B------:R-:W2:Y:S01]  /*12480*/  @P0 LDG.E R17, desc[UR4][R6.64] ;  /* 0x0000000406110981 */ /* 0x000ea2000c1e1900 */
[----:B------:R-:W-:Y:S01]  /*12490*/  UMOV UR4, 0xffffffff ;  /* 0xffffffff00047882 */ /* 0x000fe20000000000 */
[----:B------:R-:W-:Y:S01]  /*124a0*/  LOP3.LUT R23, R23, 0xfffffffe, RZ, 0xc0, !PT ;  /* 0xfffffffe17177812 */ /* 0x000fe200078ec0ff */
[----:B------:R-:W-:Y:S01]  /*124b0*/  VIADD R27, R18, 0xffffffff ;  /* 0xffffffff121b7836 */ /* 0x000fe20000000000 */
[----:B0-----:R-:W-:-:S04]  /*124c0*/  ISETP.NE.U32.AND P0, PT, R4, RZ, PT ;  /* 0x000000ff0400720c */ /* 0x001fc80003f05070 */
[----:B------:R-:W-:-:S13]  /*124d0*/  ISETP.NE.AND.EX P1, PT, R5, RZ, PT, P0 ;  /* 0x000000ff0500720c */ /* 0x000fda0003f25300 */
[----:B------:R-:W-:Y:S02]  /*124e0*/  @P1 LOP3.LUT R23, R23, 0x1, RZ, 0xfc, !PT ;  /* 0x0000000117171812 */ /* 0x000fe400078efcff */
[----:B--2---:R-:W-:Y:S02]  /*124f0*/  SHF.R.S32.HI R22, RZ, 0x1f, R17 ;  /* 0x0000001fff167819 */ /* 0x004fe40000011411 */
[----:B------:R-:W-:Y:S01]  /*12500*/  SEL R25, R17, RZ, !P1 ;  /* 0x000000ff11197207 */ /* 0x000fe20004800000 */
[----:B------:R-:W-:Y:S06]  /*12510*/  BRA.DIV UR4, `(.L_x_942) ;  /* 0x0000003a04507947 */ /* 0x000fec000b800000 */
[----:B------:R0:W1:Y:S02]  /*12520*/  SHFL.IDX PT, R14, R26, RZ, 0x1f ;  /* 0x00001fff1a0e7589 */ /* 0x00006400000e0000 */
.L_x_1026:
[----:B-1----:R-:W-:Y:S02]  /*12530*/  ISETP.NE.AND P0, PT, R14, RZ, PT ;  /* 0x000000ff0e00720c */ /* 0x002fe40003f05270 */
[----:B------:R-:W-:Y:S02]  /*12540*/  PLOP3.LUT P2, PT, PT, PT, PT, 0x8, 0x0 ;  /* 0x000000000000781c */ /* 0x000fe40003f4e170 */
[----:B------:R-:W-:-:S11]  /*12550*/  LOP3.LUT R23, R23, 0xfffffffd, RZ, 0xc0, !PT ;  /* 0xfffffffd17177812 */ /* 0x000fd600078ec0ff */
[----:B------:R-:W-:Y:S01]  /*12560*/  @P2 LOP3.LUT R23, R23, 0x2, RZ, 0xfc, !PT ;  /* 0x0000000217172812 */ /* 0x000fe200078efcff */
[----:B------:R-:W-:Y:S06]  /*12570*/  @P0 BRA `(.L_x_943) ;  /* 0x00000004000c0947 */ /* 0x000fec0003800000 */
[----:B------:R-:W-:-:S03]  /*12580*/  UMOV UR4, 0xffffffff ;  /* 0xffffffff00047882 */ /* 0x000fc60000000000 */
[----:B------:R-:W-:Y:S05]  /*12590*/  BRA.DIV UR4, `(.L_x_944) ;  /* 0x0000003a04507947 */ /* 0x000fea000b800000 */
[----:B------:R-:W-:-:S13]  /*125a0*/  ELECT P6, URZ, PT ;  /* 0x00000000003f782f */ /* 0x000fda00038c0000 */
.L_x_1029:
[----:B------:R-:W-:Y:S05]  /*125b0*/  @!P6 BRA `(.L_x_943) ;  /* 0x0000000000fce947 */ /* 0x000fea0003800000 */
[----:B------:R-:W-:Y:S02]  /*125c0*/  IMAD.MOV.U32 R0, RZ, RZ, 0x1 ;  /* 0x00000001ff007424 */ /* 0x000fe400078e00ff */
[----:B------:R-:W-:-:S03]  /*125d0*/  IMAD.MOV.U32 R25, RZ, RZ, R17 ;  /* 0x000000ffff197224 */ /* 0x000fc600078e0011 */
[----:B------:R-:W-:Y:S01]  /*125e0*/  SHF.L.U32 R0, R0, 0x1f, RZ ;  /* 0x0000001f00007819 */ /* 0x000fe200000006ff */
[----:B------:R-:W-:Y:S06]  /*125f0*/  @!P1 BRA `(.L_x_945) ;  /* 0x00000000004c9947 */ /* 0x000fec0003800000 */
[----:B------:R-:W1:Y:S01]  /*12600*/  LDC R10, c[0x0][0x43c] ;  /* 0x00010f00ff0a7b82 */ /* 0x000e620000000800 */
[----:B------:R-:W-:Y:S01]  /*12610*/  IMAD.MOV.U32 R3, RZ, RZ, R27 ;  /* 0x000000ffff037224 */ /* 0x000fe200078e001b */
[----:B------:R-:W-:Y:S01]  /*12620*/  ULDC.64 UR4, c[0x0][0x428] ;  /* 0x00010a0000047ab9 */ /* 0x000fe20000000a00 */
[----:B------:R-:W-:Y:S01]  /*12630*/  ULDC.64 UR6, c[0x0][0x208] ;  /* 0x0000820000067ab9 */ /* 0x000fe20000000a00 */
[----:B------:R-:W-:-:S04]  /*12640*/  IMAD R8, R22, UR4, RZ ;  /* 0x0000000416087c24 */ /* 0x000fc8000f8e02ff */
[----:B------:R-:W-:Y:S01]  /*12650*/  IMAD R9, R17, UR5, R8 ;  /* 0x0000000511097c24 */ /* 0x000fe2000f8e0208 */
[----:B-1----:R-:W-:-:S13]  /*12660*/  ISETP.NE.AND P0, PT, R10, 0x1, PT ;  /* 0x000000010a00780c */ /* 0x002fda0003f05270 */
[----:B------:R-:W1:Y:S02]  /*12670*/  @P0 LDC.64 R6, c[0x0][0x440] ;  /* 0x00011000ff060b82 */ /* 0x000e640000000a00 */
[----:B-1----:R-:W-:-:S05]  /*12680*/  @P0 IMAD.HI.U32 R6, R27, R6, RZ ;  /* 0x000000061b060227 */ /* 0x002fca00078e00ff */
        /* <DEDUP_REMOVED lines=8> */
[----:B------:R-:W-:-:S04]  /*12710*/  IMAD.MOV R3, RZ, RZ, -R3 ;  /* 0x000000ffff037224 */ /* 0x000fc800078e0a03 */
[----:B------:R-:W-:-:S07]  /*12720*/  IMAD R27, R10, R3, R27 ;  /* 0x000000030a1b7224 */ /* 0x000fce00078e021b */
.L_x_945:
[----:B------:R-:W2:Y:S01]  /*12730*/  SYNCS.PHASECHK.TRANS64.TRYWAIT P0, [UR38+0x2d840], R0 ;  /* 0x02d84000ff0075a7 */ /* 0x000ea20008000166 */
[----:B------:R-:W-:Y:S01]  /*12740*/  ISETP.NE.AND P1, PT, R24, RZ, PT ;  /* 0x000000ff1800720c */ /* 0x000fe20003f25270 */
[----:B--2---:R-:W-:-:S12]  /*12750*/  @!P0 BRA `(.L_x_946) ;  /* 0x0000003800008947 */ /* 0x004fd80003800000 */
.L_x_1030:
[----:B------:R-:W-:Y:S05]  /*12760*/  @P1 BRA `(.L_x_947) ;  /* 0x0000000000141947 */ /* 0x000fea0003800000 */
[----:B------:R-:W-:Y:S01]  /*12770*/  LOP3.LUT P0, RZ, R2, 0x1f, RZ, 0xc0, !PT ;  /* 0x0000001f02ff7812 */ /* 0x000fe2000780c0ff */
[----:B--2---:R-:W-:-:S04]  /*12780*/  IMAD.MOV.U32 R0, RZ, RZ, 0x6000 ;  /* 0x00006000ff007424 */ /* 0x004fc800078e00ff */
[----:B------:R3:W-:Y:S08]  /*12790*/  SYNCS.ARRIVE.TRANS64 RZ, [UR38+0x2d830], R0 ;  /* 0x02d83000ffff79a7 */ /* 0x0007f00008000026 */
[----:B---3--:R-:W-:Y:S05]  /*127a0*/  @!P0 BRA `(.L_x_947) ;  /* 0x0000000000048947 */ /* 0x008fea0003800000 */
[----:B------:R-:W-:Y:S01]  /*127b0*/  BPT.TRAP 0x1 ;  /* 0x000000040000795c */ /* 0x000fe20000300000 */
.L_x_947:
[----:B------:R-:W-:Y:S01]  /*127c0*/  R2UR UR11, R27 ;  /* 0x000000001b0b72ca */ /* 0x000fe200000e0000 */
[----:B------:R-:W-:Y:S01]  /*127d0*/  ULDC.64 UR4, c[0x0][0x198] ;  /* 0x0000660000047ab9 */ /* 0x000fe20000000a00 */
[----:B-----5:R-:W-:Y:S01]  /*127e0*/  R2UR UR13, R25 ;  /* 0x00000000190d72ca */ /* 0x020fe200000e0000 */
[----:B------:R-:W-:Y:S01]  /*127f0*/  UIADD3 UR4, UP0, UR4, 0x370, URZ ;  /* 0x0000037004047890 */ /* 0x000fe2000ff1e03f */
[----:B------:R-:W-:Y:S01]  /*12800*/  PLOP3.LUT P0, PT, PT, PT, PT, 0x80, 0x0 ;  /* 0x000000000000781c */ /* 0x000fe20003f0f070 */
[----:B------:R-:W-:Y:S01]  /*12810*/  UIADD3 UR8, UR38, 0x15400, URZ ;  /* 0x0001540026087890 */ /* 0x000fe2000fffe03f */
[----:B------:R-:W-:Y:S01]  /*12820*/  LOP3.LUT R23, R23, 0xfffffffd, RZ, 0xc0, !PT ;  /* 0xfffffffd17177812 */ /* 0x000fe200078ec0ff */
[----:B------:R-:W-:Y:S02]  /*12830*/  UIADD3 UR9, UR38, 0x2d830, URZ ;  /* 0x0002d83026097890 */ /* 0x000fe4000fffe03f */
[----:B------:R-:W-:Y:S02]  /*12840*/  UIADD3.X UR5, URZ, UR5, URZ, UP0, !UPT ;  /* 0x000000053f057290 */ /* 0x000fe400087fe43f */
[----:B------:R-:W-:-:S02]  /*12850*/  UIADD3 UR24, UR38, 0x17400, URZ ;  /* 0x0001740026187890 */ /* 0x000fc4000fffe03f */
[----:B------:R-:W-:Y:S02]  /*12860*/  USHF.L.U32 UR11, UR11, 0x7, URZ ;  /* 0x000000070b0b7899 */ /* 0x000fe4000800063f */
        /* <DEDUP_REMOVED lines=13> */
[----:B------:R-:W-:Y:S01]  /*12940*/  UMOV UR21, UR13 ;  /* 0x0000000d00157c82 */ /* 0x000fe20008000000 */
[----:B------:R3:W-:Y:S01]  /*12950*/  UTMALDG.4D [UR8], [UR4], desc[UR6] ;  /* 0x00000608040075b4 */ /* 0x0007e20008019000 */
[----:B------:R-:W-:Y:S01]  /*12960*/  UMOV UR19, UR11 ;  /* 0x0000000b00137c82 */ /* 0x000fe20008000000 */
[----:B------:R-:W-:Y:S01]  /*12970*/  @P0 LOP3.LUT R23, R23, 0x2, RZ, 0xfc, !PT ;  /* 0x0000000217170812 */ /* 0x000fe200078efcff */
[----:B------:R3:W-:Y:S01]  /*12980*/  UTMALDG.4D [UR24], [UR4], desc[UR6] ;  /* 0x00000618040075b4 */ /* 0x0007e20008019000 */
[----:B------:R3:W-:Y:S02]  /*12990*/  UTMALDG.4D [UR16], [UR4], desc[UR6] ;  /* 0x00000610040075b4 */ /* 0x0007e40008019000 */
[----:B---3--:R-:W-:-:S03]  /*129a0*/  NOP ;  /* 0x0000000000007918 */ /* 0x008fc60000000000 */
.L_x_943:
[----:B------:R-:W-:Y:S05]  /*129b0*/  WARPSYNC.ALL ;  /* 0x0000000000007948 */ /* 0x000fea0003800000 */
[----:B------:R-:W-:Y:S01]  /*129c0*/  UIADD3 UR5, UR38, 0xc400, URZ ;  /* 0x0000c40026057890 */ /* 0x000fe2000fffe03f */
[----:B------:R-:W-:Y:S01]  /*129d0*/  BAR.SYNC.DEFER_BLOCKING 0x8, 0x200 ;  /* 0x0208000000007b1d */ /* 0x000fe20000010000 */
[----:B------:R-:W-:Y:S01]  /*129e0*/  USHF.R.S32.HI UR4, URZ, 0x1f, UR36 ;  /* 0x0000001f3f047899 */ /* 0x000fe20008011424 */
[----:B------:R-:W-:Y:S01]  /*129f0*/  SHF.R.S32.HI R29, RZ, 0x1f, R19 ;  /* 0x0000001fff1d7819 */ /* 0x000fe20000011413 */
[----:B------:R-:W-:-:S03]  /*12a00*/  ULOP3.LUT UP0, URZ, UR5, 0x1bf, URZ, 0xc0, !UPT ;  /* 0x000001bf053f7892 */ /* 0x000fc6000f80c03f */
[----:B------:R-:W-:Y:S02]  /*12a10*/  ULDC.64 UR6, c[0x0][0x2d8] ;  /* 0x0000b60000067ab9 */ /* 0x000fe40000000a00 */
[----:B------:R-:W-:Y:S01]  /*12a20*/  UIMAD UR4, UR4, UR6, URZ ;  /* 0x00000006040472a4 */ /* 0x000fe2000f8e023f */
[----:B------:R-:W-:Y:S01]  /*12a30*/  PLOP3.LUT P0, PT, PT, PT, UP0, 0x80, 0x0 ;  /* 0x000000000000781c */ /* 0x000fe20003f0f008 */
[----:B------:R-:W-:Y:S02]  /*12a40*/  UIMAD.WIDE.U32 UR40, UR36, UR6, URZ ;  /* 0x00000006242872a5 */ /* 0x000fe4000f8e003f */
[----:B------:R-:W-:-:S04]  /*12a50*/  UIMAD UR4, UR36, UR7, UR4 ;  /* 0x00000007240472a4 */ /* 0x000fc8000f8e0204 */
[----:B------:R-:W-:-:S06]  /*12a60*/  UIADD3 UR45, UR41, UR4, URZ ;  /* 0x00000004292d7290 */ /* 0x000fcc000fffe03f */
[----:B------:R-:W-:Y:S06]  /*12a70*/  @!P0 BRA `(.L_x_948) ;  /* 0x0000000000408947 */ /* 0x000fec0003800000 */
[----:B------:R-:W-:Y:S01]  /*12a80*/  MOV R14, 0x0 ;  /* 0x00000000000e7802 */ /* 0x000fe20000000f00 */
[----:B------:R-:W-:Y:S01]  /*12a90*/  ULDC.64 UR4, c[0x4][0xa8] ;  /* 0x01002a0000047ab9 */ /* 0x000fe20000000a00 */
[----:B------:R-:W-:Y:S01]  /*12aa0*/  ULDC.64 UR6, c[0x4][0xb0] ;  /* 0x01002c0000067ab9 */ /* 0x000fe20000000a00 */
[----:B-1----:R-:W-:Y:S02]  /*12ab0*/  IMAD.U32 R4, RZ, RZ, UR4 ;  /* 0x00000004ff047e24 */ /* 0x002fe4000f8e00ff */
[----:B------:R-:W-:Y:S01]  /*12ac0*/  IMAD.U32 R5, RZ, RZ, UR5 ;  /* 0x00000005ff057e24 */ /* 0x000fe2000f8e00ff */
[----:B------:R-:W1:Y:S01]  /*12ad0*/  LDC.64 R14, c[0x4][R14] ;  /* 0x010000000e0e7b82 */ /* 0x000e620000000a00 */
        /* <DEDUP_REMOVED lines=9> */
[----:B012---:R-:W-:Y:S05]  /*12b70*/  CALL.ABS.NOINC R14 ;  /* 0x000000000e007343 */ /* 0x007fea0003c00000 */
.L_x_948:
[----:B--2---:R-:W2:Y:S01]  /*12b80*/  LDC R0, c[0x0][0x448] ;  /* 0x00011200ff007b82 */ /* 0x004ea20000000800 */
[----:B------:R-:W-:Y:S01]  /*12b90*/  IMAD.SHL.U32 R3, R2, 0x8, RZ ;  /* 0x0000000802037824 */ /* 0x000fe200078e00ff */
[----:B-1----:R-:W-:Y:S01]  /*12ba0*/  SHF.R.U32.HI R4, RZ, 0x3, R2 ;  /* 0x00000003ff047819 */ /* 0x002fe20000011602 */
[----:B------:R-:W-:Y:S01]  /*12bb0*/  IMAD.SHL.U32 R6, R24, 0x8, RZ ;  /* 0x0000000818067824 */ /* 0x000fe200078e00ff */
[----:B------:R-:W-:Y:S01]  /*12bc0*/  UMOV UR4, UR40 ;  /* 0x0000002800047c82 */ /* 0x000fe20008000000 */
[----:B------:R-:W-:Y:S01]  /*12bd0*/  IMAD.SHL.U32 R8, R2, 0x20, RZ ;  /* 0x0000002002087824 */ /* 0x000fe200078e00ff */
[C---:B------:R-:W-:Y:S01]  /*12be0*/  LOP3.LUT R7, R3.reuse, 0x18, RZ, 0xc0, !PT ;  /* 0x0000001803077812 */ /* 0x040fe200078ec0ff */
[----:B------:R-:W-:Y:S01]  /*12bf0*/  UMOV UR5, UR45 ;  /* 0x0000002d00057c82 */ /* 0x000fe20008000000 */
[----:B------:R-:W-:Y:S01]  /*12c00*/  LOP3.LUT R3, R3, 0x20, RZ, 0xc0, !PT ;  /* 0x0000002003037812 */ /* 0x000fe200078ec0ff */
[----:B------:R-:W-:Y:S01]  /*12c10*/  ULDC.64 UR6, c[0x0][0x2c8] ;  /* 0x0000b20000067ab9 */ /* 0x000fe20000000a00 */
[----:B------:R-:W-:Y:S01]  /*12c20*/  LOP3.LUT R4, R4, 0x3, RZ, 0xc0, !PT ;  /* 0x0000000304047812 */ /* 0x000fe200078ec0ff */
[----:B------:R-:W-:Y:S01]  /*12c30*/  ULDC.64 UR8, c[0x0][0x280] ;  /* 0x0000a00000087ab9 */ /* 0x000fe20000000a00 */
[----:B------:R-:W-:-:S03]  /*12c40*/  LOP3.LUT R6, R3, 0x300, R6, 0xf8, !PT ;  /* 0x0000030003067812 */ /* 0x000fc600078ef806 */
[C---:B------:R-:W-:Y:S02]  /*12c50*/  IMAD R3, R4.reuse, 0x40, R7 ;  /* 0x0000004004037824 */ /* 0x040fe400078e0207 */
[----:B------:R-:W-:-:S05]  /*12c60*/  IMAD.SHL.U32 R4, R4, 0x8, RZ ;  /* 0x0000000804047824 */ /* 0x000fca00078e00ff */
[----:B------:R-:W-:Y:S02]  /*12c70*/  LOP3.LUT R6, R6, R3, R4, 0xf6, !PT ;  /* 0x0000000306067212 */ /* 0x000fe400078ef604 */
[----:B--2---:R-:W-:Y:S01]  /*12c80*/  ISETP.NE.AND P0, PT, R0, 0x1, PT ;  /* 0x000000010000780c */ /* 0x004fe20003f05270 */
[----:B------:R-:W1:Y:S01]  /*12c90*/  LDC.64 R4, c[0x0][0x2e0] ;  /* 0x0000b800ff047b82 */ /* 0x000e620000000a00 */
[----:B------:R-:W-:-:S04]  /*12ca0*/  SHF.R.U32.HI R3, RZ, 0x2, R24 ;  /* 0x00000002ff037819 */ /* 0x000fc80000011618 */
[----:B------:R-:W-:-:S05]  /*12cb0*/  LOP3.LUT R8, R3, 0x60, R8, 0xf8, !PT ;  /* 0x0000006003087812 */ /* 0x000fca00078ef808 */
[----:B------:R-:W-:Y:S02]  /*12cc0*/  VIADD R11, R8, UR48 ;  /* 0x00000030080b7c36 */ /* 0x000fe40008000000 */
[----:B------:R-:W2:Y:S02]  /*12cd0*/  @P0 LDC R10, c[0x0][0x44c] ;  /* 0x00011300ff0a0b82 */ /* 0x000ea40000000800 */
[----:B------:R-:W-:-:S06]  /*12ce0*/  IMAD.MOV.U32 R9, RZ, RZ, R11 ;  /* 0x000000ffff097224 */ /* 0x000fcc00078e000b */
[----:B------:R-:W3:Y:S08]  /*12cf0*/  @P0 LDC R13, c[0x0][0x450] ;  /* 0x00011400ff0d0b82 */ /* 0x000ef00000000800 */
[----:B------:R-:W4:Y:S01]  /*12d00*/  @P0 LDC R12, c[0x0][0x44c] ;  /* 0x00011300ff0c0b82 */ /* 0x000f220000000800 */
[----:B--2---:R-:W-:-:S07]  /*12d10*/  @P0 IMAD.HI.U32 R8, R11, R10, RZ ;  /* 0x0000000a0b080227 */ /* 0x004fce00078e00ff */
[----:B------:R-:W2:Y:S01]  /*12d20*/  @P0 LDC R10, c[0x0][0x450] ;  /* 0x00011400ff0a0b82 */ /* 0x000ea20000000800 */
[----:B---3--:R-:W-:Y:S01]  /*12d30*/  @P0 SHF.R.U32.HI R9, RZ, R13, R8 ;  /* 0x0000000dff090219 */ /* 0x008fe20000011608 */
[----:B-1----:R-:W-:-:S04]  /*12d40*/  IMAD R8, R29, R4, RZ ;  /* 0x000000041d087224 */ /* 0x002fc800078e02ff */
[C---:B------:R-:W-:Y:S01]  /*12d50*/  IMAD R13, R19.reuse, R5, R8 ;  /* 0x00000005130d7224 */ /* 0x040fe200078e0208 */
[----:B------:R-:W-:Y:S01]  /*12d60*/  SHF.R.S32.HI R8, RZ, 0x1f, R9 ;  /* 0x0000001fff087819 */ /* 0x000fe20000011409 */
[----:B------:R-:W-:Y:S01]  /*12d70*/  IMAD.WIDE.U32 R4, R19, R4, UR4 ;  /* 0x0000000413047e25 */ /* 0x000fe2000f8e0004 */
[----:B------:R-:W-:-:S03]  /*12d80*/  ULDC.64 UR4, c[0x0][0x2d0] ;  /* 0x0000b40000047ab9 */ /* 0x000fc60000000a00 */
[----:B------:R-:W-:Y:S02]  /*12d90*/  IMAD R8, R8, UR4, RZ ;  /* 0x0000000408087c24 */ /* 0x000fe4000f8e02ff */
[----:B------:R-:W-:Y:S02]  /*12da0*/  IMAD.IADD R5, R5, 0x1, R13 ;  /* 0x0000000105057824 */ /* 0x000fe400078e020d */
[C---:B------:R-:W-:Y:S02]  /*12db0*/  IMAD R13, R9.reuse, UR5, R8 ;  /* 0x00000005090d7c24 */ /* 0x040fe4000f8e0208 */
[----:B------:R-:W-:Y:S02]  /*12dc0*/  IMAD.MOV R14, RZ, RZ, -R9 ;  /* 0x000000ffff0e7224 */ /* 0x000fe400078e0a09 */
[----:B------:R-:W-:-:S04]  /*12dd0*/  IMAD.WIDE.U32 R8, R9, UR4, R4 ;  /* 0x0000000409087c25 */ /* 0x000fc8000f8e0004 */
[----:B------:R-:W-:Y:S02]  /*12de0*/  IMAD.IADD R9, R9, 0x1, R13 ;  /* 0x0000000109097824 */ /* 0x000fe400078e020d */
[----:B------:R-:W-:Y:S02]  /*12df0*/  IMAD R13, R0, R14, R11 ;  /* 0x0000000e000d7224 */ /* 0x000fe400078e020b */
[----:B------:R-:W-:Y:S02]  /*12e00*/  VIADD R11, R11, 0x80 ;  /* 0x000000800b0b7836 */ /* 0x000fe40000000000 */
[----:B------:R-:W-:Y:S01]  /*12e10*/  IMAD.WIDE.U32 R8, R13, UR6, R8 ;  /* 0x000000060d087c25 */ /* 0x000fe2000f8e0008 */
[----:B------:R-:W-:-:S03]  /*12e20*/  SHF.R.S32.HI R14, RZ, 0x1f, R13 ;  /* 0x0000001fff0e7819 */ /* 0x000fc6000001140d */
[----:B----4-:R-:W-:-:S04]  /*12e30*/  @P0 IMAD.HI.U32 R15, R11, R12, RZ ;  /* 0x0000000c0b0f0227 */ /* 0x010fc800078e00ff */
[----:B------:R-:W-:-:S04]  /*12e40*/  IMAD R14, R14, UR6, RZ ;  /* 0x000000060e0e7c24 */ /* 0x000fc8000f8e02ff */
[----:B------:R-:W-:Y:S02]  /*12e50*/  IMAD R19, R13, UR7, R14 ;  /* 0x000000070d137c24 */ /* 0x000fe4000f8e020e */
[----:B------:R-:W-:Y:S01]  /*12e60*/  IMAD.MOV.U32 R13, RZ, RZ, R11 ;  /* 0x000000ffff0d7224 */ /* 0x000fe200078e000b */
[----:B--2---:R-:W-:Y:S01]  /*12e70*/  @P0 SHF.R.U32.HI R13, RZ, R10, R15 ;  /* 0x0000000aff0d0219 */ /* 0x004fe2000001160f */
[----:B------:R-:W-:Y:S01]  /*12e80*/  IMAD.IADD R19, R9, 0x1, R19 ;  /* 0x0000000109137824 */ /* 0x000fe200078e0213 */
[----:B------:R-:W-:-:S03]  /*12e90*/  LEA R10, P0, R8, UR8, 0x1 ;  /* 0x00000008080a7c11 */ /* 0x000fc6000f8008ff */
[----:B------:R-:W-:Y:S01]  /*12ea0*/  IMAD.MOV R9, RZ, RZ, -R13 ;  /* 0x000000ffff097224 */ /* 0x000fe200078e0a0d */
[----:B------:R-:W-:Y:S01]  /*12eb0*/  LEA.HI.X R19, R8, UR9, R19, 0x1, P0 ;  /* 0x0000000908137c11 */ /* 0x000fe200080f0c13 */
[----:B------:R-:W-:Y:S01]  /*12ec0*/  IMAD.WIDE.U32 R4, R13, UR4, R4 ;  /* 0x000000040d047c25 */ /* 0x000fe2000f8e0004 */
[----:B------:R-:W-:-:S03]  /*12ed0*/  SHF.R.S32.HI R8, RZ, 0x1f, R13 ;  /* 0x0000001fff087819 */ /* 0x000fc6000001140d */
[----:B------:R-:W-:Y:S02]  /*12ee0*/  IMAD R9, R0, R9, R11 ;  /* 0x0000000900097224 */ /* 0x000fe400078e020b */
[----:B------:R-:W-:Y:S01]  /*12ef0*/  IMAD R8, R8, UR4, RZ ;  /* 0x0000000408087c24 */ /* 0x000fe2000f8e02ff */
[----:B------:R-:W-:Y:S02]  /*12f00*/  ULDC UR4, c[0x0][0x2b8] ;  /* 0x0000ae0000047ab9 */ /* 0x000fe40000000800 */
[----:B------:R-:W-:Y:S01]  /*12f10*/  ISETP.GE.AND P2, PT, R7, UR4, PT ;  /* 0x0000000407007c0c */ /* 0x000fe2000bf46270 */
[----:B------:R-:W-:Y:S01]  /*12f20*/  IMAD R13, R13, UR5, R8 ;  /* 0x000000050d0d7c24 */ /* 0x000fe2000f8e0208 */
[----:B------:R-:W-:-:S03]  /*12f30*/  SHF.R.S32.HI R8, RZ, 0x1f, R9 ;  /* 0x0000001fff087819 */ /* 0x000fc60000011409 */
[----:B------:R-:W-:Y:S02]  /*12f40*/  IMAD.IADD R5, R5, 0x1, R13 ;  /* 0x0000000105057824 */ /* 0x000fe400078e020d */
[----:B------:R-:W-:Y:S02]  /*12f50*/  IMAD R8, R8, UR6, RZ ;  /* 0x0000000608087c24 */ /* 0x000fe4000f8e02ff */
[----:B------:R-:W-:-:S04]  /*12f60*/  IMAD.WIDE.U32 R4, R9, UR6, R4 ;  /* 0x0000000609047c25 */ /* 0x000fc8000f8e0004 */
[----:B------:R-:W-:Y:S01]  /*12f70*/  IMAD R11, R9, UR7, R8 ;  /* 0x00000007090b7c24 */ /* 0x000fe2000f8e0208 */
[----:B------:R-:W-:-:S03]  /*12f80*/  LOP3.LUT R8, R7, 0x20, RZ, 0xfc, !PT ;  /* 0x0000002007087812 */ /* 0x000fc600078efcff */
[----:B------:R-:W-:Y:S01]  /*12f90*/  IMAD.IADD R9, R5, 0x1, R11 ;  /* 0x0000000105097824 */ /* 0x000fe200078e020b */
[----:B------:R-:W-:Y:S02]  /*12fa0*/  ISETP.GE.AND P0, PT, R8, UR4, PT ;  /* 0x0000000408007c0c */ /* 0x000fe4000bf06270 */
[----:B------:R-:W-:-:S04]  /*12fb0*/  LOP3.LUT R8, R7, 0x40, RZ, 0xfc, !PT ;  /* 0x0000004007087812 */ /* 0x000fc800078efcff */
[----:B------:R-:W-:Y:S01]  /*12fc0*/  ISETP.GE.AND P1, PT, R8, UR4, PT ;  /* 0x0000000408007c0c */ /* 0x000fe2000bf26270 */
[----:B------:R-:W-:Y:S01]  /*12fd0*/  UMOV UR4, 0xffffffff ;  /* 0xffffffff00047882 */ /* 0x000fe20000000000 */
[----:B------:R-:W-:-:S04]  /*12fe0*/  LEA R8, P3, R4, UR8, 0x1 ;  /* 0x0000000804087c11 */ /* 0x000fc8000f8608ff */
[----:B------:R-:W-:Y:S01]  /*12ff0*/  LEA.HI.X R9, R4, UR9, R9, 0x1, P3 ;  /* 0x0000000904097c11 */ /* 0x000fe200098f0c09 */
[----:B------:R-:W-:Y:S08]  /*13000*/  BRA.DIV UR4, `(.L_x_949) ;  /* 0x0000002e04ec7947 */ /* 0x000ff0000b800000 */
[----:B------:R-:W-:Y:S01]  /*13010*/  SHFL.IDX PT, R5, R19, RZ, 0x1c1f ;  /* 0x001c1fff13057589 */ /* 0x000fe200000e0000 */
[----:B------:R-:W-:Y:S01]  /*13020*/  ULDC UR4, c[0x0][0x288] ;  /* 0x0000a20000047ab9 */ /* 0x000fe20000000800 */
[----:B------:R-:W-:Y:S01]  /*13030*/  VIADD R3, R3, UR48 ;  /* 0x0000003003037c36 */ /* 0x000fe20008000000 */
[----:B------:R-:W-:Y:S01]  /*13040*/  ULDC.64 UR6, c[0x0][0x208] ;  /* 0x0000820000067ab9 */ /* 0x000fe20000000a00 */
[----:B------:R-:W1:Y:S01]  /*13050*/  SHFL.IDX PT, R4, R10, RZ, 0x1c1f ;  /* 0x001c1fff0a047589 */ /* 0x000e6200000e0000 */
[----:B------:R-:W-:Y:S02]  /*13060*/  IMAD R0, R0, UR4, RZ ;  /* 0x0000000400007c24 */ /* 0x000fe4000f8e02ff */
[C---:B------:R-:W-:Y:S01]  /*13070*/  VIADD R11, R3.reuse, 0x20 ;  /* 0x00000020030b7836 */ /* 0x040fe20000000000 */
[----:B------:R-:W-:Y:S01]  /*13080*/  SHFL.IDX PT, R20, R19, 0x1, 0x1c1f ;  /* 0x003c1f0013147f89 */ /* 0x000fe200000e0000 */
[C---:B------:R-:W-:Y:S01]  /*13090*/  VIADD R13, R3.reuse, 0x40 ;  /* 0x00000040030d7836 */ /* 0x040fe20000000000 */
[----:B------:R-:W-:-:S02]  /*130a0*/  ISETP.GE.AND P3, PT, R3, R0, PT ;  /* 0x000000000300720c */ /* 0x000fc40003f66270 */
[----:B------:R-:W2:Y:S02]  /*130b0*/  SHFL.IDX PT, R14, R10, 0x1, 0x1c1f ;  /* 0x003c1f000a0e7f89 */ /* 0x000ea400000e0000 */
[----:B------:R-:W-:Y:S02]  /*130c0*/  ISETP.GE.AND P4, PT, R13, R0, PT ;  /* 0x000000000d00720c */ /* 0x000fe40003f86270 */
[----:B------:R-:W3:Y:S04]  /*130d0*/  SHFL.IDX PT, R28, R19, 0x2, 0x1c1f ;  /* 0x005c1f00131c7f89 */ /* 0x000ee800000e0000 */
[----:B------:R-:W-:Y:S03]  /*130e0*/  SHFL.IDX PT, R19, R19, 0x3, 0x1c1f ;  /* 0x007c1f0013137f89 */ /* 0x000fe600000e0000 */
[----:B------:R-:W-:Y:S01]  /*130f0*/  @!P3 LEA R29, R6, UR38, 0x1 ;  /* 0x00000026061dbc11 */ /* 0x000fe2000f8e08ff */
[----:B-1----:R-:W-:-:S05]  /*13100*/  @!P3 IMAD.WIDE.U32 R4, R7, 0x2, R4 ;  /* 0x000000020704b825 */ /* 0x002fca00078e0004 */
[----:B------:R-:W-:Y:S04]  /*13110*/  @!P3 LDGSTS.E.BYPASS.LTC128B.128 [R29+0xc400], desc[UR6][R4.64], !P2 ;  /* 0x0c400000041dbfae */ /* 0x000fe8000d101d46 */
[----:B------:R-:W-:Y:S04]  /*13120*/  @!P3 LDGSTS.E.BYPASS.LTC128B.128 [R29+0xf400], desc[UR6][R4.64+0x40], !P0 ;  /* 0x0f400040041dbfae */ /* 0x000fe8000c101d46 */
[----:B------:R2:W-:Y:S01]  /*13130*/  @!P3 LDGSTS.E.BYPASS.LTC128B.128 [R29+0x12400], desc[UR6][R4.64+0x80], !P1 ;  /* 0x12400080041dbfae */ /* 0x0005e2000c901d46 */
[----:B------:R-:W-:-:S03]  /*13140*/  ISETP.GE.AND P3, PT, R11, R0, PT ;  /* 0x000000000b00720c */ /* 0x000fc60003f66270 */
[----:B------:R-:W1:Y:S01]  /*13150*/  SHFL.IDX PT, R11, R10, 0x2, 0x1c1f ;  /* 0x005c1f000a0b7f89 */ /* 0x000e6200000e0000 */
[----:B--2---:R-:W-:Y:S02]  /*13160*/  IMAD.MOV.U32 R4, RZ, RZ, R14 ;  /* 0x000000ffff047224 */ /* 0x004fe400078e000e */
[----:B------:R-:W-:-:S07]  /*13170*/  IMAD.MOV.U32 R5, RZ, RZ, R20 ;  /* 0x000000ffff057224 */ /* 0x000fce00078e0014 */
[----:B------:R-:W-:Y:S01]  /*13180*/  @!P3 LEA R29, R6, UR38, 0x1 ;  /* 0x00000026061dbc11 */ /* 0x000fe2000f8e08ff */
[----:B------:R2:W4:Y:S01]  /*13190*/  SHFL.IDX PT, R14, R10, 0x3, 0x1c1f ;  /* 0x007c1f000a0e7f89 */ /* 0x00052200000e0000 */
[----:B------:R-:W-:-:S04]  /*131a0*/  @!P3 IMAD.WIDE.U32 R20, R7, 0x2, R4 ;  /* 0x000000020714b825 */ /* 0x000fc800078e0004 */
[----:B---3--:R-:W-:Y:S01]  /*131b0*/  IMAD.MOV.U32 R5, RZ, RZ, R28 ;  /* 0x000000ffff057224 */ /* 0x008fe200078e001c */
[----:B------:R-:W-:Y:S04]  /*131c0*/  @!P3 LDGSTS.E.BYPASS.LTC128B.128 [R29+0xcc00], desc[UR6][R20.64], !P2 ;  /* 0x0cc00000141dbfae */ /* 0x000fe8000d101d46 */
[----:B------:R-:W-:Y:S01]  /*131d0*/  @!P3 LDGSTS.E.BYPASS.LTC128B.128 [R29+0xfc00], desc[UR6][R20.64+0x40], !P0 ;  /* 0x0fc00040141dbfae */ /* 0x000fe2000c101d46 */
[----:B-1----:R-:W-:Y:S02]  /*131e0*/  IMAD.MOV.U32 R4, RZ, RZ, R11 ;  /* 0x000000ffff047224 */ /* 0x002fe400078e000b */
[----:B------:R-:W-:Y:S01]  /*131f0*/  VIADD R11, R3, 0x60 ;  /* 0x00000060030b7836 */ /* 0x000fe20000000000 */
[----:B------:R1:W-:Y:S01]  /*13200*/  @!P3 LDGSTS.E.BYPASS.LTC128B.128 [R29+0x12c00], desc[UR6][R20.64+0x80], !P1 ;  /* 0x12c00080141dbfae */ /* 0x0003e2000c901d46 */
[----:B------:R-:W-:-:S03]  /*13210*/  @!P4 IMAD.WIDE.U32 R4, R7, 0x2, R4 ;  /* 0x000000020704c825 */ /* 0x000fc600078e0004 */
[----:B------:R-:W-:Y:S01]  /*13220*/  SHFL.IDX PT, R28, R9, RZ, 0x1c1f ;  /* 0x001c1fff091c7589 */ /* 0x000fe200000e0000 */
[----:B------:R-:W-:Y:S01]  /*13230*/  ISETP.GE.AND P3, PT, R11, R0, PT ;  /* 0x000000000b00720c */ /* 0x000fe20003f66270 */
[----:B------:R-:W-:Y:S02]  /*13240*/  VIADD R11, R3, 0x80 ;  /* 0x00000080030b7836 */ /* 0x000fe40000000000 */
[----:B------:R-:W-:Y:S04]  /*13250*/  SHFL.IDX PT, R9, R9, 0x1, 0x1c1f ;  /* 0x003c1f0009097f89 */ /* 0x000fe800000e0000 */
[----:B-1----:R-:W1:Y:S01]  /*13260*/  SHFL.IDX PT, R29, R8, RZ, 0x1c1f ;  /* 0x001c1fff081d7589 */ /* 0x002e6200000e0000 */
[----:B------:R-:W-:-:S05]  /*13270*/  @!P4 LEA R21, R6, UR38, 0x1 ;  /* 0x000000260615cc11 */ /* 0x000fca000f8e08ff */
[----:B------:R-:W-:Y:S01]  /*13280*/  @!P4 LDGSTS.E.BYPASS.LTC128B.128 [R21+0xd400], desc[UR6][R4.64], !P2 ;  /* 0x0d4000000415cfae */ /* 0x000fe2000d101d46 */
[----:B--2---:R-:W-:-:S03]  /*13290*/  @!P3 LEA R10, R6, UR38, 0x1 ;  /* 0x00000026060abc11 */ /* 0x004fc6000f8e08ff */
[----:B------:R-:W-:Y:S04]  /*132a0*/  @!P4 LDGSTS.E.BYPASS.LTC128B.128 [R21+0x10400], desc[UR6][R4.64+0x40], !P0 ;  /* 0x104000400415cfae */ /* 0x000fe8000c101d46 */
[----:B------:R4:W-:Y:S01]  /*132b0*/  @!P4 LDGSTS.E.BYPASS.LTC128B.128 [R21+0x13400], desc[UR6][R4.64+0x80], !P1 ;  /* 0x134000800415cfae */ /* 0x0009e2000c901d46 */
[----:B------:R-:W-:Y:S01]  /*132c0*/  ISETP.GE.AND P4, PT, R11, R0, PT ;  /* 0x000000000b00720c */ /* 0x000fe20003f86270 */
[----:B----4-:R-:W-:Y:S02]  /*132d0*/  IMAD.MOV.U32 R4, RZ, RZ, R14 ;  /* 0x000000ffff047224 */ /* 0x010fe400078e000e */
[----:B------:R-:W-:Y:S01]  /*132e0*/  IMAD.MOV.U32 R5, RZ, RZ, R19 ;  /* 0x000000ffff057224 */ /* 0x000fe200078e0013 */
[----:B------:R2:W3:Y:S01]  /*132f0*/  SHFL.IDX PT, R14, R8, 0x1, 0x1c1f ;  /* 0x003c1f00080e7f89 */ /* 0x0004e200000e0000 */
[----:B------:R-:W-:-:S02]  /*13300*/  IMAD.MOV.U32 R19, RZ, RZ, 0x1 ;  /* 0x00000001ff137424 */ /* 0x000fc400078e00ff */
[----:B------:R-:W-:-:S04]  /*13310*/  @!P3 IMAD.WIDE.U32 R20, R7, 0x2, R4 ;  /* 0x000000020714b825 */ /* 0x000fc800078e0004 */
[----:B-1----:R-:W-:Y:S02]  /*13320*/  IMAD.MOV.U32 R4, RZ, RZ, R29 ;  /* 0x000000ffff047224 */ /* 0x002fe400078e001d */
[----:B------:R-:W-:Y:S01]  /*13330*/  @!P4 LEA R29, R6, UR38, 0x1 ;  /* 0x00000026061dcc11 */ /* 0x000fe2000f8e08ff */
[----:B------:R-:W-:Y:S01]  /*13340*/  IMAD.MOV.U32 R5, RZ, RZ, R28 ;  /* 0x000000ffff057224 */ /* 0x000fe200078e001c */
[----:B------:R2:W-:Y:S01]  /*13350*/  @!P3 LDGSTS.E.BYPASS.LTC128B.128 [R10+0xdc00], desc[UR6][R20.64], !P2 ;  /* 0x0dc00000140abfae */ /* 0x0005e2000d101d46 */
[----:B------:R-:W-:-:S03]  /*13360*/  @!P4 IMAD.WIDE.U32 R4, R7, 0x2, R4 ;  /* 0x000000020704c825 */ /* 0x000fc600078e0004 */
[----:B------:R2:W-:Y:S04]  /*13370*/  @!P3 LDGSTS.E.BYPASS.LTC128B.128 [R10+0x10c00], desc[UR6][R20.64+0x40], !P0 ;  /* 0x10c00040140abfae */ /* 0x0005e8000c101d46 */
[----:B------:R2:W-:Y:S04]  /*13380*/  @!P3 LDGSTS.E.BYPASS.LTC128B.128 [R10+0x13c00], desc[UR6][R20.64+0x80], !P1 ;  /* 0x13c00080140abfae */ /* 0x0005e8000c901d46 */
[----:B------:R2:W-:Y:S04]  /*13390*/  @!P4 LDGSTS.E.BYPASS.LTC128B.128 [R29+0xe400], desc[UR6][R4.64], !P2 ;  /* 0x0e400000041dcfae */ /* 0x0005e8000d101d46 */
[----:B------:R2:W-:Y:S04]  /*133a0*/  @!P4 LDGSTS.E.BYPASS.LTC128B.128 [R29+0x11400], desc[UR6][R4.64+0x40], !P0 ;  /* 0x11400040041dcfae */ /* 0x0005e8000c101d46 */
[----:B---3--:R2:W-:Y:S02]  /*133b0*/  @!P4 LDGSTS.E.BYPASS.LTC128B.128 [R29+0x14400], desc[UR6][R4.64+0x80], !P1 ;  /* 0x14400080041dcfae */ /* 0x0085e4000c901d46 */
.L_x_1043:
[----:B------:R-:W-:Y:S01]  /*133c0*/  VIADD R3, R3, 0xa0 ;  /* 0x000000a003037836 */ /* 0x000fe20000000000 */
[----:B------:R-:W-:Y:S01]  /*133d0*/  BSSY B0, `(.L_x_950) ;  /* 0x0000010000007945 */ /* 0x000fe20003800000 */
[----:B--2---:R-:W-:Y:S02]  /*133e0*/  IMAD.MOV.U32 R4, RZ, RZ, R14 ;  /* 0x000000ffff047224 */ /* 0x004fe400078e000e */
[----:B------:R-:W-:Y:S01]  /*133f0*/  IMAD.MOV.U32 R5, RZ, RZ, R9 ;  /* 0x000000ffff057224 */ /* 0x000fe200078e0009 */
[----:B------:R-:W-:Y:S01]  /*13400*/  ISETP.GE.AND P3, PT, R3, R0, PT ;  /* 0x000000000300720c */ /* 0x000fe20003f66270 */
[----:B------:R-:W-:-:S05]  /*13410*/  IMAD.MOV.U32 R0, RZ, RZ, 0x1 ;  /* 0x00000001ff007424 */ /* 0x000fca00078e00ff */
[----:B------:R-:W-:-:S07]  /*13420*/  SHF.L.U32 R0, R0, 0x1f, RZ ;  /* 0x0000001f00007819 */ /* 0x000fce00000006ff */
[----:B------:R-:W-:Y:S05]  /*13430*/  @P3 BRA `(.L_x_951) ;  /* 0x0000000000243947 */ /* 0x000fea0003800000 */
[----:B------:R-:W-:Y:S01]  /*13440*/  IMAD.WIDE.U32 R4, R7, 0x2, R4 ;  /* 0x0000000207047825 */ /* 0x000fe200078e0004 */
[----:B------:R-:W-:Y:S01]  /*13450*/  LEA R3, R6, UR38, 0x1 ;  /* 0x0000002606037c11 */ /* 0x000fe2000f8e08ff */
[----:B------:R-:W-:-:S04]  /*13460*/  ULDC.64 UR4, c[0x0][0x208] ;  /* 0x0000820000047ab9 */ /* 0x000fc80000000a00 */
[----:B------:R-:W-:Y:S01]  /*13470*/  @!PT LDS RZ, [RZ] ;  /* 0x00000000fffff984 */ /* 0x000fe20000000800 */
[----:B------:R-:W-:Y:S01]  /*13480*/  @!PT LDS RZ, [RZ] ;  /* 0x00000000fffff984 */ /* 0x000fe20000000800 */
[----:B------:R-:W-:Y:S01]  /*13490*/  @!PT LDS RZ, [RZ] ;  /* 0x00000000fffff984 */ /* 0x000fe20000000800 */
[----:B------:R1:W-:Y:S04]  /*134a0*/  LDGSTS.E.BYPASS.LTC128B.128 [R3+0xec00], desc[UR4][R4.64], !P2 ;  /* 0x0ec0000004037fae */ /* 0x0003e8000d101d44 */
[----:B------:R1:W-:Y:S04]  /*134b0*/  LDGSTS.E.BYPASS.LTC128B.128 [R3+0x11c00], desc[UR4][R4.64+0x40], !P0 ;  /* 0x11c0004004037fae */ /* 0x0003e8000c101d44 */
[----:B------:R1:W-:Y:S02]  /*134c0*/  LDGSTS.E.BYPASS.LTC128B.128 [R3+0x14c00], desc[UR4][R4.64+0x80], !P1 ;  /* 0x14c0008004037fae */ /* 0x0003e4000c901d44 */
.L_x_951:
[----:B------:R-:W-:Y:S05]  /*134d0*/  BSYNC B0 ;  /* 0x0000000000007941 */ /* 0x000fea0003800000 */
.L_x_950:
[----:B------:R-:W-:Y:S01]  /*134e0*/  NOP ;  /* 0x0000000000007918 */ /* 0x000fe20000000000 */
[----:B------:R-:W-:Y:S01]  /*134f0*/  SYNCS.ARRIVE.TRANS64.RED.A0T1 RZ, [UR38+0x2d800], RZ ;  /* 0x02d800ffffff79a7 */ /* 0x000fe20008200426 */
[----:B------:R-:W-:Y:S01]  /*13500*/  ARRIVES.LDGSTSBAR.64.TRANSCNT [UR38+0x2d800] ;  /* 0x02d80000ff0079b0 */ /* 0x000fe20008000aa6 */
[----:B------:R-:W-:Y:S01]  /*13510*/  NOP ;  /* 0x0000000000007918 */ /* 0x000fe20000000000 */
[----:B------:R-:W-:Y:S01]  /*13520*/  SYNCS.ARRIVE.TRANS64.A1T0 RZ, [UR38+0x2d800], RZ ;  /* 0x02d800ffffff79a7 */ /* 0x000fe20008100026 */
[----:B-1----:R-:W-:-:S05]  /*13530*/  VIADD R3, R18, 0xfffffffe ;  /* 0xfffffffe12037836 */ /* 0x002fca0000000000 */
[----:B------:R-:W-:Y:S01]  /*13540*/  ISETP.GE.AND P1, PT, R3, UR39, PT ;  /* 0x0000002703007c0c */ /* 0x000fe2000bf26270 */
[----:B------:R-:W1:Y:S02]  /*13550*/  SYNCS.PHASECHK.TRANS64.TRYWAIT P0, [UR38+0x2d820], R0 ;  /* 0x02d82000ff0075a7 */ /* 0x000e640008000166 */
[----:B-1----:R-:W-:Y:S10]  /*13560*/  @!P0 BRA `(.L_x_952) ;  /* 0x0000003000ac8947 */ /* 0x002ff40003800000 */
.L_x_1044:
[----:B-1----:R-:W-:Y:S01]  /*13570*/  IMAD.MOV.U32 R0, RZ, RZ, RZ ;  /* 0x000000ffff007224 */ /* 0x002fe200078e00ff */
[----:B------:R-:W-:Y:S06]  /*13580*/  @!P1 BRA `(.L_x_953) ;  /* 0x0000001c007c9947 */ /* 0x000fec0003800000 */
[----:B------:R-:W-:Y:S01]  /*13590*/  UIADD3 UR4, UR47, 0x1, URZ ;  /* 0x000000012f047890 */ /* 0x000fe2000fffe03f */
[----:B------:R-:W-:Y:S01]  /*135a0*/  LOP3.LUT R8, R2, 0x1f, RZ, 0xc0, !PT ;  /* 0x0000001f02087812 */ /* 0x000fe200078ec0ff */
[----:B------:R-:W-:Y:S01]  /*135b0*/  ULOP3.LUT UR5, URZ, UR44, URZ, 0x33, !UPT ;  /* 0x0000002c3f057292 */ /* 0x000fe2000f8e333f */
[----:B------:R-:W-:Y:S01]  /*135c0*/  IMAD.MOV.U32 R19, RZ, RZ, 0x1 ;  /* 0x00000001ff137424 */ /* 0x000fe200078e00ff */
[----:B------:R-:W-:-:S04]  /*135d0*/  UIMAD UR4, UR4, UR43, URZ ;  /* 0x0000002b040472a4 */ /* 0x000fc8000f8e023f */
[----:B------:R-:W-:Y:S01]  /*135e0*/  IMAD.U32 R5, RZ, RZ, UR5 ;  /* 0x00000005ff057e24 */ /* 0x000fe2000f8e00ff */
[----:B------:R-:W-:Y:S01]  /*135f0*/  ULOP3.LUT UR5, URZ, UR39, URZ, 0x33, !UPT ;  /* 0x000000273f057292 */ /* 0x000fe2000f8e333f */
[----:B------:R-:W-:Y:S01]  /*13600*/  LOP3.LUT R4, RZ, UR4, RZ, 0x33, !PT ;  /* 0x00000004ff047c12 */ /* 0x000fe2000f8e33ff */
[----:B------:R-:W-:-:S03]  /*13610*/  ULOP3.LUT UR4, URZ, UR46, URZ, 0x33, !UPT ;  /* 0x0000002e3f047292 */ /* 0x000fc6000f8e333f */
[----:B------:R-:W-:Y:S01]  /*13620*/  VIADDMNMX R4, R4, -UR42, R5, !PT ;  /* 0x8000002a04047c46 */ /* 0x000fe2000f800105 */
[----:B------:R-:W-:-:S03]  /*13630*/  IMAD.MOV.U32 R5, RZ, RZ, 0x2 ;  /* 0x00000002ff057424 */ /* 0x000fc600078e00ff */
[----:B------:R-:W-:-:S04]  /*13640*/  VIMNMX R4, R4, UR4, !PT ;  /* 0x0000000404047c48 */ /* 0x000fc8000ffe0100 */
[----:B------:R-:W-:Y:S02]  /*13650*/  VIADDMNMX R5, R4, R5, UR5, !PT ;  /* 0x0000000504057e46 */ /* 0x000fe4000f800105 */
[----:B------:R-:W-:-:S03]  /*13660*/  LOP3.LUT R6, RZ, R4, RZ, 0x33, !PT ;  /* 0x00000004ff067212 */ /* 0x000fc600078e33ff */
[C---:B------:R-:W-:Y:S02]  /*13670*/  VIADD R7, R5.reuse, 0xfffffffe ;  /* 0xfffffffe05077836 */ /* 0x040fe40000000000 */
[----:B------:R-:W-:Y:S02]  /*13680*/  IMAD.IADD R10, R5, 0x1, R6 ;  /* 0x00000001050a7824 */ /* 0x000fe400078e0206 */
[----:B------:R-:W-:Y:S01]  /*13690*/  IMAD.MOV.U32 R6, RZ, RZ, R25 ;  /* 0x000000ffff067224 */ /* 0x000fe200078e0019 */
[----:B------:R-:W-:Y:S02]  /*136a0*/  ISETP.NE.AND P0, PT, R7, R4, PT ;  /* 0x000000040700720c */ /* 0x000fe40003f05270 */
[----:B------:R-:W-:-:S11]  /*136b0*/  LOP3.LUT R9, R10, 0x1, RZ, 0xc0, !PT ;  /* 0x000000010a097812 */ /* 0x000fd600078ec0ff */
[----:B------:R-:W-:Y:S05]  /*136c0*/  @!P0 BRA `(.L_x_954) ;  /* 0x0000001000d48947 */ /* 0x000fea0003800000 */
[----:B------:R-:W-:Y:S01]  /*136d0*/  BSSY B0, `(.L_x_954) ;  /* 0x0000134000007945 */ /* 0x000fe20003800000 */
[----:B------:R-:W-:Y:S02]  /*136e0*/  IMAD.IADD R10, R10, 0x1, -R9 ;  /* 0x000000010a0a7824 */ /* 0x000fe400078e0a09 */
[----:B------:R-:W-:Y:S02]  /*136f0*/  IMAD.MOV.U32 R11, RZ, RZ, 0x1 ;  /* 0x00000001ff0b7424 */ /* 0x000fe400078e00ff */
[----:B------:R-:W-:-:S07]  /*13700*/  IMAD.MOV.U32 R6, RZ, RZ, R25 ;  /* 0x000000ffff067224 */ /* 0x000fce00078e0019 */
.L_x_989:
[----:B------:R-:W-:Y:S01]  /*13710*/  LOP3.LUT P0, RZ, R23, 0x2, RZ, 0xc0, !PT ;  /* 0x0000000217ff7812 */ /* 0x000fe2000780c0ff */
[----:B------:R-:W-:Y:S01]  /*13720*/  VIADD R10, R10, 0xfffffffe ;  /* 0xfffffffe0a0a7836 */ /* 0x000fe20000000000 */
[----:B------:R-:W-:Y:S04]  /*13730*/  BSSY B1, `(.L_x_955) ;  /* 0x0000094000017945 */ /* 0x000fe80003800000 */
[----:B------:R-:W-:-:S07]  /*13740*/  ISETP.NE.AND P1, PT, R10, RZ, PT ;  /* 0x000000ff0a00720c */ /* 0x000fce0003f25270 */
[----:B------:R-:W-:Y:S06]  /*13750*/  @!P0 BRA `(.L_x_956) ;  /* 0x0000000800448947 */ /* 0x000fec0003800000 */
[----:B------:R-:W-:Y:S01]  /*13760*/  LOP3.LUT P0, RZ, R23, 0x1, RZ, 0xc0, !PT ;  /* 0x0000000117ff7812 */ /* 0x000fe2000780c0ff */
[----:B------:R-:W-:Y:S01]  /*13770*/  IMAD.MOV.U32 R14, RZ, RZ, R3 ;  /* 0x000000ffff0e7224 */ /* 0x000fe200078e0003 */
[----:B------:R-:W-:-:S11]  /*13780*/  SHF.L.U32 R12, R11, 0x1f, RZ ;  /* 0x0000001f0b0c7819 */ /* 0x000fd600000006ff */
[----:B------:R-:W-:Y:S05]  /*13790*/  @!P0 BRA `(.L_x_957) ;  /* 0x0000000000508947 */ /* 0x000fea0003800000 */
[----:B------:R-:W1:Y:S01]  /*137a0*/  LDC R14, c[0x0][0x43c] ;  /* 0x00010f00ff0e7b82 */ /* 0x000e620000000800 */
[----:B------:R-:W-:Y:S01]  /*137b0*/  IMAD.MOV.U32 R13, RZ, RZ, R3 ;  /* 0x000000ffff0d7224 */ /* 0x000fe200078e0003 */
[----:B------:R-:W-:Y:S01]  /*137c0*/  ULDC.64 UR4, c[0x0][0x428] ;  /* 0x00010a0000047ab9 */ /* 0x000fe20000000a00 */
[----:B------:R-:W-:Y:S01]  /*137d0*/  ULDC.64 UR6, c[0x0][0x208] ;  /* 0x0000820000067ab9 */ /* 0x000fe20000000a00 */
[----:B-1----:R-:W-:-:S13]  /*137e0*/  ISETP.NE.AND P0, PT, R14, 0x1, PT ;  /* 0x000000010e00780c */ /* 0x002fda0003f05270 */
[----:B------:R-:W1:Y:S02]  /*137f0*/  @P0 LDC.64 R4, c[0x0][0x440] ;  /* 0x00011000ff040b82 */ /* 0x000e640000000a00 */
[----:B-1----:R-:W-:-:S05]  /*13800*/  @P0 IMAD.HI.U32 R4, R3, R4, RZ ;  /* 0x0000000403040227 */ /* 0x002fca00078e00ff */
[----:B------:R-:W-:Y:S01]  /*13810*/  @P0 SHF.R.U32.HI R13, RZ, R5, R4 ;  /* 0x00000005ff0d0219 */ /* 0x000fe20000011604 */
[----:B------:R-:W-:-:S03]  /*13820*/  IMAD R4, R22, UR4, RZ ;  /* 0x0000000416047c24 */ /* 0x000fc6000f8e02ff */
[--C-:B------:R-:W-:Y:S01]  /*13830*/  SHF.R.S32.HI R5, RZ, 0x1f, R13.reuse ;  /* 0x0000001fff057819 */ /* 0x100fe2000001140d */
[----:B------:R-:W-:Y:S02]  /*13840*/  IMAD R15, R17, UR5, R4 ;  /* 0x00000005110f7c24 */ /* 0x000fe4000f8e0204 */
        /* <DEDUP_REMOVED lines=9> */
.L_x_957:
[----:B------:R-:W2:Y:S01]  /*138e0*/  SYNCS.PHASECHK.TRANS64.TRYWAIT P0, [UR38+0x2d848], R12 ;  /* 0x02d8480cff0075a7 */ /* 0x000ea20008000166 */
[----:B------:R-:W-:Y:S01]  /*138f0*/  BSSY B2, `(.L_x_958) ;  /* 0x0000003000027945 */ /* 0x000fe20003800000 */
[----:B------:R-:W-:-:S03]  /*13900*/  ISETP.NE.AND P2, PT, R24, RZ, PT ;  /* 0x000000ff1800720c */ /* 0x000fc60003f45270 */
[----:B--2---:R-:W-:Y:S10]  /*13910*/  @!P0 BRA `(.L_x_959) ;  /* 0x0000002c00d88947 */ /* 0x004ff40003800000 */
.L_x_1045:
[----:B------:R-:W-:Y:S05]  /*13920*/  BSYNC B2 ;  /* 0x0000000000027941 */ /* 0x000fea0003800000 */
.L_x_958:
[----:B------:R-:W-:Y:S04]  /*13930*/  BSSY B2, `(.L_x_960) ;  /* 0x0000007000027945 */ /* 0x000fe80003800000 */
[----:B------:R-:W-:Y:S05]  /*13940*/  @P2 BRA `(.L_x_961) ;  /* 0x0000000000142947 */ /* 0x000fea0003800000 */
[----:B------:R-:W-:Y:S01]  /*13950*/  ISETP.NE.AND P0, PT, R8, RZ, PT ;  /* 0x000000ff0800720c */ /* 0x000fe20003f05270 */
[----:B-1----:R-:W-:-:S04]  /*13960*/  IMAD.MOV.U32 R4, RZ, RZ, 0x6000 ;  /* 0x00006000ff047424 */ /* 0x002fc800078e00ff */
[----:B------:R2:W-:Y:S08]  /*13970*/  SYNCS.ARRIVE.TRANS64 RZ, [UR38+0x2d838], R4 ;  /* 0x02d83804ffff79a7 */ /* 0x0005f00008000026 */
[----:B--2---:R-:W-:Y:S05]  /*13980*/  @!P0 BRA `(.L_x_961) ;  /* 0x0000000000048947 */ /* 0x004fea0003800000 */
[----:B------:R-:W-:Y:S01]  /*13990*/  BPT.TRAP 0x1 ;  /* 0x000000040000795c */ /* 0x000fe20000300000 */
.L_x_961:
[----:B------:R-:W-:Y:S05]  /*139a0*/  BSYNC B2 ;  /* 0x0000000000027941 */ /* 0x000fea0003800000 */
.L_x_960:
[----:B------:R-:W-:Y:S01]  /*139b0*/  IMAD.MOV.U32 R7, RZ, RZ, RZ ;  /* 0x000000ffff077224 */ /* 0x000fe200078e00ff */
[----:B------:R-:W-:Y:S01]  /*139c0*/  ULDC.64 UR4, c[0x0][0x198] ;  /* 0x0000660000047ab9 */ /* 0x000fe20000000a00 */
[----:B------:R-:W-:Y:S01]  /*139d0*/  PLOP3.LUT P0, PT, PT, PT, PT, 0x80, 0x0 ;  /* 0x000000000000781c */ /* 0x000fe20003f0f070 */
[----:B------:R-:W-:Y:S01]  /*139e0*/  UIADD3 UR4, UP0, UR4, 0x370, URZ ;  /* 0x0000037004047890 */ /* 0x000fe2000ff1e03f */
[----:B-1----:R-:W-:Y:S01]  /*139f0*/  IMAD.SHL.U32 R4, R14, 0x80, RZ ;  /* 0x000000800e047824 */ /* 0x002fe200078e00ff */
[----:B------:R-:W-:Y:S01]  /*13a00*/  R2UR UR34, R7 ;  /* 0x00000000072272ca */ /* 0x000fe200000e0000 */
[----:B------:R-:W-:Y:S02]  /*13a10*/  UIADD3 UR32, UR38, 0x1b400, URZ ;  /* 0x0001b40026207890 */ /* 0x000fe4000fffe03f */
[----:B------:R-:W-:Y:S02]  /*13a20*/  UIADD3 UR33, UR38, 0x2d838, URZ ;  /* 0x0002d83826217890 */ /* 0x000fe4000fffe03f */
[----:B------:R-:W-:Y:S01]  /*13a30*/  UIADD3.X UR5, URZ, UR5, URZ, UP0, !UPT ;  /* 0x000000053f057290 */ /* 0x000fe200087fe43f */
[----:B------:R-:W-:Y:S01]  /*13a40*/  UMOV UR6, 0x0 ;  /* 0x0000000000067882 */ /* 0x000fe20000000000 */
[----:B------:R-:W-:-:S10]  /*13a50*/  UMOV UR7, 0x14f00000 ;  /* 0x14f0000000077882 */ /* 0x000fd40000000000 */
.L_x_962:
[----:B------:R-:W-:-:S13]  /*13a60*/  @P0 ELECT P3, URZ, PT ;  /* 0x00000000003f082f */ /* 0x000fda0003860000 */
[----:B-----5:R-:W-:Y:S02]  /*13a70*/  @P3 R2UR UR37, R6 ;  /* 0x00000000062532ca */ /* 0x020fe400000e0000 */
[----:B------:R-:W-:Y:S02]  /*13a80*/  @P3 R2UR UR35, R4 ;  /* 0x00000000042332ca */ /* 0x000fe400000e0000 */
[----:B------:R-:W-:Y:S02]  /*13a90*/  @P3 PLOP3.LUT P0, PT, P3, PT, PT, 0x8, 0x0 ;  /* 0x000000000000381c */ /* 0x000fe40001f0e170 */
[----:B------:R-:W-:-:S09]  /*13aa0*/  PLOP3.LUT P3, PT, PT, PT, PT, 0x8, 0x0 ;  /* 0x000000000000781c */ /* 0x000fd20003f6e170 */
[----:B------:R1:W-:Y:S02]  /*13ab0*/  UTMALDG.4D [UR32], [UR4], desc[UR6] ;  /* 0x00000620040075b4 */ /* 0x0003e40008019000 */
[----:B-1----:R-:W-:Y:S05]  /*13ac0*/  @P0 BRA.U.ANY `(.L_x_962) ;  /* 0xfffffffd00e40947 */ /* 0x002fea000393ffff */
[----:B------:R-:W-:Y:S01]  /*13ad0*/  IMAD.MOV.U32 R13, RZ, RZ, 0x20 ;  /* 0x00000020ff0d7424 */ /* 0x000fe200078e00ff */
[----:B------:R-:W-:Y:S01]  /*13ae0*/  PLOP3.LUT P0, PT, PT, PT, PT, 0x80, 0x0 ;  /* 0x000000000000781c */ /* 0x000fe20003f0f070 */
[----:B------:R-:W-:Y:S01]  /*13af0*/  UIADD3 UR8, UR38, 0x1d400, URZ ;  /* 0x0001d40026087890 */ /* 0x000fe2000fffe03f */
[----:B------:R-:W-:Y:S02]  /*13b00*/  UMOV UR6, 0x0 ;  /* 0x0000000000067882 */ /* 0x000fe40000000000 */
[----:B------:R-:W-:Y:S01]  /*13b10*/  R2UR UR10, R13 ;  /* 0x000000000d0a72ca */ /* 0x000fe200000e0000 */
[----:B------:R-:W-:-:S14]  /*13b20*/  UMOV UR7, 0x14f00000 ;  /* 0x14f0000000077882 */ /* 0x000fdc0000000000 */
.L_x_963:
        /* <DEDUP_REMOVED lines=15> */
.L_x_964:
        /* <DEDUP_REMOVED lines=9> */
[----:B------:R-:W1:Y:S01]  /*13cb0*/  SYNCS.PHASECHK.TRANS64.TRYWAIT P0, [UR38+0x2d860], R12 ;  /* 0x02d8600cff0075a7 */ /* 0x000e620008000166 */
[----:B------:R-:W-:Y:S04]  /*13cc0*/  BSSY B2, `(.L_x_965) ;  /* 0x0000002000027945 */ /* 0x000fe80003800000 */
[----:B-1----:R-:W-:Y:S05]  /*13cd0*/  @!P0 BRA `(.L_x_966) ;  /* 0x0000002c00008947 */ /* 0x002fea0003800000 */
.L_x_1046:
[----:B------:R-:W-:Y:S05]  /*13ce0*/  BSYNC B2 ;  /* 0x0000000000027941 */ /* 0x000fea0003800000 */
.L_x_965:
[----:B------:R-:W-:Y:S01]  /*13cf0*/  BSSY B2, `(.L_x_967) ;  /* 0x0000009000027945 */ /* 0x000fe20003800000 */
[----:B------:R-:W-:Y:S02]  /*13d00*/  IMAD.MOV.U32 R4, RZ, RZ, 0x0 ;  /* 0x00000000ff047424 */ /* 0x000fe400078e00ff */
[----:B-1----:R-:W-:Y:S01]  /*13d10*/  IMAD.MOV.U32 R5, RZ, RZ, 0x14f00000 ;  /* 0x14f00000ff057424 */ /* 0x002fe200078e00ff */
[----:B------:R-:W-:Y:S06]  /*13d20*/  @P2 BRA `(.L_x_968) ;  /* 0x0000000000142947 */ /* 0x000fec0003800000 */
[----:B------:R-:W-:Y:S01]  /*13d30*/  ISETP.NE.AND P0, PT, R8, RZ, PT ;  /* 0x000000ff0800720c */ /* 0x000fe20003f05270 */
[----:B------:R-:W-:-:S04]  /*13d40*/  IMAD.MOV.U32 R12, RZ, RZ, 0x6000 ;  /* 0x00006000ff0c7424 */ /* 0x000fc800078e00ff */
[----:B------:R1:W-:Y:S08]  /*13d50*/  SYNCS.ARRIVE.TRANS64 RZ, [UR38+0x2d850], R12 ;  /* 0x02d8500cffff79a7 */ /* 0x0003f00008000026 */
[----:B-1----:R-:W-:Y:S05]  /*13d60*/  @!P0 BRA `(.L_x_968) ;  /* 0x0000000000048947 */ /* 0x002fea0003800000 */
[----:B------:R-:W-:Y:S01]  /*13d70*/  BPT.TRAP 0x1 ;  /* 0x000000040000795c */ /* 0x000fe20000300000 */
.L_x_968:
[----:B------:R-:W-:Y:S05]  /*13d80*/  BSYNC B2 ;  /* 0x0000000000027941 */ /* 0x000fea0003800000 */
.L_x_967:
[----:B------:R-:W-:Y:S01]  /*13d90*/  R2UR UR6, R4 ;  /* 0x00000000040672ca */ /* 0x000fe200000e0000 */
[----:B------:R-:W-:Y:S01]  /*13da0*/  ULDC.64 UR4, c[0x0][0x198] ;  /* 0x0000660000047ab9 */ /* 0x000fe20000000a00 */
[----:B------:R-:W-:Y:S01]  /*13db0*/  R2UR UR7, R5 ;  /* 0x00000000050772ca */ /* 0x000fe200000e0000 */
[----:B------:R-:W-:Y:S01]  /*13dc0*/  UIADD3 UR4, UP0, UR4, 0x470, URZ ;  /* 0x0000047004047890 */ /* 0x000fe2000ff1e03f */
[----:B------:R-:W-:Y:S01]  /*13dd0*/  R2UR UR10, R7 ;  /* 0x00000000070a72ca */ /* 0x000fe200000e0000 */
[----:B------:R-:W-:Y:S01]  /*13de0*/  IMAD.SHL.U32 R7, R27, 0x80, RZ ;  /* 0x000000801b077824 */ /* 0x000fe200078e00ff */
[----:B------:R-:W-:Y:S01]  /*13df0*/  PLOP3.LUT P0, PT, PT, PT, PT, 0x80, 0x0 ;  /* 0x000000000000781c */ /* 0x000fe20003f0f070 */
[----:B------:R-:W-:Y:S02]  /*13e00*/  UIADD3 UR8, UR38, 0x400, URZ ;  /* 0x0000040026087890 */ /* 0x000fe4000fffe03f */
[----:B------:R-:W-:Y:S02]  /*13e10*/  UIADD3 UR9, UR38, 0x2d850, URZ ;  /* 0x0002d85026097890 */ /* 0x000fe4000fffe03f */
[----:B------:R-:W-:-:S12]  /*13e20*/  UIADD3.X UR5, URZ, UR5, URZ, UP0, !UPT ;  /* 0x000000053f057290 */ /* 0x000fd800087fe43f */
.L_x_969:
        /* <DEDUP_REMOVED lines=8> */
[----:B------:R-:W-:Y:S01]  /*13eb0*/  R2UR UR10, R13 ;  /* 0x000000000d0a72ca */ /* 0x000fe200000e0000 */
[----:B------:R-:W-:Y:S01]  /*13ec0*/  UIADD3 UR8, UR38, 0x2400, URZ ;  /* 0x0000240026087890 */ /* 0x000fe2000fffe03f */
[----:B------:R-:W-:Y:S02]  /*13ed0*/  R2UR UR6, R4 ;  /* 0x00000000040672ca */ /* 0x000fe400000e0000 */
[----:B------:R-:W-:Y:S02]  /*13ee0*/  R2UR UR7, R5 ;  /* 0x00000000050772ca */ /* 0x000fe400000e0000 */
[----:B------:R-:W-:-:S13]  /*13ef0*/  PLOP3.LUT P0, PT, PT, PT, PT, 0x80, 0x0 ;  /* 0x000000000000781c */ /* 0x000fda0003f0f070 */
.L_x_970:
        /* <DEDUP_REMOVED lines=13> */
.L_x_971:
        /* <DEDUP_REMOVED lines=8> */
[----:B------:R-:W-:Y:S02]  /*14050*/  IMAD.MOV.U32 R27, RZ, RZ, R14 ;  /* 0x000000ffff1b7224 */ /* 0x000fe400078e000e */
[----:B------:R-:W-:-:S07]  /*14060*/  IMAD.MOV.U32 R25, RZ, RZ, R6 ;  /* 0x000000ffff197224 */ /* 0x000fce00078e0006 */
.L_x_956:
[----:B------:R-:W-:Y:S05]  /*14070*/  BSYNC B1 ;  /* 0x0000000000017941 */ /* 0x000fea0003800000 */
.L_x_955:
[----:B------:R-:W-:Y:S01]  /*14080*/  LOP3.LUT P0, RZ, R23, 0x2, RZ, 0xc0, !PT ;  /* 0x0000000217ff7812 */ /* 0x000fe2000780c0ff */
[----:B------:R-:W-:Y:S01]  /*14090*/  BSSY B1, `(.L_x_972) ;  /* 0x0000094000017945 */ /* 0x000fe20003800000 */
[----:B------:R-:W-:-:S11]  /*140a0*/  LOP3.LUT R19, R11, 0x1, RZ, 0x3c, !PT ;  /* 0x000000010b137812 */ /* 0x000fd600078e3cff */
[----:B------:R-:W-:Y:S05]  /*140b0*/  @!P0 BRA `(.L_x_973) ;  /* 0x0000000800448947 */ /* 0x000fea0003800000 */
[----:B------:R-:W-:Y:S01]  /*140c0*/  LOP3.LUT P0, RZ, R23, 0x1, RZ, 0xc0, !PT ;  /* 0x0000000117ff7812 */ /* 0x000fe2000780c0ff */
[----:B------:R-:W-:Y:S01]  /*140d0*/  VIADD R13, R3, 0xffffffff ;  /* 0xffffffff030d7836 */ /* 0x000fe20000000000 */
        /* <DEDUP_REMOVED lines=22> */
.L_x_974:
[----:B------:R-:W2:Y:S01]  /*14240*/  SYNCS.PHASECHK.TRANS64.TRYWAIT P0, [UR38+0x2d840], R12 ;  /* 0x02d8400cff0075a7 */ /* 0x000ea20008000166 */
[----:B------:R-:W-:Y:S01]  /*14250*/  BSSY B2, `(.L_x_975) ;  /* 0x0000003000027945 */ /* 0x000fe20003800000 */
[----:B------:R-:W-:-:S03]  /*14260*/  ISETP.NE.AND P2, PT, R24, RZ, PT ;  /* 0x000000ff1800720c */ /* 0x000fc60003f45270 */
[----:B--2---:R-:W-:Y:S10]  /*14270*/  @!P0 BRA `(.L_x_976) ;  /* 0x0000002400b08947 */ /* 0x004ff40003800000 */
.L_x_1047:
[----:B------:R-:W-:Y:S05]  /*14280*/  BSYNC B2 ;  /* 0x0000000000027941 */ /* 0x000fea0003800000 */
.L_x_975:
[----:B------:R-:W-:Y:S04]  /*14290*/  BSSY B2, `(.L_x_977) ;  /* 0x0000007000027945 */ /* 0x000fe80003800000 */
[----:B------:R-:W-:Y:S05]  /*142a0*/  @P2 BRA `(.L_x_978) ;  /* 0x0000000000142947 */ /* 0x000fea0003800000 */
[----:B------:R-:W-:Y:S01]  /*142b0*/  ISETP.NE.AND P0, PT, R8, RZ, PT ;  /* 0x000000ff0800720c */ /* 0x000fe20003f05270 */
[----:B-1----:R-:W-:-:S04]  /*142c0*/  IMAD.MOV.U32 R4, RZ, RZ, 0x6000 ;  /* 0x00006000ff047424 */ /* 0x002fc800078e00ff */
[----:B------:R2:W-:Y:S08]  /*142d0*/  SYNCS.ARRIVE.TRANS64 RZ, [UR38+0x2d830], R4 ;  /* 0x02d83004ffff79a7 */ /* 0x0005f00008000026 */
[----:B--2---:R-:W-:Y:S05]  /*142e0*/  @!P0 BRA `(.L_x_978) ;  /* 0x0000000000048947 */ /* 0x004fea0003800000 */
[----:B------:R-:W-:Y:S01]  /*142f0*/  BPT.TRAP 0x1 ;  /* 0x000000040000795c */ /* 0x000fe20000300000 */
.L_x_978:
[----:B------:R-:W-:Y:S05]  /*14300*/  BSYNC B2 ;  /* 0x0000000000027941 */ /* 0x000fea0003800000 */
.L_x_977:
        /* <DEDUP_REMOVED lines=11> */
.L_x_979:
[----:B------:R-:W-:-:S13]  /*143c0*/  @P0 ELECT P3, URZ, PT ;  /* 0x00000000003f082f */ /* 0x000fda0003860000 */
[----:B-----5:R-:W-:Y:S01]  /*143d0*/  @P3 R2UR UR13, R6 ;  /* 0x00000000060d32ca */ /* 0x020fe200000e0000 */
[----:B------:R-:W-:Y:S01]  /*143e0*/  UMOV UR12, UR36 ;  /* 0x00000024000c7c82 */ /* 0x000fe20008000000 */
        /* <DEDUP_REMOVED lines=11> */
.L_x_980:
        /* <DEDUP_REMOVED lines=14> */
.L_x_981:
        /* <DEDUP_REMOVED lines=8> */
[----:B------:R-:W-:Y:S01]  /*14600*/  SHF.L.U32 R4, R11, 0x1f, RZ ;  /* 0x0000001f0b047819 */ /* 0x000fe200000006ff */
[----:B------:R-:W-:Y:S03]  /*14610*/  BSSY B2, `(.L_x_982) ;  /* 0x0000003000027945 */ /* 0x000fe60003800000 */
[----:B------:R-:W1:Y:S02]  /*14620*/  SYNCS.PHASECHK.TRANS64.TRYWAIT P0, [UR38+0x2d868], R4 ;  /* 0x02d86804ff0075a7 */ /* 0x000e640008000166 */
[----:B-1----:R-:W-:Y:S05]  /*14630*/  @!P0 BRA `(.L_x_983) ;  /* 0x0000002000d88947 */ /* 0x002fea0003800000 */
.L_x_1048:
[----:B------:R-:W-:Y:S05]  /*14640*/  BSYNC B2 ;  /* 0x0000000000027941 */ /* 0x000fea0003800000 */
.L_x_982:
[----:B------:R-:W-:Y:S01]  /*14650*/  BSSY B2, `(.L_x_984) ;  /* 0x0000009000027945 */ /* 0x000fe20003800000 */
[----:B-1----:R-:W-:Y:S02]  /*14660*/  IMAD.MOV.U32 R4, RZ, RZ, 0x0 ;  /* 0x00000000ff047424 */ /* 0x002fe400078e00ff */
[----:B------:R-:W-:Y:S01]  /*14670*/  IMAD.MOV.U32 R5, RZ, RZ, 0x14f00000 ;  /* 0x14f00000ff057424 */ /* 0x000fe200078e00ff */
[----:B------:R-:W-:Y:S06]  /*14680*/  @P2 BRA `(.L_x_985) ;  /* 0x0000000000142947 */ /* 0x000fec0003800000 */
[----:B------:R-:W-:Y:S01]  /*14690*/  ISETP.NE.AND P0, PT, R8, RZ, PT ;  /* 0x000000ff0800720c */ /* 0x000fe20003f05270 */
[----:B------:R-:W-:-:S04]  /*146a0*/  IMAD.MOV.U32 R11, RZ, RZ, 0x6000 ;  /* 0x00006000ff0b7424 */ /* 0x000fc800078e00ff */
[----:B------:R1:W-:Y:S08]  /*146b0*/  SYNCS.ARRIVE.TRANS64 RZ, [UR38+0x2d858], R11 ;  /* 0x02d8580bffff79a7 */ /* 0x0003f00008000026 */
[----:B-1----:R-:W-:Y:S05]  /*146c0*/  @!P0 BRA `(.L_x_985) ;  /* 0x0000000000048947 */ /* 0x002fea0003800000 */
[----:B------:R-:W-:Y:S01]  /*146d0*/  BPT.TRAP 0x1 ;  /* 0x000000040000795c */ /* 0x000fe20000300000 */
.L_x_985:
[----:B------:R-:W-:Y:S05]  /*146e0*/  BSYNC B2 ;  /* 0x0000000000027941 */ /* 0x000fea0003800000 */
.L_x_984:
        /* <DEDUP_REMOVED lines=10> */
.L_x_986:
        /* <DEDUP_REMOVED lines=13> */
.L_x_987:
        /* <DEDUP_REMOVED lines=13> */
.L_x_988:
        /* <DEDUP_REMOVED lines=10> */
.L_x_973:
[----:B------:R-:W-:Y:S05]  /*149d0*/  BSYNC B1 ;  /* 0x0000000000017941 */ /* 0x000fea0003800000 */
.L_x_972:
[----:B------:R-:W-:Y:S02]  /*149e0*/  VIADD R3, R3, 0xfffffffe ;  /* 0xfffffffe03037836 */ /* 0x000fe40000000000 */
[----:B------:R-:W-:Y:S01]  /*149f0*/  IMAD.MOV.U32 R11, RZ, RZ, R19 ;  /* 0x000000ffff0b7224 */ /* 0x000fe200078e0013 */
[----:B------:R-:W-:Y:S06]  /*14a00*/  @P1 BRA `(.L_x_989) ;  /* 0xffffffec00401947 */ /* 0x000fec000383ffff */
[----:B------:R-:W-:Y:S05]  /*14a10*/  BSYNC B0 ;  /* 0x0000000000007941 */ /* 0x000fea0003800000 */
.L_x_954:
[----:B------:R-:W-:Y:S01]  /*14a20*/  ISETP.NE.AND P0, PT, R9, RZ, PT ;  /* 0x000000ff0900720c */ /* 0x000fe20003f05270 */
[----:B------:R-:W-:-:S12]  /*14a30*/  BSSY B0, `(.L_x_953) ;  /* 0x0000094000007945 */ /* 0x000fd80003800000 */
[----:B------:R-:W-:Y:S05]  /*14a40*/  @!P0 BRA `(.L_x_990) ;  /* 0x0000000800488947 */ /* 0x000fea0003800000 */
[----:B------:R-:W-:Y:S01]  /*14a50*/  LOP3.LUT P1, RZ, R23, 0x2, RZ, 0xc0, !PT ;  /* 0x0000000217ff7812 */ /* 0x000fe2000782c0ff */
[----:B------:R-:W-:-:S12]  /*14a60*/  IMAD.MOV.U32 R0, RZ, RZ, 0x1 ;  /* 0x00000001ff007424 */ /* 0x000fd800078e00ff */
[----:B------:R-:W-:Y:S05]  /*14a70*/  @!P1 BRA `(.L_x_990) ;  /* 0x00000008003c9947 */ /* 0x000fea0003800000 */
[----:B------:R-:W-:Y:S02]  /*14a80*/  LOP3.LUT P1, RZ, R23, 0x1, RZ, 0xc0, !PT ;  /* 0x0000000117ff7812 */ /* 0x000fe4000782c0ff */
[----:B------:R-:W-:-:S11]  /*14a90*/  SHF.L.U32 R9, R19, 0x1f, RZ ;  /* 0x0000001f13097819 */ /* 0x000fd600000006ff */
[----:B------:R-:W-:Y:S05]  /*14aa0*/  @!P1 BRA `(.L_x_991) ;  /* 0x0000000000509947 */ /* 0x000fea0003800000 */
        /* <DEDUP_REMOVED lines=20> */
.L_x_991:
[----:B------:R-:W2:Y:S01]  /*14bf0*/  SYNCS.PHASECHK.TRANS64.TRYWAIT P0, [UR38+0x2d848], R9 ;  /* 0x02d84809ff0075a7 */ /* 0x000ea20008000166 */
[----:B------:R-:W-:Y:S01]  /*14c00*/  BSSY B1, `(.L_x_992) ;  /* 0x0000003000017945 */ /* 0x000fe20003800000 */
[----:B------:R-:W-:-:S03]  /*14c10*/  ISETP.NE.AND P1, PT, R24, RZ, PT ;  /* 0x000000ff1800720c */ /* 0x000fc60003f25270 */
[----:B--2---:R-:W-:Y:S10]  /*14c20*/  @!P0 BRA `(.L_x_993) ;  /* 0x0000001c00748947 */ /* 0x004ff40003800000 */
.L_x_1049:
[----:B------:R-:W-:Y:S05]  /*14c30*/  BSYNC B1 ;  /* 0x0000000000017941 */ /* 0x000fea0003800000 */
.L_x_992:
[----:B------:R-:W-:Y:S04]  /*14c40*/  BSSY B1, `(.L_x_994) ;  /* 0x0000007000017945 */ /* 0x000fe80003800000 */
[----:B------:R-:W-:Y:S05]  /*14c50*/  @P1 BRA `(.L_x_995) ;  /* 0x0000000000141947 */ /* 0x000fea0003800000 */
[----:B------:R-:W-:Y:S01]  /*14c60*/  ISETP.NE.AND P0, PT, R8, RZ, PT ;  /* 0x000000ff0800720c */ /* 0x000fe20003f05270 */
[----:B-1----:R-:W-:-:S04]  /*14c70*/  IMAD.MOV.U32 R4, RZ, RZ, 0x6000 ;  /* 0x00006000ff047424 */ /* 0x002fc800078e00ff */
[----:B------:R2:W-:Y:S08]  /*14c80*/  SYNCS.ARRIVE.TRANS64 RZ, [UR38+0x2d838], R4 ;  /* 0x02d83804ffff79a7 */ /* 0x0005f00008000026 */
[----:B--2---:R-:W-:Y:S05]  /*14c90*/  @!P0 BRA `(.L_x_995) ;  /* 0x0000000000048947 */ /* 0x004fea0003800000 */
[----:B------:R-:W-:Y:S01]  /*14ca0*/  BPT.TRAP 0x1 ;  /* 0x000000040000795c */ /* 0x000fe20000300000 */
.L_x_995:
[----:B------:R-:W-:Y:S05]  /*14cb0*/  BSYNC B1 ;  /* 0x0000000000017941 */ /* 0x000fea0003800000 */
.L_x_994:
        /* <DEDUP_REMOVED lines=11> */
.L_x_996:
        /* <DEDUP_REMOVED lines=14> */
.L_x_997:
        /* <DEDUP_REMOVED lines=14> */
.L_x_998:
        /* <DEDUP_REMOVED lines=8> */
[----:B------:R-:W1:Y:S01]  /*14fb0*/  SYNCS.PHASECHK.TRANS64.TRYWAIT P0, [UR38+0x2d860], R9 ;  /* 0x02d86009ff0075a7 */ /* 0x000e620008000166 */
[----:B------:R-:W-:Y:S04]  /*14fc0*/  BSSY B1, `(.L_x_999) ;  /* 0x0000002000017945 */ /* 0x000fe80003800000 */
[----:B-1----:R-:W-:Y:S05]  /*14fd0*/  @!P0 BRA `(.L_x_1000) ;  /* 0x0000001800a08947 */ /* 0x002fea0003800000 */
.L_x_1050:
[----:B------:R-:W-:Y:S05]  /*14fe0*/  BSYNC B1 ;  /* 0x0000000000017941 */ /* 0x000fea0003800000 */
.L_x_999:
        /* <DEDUP_REMOVED lines=9> */
.L_x_1002:
[----:B------:R-:W-:Y:S05]  /*15080*/  BSYNC B1 ;  /* 0x0000000000017941 */ /* 0x000fea0003800000 */
.L_x_1001:
        /* <DEDUP_REMOVED lines=10> */
.L_x_1003:
        /* <DEDUP_REMOVED lines=13> */
.L_x_1004:
        /* <DEDUP_REMOVED lines=13> */
.L_x_1005:
        /* <DEDUP_REMOVED lines=10> */
.L_x_990:
[----:B------:R-:W-:Y:S05]  /*15370*/  BSYNC B0 ;  /* 0x0000000000007941 */ /* 0x000fea0003800000 */
.L_x_953:
[----:B------:R-:W-:Y:S01]  /*15380*/  LOP3.LUT P0, RZ, R23, 0x2, RZ, 0xc0, !PT ;  /* 0x0000000217ff7812 */ /* 0x000fe2000780c0ff */
[----:B------:R-:W-:-:S12]  /*15390*/  BSSY B0, `(.L_x_1006) ;  /* 0x0000040000007945 */ /* 0x000fd80003800000 */
[----:B------:R-:W-:Y:S05]  /*153a0*/  @!P0 BRA `(.L_x_1007) ;  /* 0x0000000000f88947 */ /* 0x000fea0003800000 */
[----:B------:R-:W-:Y:S01]  /*153b0*/  LEA R4, R0, UR38, 0x3 ;  /* 0x0000002600047c11 */ /* 0x000fe2000f8e18ff */
[----:B------:R-:W-:Y:S01]  /*153c0*/  BSSY B1, `(.L_x_1008) ;  /* 0x0000005000017945 */ /* 0x000fe20003800000 */
[----:B------:R-:W-:Y:S02]  /*153d0*/  SHF.L.U32 R3, R19, 0x1f, RZ ;  /* 0x0000001f13037819 */ /* 0x000fe400000006ff */
[----:B------:R-:W-:Y:S02]  /*153e0*/  ISETP.NE.AND P1, PT, R24, RZ, PT ;  /* 0x000000ff1800720c */ /* 0x000fe40003f25270 */
[----:B------:R-:W1:Y:S02]  /*153f0*/  SYNCS.PHASECHK.TRANS64.TRYWAIT P0, [R4+URZ+0x2d860], R3 ;  /* 0x02d86003040075a7 */ /* 0x000e64000800017f */
[----:B-1----:R-:W-:Y:S09]  /*15400*/  @!P0 BRA `(.L_x_1009) ;  /* 0x0000001400ac8947 */ /* 0x002ff20003800000 */
.L_x_1051:
[----:B------:R-:W-:Y:S05]  /*15410*/  BSYNC B1 ;  /* 0x0000000000017941 */ /* 0x000fea0003800000 */
.L_x_1008:
[----:B------:R-:W-:Y:S04]  /*15420*/  BSSY B1, `(.L_x_1010) ;  /* 0x0000007000017945 */ /* 0x000fe80003800000 */
[----:B------:R-:W-:Y:S05]  /*15430*/  @P1 BRA `(.L_x_1011) ;  /* 0x0000000000141947 */ /* 0x000fea0003800000 */
[----:B------:R-:W-:Y:S01]  /*15440*/  LOP3.LUT P0, RZ, R2, 0x1f, RZ, 0xc0, !PT ;  /* 0x0000001f02ff7812 */ /* 0x000fe2000780c0ff */
[----:B-1----:R-:W-:-:S04]  /*15450*/  IMAD.MOV.U32 R3, RZ, RZ, 0x6000 ;  /* 0x00006000ff037424 */ /* 0x002fc800078e00ff */
[----:B------:R2:W-:Y:S08]  /*15460*/  SYNCS.ARRIVE.TRANS64 RZ, [R4+URZ+0x2d850], R3 ;  /* 0x02d8500304ff79a7 */ /* 0x0005f0000800003f */
[----:B------:R-:W-:Y:S05]  /*15470*/  @!P0 BRA `(.L_x_1011) ;  /* 0x0000000000048947 */ /* 0x000fea0003800000 */
[----:B------:R-:W-:Y:S01]  /*15480*/  BPT.TRAP 0x1 ;  /* 0x000000040000795c */ /* 0x000fe20000300000 */
.L_x_1011:
[----:B------:R-:W-:Y:S05]  /*15490*/  BSYNC B1 ;  /* 0x0000000000017941 */ /* 0x000fea0003800000 */
.L_x_1010:
[----:B------:R-:W-:Y:S01]  /*154a0*/  R2UR UR4, R0 ;  /* 0x00000000000472ca */ /* 0x000fe200000e0000 */
[----:B------:R-:W-:Y:S01]  /*154b0*/  ULDC.64 UR6, c[0x0][0x198] ;  /* 0x0000660000067ab9 */ /* 0x000fe20000000a00 */
[----:B------:R-:W-:Y:S01]  /*154c0*/  R2UR UR9, R4 ;  /* 0x00000000040972ca */ /* 0x000fe200000e0000 */
[----:B------:R-:W-:Y:S01]  /*154d0*/  UIADD3 UR6, UP0, UR6, 0x470, URZ ;  /* 0x0000047006067890 */ /* 0x000fe2000ff1e03f */
[----:B------:R-:W-:Y:S01]  /*154e0*/  PLOP3.LUT P0, PT, PT, PT, PT, 0x80, 0x0 ;  /* 0x000000000000781c */ /* 0x000fe20003f0f070 */
[----:B------:R-:W-:Y:S01]  /*154f0*/  IMAD.SHL.U32 R27, R27, 0x80, RZ ;  /* 0x000000801b1b7824 */ /* 0x000fe200078e00ff */
[----:B------:R-:W-:Y:S01]  /*15500*/  UMOV UR14, 0x0 ;  /* 0x00000000000e7882 */ /* 0x000fe20000000000 */
[----:B------:R-:W-:Y:S01]  /*15510*/  UIADD3.X UR7, URZ, UR7, URZ, UP0, !UPT ;  /* 0x000000073f077290 */ /* 0x000fe200087fe43f */
[----:B------:R-:W-:Y:S01]  /*15520*/  UMOV UR15, 0x14f00000 ;  /* 0x14f00000000f7882 */ /* 0x000fe20000000000 */
[----:B------:R-:W-:-:S04]  /*15530*/  UMOV UR10, URZ ;  /* 0x0000003f000a7c82 */ /* 0x000fc80008000000 */
[----:B------:R-:W-:Y:S02]  /*15540*/  UIMAD UR4, UR4, 0x6000, UR38 ;  /* 0x00006000040478a4 */ /* 0x000fe4000f8e0226 */
[----:B------:R-:W-:Y:S02]  /*15550*/  UIADD3 UR9, UR9, 0x2d850, URZ ;  /* 0x0002d85009097890 */ /* 0x000fe4000fffe03f */
[----:B------:R-:W-:-:S12]  /*15560*/  UIADD3 UR8, UR4, 0x400, URZ ;  /* 0x0000040004087890 */ /* 0x000fd8000fffe03f */
.L_x_1012:
[----:B------:R-:W-:-:S13]  /*15570*/  @P0 ELECT P1, URZ, PT ;  /* 0x00000000003f082f */ /* 0x000fda0003820000 */
[----:B------:R-:W-:Y:S01]  /*15580*/  @P1 R2UR UR13, R25 ;  /* 0x00000000190d12ca */ /* 0x000fe200000e0000 */
[----:B------:R-:W-:Y:S01]  /*15590*/  UMOV UR12, UR36 ;  /* 0x00000024000c7c82 */ /* 0x000fe20008000000 */
[----:B------:R-:W-:Y:S02]  /*155a0*/  @P1 R2UR UR11, R27 ;  /* 0x000000001b0b12ca */ /* 0x000fe400000e0000 */
[----:B------:R-:W-:Y:S02]  /*155b0*/  @P1 PLOP3.LUT P0, PT, P1, PT, PT, 0x8, 0x0 ;  /* 0x000000000000181c */ /* 0x000fe40000f0e170 */
[----:B------:R-:W-:-:S09]  /*155c0*/  PLOP3.LUT P1, PT, PT, PT, PT, 0x8, 0x0 ;  /* 0x000000000000781c */ /* 0x000fd20003f2e170 */
[----:B------:R3:W-:Y:S02]  /*155d0*/  UTMALDG.4D [UR8], [UR6], desc[UR14] ;  /* 0x00000e08060075b4 */ /* 0x0007e40008019000 */
[----:B---3--:R-:W-:Y:S05]  /*155e0*/  @P0 BRA.U.ANY `(.L_x_1012) ;  /* 0xfffffffd00e00947 */ /* 0x008fea000393ffff */
[----:B------:R-:W-:Y:S01]  /*155f0*/  PLOP3.LUT P0, PT, PT, PT, PT, 0x80, 0x0 ;  /* 0x000000000000781c */ /* 0x000fe20003f0f070 */
[----:B------:R-:W-:Y:S01]  /*15600*/  UIADD3 UR8, UR4, 0x2400, URZ ;  /* 0x0000240004087890 */ /* 0x000fe2000fffe03f */
[----:B------:R-:W-:Y:S01]  /*15610*/  UMOV UR14, 0x0 ;  /* 0x00000000000e7882 */ /* 0x000fe20000000000 */
[----:B------:R-:W-:Y:S01]  /*15620*/  UMOV UR15, 0x14f00000 ;  /* 0x14f00000000f7882 */ /* 0x000fe20000000000 */
[----:B------:R-:W-:-:S09]  /*15630*/  UMOV UR10, 0x20 ;  /* 0x00000020000a7882 */ /* 0x000fd20000000000 */
.L_x_1013:
        /* <DEDUP_REMOVED lines=10> */
[----:B------:R-:W-:Y:S02]  /*156e0*/  UMOV UR5, 0x14f00000 ;  /* 0x14f0000000057882 */ /* 0x000fe40000000000 */
[----:B------:R-:W-:Y:S01]  /*156f0*/  UMOV UR4, 0x0 ;  /* 0x0000000000047882 */ /* 0x000fe20000000000 */
[----:B------:R-:W-:-:S08]  /*15700*/  UMOV UR10, 0x40 ;  /* 0x00000040000a7882 */ /* 0x000fd00000000000 */
.L_x_1014:
        /* <DEDUP_REMOVED lines=8> */
.L_x_1007:
[----:B------:R-:W-:Y:S05]  /*15790*/  BSYNC B0 ;  /* 0x0000000000007941 */ /* 0x000fea0003800000 */
.L_x_1006:
[----:B------:R-:W-:Y:S02]  /*157a0*/  VIADD R0, R0, 0x1 ;  /* 0x0000000100007836 */ /* 0x000fe40000000000 */
[----:B-12---:R-:W-:-:S03]  /*157b0*/  IMAD.MOV.U32 R4, RZ, RZ, RZ ;  /* 0x000000ffff047224 */ /* 0x006fc600078e00ff */
[----:B------:R-:W-:-:S04]  /*157c0*/  ISETP.NE.AND P0, PT, R0, 0x2, PT ;  /* 0x000000020000780c */ /* 0x000fc80003f05270 */
[----:B------:R-:W-:Y:S02]  /*157d0*/  SEL R2, RZ, 0x1, P0 ;  /* 0x00000001ff027807 */ /* 0x000fe40000000000 */
[----:B------:R-:W-:Y:S02]  /*157e0*/  SEL R0, R0, RZ, P0 ;  /* 0x000000ff00007207 */ /* 0x000fe40000000000 */
[----:B------:R-:W-:-:S07]  /*157f0*/  LOP3.LUT R3, R19, R2, RZ, 0x3c, !PT ;  /* 0x0000000213037212 */ /* 0x000fce00078e3cff */
.L_x_931:
[----:B------:R-:W1:Y:S01]  /*15800*/  S2R R5, SR_CgaCtaId ;  /* 0x0000000000057919 */ /* 0x000e620000008800 */
[----:B------:R-:W-:Y:S02]  /*15810*/  MOV R2, 0x400 ;  /* 0x0000040000027802 */ /* 0x000fe40000000f00 */
[----:B------:R-:W-:Y:S02]  /*15820*/  SHF.L.U32 R4, R4, 0x1f, RZ ;  /* 0x0000001f04047819 */ /* 0x000fe400000006ff */
[----:B-1----:R-:W-:-:S04]  /*15830*/  LEA R7, R5, R2, 0x18 ;  /* 0x0000000205077211 */ /* 0x002fc800078ec0ff */
[----:B------:R-:W1:Y:S02]  /*15840*/  SYNCS.PHASECHK.TRANS64.TRYWAIT P0, [R7+URZ+0x2d820], R4 ;  /* 0x02d82004070075a7 */ /* 0x000e64000800017f */
[----:B-1----:R-:W-:Y:S05]  /*15850*/  @!P0 BRA `(.L_x_1015) ;  /* 0x0000001000ac8947 */ /* 0x002fea0003800000 */
.L_x_1052:
[----:B------:R-:W-:-:S03]  /*15860*/  UMOV UR4, 0xffffffff ;  /* 0xffffffff00047882 */ /* 0x000fc60000000000 */
[----:B------:R-:W-:Y:S05]  /*15870*/  BRA.DIV UR4, `(.L_x_1016) ;  /* 0x0000001204b87947 */ /* 0x000fea000b800000 */
[----:B------:R2:W3:Y:S02]  /*15880*/  SHFL.IDX PT, R14, R26, RZ, 0x1f ;  /* 0x00001fff1a0e7589 */ /* 0x0004e400000e0000 */
.L_x_1055:
[----:B---3--:R-:W-:-:S13]  /*15890*/  ISETP.NE.AND P0, PT, R14, RZ, PT ;  /* 0x000000ff0e00720c */ /* 0x008fda0003f05270 */
[----:B------:R-:W-:Y:S05]  /*158a0*/  @P0 BRA `(.L_x_847) ;  /* 0x00000000008c0947 */ /* 0x000fea0003800000 */
[----:B------:R-:W-:-:S03]  /*158b0*/  UMOV UR4, 0xffffffff ;  /* 0xffffffff00047882 */ /* 0x000fc60000000000 */
[----:B------:R-:W-:Y:S05]  /*158c0*/  BRA.DIV UR4, `(.L_x_1017) ;  /* 0x0000001204cc7947 */ /* 0x000fea000b800000 */
[----:B------:R-:W-:-:S13]  /*158d0*/  ELECT P6, URZ, PT ;  /* 0x00000000003f782f */ /* 0x000fda00038c0000 */
.L_x_1058:
[----:B------:R-:W-:Y:S05]  /*158e0*/  @!P6 BRA `(.L_x_847) ;  /* 0x00000000007ce947 */ /* 0x000fea0003800000 */
[----:B------:R-:W-:-:S13]  /*158f0*/  R2UR UR4, R16 ;  /* 0x00000000100472ca */ /* 0x000fda00000e0000 */
[----:B------:R-:W-:-:S06]  /*15900*/  ULOP3.LUT UR4, UR4, 0x2, URZ, 0xfc, !UPT ;  /* 0x0000000204047892 */ /* 0x000fcc000f8efc3f */
[----:B------:R-:W-:-:S05]  /*15910*/  IMAD.U32 R2, RZ, RZ, UR4 ;  /* 0x00000004ff027e24 */ /* 0x000fca000f8e00ff */
[----:B------:R-:W-:-:S13]  /*15920*/  ISETP.NE.AND P2, PT, R2, 0x3, PT ;  /* 0x000000030200780c */ /* 0x000fda0003f45270 */
[----:B------:R-:W-:Y:S05]  /*15930*/  @!P2 BRA `(.L_x_1018) ;  /* 0x000000000004a947 */ /* 0x000fea0003800000 */
[----:B------:R-:W-:Y:S01]  /*15940*/  BPT.TRAP 0x1 ;  /* 0x000000040000795c */ /* 0x000fe20000300000 */
.L_x_1018:
[----:B------:R-:W-:Y:S01]  /*15950*/  VIADD R9, R7, 0x2d840 ;  /* 0x0002d84007097836 */ /* 0x000fe20000000000 */
[----:B------:R-:W-:Y:S01]  /*15960*/  SHF.L.U32 R5, R3, 0x1f, RZ ;  /* 0x0000001f03057819 */ /* 0x000fe200000006ff */
[C---:B------:R-:W-:Y:S02]  /*15970*/  VIADD R2, R0.reuse, 0x1 ;  /* 0x0000000100027836 */ /* 0x040fe40000000000 */
[----:B------:R-:W-:-:S03]  /*15980*/  IMAD R6, R0, 0x8, R9 ;  /* 0x0000000800067824 */ /* 0x000fc600078e0209 */
[C---:B------:R-:W-:Y:S01]  /*15990*/  ISETP.NE.AND P1, PT, R2.reuse, 0x2, PT ;  /* 0x000000020200780c */ /* 0x040fe20003f25270 */
[----:B------:R-:W3:Y:S03]  /*159a0*/  SYNCS.PHASECHK.TRANS64.TRYWAIT P0, [R6+URZ], R5 ;  /* 0x00000005060075a7 */ /* 0x000ee6000800017f */
[----:B-1----:R-:W-:Y:S02]  /*159b0*/  SEL R4, RZ, 0x1, P1 ;  /* 0x00000001ff047807 */ /* 0x002fe40000800000 */
[----:B------:R-:W-:Y:S02]  /*159c0*/  SEL R8, R2, RZ, P1 ;  /* 0x000000ff02087207 */ /* 0x000fe40000800000 */
[----:B------:R-:W-:-:S03]  /*159d0*/  LOP3.LUT R2, R3, R4, RZ, 0x3c, !PT ;  /* 0x0000000403027212 */ /* 0x000fc600078e3cff */
[----:B------:R-:W-:Y:S01]  /*159e0*/  IMAD R3, R8, 0x8, R9 ;  /* 0x0000000808037824 */ /* 0x000fe200078e0209 */
[----:B------:R-:W-:Y:S01]  /*159f0*/  SHF.L.U32 R2, R2, 0x1f, RZ ;  /* 0x0000001f02027819 */ /* 0x000fe200000006ff */
[----:B---3--:R-:W-:Y:S06]  /*15a00*/  @!P0 BRA `(.L_x_1019) ;  /* 0x00000010009c8947 */ /* 0x008fec0003800000 */
.L_x_1059:
[----:B------:R-:W3:Y:S02]  /*15a10*/  SYNCS.PHASECHK.TRANS64.TRYWAIT P0, [R3+URZ], R2 ;  /* 0x00000002030075a7 */ /* 0x000ee4000800017f */
[----:B---3--:R-:W-:Y:S05]  /*15a20*/  @!P0 BRA `(.L_x_1020) ;  /* 0x0000001000a88947 */ /* 0x008fea0003800000 */
.L_x_1060:
[----:B------:R-:W-:Y:S05]  /*15a30*/  @!P2 BRA `(.L_x_1021) ;  /* 0x000000000004a947 */ /* 0x000fea0003800000 */
[----:B------:R-:W-:Y:S01]  /*15a40*/  BPT.TRAP 0x1 ;  /* 0x000000040000795c */ /* 0x000fe20000300000 */
.L_x_1021:
[----:B---3--:R-:W-:-:S04]  /*15a50*/  VIADD R3, R7, 0x2d860 ;  /* 0x0002d86007037836 */ /* 0x008fc80000000000 */
[----:B------:R-:W-:-:S04]  /*15a60*/  IMAD R0, R0, 0x8, R3 ;  /* 0x0000000800007824 */ /* 0x000fc800078e0203 */
[----:B------:R-:W3:Y:S02]  /*15a70*/  SYNCS.PHASECHK.TRANS64.TRYWAIT P0, [R0+URZ], R5 ;  /* 0x00000005000075a7 */ /* 0x000ee4000800017f */
[----:B---3--:R-:W-:Y:S05]  /*15a80*/  @!P0 BRA `(.L_x_1022) ;  /* 0x0000001000a48947 */ /* 0x008fea0003800000 */
.L_x_1061:
[----:B------:R-:W-:-:S07]  /*15a90*/  IMAD R3, R8, 0x8, R3 ;  /* 0x0000000808037824 */ /* 0x000fce00078e0203 */
.L_x_1023:
[----:B----4-:R4:W0:Y:S02]  /*15aa0*/  SYNCS.PHASECHK.TRANS64.TRYWAIT P0, [R3+URZ], R2 ;  /* 0x00000002030075a7 */ /* 0x010824000800017f */
[----:B0-----:R-:W-:Y:S05]  /*15ab0*/  @!P0 NANOSLEEP.SYNCS 0x989680 ;  /* 0x009896800000895d */ /* 0x001fea0003900000 */
[----:B------:R-:W0:Y:S02]  /*15ac0*/  @!P0 SYNCS.PHASECHK.TRANS64 P0, [R3+URZ], R2 ;  /* 0x00000002030085a7 */ /* 0x000e24000800007f */
[----:B0-----:R-:W-:Y:S05]  /*15ad0*/  @!P0 BRA `(.L_x_1023) ;  /* 0xfffffffc00f08947 */ /* 0x001fea000383ffff */
.L_x_847:
[----:B------:R-:W-:Y:S05]  /*15ae0*/  BSYNC B6 ;  /* 0x0000000000067941 */ /* 0x000fea0003800000 */
.L_x_844:
[----:B------:R-:W-:Y:S05]  /*15af0*/  EXIT ;  /* 0x000000000000794d */ /* 0x000fea0003800000 */
.L_x_857:
[----:B0-----:R-:W-:-:S04]  /*15b00*/  IMAD.U32 R5, RZ, RZ, UR36 ;  /* 0x00000024ff057e24 */ /* 0x001fc8000f8e00ff */
[----:B------:R0:W1:Y:S03]  /*15b10*/  SYNCS.PHASECHK.TRANS64.TRYWAIT P0, [R5+URZ+0x2d800], R4 ;  /* 0x02d80004050075a7 */ /* 0x000066000800017f */
[----:B-1----:R-:W-:Y:S05]  /*15b20*/  @!P0 NANOSLEEP.SYNCS 0x989680 ;  /* 0x009896800000895d */ /* 0x002fea0003900000 */
[----:B------:R-:W1:Y:S02]  /*15b30*/  @!P0 SYNCS.PHASECHK.TRANS64 P0, [R5+URZ+0x2d800], R4 ;  /* 0x02d80004050085a7 */ /* 0x000e64000800007f */
[----:B-1----:R-:W-:Y:S05]  /*15b40*/  @!P0 BRA `(.L_x_857) ;  /* 0xfffffffc00ec8947 */ /* 0x002fea000383ffff */
[----:B------:R-:W-:Y:S05]  /*15b50*/  BRA `(.L_x_1024) ;  /* 0xfffffebc001c7947 */ /* 0x000fea000383ffff */
.L_x_861:
[----:B-1----:R-:W-:-:S04]  /*15b60*/  IMAD.U32 R5, RZ, RZ, UR36 ;  /* 0x00000024ff057e24 */ /* 0x002fc8000f8e00ff */
[----:B------:R1:W2:Y:S03]  /*15b70*/  SYNCS.PHASECHK.TRANS64.TRYWAIT P2, [R5+URZ+0x2d830], R4 ;  /* 0x02d83004050075a7 */ /* 0x0002a6000804017f */
[----:B--2---:R-:W-:Y:S05]  /*15b80*/  @!P2 NANOSLEEP.SYNCS 0x989680 ;  /* 0x009896800000a95d */ /* 0x004fea0003900000 */
[----:B------:R-:W2:Y:S02]  /*15b90*/  @!P2 SYNCS.PHASECHK.TRANS64 P2, [R5+URZ+0x2d830], R4 ;  /* 0x02d830040500a5a7 */ /* 0x000ea4000804007f */
[----:B--2---:R-:W-:Y:S05]  /*15ba0*/  @!P2 BRA `(.L_x_861) ;  /* 0xfffffffc00eca947 */ /* 0x004fea000383ffff */
[----:B------:R-:W-:Y:S05]  /*15bb0*/  BRA `(.L_x_860) ;  /* 0xfffffebc00547947 */ /* 0x000fea000383ffff */
.L_x_877:
[----:B--2---:R-:W-:-:S04]  /*15bc0*/  IMAD.U32 R20, RZ, RZ, UR10 ;  /* 0x0000000aff147e24 */ /* 0x004fc8000f8e00ff */
[----:B------:R2:W3:Y:S03]  /*15bd0*/  SYNCS.PHASECHK.TRANS64.TRYWAIT P2, [R20+URZ+0x2d830], R15 ;  /* 0x02d8300f140075a7 */ /* 0x0004e6000804017f */
[----:B---3--:R-:W-:Y:S05]  /*15be0*/  @!P2 NANOSLEEP.SYNCS 0x989680 ;  /* 0x009896800000a95d */ /* 0x008fea0003900000 */
[----:B------:R-:W3:Y:S02]  /*15bf0*/  @!P2 SYNCS.PHASECHK.TRANS64 P2, [R20+URZ+0x2d830], R15 ;  /* 0x02d8300f1400a5a7 */ /* 0x000ee4000804007f */
[----:B---3--:R-:W-:Y:S05]  /*15c00*/  @!P2 BRA `(.L_x_877) ;  /* 0xfffffffc00eca947 */ /* 0x008fea000383ffff */
[----:B------:R-:W-:Y:S05]  /*15c10*/  BRA `(.L_x_874) ;  /* 0xfffffefc002c7947 */ /* 0x000fea000383ffff */
.L_x_881:
[----:B-1----:R-:W-:-:S04]  /*15c20*/  IMAD.U32 R20, RZ, RZ, UR10 ;  /* 0x0000000aff147e24 */ /* 0x002fc8000f8e00ff */
[----:B------:R1:W2:Y:S03]  /*15c30*/  SYNCS.PHASECHK.TRANS64.TRYWAIT P2, [R20+URZ+0x2d850], R15 ;  /* 0x02d8500f140075a7 */ /* 0x0002a6000804017f */
[----:B--2---:R-:W-:Y:S05]  /*15c40*/  @!P2 NANOSLEEP.SYNCS 0x989680 ;  /* 0x009896800000a95d */ /* 0x004fea0003900000 */
[----:B------:R-:W2:Y:S02]  /*15c50*/  @!P2 SYNCS.PHASECHK.TRANS64 P2, [R20+URZ+0x2d850], R15 ;  /* 0x02d8500f1400a5a7 */ /* 0x000ea4000804007f */
[----:B--2---:R-:W-:Y:S05]  /*15c60*/  @!P2 BRA `(.L_x_881) ;  /* 0xfffffffc00eca947 */ /* 0x004fea000383ffff */
[----:B------:R-:W-:Y:S05]  /*15c70*/  BRA `(.L_x_878) ;  /* 0xfffffefc00cc7947 */ /* 0x000fea000383ffff */
.L_x_898:
[----:B--2---:R-:W-:-:S04]  /*15c80*/  IMAD.U32 R21, RZ, RZ, UR14 ;  /* 0x0000000eff157e24 */ /* 0x004fc8000f8e00ff */
[----:B------:R2:W4:Y:S03]  /*15c90*/  SYNCS.PHASECHK.TRANS64.TRYWAIT P2, [R21+URZ+0x2d830], R14 ;  /* 0x02d8300e150075a7 */ /* 0x000526000804017f */
[----:B----4-:R-:W-:Y:S05]  /*15ca0*/  @!P2 NANOSLEEP.SYNCS 0x989680 ;  /* 0x009896800000a95d */ /* 0x010fea0003900000 */
[----:B------:R-:W4:Y:S02]  /*15cb0*/  @!P2 SYNCS.PHASECHK.TRANS64 P2, [R21+URZ+0x2d830], R14 ;  /* 0x02d8300e1500a5a7 */ /* 0x000f24000804007f */
[----:B----4-:R-:W-:Y:S05]  /*15cc0*/  @!P2 BRA `(.L_x_898) ;  /* 0xfffffffc00eca947 */ /* 0x010fea000383ffff */
[----:B------:R-:W-:Y:S05]  /*15cd0*/  BRA `(.L_x_895) ;  /* 0xffffff3800087947 */ /* 0x000fea000383ffff */
.L_x_902:
[----:B-1----:R-:W-:-:S04]  /*15ce0*/  IMAD.U32 R21, RZ, RZ, UR14 ;  /* 0x0000000eff157e24 */ /* 0x002fc8000f8e00ff */
[----:B------:R1:W2:Y:S03]  /*15cf0*/  SYNCS.PHASECHK.TRANS64.TRYWAIT P2, [R21+URZ+0x2d850], R14 ;  /* 0x02d8500e150075a7 */ /* 0x0002a6000804017f */
[----:B--2---:R-:W-:Y:S05]  /*15d00*/  @!P2 NANOSLEEP.SYNCS 0x989680 ;  /* 0x009896800000a95d */ /* 0x004fea0003900000 */
[----:B------:R-:W2:Y:S02]  /*15d10*/  @!P2 SYNCS.PHASECHK.TRANS64 P2, [R21+URZ+0x2d850], R14 ;  /* 0x02d8500e1500a5a7 */ /* 0x000ea4000804007f */
[----:B--2---:R-:W-:Y:S05]  /*15d20*/  @!P2 BRA `(.L_x_902) ;  /* 0xfffffffc00eca947 */ /* 0x004fea000383ffff */
[----:B------:R-:W-:Y:S05]  /*15d30*/  BRA `(.L_x_899) ;  /* 0xffffff3800b47947 */ /* 0x000fea000383ffff */
.L_x_908:
[----:B--2---:R-:W-:-:S04]  /*15d40*/  IMAD.U32 R21, RZ, RZ, UR10 ;  /* 0x0000000aff157e24 */ /* 0x004fc8000f8e00ff */
[----:B------:R2:W0:Y:S03]  /*15d50*/  SYNCS.PHASECHK.TRANS64.TRYWAIT P2, [R21+URZ+0x2d830], R14 ;  /* 0x02d8300e150075a7 */ /* 0x000426000804017f */
[----:B0-----:R-:W-:Y:S05]  /*15d60*/  @!P2 NANOSLEEP.SYNCS 0x989680 ;  /* 0x009896800000a95d */ /* 0x001fea0003900000 */
[----:B------:R-:W0:Y:S02]  /*15d70*/  @!P2 SYNCS.PHASECHK.TRANS64 P2, [R21+URZ+0x2d830], R14 ;  /* 0x02d8300e1500a5a7 */ /* 0x000e24000804007f */
[----:B0-----:R-:W-:Y:S05]  /*15d80*/  @!P2 BRA `(.L_x_908) ;  /* 0xfffffffc00eca947 */ /* 0x001fea000383ffff */
[----:B------:R-:W-:Y:S05]  /*15d90*/  BRA `(.L_x_905) ;  /* 0xffffff6000647947 */ /* 0x000fea000383ffff */
.L_x_912:
[----:B-1----:R-:W-:-:S04]  /*15da0*/  IMAD.U32 R21, RZ, RZ, UR10 ;  /* 0x0000000aff157e24 */ /* 0x002fc8000f8e00ff */
[----:B------:R1:W2:Y:S03]  /*15db0*/  SYNCS.PHASECHK.TRANS64.TRYWAIT P2, [R21+URZ+0x2d850], R14 ;  /* 0x02d8500e150075a7 */ /* 0x0002a6000804017f */
[----:B--2---:R-:W-:Y:S05]  /*15dc0*/  @!P2 NANOSLEEP.SYNCS 0x989680 ;  /* 0x009896800000a95d */ /* 0x004fea0003900000 */
[----:B------:R-:W2:Y:S02]  /*15dd0*/  @!P2 SYNCS.PHASECHK.TRANS64 P2, [R21+URZ+0x2d850], R14 ;  /* 0x02d8500e1500a5a7 */ /* 0x000ea4000804007f */
[----:B--2---:R-:W-:Y:S05]  /*15de0*/  @!P2 BRA `(.L_x_912) ;  /* 0xfffffffc00eca947 */ /* 0x004fea000383ffff */
[----:B------:R-:W-:Y:S05]  /*15df0*/  BRA `(.L_x_909) ;  /* 0xffffff6400047947 */ /* 0x000fea000383ffff */
.L_x_925:
[----:B------:R-:W-:-:S04]  /*15e00*/  IMAD.U32 R3, RZ, RZ, UR9 ;  /* 0x00000009ff037e24 */ /* 0x000fc8000f8e00ff */
[----:B------:R0:W0:Y:S03]  /*15e10*/  SYNCS.PHASECHK.TRANS64.TRYWAIT P0, [R3+URZ+0x2d850], R0 ;  /* 0x02d85000030075a7 */ /* 0x000026000800017f */
[----:B0-----:R-:W-:Y:S05]  /*15e20*/  @!P0 NANOSLEEP.SYNCS 0x989680 ;  /* 0x009896800000895d */ /* 0x001fea0003900000 */
[----:B------:R-:W0:Y:S02]  /*15e30*/  @!P0 SYNCS.PHASECHK.TRANS64 P0, [R3+URZ+0x2d850], R0 ;  /* 0x02d85000030085a7 */ /* 0x000e24000800007f */
[----:B0-----:R-:W-:Y:S05]  /*15e40*/  @!P0 BRA `(.L_x_925) ;  /* 0xfffffffc00ec8947 */ /* 0x001fea000383ffff */
[----:B------:R-:W-:Y:S05]  /*15e50*/  BRA `(.L_x_924) ;  /* 0xffffff9800287947 */ /* 0x000fea000383ffff */
.L_x_942:
[----:B------:R-:W-:Y:S02]  /*15e60*/  IMAD.MOV.U32 R13, RZ, RZ, R26 ;  /* 0x000000ffff0d7224 */ /* 0x000fe400078e001a */
[----:B------:R-:W-:Y:S02]  /*15e70*/  IMAD.MOV.U32 R12, RZ, RZ, RZ ;  /* 0x000000ffff0c7224 */ /* 0x000fe400078e00ff */
[----:B------:R-:W-:Y:S02]  /*15e80*/  IMAD.MOV.U32 R11, RZ, RZ, 0x1f ;  /* 0x0000001fff0b7424 */ /* 0x000fe400078e00ff */
[----:B------:R-:W-:-:S07]  /*15e90*/  IMAD.MOV.U32 R15, RZ, RZ, -0x1 ;  /* 0xffffffffff0f7424 */ /* 0x000fce00078e00ff */
[----:B------:R-:W-:Y:S05]  /*15ea0*/  WARPSYNC.COLLECTIVE R15, `(.L_x_1025) ;  /* 0x000000000f087348 */ /* 0x000fea0003c00000 */
[----:B------:R0:W1:Y:S02]  /*15eb0*/  SHFL.IDX P6, R14, R13, R12, R11 ;  /* 0x0000000c0d0e7389 */ /* 0x00006400000c000b */
[----:B01----:R-:W-:Y:S01]  /*15ec0*/  ENDCOLLECTIVE ;  /* 0x000000000000791b */ /* 0x003fe20003800000 */
.L_x_1025:
[----:B------:R-:W-:Y:S05]  /*15ed0*/  BRA `(.L_x_1026) ;  /* 0xffffffc400947947 */ /* 0x000fea000383ffff */
.L_x_944:
[----:B------:R-:W-:Y:S01]  /*15ee0*/  BSSY B0, `(.L_x_1027) ;  /* 0x0000006000007945 */ /* 0x000fe20003800000 */
[----:B------:R-:W-:-:S07]  /*15ef0*/  IMAD.MOV.U32 R15, RZ, RZ, -0x1 ;  /* 0xffffffffff0f7424 */ /* 0x000fce00078e00ff */
[----:B0-----:R-:W-:Y:S05]  /*15f00*/  WARPSYNC.COLLECTIVE R15, `(.L_x_1028) ;  /* 0x000000000f0c7348 */ /* 0x001fea0003c00000 */
[----:B------:R-:W-:Y:S02]  /*15f10*/  ELECT P6, UR62, PT ;  /* 0x00000000003e782f */ /* 0x000fe400038c0000 */
[----:B------:R-:W-:Y:S01]  /*15f20*/  MOV R14, UR62 ;  /* 0x0000003e000e7c02 */ /* 0x000fe20008000f00 */
[----:B0-----:R-:W-:Y:S10]  /*15f30*/  ENDCOLLECTIVE ;  /* 0x000000000000791b */ /* 0x001ff40003800000 */
.L_x_1028:
[----:B------:R-:W-:Y:S05]  /*15f40*/  BSYNC B0 ;  /* 0x0000000000007941 */ /* 0x000fea0003800000 */
.L_x_1027:
[----:B------:R-:W-:Y:S05]  /*15f50*/  BRA `(.L_x_1029) ;  /* 0xffffffc400947947 */ /* 0x000fea000383ffff */
.L_x_946:
[----:B--2---:R-:W-:-:S04]  /*15f60*/  IMAD.U32 R3, RZ, RZ, UR38 ;  /* 0x00000026ff037e24 */ /* 0x004fc8000f8e00ff */
[----:B------:R2:W3:Y:S03]  /*15f70*/  SYNCS.PHASECHK.TRANS64.TRYWAIT P0, [R3+URZ+0x2d840], R0 ;  /* 0x02d84000030075a7 */ /* 0x0004e6000800017f */
[----:B---3--:R-:W-:Y:S05]  /*15f80*/  @!P0 NANOSLEEP.SYNCS 0x989680 ;  /* 0x009896800000895d */ /* 0x008fea0003900000 */
[----:B------:R-:W3:Y:S02]  /*15f90*/  @!P0 SYNCS.PHASECHK.TRANS64 P0, [R3+URZ+0x2d840], R0 ;  /* 0x02d84000030085a7 */ /* 0x000ee4000800007f */
[----:B---3--:R-:W-:Y:S05]  /*15fa0*/  @!P0 BRA `(.L_x_946) ;  /* 0xfffffffc00ec8947 */ /* 0x008fea000383ffff */
[----:B------:R-:W-:Y:S05]  /*15fb0*/  BRA `(.L_x_1030) ;  /* 0xffffffc400e87947 */ /* 0x000fea000383ffff */
.L_x_949:
[----:B------:R-:W-:Y:S02]  /*15fc0*/  IMAD.MOV.U32 R13, RZ, RZ, R19 ;  /* 0x000000ffff0d7224 */ /* 0x000fe400078e0013 */
[----:B------:R-:W-:Y:S02]  /*15fd0*/  IMAD.MOV.U32 R12, RZ, RZ, RZ ;  /* 0x000000ffff0c7224 */ /* 0x000fe400078e00ff */
[----:B------:R-:W-:Y:S02]  /*15fe0*/  IMAD.MOV.U32 R11, RZ, RZ, 0x1c1f ;  /* 0x00001c1fff0b7424 */ /* 0x000fe400078e00ff */
[----:B------:R-:W-:Y:S02]  /*15ff0*/  IMAD.MOV.U32 R15, RZ, RZ, -0x1 ;  /* 0xffffffffff0f7424 */ /* 0x000fe400078e00ff */
[----:B------:R-:W-:-:S07]  /*16000*/  VIADD R3, R3, UR48 ;  /* 0x0000003003037c36 */ /* 0x000fce0008000000 */
[----:B0-----:R-:W-:Y:S05]  /*16010*/  WARPSYNC.COLLECTIVE R15, `(.L_x_1031) ;  /* 0x000000000f087348 */ /* 0x001fea0003c00000 */
[----:B------:R1:W2:Y:S02]  /*16020*/  SHFL.IDX P6, R14, R13, R12, R11 ;  /* 0x0000000c0d0e7389 */ /* 0x0002a400000c000b */
[----:B012---:R-:W-:Y:S01]  /*16030*/  ENDCOLLECTIVE ;  /* 0x000000000000791b */ /* 0x007fe20003800000 */
.L_x_1031:
[----:B------:R-:W-:Y:S02]  /*16040*/  IMAD.MOV.U32 R13, RZ, RZ, R10 ;  /* 0x000000ffff0d7224 */ /* 0x000fe400078e000a */
[----:B------:R-:W-:-:S07]  /*16050*/  IMAD.MOV.U32 R5, RZ, RZ, R14 ;  /* 0x000000ffff057224 */ /* 0x000fce00078e000e */
[----:B------:R-:W-:Y:S05]  /*16060*/  WARPSYNC.COLLECTIVE R15, `(.L_x_1032) ;  /* 0x000000000f087348 */ /* 0x000fea0003c00000 */
[----:B------:R0:W1:Y:S02]  /*16070*/  SHFL.IDX P6, R14, R13, R12, R11 ;  /* 0x0000000c0d0e7389 */ /* 0x00006400000c000b */
[----:B01----:R-:W-:Y:S01]  /*16080*/  ENDCOLLECTIVE ;  /* 0x000000000000791b */ /* 0x003fe20003800000 */
.L_x_1032:
[----:B------:R-:W-:Y:S01]  /*16090*/  ULDC UR4, c[0x0][0x288] ;  /* 0x0000a20000047ab9 */ /* 0x000fe20000000800 */
[----:B------:R-:W-:Y:S01]  /*160a0*/  ULDC.64 UR6, c[0x0][0x208] ;  /* 0x0000820000067ab9 */ /* 0x000fe20000000a00 */
[----:B------:R-:W-:-:S05]  /*160b0*/  IMAD R0, R0, UR4, RZ ;  /* 0x0000000400007c24 */ /* 0x000fca000f8e02ff */
[C---:B------:R-:W-:Y:S01]  /*160c0*/  ISETP.GE.AND P3, PT, R3.reuse, R0, PT ;  /* 0x000000000300720c */ /* 0x040fe20003f66270 */
[----:B------:R-:W-:Y:S02]  /*160d0*/  VIADD R11, R3, 0x20 ;  /* 0x00000020030b7836 */ /* 0x000fe40000000000 */
[----:B------:R-:W-:Y:S02]  /*160e0*/  IMAD.MOV.U32 R13, RZ, RZ, R19 ;  /* 0x000000ffff0d7224 */ /* 0x000fe400078e0013 */
[----:B------:R-:W-:-:S08]  /*160f0*/  IMAD.MOV.U32 R12, RZ, RZ, 0x1 ;  /* 0x00000001ff0c7424 */ /* 0x000fd000078e00ff */
[----:B------:R-:W-:Y:S01]  /*16100*/  @!P3 LEA R29, R6, UR38, 0x1 ;  /* 0x00000026061dbc11 */ /* 0x000fe2000f8e08ff */
[----:B------:R-:W-:-:S04]  /*16110*/  IMAD.MOV.U32 R4, RZ, RZ, R14 ;  /* 0x000000ffff047224 */ /* 0x000fc800078e000e */
[----:B------:R-:W-:-:S05]  /*16120*/  @!P3 IMAD.WIDE.U32 R4, R7, 0x2, R4 ;  /* 0x000000020704b825 */ /* 0x000fca00078e0004 */
[----:B------:R-:W-:Y:S01]  /*16130*/  @!PT LDS RZ, [RZ] ;  /* 0x00000000fffff984 */ /* 0x000fe20000000800 */
[----:B------:R-:W-:Y:S01]  /*16140*/  @!PT LDS RZ, [RZ] ;  /* 0x00000000fffff984 */ /* 0x000fe20000000800 */
[----:B------:R-:W-:Y:S01]  /*16150*/  @!PT LDS RZ, [RZ] ;  /* 0x00000000fffff984 */ /* 0x000fe20000000800 */
[----:B------:R0:W-:Y:S04]  /*16160*/  @!P3 LDGSTS.E.BYPASS.LTC128B.128 [R29+0xc400], desc[UR6][R4.64], !P2 ;  /* 0x0c400000041dbfae */ /* 0x0001e8000d101d46 */
[----:B------:R0:W-:Y:S04]  /*16170*/  @!P3 LDGSTS.E.BYPASS.LTC128B.128 [R29+0xf400], desc[UR6][R4.64+0x40], !P0 ;  /* 0x0f400040041dbfae */ /* 0x0001e8000c101d46 */
[----:B------:R0:W-:Y:S01]  /*16180*/  @!P3 LDGSTS.E.BYPASS.LTC128B.128 [R29+0x12400], desc[UR6][R4.64+0x80], !P1 ;  /* 0x12400080041dbfae */ /* 0x0001e2000c901d46 */
[----:B------:R-:W-:Y:S01]  /*16190*/  ISETP.GE.AND P3, PT, R11, R0, PT ;  /* 0x000000000b00720c */ /* 0x000fe20003f66270 */
[----:B------:R-:W-:-:S12]  /*161a0*/  IMAD.MOV.U32 R11, RZ, RZ, 0x1c1f ;  /* 0x00001c1fff0b7424 */ /* 0x000fd800078e00ff */
[----:B0-----:R-:W-:Y:S05]  /*161b0*/  WARPSYNC.COLLECTIVE R15, `(.L_x_1033) ;  /* 0x000000000f087348 */ /* 0x001fea0003c00000 */
[----:B------:R1:W2:Y:S02]  /*161c0*/  SHFL.IDX P6, R14, R13, R12, R11 ;  /* 0x0000000c0d0e7389 */ /* 0x0002a400000c000b */
[----:B012---:R-:W-:Y:S01]  /*161d0*/  ENDCOLLECTIVE ;  /* 0x000000000000791b */ /* 0x007fe20003800000 */
.L_x_1033:
[----:B------:R-:W-:Y:S01]  /*161e0*/  @!P3 LEA R29, R6, UR38, 0x1 ;  /* 0x00000026061dbc11 */ /* 0x000fe2000f8e08ff */
[----:B------:R-:W-:Y:S02]  /*161f0*/  IMAD.MOV.U32 R13, RZ, RZ, R10 ;  /* 0x000000ffff0d7224 */ /* 0x000fe400078e000a */
[----:B------:R-:W-:-:S07]  /*16200*/  IMAD.MOV.U32 R20, RZ, RZ, R14 ;  /* 0x000000ffff147224 */ /* 0x000fce00078e000e */
[----:B------:R-:W-:Y:S05]  /*16210*/  WARPSYNC.COLLECTIVE R15, `(.L_x_1034) ;  /* 0x000000000f087348 */ /* 0x000fea0003c00000 */
[----:B------:R0:W1:Y:S02]  /*16220*/  SHFL.IDX P6, R14, R13, R12, R11 ;  /* 0x0000000c0d0e7389 */ /* 0x00006400000c000b */
[----:B01----:R-:W-:Y:S01]  /*16230*/  ENDCOLLECTIVE ;  /* 0x000000000000791b */ /* 0x003fe20003800000 */
.L_x_1034:
[----:B------:R-:W-:Y:S01]  /*16240*/  ULDC.64 UR4, c[0x0][0x208] ;  /* 0x0000820000047ab9 */ /* 0x000fe20000000a00 */
[----:B------:R-:W-:Y:S02]  /*16250*/  IMAD.MOV.U32 R5, RZ, RZ, R20 ;  /* 0x000000ffff057224 */ /* 0x000fe400078e0014 */
[----:B------:R-:W-:Y:S02]  /*16260*/  IMAD.MOV.U32 R13, RZ, RZ, R19 ;  /* 0x000000ffff0d7224 */ /* 0x000fe400078e0013 */
[----:B------:R-:W-:Y:S02]  /*16270*/  IMAD.MOV.U32 R12, RZ, RZ, 0x2 ;  /* 0x00000002ff0c7424 */ /* 0x000fe400078e00ff */
[----:B------:R-:W-:-:S04]  /*16280*/  IMAD.MOV.U32 R4, RZ, RZ, R14 ;  /* 0x000000ffff047224 */ /* 0x000fc800078e000e */
[----:B------:R-:W-:-:S04]  /*16290*/  @!P3 IMAD.WIDE.U32 R20, R7, 0x2, R4 ;  /* 0x000000020714b825 */ /* 0x000fc800078e0004 */
[----:B------:R-:W-:Y:S01]  /*162a0*/  VIADD R5, R3, 0x40 ;  /* 0x0000004003057836 */ /* 0x000fe20000000000 */
[----:B------:R-:W-:Y:S01]  /*162b0*/  @!PT LDS RZ, [RZ] ;  /* 0x00000000fffff984 */ /* 0x000fe20000000800 */
[----:B------:R-:W-:Y:S01]  /*162c0*/  @!PT LDS RZ, [RZ] ;  /* 0x00000000fffff984 */ /* 0x000fe20000000800 */
[----:B------:R-:W-:Y:S01]  /*162d0*/  @!PT LDS RZ, [RZ] ;  /* 0x00000000fffff984 */ /* 0x000fe20000000800 */
[----:B------:R0:W-:Y:S04]  /*162e0*/  @!P3 LDGSTS.E.BYPASS.LTC128B.128 [R29+0xcc00], desc[UR4][R20.64], !P2 ;  /* 0x0cc00000141dbfae */ /* 0x0001e8000d101d44 */
[----:B------:R0:W-:Y:S04]  /*162f0*/  @!P3 LDGSTS.E.BYPASS.LTC128B.128 [R29+0xfc00], desc[UR4][R20.64+0x40], !P0 ;  /* 0x0fc00040141dbfae */ /* 0x0001e8000c101d44 */
[----:B------:R0:W-:Y:S01]  /*16300*/  @!P3 LDGSTS.E.BYPASS.LTC128B.128 [R29+0x12c00], desc[UR4][R20.64+0x80], !P1 ;  /* 0x12c00080141dbfae */ /* 0x0001e2000c901d44 */
[----:B------:R-:W-:-:S13]  /*16310*/  ISETP.GE.AND P3, PT, R5, R0, PT ;  /* 0x000000000500720c */ /* 0x000fda0003f66270 */
[----:B0-----:R-:W-:Y:S05]  /*16320*/  WARPSYNC.COLLECTIVE R15, `(.L_x_1035) ;  /* 0x000000000f087348 */ /* 0x001fea0003c00000 */
[----:B------:R1:W2:Y:S02]  /*16330*/  SHFL.IDX P6, R14, R13, R12, R11 ;  /* 0x0000000c0d0e7389 */ /* 0x0002a400000c000b */
[----:B012---:R-:W-:Y:S01]  /*16340*/  ENDCOLLECTIVE ;  /* 0x000000000000791b */ /* 0x007fe20003800000 */
.L_x_1035:
[----:B------:R-:W-:Y:S01]  /*16350*/  @!P3 LEA R21, R6, UR38, 0x1 ;  /* 0x000000260615bc11 */ /* 0x000fe2000f8e08ff */
[----:B------:R-:W-:Y:S02]  /*16360*/  IMAD.MOV.U32 R13, RZ, RZ, R10 ;  /* 0x000000ffff0d7224 */ /* 0x000fe400078e000a */
[----:B------:R-:W-:-:S07]  /*16370*/  IMAD.MOV.U32 R28, RZ, RZ, R14 ;  /* 0x000000ffff1c7224 */ /* 0x000fce00078e000e */
[----:B------:R-:W-:Y:S05]  /*16380*/  WARPSYNC.COLLECTIVE R15, `(.L_x_1036) ;  /* 0x000000000f087348 */ /* 0x000fea0003c00000 */
[----:B------:R0:W1:Y:S02]  /*16390*/  SHFL.IDX P6, R14, R13, R12, R11 ;  /* 0x0000000c0d0e7389 */ /* 0x00006400000c000b */
[----:B01----:R-:W-:Y:S01]  /*163a0*/  ENDCOLLECTIVE ;  /* 0x000000000000791b */ /* 0x003fe20003800000 */
.L_x_1036:
[----:B------:R-:W-:Y:S01]  /*163b0*/  ULDC.64 UR4, c[0x0][0x208] ;  /* 0x0000820000047ab9 */ /* 0x000fe20000000a00 */
[----:B------:R-:W-:Y:S02]  /*163c0*/  IMAD.MOV.U32 R5, RZ, RZ, R28 ;  /* 0x000000ffff057224 */ /* 0x000fe400078e001c */
[----:B------:R-:W-:Y:S02]  /*163d0*/  IMAD.MOV.U32 R13, RZ, RZ, R19 ;  /* 0x000000ffff0d7224 */ /* 0x000fe400078e0013 */
[----:B------:R-:W-:Y:S02]  /*163e0*/  IMAD.MOV.U32 R12, RZ, RZ, 0x3 ;  /* 0x00000003ff0c7424 */ /* 0x000fe400078e00ff */
[----:B------:R-:W-:-:S04]  /*163f0*/  IMAD.MOV.U32 R11, RZ, RZ, R14 ;  /* 0x000000ffff0b7224 */ /* 0x000fc800078e000e */
[----:B------:R-:W-:Y:S02]  /*16400*/  IMAD.MOV.U32 R4, RZ, RZ, R11 ;  /* 0x000000ffff047224 */ /* 0x000fe400078e000b */
[----:B------:R-:W-:Y:S02]  /*16410*/  IMAD.MOV.U32 R11, RZ, RZ, 0x1c1f ;  /* 0x00001c1fff0b7424 */ /* 0x000fe400078e00ff */
[----:B------:R-:W-:-:S05]  /*16420*/  @!P3 IMAD.WIDE.U32 R4, R7, 0x2, R4 ;  /* 0x000000020704b825 */ /* 0x000fca00078e0004 */
        /* <DEDUP_REMOVED lines=9> */
.L_x_1037:
[----:B------:R-:W-:-:S05]  /*164c0*/  VIADD R5, R3, 0x60 ;  /* 0x0000006003057836 */ /* 0x000fca0000000000 */
[----:B------:R-:W-:Y:S01]  /*164d0*/  ISETP.GE.AND P3, PT, R5, R0, PT ;  /* 0x000000000500720c */ /* 0x000fe20003f66270 */
[----:B------:R-:W-:Y:S02]  /*164e0*/  IMAD.MOV.U32 R13, RZ, RZ, R10 ;  /* 0x000000ffff0d7224 */ /* 0x000fe400078e000a */
[----:B------:R-:W-:-:S10]  /*164f0*/  IMAD.MOV.U32 R19, RZ, RZ, R14 ;  /* 0x000000ffff137224 */ /* 0x000fd400078e000e */
[----:B------:R-:W-:Y:S05]  /*16500*/  WARPSYNC.COLLECTIVE R15, `(.L_x_1038) ;  /* 0x000000000f087348 */ /* 0x000fea0003c00000 */
[----:B------:R0:W1:Y:S02]  /*16510*/  SHFL.IDX P6, R14, R13, R12, R11 ;  /* 0x0000000c0d0e7389 */ /* 0x00006400000c000b */
[----:B01----:R-:W-:Y:S01]  /*16520*/  ENDCOLLECTIVE ;  /* 0x000000000000791b */ /* 0x003fe20003800000 */
.L_x_1038:
[----:B------:R-:W-:Y:S01]  /*16530*/  @!P3 LEA R10, R6, UR38, 0x1 ;  /* 0x00000026060abc11 */ /* 0x000fe2000f8e08ff */
[----:B------:R-:W-:Y:S01]  /*16540*/  IMAD.MOV.U32 R5, RZ, RZ, R19 ;  /* 0x000000ffff057224 */ /* 0x000fe200078e0013 */
[----:B------:R-:W-:Y:S01]  /*16550*/  ULDC.64 UR4, c[0x0][0x208] ;  /* 0x0000820000047ab9 */ /* 0x000fe20000000a00 */
[----:B------:R-:W-:Y:S02]  /*16560*/  IMAD.MOV.U32 R19, RZ, RZ, 0x1 ;  /* 0x00000001ff137424 */ /* 0x000fe400078e00ff */
[----:B------:R-:W-:Y:S02]  /*16570*/  IMAD.MOV.U32 R13, RZ, RZ, R9 ;  /* 0x000000ffff0d7224 */ /* 0x000fe400078e0009 */
[----:B------:R-:W-:Y:S02]  /*16580*/  IMAD.MOV.U32 R12, RZ, RZ, RZ ;  /* 0x000000ffff0c7224 */ /* 0x000fe400078e00ff */
        /* <DEDUP_REMOVED lines=13> */
.L_x_1039:
[----:B------:R-:W-:Y:S02]  /*16660*/  IMAD.MOV.U32 R13, RZ, RZ, R8 ;  /* 0x000000ffff0d7224 */ /* 0x000fe400078e0008 */
[----:B------:R-:W-:-:S07]  /*16670*/  IMAD.MOV.U32 R28, RZ, RZ, R14 ;  /* 0x000000ffff1c7224 */ /* 0x000fce00078e000e */
[----:B------:R-:W-:Y:S05]  /*16680*/  WARPSYNC.COLLECTIVE R15, `(.L_x_1040) ;  /* 0x000000000f087348 */ /* 0x000fea0003c00000 */
[----:B------:R0:W1:Y:S02]  /*16690*/  SHFL.IDX P6, R14, R13, R12, R11 ;  /* 0x0000000c0d0e7389 */ /* 0x00006400000c000b */
[----:B01----:R-:W-:Y:S01]  /*166a0*/  ENDCOLLECTIVE ;  /* 0x000000000000791b */ /* 0x003fe20003800000 */
.L_x_1040:
[----:B------:R-:W-:Y:S01]  /*166b0*/  ULDC.64 UR4, c[0x0][0x208] ;  /* 0x0000820000047ab9 */ /* 0x000fe20000000a00 */
[----:B------:R-:W-:Y:S02]  /*166c0*/  IMAD.MOV.U32 R5, RZ, RZ, R28 ;  /* 0x000000ffff057224 */ /* 0x000fe400078e001c */
[----:B------:R-:W-:Y:S02]  /*166d0*/  IMAD.MOV.U32 R13, RZ, RZ, R9 ;  /* 0x000000ffff0d7224 */ /* 0x000fe400078e0009 */
[----:B------:R-:W-:Y:S02]  /*166e0*/  IMAD.MOV.U32 R12, RZ, RZ, 0x1 ;  /* 0x00000001ff0c7424 */ /* 0x000fe400078e00ff */
[----:B------:R-:W-:-:S04]  /*166f0*/  IMAD.MOV.U32 R29, RZ, RZ, R14 ;  /* 0x000000ffff1d7224 */ /* 0x000fc800078e000e */
[----:B------:R-:W-:Y:S01]  /*16700*/  IMAD.MOV.U32 R4, RZ, RZ, R29 ;  /* 0x000000ffff047224 */ /* 0x000fe200078e001d */
[----:B------:R-:W-:-:S03]  /*16710*/  @!P3 LEA R29, R6, UR38, 0x1 ;  /* 0x00000026061dbc11 */ /* 0x000fc6000f8e08ff */
        /* <DEDUP_REMOVED lines=10> */
.L_x_1041:
[----:B------:R-:W-:Y:S02]  /*167c0*/  IMAD.MOV.U32 R13, RZ, RZ, R8 ;  /* 0x000000ffff0d7224 */ /* 0x000fe400078e0008 */
[----:B------:R-:W-:-:S07]  /*167d0*/  IMAD.MOV.U32 R9, RZ, RZ, R14 ;  /* 0x000000ffff097224 */ /* 0x000fce00078e000e */
[----:B------:R-:W-:Y:S05]  /*167e0*/  WARPSYNC.COLLECTIVE R15, `(.L_x_1042) ;  /* 0x000000000f087348 */ /* 0x000fea0003c00000 */
[----:B------:R0:W1:Y:S02]  /*167f0*/  SHFL.IDX P6, R14, R13, R12, R11 ;  /* 0x0000000c0d0e7389 */ /* 0x00006400000c000b */
[----:B01----:R-:W-:Y:S01]  /*16800*/  ENDCOLLECTIVE ;  /* 0x000000000000791b */ /* 0x003fe20003800000 */
.L_x_1042:
[----:B------:R-:W-:Y:S05]  /*16810*/  BRA `(.L_x_1043) ;  /* 0xffffffc800e87947 */ /* 0x000fea000383ffff */
.L_x_952:
[----:B-1----:R-:W-:-:S04]  /*16820*/  IMAD.U32 R5, RZ, RZ, UR38 ;  /* 0x00000026ff057e24 */ /* 0x002fc8000f8e00ff */
[----:B------:R1:W2:Y:S03]  /*16830*/  SYNCS.PHASECHK.TRANS64.TRYWAIT P0, [R5+URZ+0x2d820], R0 ;  /* 0x02d82000050075a7 */ /* 0x0002a6000800017f */
[----:B--2---:R-:W-:Y:S05]  /*16840*/  @!P0 NANOSLEEP.SYNCS 0x989680 ;  /* 0x009896800000895d */ /* 0x004fea0003900000 */
[----:B------:R-:W2:Y:S02]  /*16850*/  @!P0 SYNCS.PHASECHK.TRANS64 P0, [R5+URZ+0x2d820], R0 ;  /* 0x02d82000050085a7 */ /* 0x000ea4000800007f */
[----:B--2---:R-:W-:Y:S05]  /*16860*/  @!P0 BRA `(.L_x_952) ;  /* 0xfffffffc00ec8947 */ /* 0x004fea000383ffff */
[----:B------:R-:W-:Y:S05]  /*16870*/  BRA `(.L_x_1044) ;  /* 0xffffffcc003c7947 */ /* 0x000fea000383ffff */
.L_x_959:
[----:B-1----:R-:W-:-:S04]  /*16880*/  IMAD.U32 R5, RZ, RZ, UR38 ;  /* 0x00000026ff057e24 */ /* 0x002fc8000f8e00ff */
[----:B------:R1:W2:Y:S03]  /*16890*/  SYNCS.PHASECHK.TRANS64.TRYWAIT P0, [R5+URZ+0x2d848], R12 ;  /* 0x02d8480c050075a7 */ /* 0x0002a6000800017f */
[----:B--2---:R-:W-:Y:S05]  /*168a0*/  @!P0 NANOSLEEP.SYNCS 0x989680 ;  /* 0x009896800000895d */ /* 0x004fea0003900000 */
[----:B------:R-:W2:Y:S02]  /*168b0*/  @!P0 SYNCS.PHASECHK.TRANS64 P0, [R5+URZ+0x2d848], R12 ;  /* 0x02d8480c050085a7 */ /* 0x000ea4000800007f */
[----:B--2---:R-:W-:Y:S05]  /*168c0*/  @!P0 BRA `(.L_x_959) ;  /* 0xfffffffc00ec8947 */ /* 0x004fea000383ffff */
[----:B------:R-:W-:Y:S05]  /*168d0*/  BRA `(.L_x_1045) ;  /* 0xffffffd000107947 */ /* 0x000fea000383ffff */
.L_x_966:
[----:B-1----:R-:W-:-:S04]  /*168e0*/  IMAD.U32 R5, RZ, RZ, UR38 ;  /* 0x00000026ff057e24 */ /* 0x002fc8000f8e00ff */
[----:B------:R1:W2:Y:S03]  /*168f0*/  SYNCS.PHASECHK.TRANS64.TRYWAIT P0, [R5+URZ+0x2d860], R12 ;  /* 0x02d8600c050075a7 */ /* 0x0002a6000800017f */
[----:B--2---:R-:W-:Y:S05]  /*16900*/  @!P0 NANOSLEEP.SYNCS 0x989680 ;  /* 0x009896800000895d */ /* 0x004fea0003900000 */
[----:B------:R-:W2:Y:S02]  /*16910*/  @!P0 SYNCS.PHASECHK.TRANS64 P0, [R5+URZ+0x2d860], R12 ;  /* 0x02d8600c050085a7 */ /* 0x000ea4000800007f */
[----:B--2---:R-:W-:Y:S05]  /*16920*/  @!P0 BRA `(.L_x_966) ;  /* 0xfffffffc00ec8947 */ /* 0x004fea000383ffff */
[----:B------:R-:W-:Y:S05]  /*16930*/  BRA `(.L_x_1046) ;  /* 0xffffffd000e87947 */ /* 0x000fea000383ffff */
.L_x_976:
[----:B-1----:R-:W-:-:S04]  /*16940*/  IMAD.U32 R5, RZ, RZ, UR38 ;  /* 0x00000026ff057e24 */ /* 0x002fc8000f8e00ff */
[----:B------:R1:W2:Y:S03]  /*16950*/  SYNCS.PHASECHK.TRANS64.TRYWAIT P0, [R5+URZ+0x2d840], R12 ;  /* 0x02d8400c050075a7 */ /* 0x0002a6000800017f */
[----:B--2---:R-:W-:Y:S05]  /*16960*/  @!P0 NANOSLEEP.SYNCS 0x989680 ;  /* 0x009896800000895d */ /* 0x004fea0003900000 */
[----:B------:R-:W2:Y:S02]  /*16970*/  @!P0 SYNCS.PHASECHK.TRANS64 P0, [R5+URZ+0x2d840], R12 ;  /* 0x02d8400c050085a7 */ /* 0x000ea4000800007f */
[----:B--2---:R-:W-:Y:S05]  /*16980*/  @!P0 BRA `(.L_x_976) ;  /* 0xfffffffc00ec8947 */ /* 0x004fea000383ffff */
[----:B------:R-:W-:Y:S05]  /*16990*/  BRA `(.L_x_1047) ;  /* 0xffffffd800387947 */ /* 0x000fea000383ffff */
.L_x_983:
[----:B-1----:R-:W-:-:S04]  /*169a0*/  IMAD.U32 R5, RZ, RZ, UR38 ;  /* 0x00000026ff057e24 */ /* 0x002fc8000f8e00ff */
[----:B------:R1:W2:Y:S03]  /*169b0*/  SYNCS.PHASECHK.TRANS64.TRYWAIT P0, [R5+URZ+0x2d868], R4 ;  /* 0x02d86804050075a7 */ /* 0x0002a6000800017f */
[----:B--2---:R-:W-:Y:S05]  /*169c0*/  @!P0 NANOSLEEP.SYNCS 0x989680 ;  /* 0x009896800000895d */ /* 0x004fea0003900000 */
[----:B------:R-:W2:Y:S02]  /*169d0*/  @!P0 SYNCS.PHASECHK.TRANS64 P0, [R5+URZ+0x2d868], R4 ;  /* 0x02d86804050085a7 */ /* 0x000ea4000800007f */
[----:B--2---:R-:W-:Y:S05]  /*169e0*/  @!P0 BRA `(.L_x_983) ;  /* 0xfffffffc00ec8947 */ /* 0x004fea000383ffff */
[----:B------:R-:W-:Y:S05]  /*169f0*/  BRA `(.L_x_1048) ;  /* 0xffffffdc00107947 */ /* 0x000fea000383ffff */
.L_x_993:
[----:B-1----:R-:W-:-:S04]  /*16a00*/  IMAD.U32 R4, RZ, RZ, UR38 ;  /* 0x00000026ff047e24 */ /* 0x002fc8000f8e00ff */
[----:B------:R1:W2:Y:S03]  /*16a10*/  SYNCS.PHASECHK.TRANS64.TRYWAIT P0, [R4+URZ+0x2d848], R9 ;  /* 0x02d84809040075a7 */ /* 0x0002a6000800017f */
[----:B--2---:R-:W-:Y:S05]  /*16a20*/  @!P0 NANOSLEEP.SYNCS 0x989680 ;  /* 0x009896800000895d */ /* 0x004fea0003900000 */
[----:B------:R-:W2:Y:S02]  /*16a30*/  @!P0 SYNCS.PHASECHK.TRANS64 P0, [R4+URZ+0x2d848], R9 ;  /* 0x02d84809040085a7 */ /* 0x000ea4000800007f */
[----:B--2---:R-:W-:Y:S05]  /*16a40*/  @!P0 BRA `(.L_x_993) ;  /* 0xfffffffc00ec8947 */ /* 0x004fea000383ffff */
[----:B------:R-:W-:Y:S05]  /*16a50*/  BRA `(.L_x_1049) ;  /* 0xffffffe000747947 */ /* 0x000fea000383ffff */
.L_x_1000:
[----:B-1----:R-:W-:-:S04]  /*16a60*/  IMAD.U32 R4, RZ, RZ, UR38 ;  /* 0x00000026ff047e24 */ /* 0x002fc8000f8e00ff */
[----:B------:R1:W2:Y:S03]  /*16a70*/  SYNCS.PHASECHK.TRANS64.TRYWAIT P0, [R4+URZ+0x2d860], R9 ;  /* 0x02d86009040075a7 */ /* 0x0002a6000800017f */
[----:B--2---:R-:W-:Y:S05]  /*16a80*/  @!P0 NANOSLEEP.SYNCS 0x989680 ;  /* 0x009896800000895d */ /* 0x004fea0003900000 */
[----:B------:R-:W2:Y:S02]  /*16a90*/  @!P0 SYNCS.PHASECHK.TRANS64 P0, [R4+URZ+0x2d860], R9 ;  /* 0x02d86009040085a7 */ /* 0x000ea4000800007f */
[----:B--2---:R-:W-:Y:S05]  /*16aa0*/  @!P0 BRA `(.L_x_1000) ;  /* 0xfffffffc00ec8947 */ /* 0x004fea000383ffff */
[----:B------:R-:W-:Y:S05]  /*16ab0*/  BRA `(.L_x_1050) ;  /* 0xffffffe400487947 */ /* 0x000fea000383ffff */
.L_x_1009:
[----:B-1----:R1:W2:Y:S02]  /*16ac0*/  SYNCS.PHASECHK.TRANS64.TRYWAIT P0, [R4+URZ+0x2d860], R3 ;  /* 0x02d86003040075a7 */ /* 0x0022a4000800017f */
[----:B--2---:R-:W-:Y:S05]  /*16ad0*/  @!P0 NANOSLEEP.SYNCS 0x989680 ;  /* 0x009896800000895d */ /* 0x004fea0003900000 */
[----:B------:R-:W2:Y:S02]  /*16ae0*/  @!P0 SYNCS.PHASECHK.TRANS64 P0, [R4+URZ+0x2d860], R3 ;  /* 0x02d86003040085a7 */ /* 0x000ea4000800007f */
[----:B--2---:R-:W-:Y:S05]  /*16af0*/  @!P0 BRA `(.L_x_1009) ;  /* 0xfffffffc00f08947 */ /* 0x004fea000383ffff */
[----:B------:R-:W-:Y:S05]  /*16b00*/  BRA `(.L_x_1051) ;  /* 0xffffffe800407947 */ /* 0x000fea000383ffff */
.L_x_1015:
[----:B-1----:R1:W2:Y:S02]  /*16b10*/  SYNCS.PHASECHK.TRANS64.TRYWAIT P0, [R7+URZ+0x2d820], R4 ;  /* 0x02d82004070075a7 */ /* 0x0022a4000800017f */
[----:B--2---:R-:W-:Y:S05]  /*16b20*/  @!P0 NANOSLEEP.SYNCS 0x989680 ;  /* 0x009896800000895d */ /* 0x004fea0003900000 */
[----:B------:R-:W2:Y:S02]  /*16b30*/  @!P0 SYNCS.PHASECHK.TRANS64 P0, [R7+URZ+0x2d820], R4 ;  /* 0x02d82004070085a7 */ /* 0x000ea4000800007f */
[----:B--2---:R-:W-:Y:S05]  /*16b40*/  @!P0 BRA `(.L_x_1015) ;  /* 0xfffffffc00f08947 */ /* 0x004fea000383ffff */
[----:B------:R-:W-:Y:S05]  /*16b50*/  BRA `(.L_x_1052) ;  /* 0xffffffec00407947 */ /* 0x000fea000383ffff */
.L_x_1016:
[----:B------:R-:W-:Y:S01]  /*16b60*/  BSSY B0, `(.L_x_1053) ;  /* 0x0000008000007945 */ /* 0x000fe20003800000 */
[----:B------:R-:W-:Y:S02]  /*16b70*/  IMAD.MOV.U32 R13, RZ, RZ, R26 ;  /* 0x000000ffff0d7224 */ /* 0x000fe400078e001a */
[----:B------:R-:W-:Y:S02]  /*16b80*/  IMAD.MOV.U32 R12, RZ, RZ, RZ ;  /* 0x000000ffff0c7224 */ /* 0x000fe400078e00ff */
[----:B------:R-:W-:Y:S02]  /*16b90*/  IMAD.MOV.U32 R11, RZ, RZ, 0x1f ;  /* 0x0000001fff0b7424 */ /* 0x000fe400078e00ff */
[----:B------:R-:W-:-:S07]  /*16ba0*/  IMAD.MOV.U32 R15, RZ, RZ, -0x1 ;  /* 0xffffffffff0f7424 */ /* 0x000fce00078e00ff */
[----:B01----:R-:W-:Y:S05]  /*16bb0*/  WARPSYNC.COLLECTIVE R15, `(.L_x_1054) ;  /* 0x000000000f087348 */ /* 0x003fea0003c00000 */
[----:B------:R2:W3:Y:S02]  /*16bc0*/  SHFL.IDX P6, R14, R13, R12, R11 ;  /* 0x0000000c0d0e7389 */ /* 0x0004e400000c000b */
[----:B0123--:R-:W-:Y:S01]  /*16bd0*/  ENDCOLLECTIVE ;  /* 0x000000000000791b */ /* 0x00ffe20003800000 */
.L_x_1054:
[----:B------:R-:W-:Y:S05]  /*16be0*/  BSYNC B0 ;  /* 0x0000000000007941 */ /* 0x000fea0003800000 */
.L_x_1053:
[----:B------:R-:W-:Y:S05]  /*16bf0*/  BRA `(.L_x_1055) ;  /* 0xffffffec00247947 */ /* 0x000fea000383ffff */
.L_x_1017:
[----:B------:R-:W-:Y:S01]  /*16c00*/  BSSY B0, `(.L_x_1056) ;  /* 0x0000006000007945 */ /* 0x000fe20003800000 */
[----:B------:R-:W-:-:S07]  /*16c10*/  IMAD.MOV.U32 R15, RZ, RZ, -0x1 ;  /* 0xffffffffff0f7424 */ /* 0x000fce00078e00ff */
[----:B012---:R-:W-:Y:S05]  /*16c20*/  WARPSYNC.COLLECTIVE R15, `(.L_x_1057) ;  /* 0x000000000f0c7348 */ /* 0x007fea0003c00000 */
[----:B------:R-:W-:Y:S02]  /*16c30*/  ELECT P6, UR62, PT ;  /* 0x00000000003e782f */ /* 0x000fe400038c0000 */
[----:B------:R-:W-:Y:S01]  /*16c40*/  MOV R14, UR62 ;  /* 0x0000003e000e7c02 */ /* 0x000fe20008000f00 */
[----:B012---:R-:W-:Y:S10]  /*16c50*/  ENDCOLLECTIVE ;  /* 0x000000000000791b */ /* 0x007ff40003800000 */
.L_x_1057:
[----:B------:R-:W-:Y:S05]  /*16c60*/  BSYNC B0 ;  /* 0x0000000000007941 */ /* 0x000fea0003800000 */
.L_x_1056:
[----:B------:R-:W-:Y:S05]  /*16c70*/  BRA `(.L_x_1058) ;  /* 0xffffffec00187947 */ /* 0x000fea000383ffff */
.L_x_1019:
[----:B-1----:R1:W3:Y:S02]  /*16c80*/  SYNCS.PHASECHK.TRANS64.TRYWAIT P0, [R6+URZ], R5 ;  /* 0x00000005060075a7 */ /* 0x0022e4000800017f */
[----:B---3--:R-:W-:Y:S05]  /*16c90*/  @!P0 NANOSLEEP.SYNCS 0x989680 ;  /* 0x009896800000895d */ /* 0x008fea0003900000 */
[----:B------:R-:W3:Y:S02]  /*16ca0*/  @!P0 SYNCS.PHASECHK.TRANS64 P0, [R6+URZ], R5 ;  /* 0x00000005060085a7 */ /* 0x000ee4000800007f */
[----:B---3--:R-:W-:Y:S05]  /*16cb0*/  @!P0 BRA `(.L_x_1019) ;  /* 0xfffffffc00f08947 */ /* 0x008fea000383ffff */
[----:B------:R-:W-:Y:S05]  /*16cc0*/  BRA `(.L_x_1059) ;  /* 0xffffffec00507947 */ /* 0x000fea000383ffff */
.L_x_1020:
[----:B---3--:R3:W4:Y:S02]  /*16cd0*/  SYNCS.PHASECHK.TRANS64.TRYWAIT P0, [R3+URZ], R2 ;  /* 0x00000002030075a7 */ /* 0x008724000800017f */
[----:B----4-:R-:W-:Y:S05]  /*16ce0*/  @!P0 NANOSLEEP.SYNCS 0x989680 ;  /* 0x009896800000895d */ /* 0x010fea0003900000 */
[----:B------:R-:W4:Y:S02]  /*16cf0*/  @!P0 SYNCS.PHASECHK.TRANS64 P0, [R3+URZ], R2 ;  /* 0x00000002030085a7 */ /* 0x000f24000800007f */
[----:B----4-:R-:W-:Y:S05]  /*16d00*/  @!P0 BRA `(.L_x_1020) ;  /* 0xfffffffc00f08947 */ /* 0x010fea000383ffff */
[----:B------:R-:W-:Y:S05]  /*16d10*/  BRA `(.L_x_1060) ;  /* 0xffffffec00447947 */ /* 0x000fea000383ffff */
.L_x_1022:
[----:B---3--:R3:W4:Y:S02]  /*16d20*/  SYNCS.PHASECHK.TRANS64.TRYWAIT P0, [R0+URZ], R5 ;  /* 0x00000005000075a7 */ /* 0x008724000800017f */
[----:B----4-:R-:W-:Y:S05]  /*16d30*/  @!P0 NANOSLEEP.SYNCS 0x989680 ;  /* 0x009896800000895d */ /* 0x010fea0003900000 */
[----:B------:R-:W4:Y:S02]  /*16d40*/  @!P0 SYNCS.PHASECHK.TRANS64 P0, [R0+URZ], R5 ;  /* 0x00000005000085a7 */ /* 0x000f24000800007f */
[----:B----4-:R-:W-:Y:S05]  /*16d50*/  @!P0 BRA `(.L_x_1022) ;  /* 0xfffffffc00f08947 */ /* 0x010fea000383ffff */
[----:B------:R-:W-:Y:S05]  /*16d60*/  BRA `(.L_x_1061) ;  /* 0xffffffec00487947 */ /* 0x000fea000383ffff */
.L_x_1062:
        /* <DEDUP_REMOVED lines=9> */
.L_x_2779:


//--------------------- .text._ZN7cutlass13device_kernelIN5flash11enable_sm90INS1_16FlashAttnFwdSm90INS1_25CollectiveMainloopFwdSm90ILi2EN4cute5tupleIJNS5_1CILi1EEES8_S8_EEENS6_IJNS7_ILi192EEENS7_ILi128EEENS7_ILi96EEEEEELi96ENS_10bfloat16_tEfNS_4arch4Sm90ELb0ELb1ELb1ELb1ELb0ELb0ELb0ELb0ELb1ELb1ELb1ELb0EEENS1_21CollectiveEpilogueFwdINS6_IJSA_SC_SB_EEES9_SE_SG_Li384ELb1ELb1ELb1ELb0EEENS1_36VarlenDynamicPersistentTileSchedulerILi192ELi128ELi384ELi128ELb1ELb1ELb1ELb1ELb0ELb1EEEEEEEEEvNT_6ParamsE --------------------------
	.section	.text._ZN7cutlass13device_kernelIN5flash11enable_sm90INS1_16FlashAttnFwdSm90INS1_25CollectiveMainloopFwdSm90ILi2EN4cute5tupleIJNS5_1CILi1EEES8_S8_EEENS6_IJNS7_ILi192EEENS7_ILi128EEENS7_ILi96EEEEEELi96ENS_10bfloat16_tEfNS_4arch4Sm90ELb0ELb1ELb1ELb1ELb0ELb0ELb0ELb0ELb1ELb1ELb1ELb0EEENS1_21CollectiveEpilogueFwdINS6_IJSA_SC_SB_EEES9_SE_SG_Li384ELb1ELb1ELb1ELb0EEENS1_36VarlenDynamicPersistentTileSchedulerILi192ELi128ELi384ELi128ELb1ELb1ELb1ELb1ELb0ELb1EEEEEEEEEvNT_6ParamsE,"ax",@progbits
	.align	128
.text._ZN7cutlass13device_kernelIN5flash11enable_sm90INS1_16FlashAttnFwdSm90INS1_25CollectiveMainloopFwdSm90ILi2EN4cute5tupleIJNS5_1CILi1EEES8_S8_EEENS6_IJNS7_ILi192EEENS7_ILi128EEENS7_ILi96EEEEEELi96ENS_10bfloat16_tEfNS_4arch4Sm90ELb0ELb1ELb1ELb1ELb0ELb0ELb0ELb0ELb1ELb1ELb1ELb0EEENS1_21CollectiveEpilogueFwdINS6_IJSA_SC_SB_EEES9_SE_SG_Li384ELb1ELb1ELb1ELb0EEENS1_36VarlenDynamicPersistentTileSchedulerILi192ELi128ELi384ELi128ELb1ELb1ELb1ELb1ELb0ELb1EEEEEEEEEvNT_6ParamsE:
        .type           _ZN7cutlass13device_kernelIN5flash11enable_sm90INS1_16FlashAttnFwdSm90INS1_25CollectiveMainloopFwdSm90ILi2EN4cute5tupleIJNS5_1CILi1EEES8_S8_EEENS6_IJNS7_ILi192EEENS7_ILi128EEENS7_ILi96EEEEEELi96ENS_10bfloat16_tEfNS_4arch4Sm90ELb0ELb1ELb1ELb1ELb0ELb0ELb0ELb0ELb1ELb1ELb1ELb0EEENS1_21CollectiveEpilogueFwdINS6_IJSA_SC_SB_EEES9_SE_SG_Li384ELb1ELb1ELb1ELb0EEENS1_36VarlenDynamicPersistentTileSchedulerILi192ELi128ELi384ELi128ELb1ELb1ELb1ELb1ELb0ELb1EEEEEEEEEvNT_6ParamsE,@function
        .size           _ZN7cutlass13device_kernelIN5flash11enable_sm90INS1_16FlashAttnFwdSm90INS1_25CollectiveMainloopFwdSm90ILi2EN4cute5tupleIJNS5_1CILi1EEES8_S8_EEENS6_IJNS7_ILi192EEENS7_ILi128EEENS7_ILi96EEEEEELi96ENS_10bfloat16_tEfNS_4arch4Sm90ELb0ELb1ELb1ELb1ELb0ELb0ELb0ELb0ELb1ELb1ELb1ELb0EEENS1_21CollectiveEpilogueFwdINS6_IJSA_SC_SB_EEES9_SE_SG_Li384ELb1ELb1ELb1ELb0EEENS1_36VarlenDynamicPersistentTileSchedulerILi192ELi128ELi384ELi128ELb1ELb1ELb1ELb1ELb0ELb1EEEEEEEEEvNT_6ParamsE,(.L_x_2780 - _ZN7cutlass13device_kernelIN5flash11enable_sm90INS1_16FlashAttnFwdSm90INS1_25CollectiveMainloopFwdSm90ILi2EN4cute5tupleIJNS5_1CILi1EEES8_S8_EEENS6_IJNS7_ILi192EEENS7_ILi128EEENS7_ILi96EEEEEELi96ENS_10bfloat16_tEfNS_4arch4Sm90ELb0ELb1ELb1ELb1ELb0ELb0ELb0ELb0ELb1ELb1ELb1ELb0EEENS1_21CollectiveEpilogueFwdINS6_IJSA_SC_SB_EEES9_SE_SG_Li384ELb1ELb1ELb1ELb0EEENS1_36VarlenDynamicPersistentTileSchedulerILi192ELi128ELi384ELi128ELb1ELb1ELb1ELb1ELb0ELb1EEEEEEEEEvNT_6ParamsE)
        .other          _ZN7cutlass13device_kernelIN5flash11enable_sm90INS1_16FlashAttnFwdSm90INS1_25CollectiveMainloopFwdSm90ILi2EN4cute5tupleIJNS5_1CILi1EEES8_S8_EEENS6_IJNS7_ILi192EEENS7_ILi128EEENS7_ILi96EEEEEELi96ENS_10bfloat16_tEfNS_4arch4Sm90ELb0ELb1ELb1ELb1ELb0ELb0ELb0ELb0ELb1ELb1ELb1ELb0EEENS1_21CollectiveEpilogueFwdINS6_IJSA_SC_SB_EEES9_SE_SG_Li384ELb1ELb1ELb1ELb0EEENS1_36VarlenDynamicPersistentTileSchedulerILi192ELi128ELi384ELi128ELb1ELb1ELb1ELb1ELb0ELb1EEEEEEEEEvNT_6ParamsE,@"STO_CUDA_ENTRY STV_DEFAULT"
_ZN7cutlass13device_kernelIN5flash11enable_sm90INS1_16FlashAttnFwdSm90INS1_25CollectiveMainloopFwdSm90ILi2EN4cute5tupleIJNS5_1CILi1EEES8_S8_EEENS6_IJNS7_ILi192EEENS7_ILi128EEENS7_ILi96EEEEEELi96ENS_10bfloat16_tEfNS_4arch4Sm90ELb0ELb1ELb1ELb1ELb0ELb0ELb0ELb0ELb1ELb1ELb1ELb0EEENS1_21CollectiveEpilogueFwdINS6_IJSA_SC_SB_EEES9_SE_SG_Li384ELb1ELb1ELb1ELb0EEENS1_36VarlenDynamicPersistentTileSchedulerILi192ELi128ELi384ELi128ELb1ELb1ELb1ELb1ELb0ELb1EEEEEEEEEvNT_6ParamsE:
        /* <DEDUP_REMOVED lines=18> */
.L_x_1064:
[----:B------:R-:W-:Y:S05]  /*0120*/  BSYNC B0 ;  /* 0x0000000000007941 */ /* 0x000fea0003800000 */
.L_x_1063:
        /* <DEDUP_REMOVED lines=41> */
.L_x_1065:
        /* <DEDUP_REMOVED lines=22> */
.L_x_1066:
        /* <DEDUP_REMOVED lines=18> */
.L_x_1067:
        /* <DEDUP_REMOVED lines=22> */
.L_x_1068:
        /* <DEDUP_REMOVED lines=22> */
.L_x_1069:
[----:B------:R-:W-:Y:S01]  /*0900*/  PLOP3.LUT P0, PT, PT, PT, UP0, 0x80, 0x0 ;  /* 0x000000000000781c */ /* 0x000fe20003f0f008 */
[----:B------:R-:W-:Y:S01]  /*0910*/  UMOV UR36, 0x1 ;  /* 0x0000000100247882 */ /* 0x000fe20000000000 */
[----:B------:R-:W-:Y:S01]  /*0920*/  NOP ;  /* 0x0000000000007918 */ /* 0x000fe20000000000 */
[----:B------:R-:W-:Y:S01]  /*0930*/  USEL UR36, UR36, 0x2, !UP0 ;  /* 0x0000000224247887 */ /* 0x000fe2000c000000 */
[----:B------:R-:W-:Y:S01]  /*0940*/  ULDC.64 UR52, c[0x0][0x208] ;  /* 0x0000820000347ab9 */ /* 0x000fe20000000a00 */
[----:B012-4-:R-:W-:Y:S08]  /*0950*/  BAR.SYNC.DEFER_BLOCKING 0x0 ;  /* 0x0000000000007b1d */ /* 0x017ff00000010000 */
[----:B------:R-:W-:Y:S05]  /*0960*/  @!P0 BRA `(.L_x_1070) ;  /* 0x00000124000c8947 */ /* 0x000fea0003800000 */
.L_x_1071:
[----:B------:R-:W-:-:S08]  /*0970*/  NOP ;  /* 0x0000000000007918 */ /* 0x000fd00000000000 */
[----:B------:R-:W0:Y:S02]  /*0980*/  USETMAXREG.TRY_ALLOC.CTAPOOL UP0, 0xa0 ;  /* 0x000000a0000079c8 */ /* 0x000e240008000600 */
[----:B0-----:R-:W-:-:S13]  /*0990*/  PLOP3.LUT P0, PT, PT, PT, UP0, 0x80, 0x0 ;  /* 0x000000000000781c */ /* 0x001fda0003f0f008 */
[----:B------:R-:W-:Y:S05]  /*09a0*/  @!P0 BRA `(.L_x_1071) ;  /* 0xfffffffc00f08947 */ /* 0x000fea000383ffff */
[----:B------:R-:W0:Y:S01]  /*09b0*/  S2R R2, SR_TID.X ;  /* 0x0000000000027919 */ /* 0x000e220000002100 */
        /* <DEDUP_REMOVED lines=13> */
[----:B------:R-:W-:Y:S01]  /*0a90*/  VIADD R13, R2, 0xffffff80 ;  /* 0xffffff80020d7836 */ /* 0x000fe20000000000 */
[----:B------:R-:W-:Y:S01]  /*0aa0*/  R2UR UR5, R9 ;  /* 0x00000000090572ca */ /* 0x000fe200000e0000 */
[----:B------:R-:W-:Y:S01]  /*0ab0*/  IMAD.MOV.U32 R18, RZ, RZ, 0x40 ;  /* 0x00000040ff127424 */ /* 0x000fe200078e00ff */
[----:B------:R-:W-:Y:S01]  /*0ac0*/  R2UR UR7, R10 ;  /* 0x000000000a0772ca */ /* 0x000fe200000e0000 */
[----:B------:R-:W-:Y:S01]  /*0ad0*/  ULOP3.LUT UR50, UR36, 0x1, URZ, 0xfc, !UPT ;  /* 0x0000000124327892 */ /* 0x000fe2000f8efc3f */
[----:B------:R-:W-:Y:S01]  /*0ae0*/  SHF.R.S32.HI R0, RZ, 0x1f, R13 ;  /* 0x0000001fff007819 */ /* 0x000fe2000001140d */
[----:B------:R-:W-:Y:S01]  /*0af0*/  UMOV UR49, URZ ;  /* 0x0000003f00317c82 */ /* 0x000fe20008000000 */
[----:B------:R-:W-:Y:S01]  /*0b00*/  R2UR UR6, R11 ;  /* 0x000000000b0672ca */ /* 0x000fe200000e0000 */
[----:B------:R-:W-:Y:S01]  /*0b10*/  UMOV UR51, URZ ;  /* 0x0000003f00337c82 */ /* 0x000fe20008000000 */
[CC--:B------:R-:W-:Y:S01]  /*0b20*/  LEA.HI R3, R0.reuse, R13.reuse, RZ, 0x4 ;  /* 0x0000000d00037211 */ /* 0x0c0fe200078f20ff */
[----:B------:R-:W-:Y:S01]  /*0b30*/  UMOV UR48, URZ ;  /* 0x0000003f00307c82 */ /* 0x000fe20008000000 */
[----:B------:R-:W-:-:S02]  /*0b40*/  LEA.HI R2, R0, R13, RZ, 0x7 ;  /* 0x0000000d00027211 */ /* 0x000fc400078f38ff */
[----:B------:R-:W-:Y:S02]  /*0b50*/  LOP3.LUT R4, R3, 0xfffffff0, RZ, 0xc0, !PT ;  /* 0xfffffff003047812 */ /* 0x000fe400078ec0ff */
[----:B------:R-:W-:Y:S02]  /*0b60*/  SHF.R.S32.HI R6, RZ, 0x4, R3 ;  /* 0x00000004ff067819 */ /* 0x000fe40000011403 */
[----:B------:R-:W-:Y:S01]  /*0b70*/  LOP3.LUT R152, R2, 0xffffff80, RZ, 0xc0, !PT ;  /* 0xffffff8002987812 */ /* 0x000fe200078ec0ff */
[----:B------:R-:W-:Y:S01]  /*0b80*/  IMAD.IADD R4, R13, 0x1, -R4 ;  /* 0x000000010d047824 */ /* 0x000fe200078e0a04 */
[----:B------:R-:W-:Y:S02]  /*0b90*/  LEA.HI R3, R3, R6, RZ, 0x1 ;  /* 0x0000000603037211 */ /* 0x000fe400078f08ff */
[----:B------:R-:W-:Y:S01]  /*0ba0*/  LEA.HI R7, R0, R13, RZ, 0x5 ;  /* 0x0000000d00077211 */ /* 0x000fe200078f28ff */
[----:B------:R-:W-:Y:S01]  /*0bb0*/  IMAD.IADD R152, R13, 0x1, -R152 ;  /* 0x000000010d987824 */ /* 0x000fe200078e0a98 */
[----:B------:R-:W-:-:S02]  /*0bc0*/  LOP3.LUT R5, R3, 0x1ffffffe, RZ, 0xc0, !PT ;  /* 0x1ffffffe03057812 */ /* 0x000fc400078ec0ff */
[----:B------:R-:W-:Y:S02]  /*0bd0*/  SHF.R.S32.HI R3, RZ, 0x1f, R4 ;  /* 0x0000001fff037819 */ /* 0x000fe40000011404 */
[----:B------:R-:W-:Y:S01]  /*0be0*/  SHF.R.S32.HI R9, RZ, 0x1f, R152 ;  /* 0x0000001fff097819 */ /* 0x000fe20000011498 */
[----:B------:R-:W-:Y:S01]  /*0bf0*/  IMAD.IADD R5, R6, 0x1, -R5 ;  /* 0x0000000106057824 */ /* 0x000fe200078e0a05 */
[----:B------:R-:W-:Y:S02]  /*0c00*/  LEA.HI R3, R3, R4, RZ, 0x3 ;  /* 0x0000000403037211 */ /* 0x000fe400078f18ff */
[----:B------:R-:W-:Y:S01]  /*0c10*/  LEA.HI R8, R9, R152, RZ, 0x2 ;  /* 0x0000009809087211 */ /* 0x000fe200078f10ff */
[----:B------:R-:W-:Y:S01]  /*0c20*/  IMAD.SHL.U32 R5, R5, 0x8, RZ ;  /* 0x0000000805057824 */ /* 0x000fe200078e00ff */
[----:B------:R-:W-:Y:S01]  /*0c30*/  SHF.R.S32.HI R7, RZ, 0x5, R7 ;  /* 0x00000005ff077819 */ /* 0x000fe20000011407 */
[----:B------:R-:W-:Y:S01]  /*0c40*/  IMAD.SHL.U32 R6, R3, 0x40, RZ ;  /* 0x0000004003067824 */ /* 0x000fe200078e00ff */
[----:B------:R-:W-:-:S02]  /*0c50*/  SHF.R.S32.HI R10, RZ, 0x2, R8 ;  /* 0x00000002ff0a7819 */ /* 0x000fc40000011408 */
[----:B------:R-:W-:Y:S01]  /*0c60*/  SHF.R.S32.HI R11, RZ, 0x1f, R8 ;  /* 0x0000001fff0b7819 */ /* 0x000fe20000011408 */
[----:B------:R-:W-:Y:S01]  /*0c70*/  IMAD R12, R7, 0x10, R4 ;  /* 0x00000010070c7824 */ /* 0x000fe200078e0204 */
[----:B------:R-:W-:Y:S02]  /*0c80*/  LOP3.LUT R3, R3, 0xfffffff8, RZ, 0xc0, !PT ;  /* 0xfffffff803037812 */ /* 0x000fe400078ec0ff */
[----:B------:R-:W-:Y:S02]  /*0c90*/  SHF.R.S32.HI R14, RZ, 0x7, R2 ;  /* 0x00000007ff0e7819 */ /* 0x000fe40000011402 */
[----:B------:R-:W-:Y:S01]  /*0ca0*/  LEA.HI R11, R11, R10, RZ, 0x3 ;  /* 0x0000000a0b0b7211 */ /* 0x000fe200078f18ff */
[----:B------:R-:W-:Y:S01]  /*0cb0*/  IMAD.IADD R3, R4, 0x1, -R3 ;  /* 0x0000000104037824 */ /* 0x000fe200078e0a03 */
[----:B------:R-:W-:Y:S01]  /*0cc0*/  LEA.HI R9, R9, R152, RZ, 0x5 ;  /* 0x0000009809097211 */ /* 0x000fe200078f28ff */
[----:B------:R-:W-:Y:S01]  /*0cd0*/  IMAD.HI R4, R14, 0x55555556, RZ ;  /* 0x555555560e047827 */ /* 0x000fe200078e02ff */
[----:B------:R-:W-:-:S02]  /*0ce0*/  LOP3.LUT R11, R11, 0xfffffff8, RZ, 0xc0, !PT ;  /* 0xfffffff80b0b7812 */ /* 0x000fc400078ec0ff */
[----:B------:R-:W-:Y:S01]  /*0cf0*/  LOP3.LUT R6, R6, 0x7ffffe00, RZ, 0xc0, !PT ;  /* 0x7ffffe0006067812 */ /* 0x000fe200078ec0ff */
[----:B------:R-:W-:Y:S01]  /*0d00*/  IMAD.SHL.U32 R2, R3, 0x40, RZ ;  /* 0x0000004003027824 */ /* 0x000fe200078e00ff */
[----:B------:R-:W-:Y:S01]  /*0d10*/  LEA.HI R4, R4, R4, RZ, 0x1 ;  /* 0x0000000404047211 */ /* 0x000fe200078f08ff */
[----:B------:R-:W-:Y:S01]  /*0d20*/  IMAD.IADD R10, R10, 0x1, -R11 ;  /* 0x000000010a0a7824 */ /* 0x000fe200078e0a0b */
[----:B------:R-:W-:Y:S01]  /*0d30*/  SHF.R.S32.HI R9, RZ, 0x5, R9 ;  /* 0x00000005ff097819 */ /* 0x000fe20000011409 */
[----:B------:R-:W-:Y:S01]  /*0d40*/  IMAD R6, R7, 0x400, R6 ;  /* 0x0000040007067824 */ /* 0x000fe200078e0206 */
[----:B------:R-:W-:Y:S01]  /*0d50*/  LOP3.LUT R2, R2, 0x1c0, RZ, 0xc0, !PT ;  /* 0x000001c002027812 */ /* 0x000fe200078ec0ff */
[--C-:B------:R-:W-:Y:S01]  /*0d60*/  IMAD.U32 R7, R12, 0x20, R5.reuse ;  /* 0x000000200c077824 */ /* 0x100fe200078e0005 */
[----:B------:R-:W-:Y:S01]  /*0d70*/  LEA.HI R0, R0, R13, RZ, 0x2 ;  /* 0x0000000d00007211 */ /* 0x000fe200078f10ff */
[----:B------:R-:W-:Y:S01]  /*0d80*/  IMAD R4, R4, -0x3, R14 ;  /* 0xfffffffd04047824 */ /* 0x000fe200078e020e */
[----:B------:R-:W-:Y:S01]  /*0d90*/  LOP3.LUT R5, R2, 0x8, R5, 0xf8, !PT ;  /* 0x0000000802057812 */ /* 0x000fe200078ef805 */
[----:B------:R-:W-:Y:S01]  /*0da0*/  IMAD R9, R9, 0x10, R10 ;  /* 0x0000001009097824 */ /* 0x000fe200078e020a */
[----:B------:R-:W-:Y:S01]  /*0db0*/  SHF.R.U32.HI R2, RZ, 0x3, R2 ;  /* 0x00000003ff027819 */ /* 0x000fe20000011602 */
[----:B------:R0:W-:Y:S01]  /*0dc0*/  STL [R1+0x20], R7 ;  /* 0x0000200701007387 */ /* 0x0001e20000100800 */
[----:B------:R-:W-:Y:S01]  /*0dd0*/  LOP3.LUT R150, R0, 0xfffffffc, RZ, 0xc0, !PT ;  /* 0xfffffffc00967812 */ /* 0x000fe200078ec0ff */
[----:B------:R-:W-:Y:S01]  /*0de0*/  IMAD R11, R4, 0x40, R9 ;  /* 0x00000040040b7824 */ /* 0x000fe200078e0209 */
[----:B------:R-:W-:-:S02]  /*0df0*/  LOP3.LUT R5, R5, R2, RZ, 0x3c, !PT ;  /* 0x0000000205057212 */ /* 0x000fc400078e3cff */
[----:B------:R-:W-:Y:S01]  /*0e00*/  R2P PR, R3, 0x6 ;  /* 0x0000000603007804 */ /* 0x000fe20000000000 */
[----:B------:R-:W-:Y:S01]  /*0e10*/  IMAD.IADD R150, R13, 0x1, -R150 ;  /* 0x000000010d967824 */ /* 0x000fe200078e0a96 */
[----:B------:R1:W-:Y:S01]  /*0e20*/  STL [R1+0x1c], R11 ;  /* 0x00001c0b01007387 */ /* 0x0003e20000100800 */
[----:B------:R-:W-:Y:S01]  /*0e30*/  IMAD.IADD R5, R6, 0x1, R5 ;  /* 0x0000000106057824 */ /* 0x000fe200078e0205 */
[----:B------:R-:W-:Y:S01]  /*0e40*/  SHF.R.S32.HI R151, RZ, 0x2, R0 ;  /* 0x00000002ff977819 */ /* 0x000fe20000011400 */
[----:B------:R-:W-:Y:S01]  /*0e50*/  IMAD.SHL.U32 R137, R150, 0x8, RZ ;  /* 0x0000000896897824 */ /* 0x000fe200078e00ff */
[----:B0-----:R-:W-:Y:S02]  /*0e60*/  LOP3.LUT R7, R8, 0x7ffffffc, RZ, 0xc0, !PT ;  /* 0x7ffffffc08077812 */ /* 0x001fe400078ec0ff */
[----:B------:R-:W-:Y:S01]  /*0e70*/  LEA.HI R2, R150, R150, RZ, 0x1 ;  /* 0x0000009696027211 */ /* 0x000fe200078f08ff */
[----:B------:R-:W-:Y:S01]  /*0e80*/  VIADD R140, R137, 0x40 ;  /* 0x00000040898c7836 */ /* 0x000fe20000000000 */
[----:B------:R-:W-:Y:S01]  /*0e90*/  LEA R17, R5, UR42, 0x1 ;  /* 0x0000002a05117c11 */ /* 0x000fe2000f8e08ff */
[----:B------:R-:W-:Y:S01]  /*0ea0*/  IMAD.IADD R7, R152, 0x1, -R7 ;  /* 0x0000000198077824 */ /* 0x000fe200078e0a07 */
[----:B------:R-:W-:Y:S01]  /*0eb0*/  LOP3.LUT R3, R2, 0x1ffffffe, RZ, 0xc0, !PT ;  /* 0x1ffffffe02037812 */ /* 0x000fe200078ec0ff */
[----:B------:R-:W-:Y:S01]  /*0ec0*/  VIADD R138, R137, 0x20 ;  /* 0x00000020898a7836 */ /* 0x000fe20000000000 */
[----:B------:R-:W-:Y:S01]  /*0ed0*/  SEL R18, R18, 0xffffffc0, !P2 ;  /* 0xffffffc012127807 */ /* 0x000fe20005000000 */
[----:B------:R-:W-:Y:S01]  /*0ee0*/  IMAD.SHL.U32 R16, R7, 0x2, RZ ;  /* 0x0000000207107824 */ /* 0x000fe200078e00ff */
[----:B------:R-:W-:Y:S01]  /*0ef0*/  SHF.R.S32.HI R0, RZ, 0x1f, R140 ;  /* 0x0000001fff007819 */ /* 0x000fe2000001148c */
[----:B------:R-:W-:Y:S01]  /*0f00*/  VIADD R19, R17, 0x21800 ;  /* 0x0002180011137836 */ /* 0x000fe20000000000 */
[----:B------:R-:W-:Y:S01]  /*0f10*/  SHF.R.S32.HI R2, RZ, 0x1f, R138 ;  /* 0x0000001fff027819 */ /* 0x000fe2000001148a */
[----:B------:R-:W-:-:S02]  /*0f20*/  VIADD R148, R16, 0x20 ;  /* 0x0000002010947836 */ /* 0x000fc40000000000 */
[C---:B------:R-:W-:Y:S02]  /*0f30*/  VIADD R147, R16.reuse, 0x28 ;  /* 0x0000002810937836 */ /* 0x040fe40000000000 */
[C---:B------:R-:W-:Y:S01]  /*0f40*/  VIADD R146, R16.reuse, 0x30 ;  /* 0x0000003010927836 */ /* 0x040fe20000000000 */
[----:B------:R-:W-:Y:S01]  /*0f50*/  SHF.R.S32.HI R0, RZ, 0x1f, R148 ;  /* 0x0000001fff007819 */ /* 0x000fe20000011494 */
        /* <DEDUP_REMOVED lines=8> */
[----:B------:R-:W-:Y:S01]  /*0fe0*/  VIADD R141, R16, 0x58 ;  /* 0x00000058108d7836 */ /* 0x000fe20000000000 */
[----:B------:R-:W-:Y:S01]  /*0ff0*/  SHF.R.S32.HI R155, RZ, 0x1f, R143 ;  /* 0x0000001fff9b7819 */ /* 0x000fe2000001148f */
[----:B------:R-:W-:Y:S01]  /*1000*/  VIADD R22, R17, 0x21820 ;  /* 0x0002182011167836 */ /* 0x000fe20000000000 */
[----:B------:R-:W-:Y:S01]  /*1010*/  SHF.R.S32.HI R154, RZ, 0x1f, R142 ;  /* 0x0000001fff9a7819 */ /* 0x000fe2000001148e */
[----:B------:R-:W-:Y:S01]  /*1020*/  IMAD.IADD R3, R150, 0x1, -R3 ;  /* 0x0000000196037824 */ /* 0x000fe200078e0a03 */
[----:B------:R-:W-:Y:S01]  /*1030*/  SHF.R.S32.HI R153, RZ, 0x1f, R141 ;  /* 0x0000001fff997819 */ /* 0x000fe2000001148d */
[----:B------:R-:W-:-:S02]  /*1040*/  @P1 VIADD R22, R19, 0xffffffe0 ;  /* 0xffffffe013161836 */ /* 0x000fc40000000000 */
[----:B------:R-:W-:Y:S02]  /*1050*/  IMAD.IADD R19, R19, 0x1, R18 ;  /* 0x0000000113137824 */ /* 0x000fe400078e0212 */
[----:B------:R-:W-:Y:S02]  /*1060*/  VIADD R139, R16, 0x18 ;  /* 0x00000018108b7836 */ /* 0x000fe40000000000 */
[----:B------:R-:W-:Y:S02]  /*1070*/  IMAD R136, R3, 0x8, R11 ;  /* 0x0000000803887824 */ /* 0x000fe400078e020b */
[----:B------:R-:W-:Y:S02]  /*1080*/  IMAD.IADD R18, R18, 0x1, R22 ;  /* 0x0000000112127824 */ /* 0x000fe400078e0216 */
[----:B-1----:R-:W-:-:S07]  /*1090*/  VIADD R23, R22, 0x6000 ;  /* 0x0000600016177836 */ /* 0x002fce0000000000 */
.L_x_1167:
[----:B------:R-:W-:Y:S02]  /*10a0*/  ULDC.64 UR8, c[0x0][0xa28] ;  /* 0x00028a0000087ab9 */ /* 0x000fe40000000a00 */
[----:B------:R-:W-:-:S04]  /*10b0*/  UISETP.NE.U32.AND UP0, UPT, UR8, URZ, UPT ;  /* 0x0000003f0800728c */ /* 0x000fc8000bf05070 */
[----:B------:R-:W-:-:S03]  /*10c0*/  UISETP.NE.AND.EX UP0, UPT, UR9, URZ, UPT, UP0 ;  /* 0x0000003f0900728c */ /* 0x000fc6000bf05300 */
[----:B------:R-:W-:Y:S02]  /*10d0*/  ULDC.64 UR8, c[0x0][0xa18] ;  /* 0x0002860000087ab9 */ /* 0x000fe40000000a00 */
[----:B------:R-:W-:Y:S01]  /*10e0*/  UISETP.NE.U32.AND UP1, UPT, UR8, URZ, UPT ;  /* 0x0000003f0800728c */ /* 0x000fe2000bf25070 */
[----:B------:R-:W-:-:S03]  /*10f0*/  PLOP3.LUT P0, PT, PT, PT, UP0, 0x80, 0x0 ;  /* 0x000000000000781c */ /* 0x000fc60003f0f008 */
[----:B------:R-:W-:-:S03]  /*1100*/  UISETP.NE.AND.EX UP1, UPT, UR9, URZ, UPT, UP1 ;  /* 0x0000003f0900728c */ /* 0x000fc6000bf25310 */
[----:B------:R-:W-:Y:S02]  /*1110*/  @UP0 ULDC.64 UR8, c[0x0][0xa28] ;  /* 0x00028a0000080ab9 */ /* 0x000fe40000000a00 */
[----:B------:R-:W-:Y:S01]  /*1120*/  @UP0 UIMAD.WIDE UR8, UR6, 0x4, UR8 ;  /* 0x00000004060808a5 */ /* 0x000fe2000f8e0208 */
[----:B------:R-:W-:-:S05]  /*1130*/  PLOP3.LUT P2, PT, PT, PT, UP1, 0x80, 0x0 ;  /* 0x000000000000781c */ /* 0x000fca0003f4f018 */
[----:B------:R-:W-:Y:S01]  /*1140*/  @UP1 ULDC.64 UR10, c[0x0][0xa18] ;  /* 0x00028600000a1ab9 */ /* 0x000fe20000000a00 */
[----:B012---:R-:W-:Y:S02]  /*1150*/  IMAD.U32 R2, RZ, RZ, UR8 ;  /* 0x00000008ff027e24 */ /* 0x007fe4000f8e00ff */
[----:B----4-:R-:W-:Y:S01]  /*1160*/  IMAD.U32 R3, RZ, RZ, UR9 ;  /* 0x00000009ff037e24 */ /* 0x010fe2000f8e00ff */
[----:B------:R-:W-:Y:S02]  /*1170*/  @UP1 UIMAD.WIDE UR8, UR6, 0x4, UR10 ;  /* 0x00000004060818a5 */ /* 0x000fe4000f8e020a */
[----:B------:R-:W-:Y:S02]  /*1180*/  ULOP3.LUT UR4, UR7, 0xff000000, URZ, 0xc0, !UPT ;  /* 0xff00000007047892 */ /* 0x000fe4000f8ec03f */
[----:B------:R-:W2:Y:S01]  /*1190*/  @P0 LDG.E R2, desc[UR52][R2.64] ;  /* 0x0000003402020981 */ /* 0x000ea2000c1e1900 */
[----:B------:R-:W-:Y:S01]  /*11a0*/  ULDC.64 UR10, c[0x0][0xa20] ;  /* 0x00028800000a7ab9 */ /* 0x000fe20000000a00 */
[----:B------:R-:W-:-:S02]  /*11b0*/  IMAD.U32 R4, RZ, RZ, UR8 ;  /* 0x00000008ff047e24 */ /* 0x000fc4000f8e00ff */
[----:B------:R-:W-:Y:S01]  /*11c0*/  IMAD.U32 R5, RZ, RZ, UR9 ;  /* 0x00000009ff057e24 */ /* 0x000fe2000f8e00ff */
[----:B------:R-:W-:-:S04]  /*11d0*/  ULDC.64 UR8, c[0x0][0x418] ;  /* 0x0001060000087ab9 */ /* 0x000fc80000000a00 */
[----:B---3--:R-:W3:Y:S01]  /*11e0*/  @P2 LDG.E R4, desc[UR52][R4.64] ;  /* 0x0000003404042981 */ /* 0x008ee2000c1e1900 */
[----:B------:R-:W-:Y:S01]  /*11f0*/  UISETP.NE.U32.AND UP0, UPT, UR8, URZ, UPT ;  /* 0x0000003f0800728c */ /* 0x000fe2000bf05070 */
[----:B------:R-:W-:Y:S01]  /*1200*/  ISETP.NE.U32.AND P1, PT, RZ, UR10, PT ;  /* 0x0000000aff007c0c */ /* 0x000fe2000bf25070 */
[----:B------:R-:W-:Y:S02]  /*1210*/  ULOP3.LUT UR46, UR7, 0xff0000, URZ, 0xc0, !UPT ;  /* 0x00ff0000072e7892 */ /* 0x000fe4000f8ec03f */
[----:B------:R-:W-:Y:S01]  /*1220*/  UISETP.NE.AND.EX UP0, UPT, UR9, URZ, UPT, UP0 ;  /* 0x0000003f0900728c */ /* 0x000fe2000bf05300 */
[----:B------:R-:W-:Y:S01]  /*1230*/  ISETP.NE.AND.EX P1, PT, RZ, UR11, PT, P1 ;  /* 0x0000000bff007c0c */ /* 0x000fe2000bf25310 */
[----:B------:R-:W-:Y:S01]  /*1240*/  ULDC UR8, c[0x0][0x424] ;  /* 0x0001090000087ab9 */ /* 0x000fe20000000800 */
[----:B------:R-:W-:Y:S02]  /*1250*/  USHF.R.U32.HI UR4, URZ, 0x8, UR4 ;  /* 0x000000083f047899 */ /* 0x000fe40008011604 */
[----:B------:R-:W-:Y:S01]  /*1260*/  USEL UR8, UR8, 0x1, UP0 ;  /* 0x0000000108087887 */ /* 0x000fe20008000000 */
[----:B------:R-:W-:Y:S01]  /*1270*/  ULDC UR9, c[0x0][0x2f0] ;  /* 0x0000bc0000097ab9 */ /* 0x000fe20000000800 */
[----:B------:R-:W-:Y:S01]  /*1280*/  UMOV UR39, URZ ;  /* 0x0000003f00277c82 */ /* 0x000fe20008000000 */
[----:B------:R-:W-:Y:S01]  /*1290*/  ULEA.HI UR46, UR46, UR4, URZ, 0x10 ;  /* 0x000000042e2e7291 */ /* 0x000fe2000f8f803f */
[----:B------:R-:W-:Y:S01]  /*12a0*/  ULDC UR47, c[0x0][0x288] ;  /* 0x0000a200002f7ab9 */ /* 0x000fe20000000800 */
[----:B------:R-:W-:-:S02]  /*12b0*/  UIMAD UR4, UR8, UR9, URZ ;  /* 0x00000009080472a4 */ /* 0x000fc4000f8e023f */
[----:B------:R-:W-:Y:S01]  /*12c0*/  ULOP3.LUT UR41, UR7, 0xffff, URZ, 0xc0, !UPT ;  /* 0x0000ffff07297892 */ /* 0x000fe2000f8ec03f */
[----:B--2---:R-:W-:Y:S02]  /*12d0*/  @P0 R2UR UR39, R2 ;  /* 0x00000000022702ca */ /* 0x004fe400000e0000 */
[----:B---3--:R-:W-:Y:S01]  /*12e0*/  @P2 R2UR UR47, R4 ;  /* 0x00000000042f22ca */ /* 0x008fe200000e0000 */
[----:B-----5:R-:W-:-:S14]  /*12f0*/  @P2 BRA `(.L_x_1072) ;  /* 0x0000000000342947 */ /* 0x020fdc0003800000 */
[----:B------:R-:W-:Y:S02]  /*1300*/  ULDC.64 UR8, c[0x0][0xa00] ;  /* 0x0002800000087ab9 */ /* 0x000fe40000000a00 */
[----:B------:R-:W-:-:S04]  /*1310*/  ISETP.NE.U32.AND P0, PT, RZ, UR8, PT ;  /* 0x00000008ff007c0c */ /* 0x000fc8000bf05070 */
[----:B------:R-:W-:-:S13]  /*1320*/  ISETP.NE.AND.EX P0, PT, RZ, UR9, PT, P0 ;  /* 0x00000009ff007c0c */ /* 0x000fda000bf05300 */
[----:B------:R-:W-:Y:S05]  /*1330*/  @!P0 BRA `(.L_x_1072) ;  /* 0x0000000000248947 */ /* 0x000fea0003800000 */
[----:B------:R-:W-:Y:S02]  /*1340*/  ULDC.64 UR8, c[0x0][0xa00] ;  /* 0x0002800000087ab9 */ /* 0x000fe40000000a00 */
        /* <DEDUP_REMOVED lines=8> */
.L_x_1072:
[----:B------:R-:W-:Y:S01]  /*13d0*/  UMOV UR43, UR6 ;  /* 0x00000006002b7c82 */ /* 0x000fe20008000000 */
[----:B------:R-:W-:Y:S05]  /*13e0*/  @!P1 BRA `(.L_x_1073) ;  /* 0x00000000001c9947 */ /* 0x000fea0003800000 */
[----:B------:R-:W-:Y:S02]  /*13f0*/  ULDC.64 UR8, c[0x0][0xa20] ;  /* 0x0002880000087ab9 */ /* 0x000fe40000000a00 */
[----:B------:R-:W-:-:S06]  /*1400*/  UIMAD.WIDE UR6, UR6, 0x4, UR8 ;  /* 0x00000004060678a5 */ /* 0x000fcc000f8e0208 */
[----:B------:R-:W-:Y:S02]  /*1410*/  IMAD.U32 R2, RZ, RZ, UR6 ;  /* 0x00000006ff027e24 */ /* 0x000fe4000f8e00ff */
[----:B------:R-:W-:-:S05]  /*1420*/  IMAD.U32 R3, RZ, RZ, UR7 ;  /* 0x00000007ff037e24 */ /* 0x000fca000f8e00ff */
[----:B------:R-:W2:Y:S02]  /*1430*/  LDG.E R2, desc[UR52][R2.64] ;  /* 0x0000003402027981 */ /* 0x000ea4000c1e1900 */
[----:B--2---:R-:W-:Y:S01]  /*1440*/  R2UR UR4, R2 ;  /* 0x00000000020472ca */ /* 0x004fe200000e0000 */
[----:B------:R-:W-:-:S14]  /*1450*/  BRA `(.L_x_1074) ;  /* 0x0000000000347947 */ /* 0x000fdc0003800000 */
.L_x_1073:
        /* <DEDUP_REMOVED lines=13> */
.L_x_1074:
[----:B------:R-:W-:Y:S01]  /*1530*/  ULDC UR6, c[0x0][0x448] ;  /* 0x0001120000067ab9 */ /* 0x000fe20000000800 */
[----:B------:R-:W-:Y:S02]  /*1540*/  UIMAD UR40, UR5, 0xc0, URZ ;  /* 0x000000c0052878a4 */ /* 0x000fe4000f8e023f */
[----:B------:R-:W-:Y:S02]  /*1550*/  UISETP.NE.AND UP0, UPT, UR6, 0x1, UPT ;  /* 0x000000010600788c */ /* 0x000fe4000bf05270 */
[----:B------:R-:W-:Y:S02]  /*1560*/  UIADD3 UR39, -UR39, UR4, URZ ;  /* 0x0000000427277290 */ /* 0x000fe4000fffe13f */
[----:B------:R-:W-:Y:S01]  /*1570*/  UIADD3 UR8, UR40, 0xbf, URZ ;  /* 0x000000bf28087890 */ /* 0x000fe2000fffe03f */
[----:B------:R-:W-:Y:S01]  /*1580*/  ULDC.64 UR4, c[0x0][0x9e0] ;  /* 0x0002780000047ab9 */ /* 0x000fe20000000a00 */
[----:B------:R-:W-:Y:S02]  /*1590*/  UIADD3 UR9, UR39, 0x1, -UR47 ;  /* 0x0000000127097890 */ /* 0x000fe4000fffe82f */
[----:B------:R-:W-:-:S03]  /*15a0*/  UISETP.GE.AND UP1, UPT, UR5, 0x1, UPT ;  /* 0x000000010500788c */ /* 0x000fc6000bf26270 */
[----:B------:R-:W-:Y:S01]  /*15b0*/  @UP0 ULDC UR6, c[0x0][0x44c] ;  /* 0x0001130000060ab9 */ /* 0x000fe20000000800 */
[----:B------:R-:W-:Y:S01]  /*15c0*/  @UP0 ULDC UR10, c[0x0][0x450] ;  /* 0x00011400000a0ab9 */ /* 0x000fe20000000800 */
[----:B------:R-:W-:Y:S01]  /*15d0*/  UIMAD.WIDE.U32 UR6, UR8, UR6, URZ ;  /* 0x00000006080672a5 */ /* 0x000fe2000f8e003f */
[----:B------:R-:W-:-:S03]  /*15e0*/  PLOP3.LUT P1, PT, PT, PT, UP1, 0x80, 0x0 ;  /* 0x000000000000781c */ /* 0x000fc60003f2f018 */
[----:B------:R-:W-:-:S04]  /*15f0*/  @UP0 USHF.R.U32.HI UR8, URZ, UR10, UR7 ;  /* 0x0000000a3f080299 */ /* 0x000fc80008011607 */
[----:B------:R-:W-:-:S04]  /*1600*/  UIADD3 UR9, UR9, UR8, URZ ;  /* 0x0000000809097290 */ /* 0x000fc8000fffe03f */
[----:B------:R-:W-:Y:S02]  /*1610*/  UIADD3 UR4, UR9, UR4, URZ ;  /* 0x0000000409047290 */ /* 0x000fe4000fffe03f */
[----:B------:R-:W-:Y:S10]  /*1620*/  @!P1 BRA `(.L_x_1075) ;  /* 0x0000000000449947 */ /* 0x000ff40003800000 */
        /* <DEDUP_REMOVED lines=10> */
.L_x_1076:
[----:B------:R-:W-:-:S11]  /*16d0*/  UISETP.NE.AND UP1, UPT, UR5, 0x1, UPT ;  /* 0x000000010500788c */ /* 0x000fd6000bf25270 */
[----:B------:R-:W-:Y:S02]  /*16e0*/  @UP1 ULDC.64 UR10, c[0x0][0x9e8] ;  /* 0x00027a00000a1ab9 */ /* 0x000fe40000000a00 */
[----:B------:R-:W-:-:S04]  /*16f0*/  UIMAD.WIDE.U32 UR6, UR8, UR10, URZ ;  /* 0x0000000a080672a5 */ /* 0x000fc8000f8e003f */
[----:B------:R-:W-:-:S12]  /*1700*/  @UP1 USHF.R.U32.HI UR8, URZ, UR11, UR7 ;  /* 0x0000000b3f081299 */ /* 0x000fd80008011607 */
.L_x_1077:
[----:B------:R-:W-:-:S04]  /*1710*/  UIMAD UR8, UR8, UR5, UR5 ;  /* 0x00000005080872a4 */ /* 0x000fc8000f8e0205 */
[----:B------:R-:W-:-:S04]  /*1720*/  UISETP.LT.AND UP1, UPT, UR4, UR8, UPT ;  /* 0x000000080400728c */ /* 0x000fc8000bf21270 */
[----:B------:R-:W-:-:S12]  /*1730*/  USEL UR4, UR4, UR8, UP1 ;  /* 0x0000000804047287 */ /* 0x000fd80008800000 */
.L_x_1075:
[----:B------:R-:W-:Y:S02]  /*1740*/  UIADD3 UR8, UR39, 0x7f, URZ ;  /* 0x0000007f27087890 */ /* 0x000fe4000fffe03f */
[----:B------:R-:W-:Y:S02]  /*1750*/  UIADD3 UR9, UR4, 0x7f, URZ ;  /* 0x0000007f04097890 */ /* 0x000fe4000fffe03f */
[----:B------:R-:W-:Y:S02]  /*1760*/  USHF.R.S32.HI UR4, URZ, 0x1f, UR8 ;  /* 0x0000001f3f047899 */ /* 0x000fe40008011408 */
[----:B------:R-:W-:Y:S01]  /*1770*/  USHF.R.S32.HI UR10, URZ, 0x1f, UR9 ;  /* 0x0000001f3f0a7899 */ /* 0x000fe20008011409 */
[----:B------:R-:W-:Y:S01]  /*1780*/  @UP0 ULDC UR6, c[0x0][0x44c] ;  /* 0x0001130000060ab9 */ /* 0x000fe20000000800 */
[----:B------:R-:W-:Y:S02]  /*1790*/  ULEA.HI UR4, UR4, UR8, URZ, 0x7 ;  /* 0x0000000804047291 */ /* 0x000fe4000f8f383f */
[----:B------:R-:W-:-:S02]  /*17a0*/  ULEA.HI UR10, UR10, UR9, URZ, 0x7 ;  /* 0x000000090a0a7291 */ /* 0x000fc4000f8f383f */
[----:B------:R-:W-:Y:S01]  /*17b0*/  UIMAD.WIDE.U32 UR6, UR40, UR6, URZ ;  /* 0x00000006280672a5 */ /* 0x000fe2000f8e003f */
[----:B------:R-:W-:Y:S01]  /*17c0*/  @UP0 ULDC UR12, c[0x0][0x450] ;  /* 0x00011400000c0ab9 */ /* 0x000fe20000000800 */
[----:B------:R-:W-:Y:S01]  /*17d0*/  UMOV UR11, UR40 ;  /* 0x00000028000b7c82 */ /* 0x000fe20008000000 */
[----:B------:R-:W-:Y:S02]  /*17e0*/  USHF.R.S32.HI UR4, URZ, 0x7, UR4 ;  /* 0x000000073f047899 */ /* 0x000fe40008011404 */
[----:B------:R-:W-:Y:S02]  /*17f0*/  USHF.R.S32.HI UR10, URZ, 0x7, UR10 ;  /* 0x000000073f0a7899 */ /* 0x000fe4000801140a */
[----:B------:R-:W-:Y:S02]  /*1800*/  UIADD3 UR55, UR39, -UR47, URZ ;  /* 0x8000002f27377290 */ /* 0x000fe4000fffe03f */
[----:B------:R-:W-:Y:S02]  /*1810*/  @UP0 USHF.R.U32.HI UR11, URZ, UR12, UR7 ;  /* 0x0000000c3f0b0299 */ /* 0x000fe40008011607 */
[----:B------:R-:W-:-:S02]  /*1820*/  UISETP.LT.AND UP0, UPT, UR4, UR10, UPT ;  /* 0x0000000a0400728c */ /* 0x000fc4000bf01270 */
        /* <DEDUP_REMOVED lines=15> */
.L_x_1079:
[----:B------:R-:W-:-:S11]  /*1920*/  UISETP.NE.AND UP0, UPT, UR5, 0x1, UPT ;  /* 0x000000010500788c */ /* 0x000fd6000bf05270 */
[----:B------:R-:W-:Y:S02]  /*1930*/  @UP0 ULDC.64 UR10, c[0x0][0x9e8] ;  /* 0x00027a00000a0ab9 */ /* 0x000fe40000000a00 */
[----:B------:R-:W-:-:S04]  /*1940*/  UIMAD.WIDE.U32 UR8, UR7, UR10, URZ ;  /* 0x0000000a070872a5 */ /* 0x000fc8000f8e003f */
[----:B------:R-:W-:-:S12]  /*1950*/  @UP0 USHF.R.U32.HI UR7, URZ, UR11, UR9 ;  /* 0x0000000b3f070299 */ /* 0x000fd80008011609 */
.L_x_1080:
[----:B------:R-:W-:-:S04]  /*1960*/  UIMAD UR5, UR7, UR5, URZ ;  /* 0x00000005070572a4 */ /* 0x000fc8000f8e023f */
[----:B------:R-:W-:-:S04]  /*1970*/  UISETP.LT.AND UP0, UPT, UR4, UR5, UPT ;  /* 0x000000050400728c */ /* 0x000fc8000bf01270 */
[----:B------:R-:W-:-:S12]  /*1980*/  USEL UR4, UR4, UR5, !UP0 ;  /* 0x0000000504047287 */ /* 0x000fd8000c000000 */
.L_x_1078:
[----:B------:R-:W-:Y:S02]  /*1990*/  USHF.R.S32.HI UR5, URZ, 0x1f, UR4 ;  /* 0x0000001f3f057899 */ /* 0x000fe40008011404 */
[----:B------:R-:W-:Y:S02]  /*19a0*/  ULOP3.LUT UR38, UR46, 0xff, URZ, 0xc0, !UPT ;  /* 0x000000ff2e267892 */ /* 0x000fe4000f8ec03f */
[----:B------:R-:W-:Y:S02]  /*19b0*/  ULEA.HI UR5, UR5, UR4, URZ, 0x7 ;  /* 0x0000000405057291 */ /* 0x000fe4000f8f383f */
[----:B------:R-:W-:Y:S02]  /*19c0*/  USHF.R.U32.HI UR46, URZ, 0x10, UR46 ;  /* 0x000000103f2e7899 */ /* 0x000fe4000801162e */
[----:B------:R-:W-:Y:S01]  /*19d0*/  USHF.R.S32.HI UR5, URZ, 0x7, UR5 ;  /* 0x000000073f057899 */ /* 0x000fe20008011405 */
[----:B------:R-:W-:-:S03]  /*19e0*/  UMOV UR4, URZ ;  /* 0x0000003f00047c82 */ /* 0x000fc60008000000 */
[----:B------:R-:W-:-:S04]  /*19f0*/  UISETP.LT.AND UP0, UPT, URZ, UR5, UPT ;  /* 0x000000053f00728c */ /* 0x000fc8000bf01270 */
[----:B------:R-:W-:-:S04]  /*1a00*/  USEL UR37, URZ, UR5, !UP0 ;  /* 0x000000053f257287 */ /* 0x000fc8000c000000 */
[----:B------:R-:W-:-:S06]  /*1a10*/  UISETP.GT.AND UP0, UPT, UR6, UR37, UPT ;  /* 0x000000250600728c */ /* 0x000fcc000bf04270 */
[----:B------:R-:W-:-:S13]  /*1a20*/  PLOP3.LUT P0, PT, PT, PT, UP0, 0x80, 0x0 ;  /* 0x000000000000781c */ /* 0x000fda0003f0f008 */
[----:B------:R-:W-:Y:S05]  /*1a30*/  @!P0 BRA `(.L_x_1081) ;  /* 0x0000000000948947 */ /* 0x000fea0003800000 */
[----:B------:R-:W-:Y:S01]  /*1a40*/  UISETP.NE.AND UP0, UPT, UR46, URZ, UPT ;  /* 0x0000003f2e00728c */ /* 0x000fe2000bf05270 */
[----:B------:R-:W-:-:S03]  /*1a50*/  ULDC UR4, c[0x0][0x9f0] ;  /* 0x00027c0000047ab9 */ /* 0x000fc60000000800 */
[----:B------:R-:W-:-:S04]  /*1a60*/  USEL UR10, UR46, UR4, UP0 ;  /* 0x000000042e0a7287 */ /* 0x000fc80008000000 */
[----:B------:R-:W-:Y:S02]  /*1a70*/  UIADD3 UR4, UR10, -0x1, UR6 ;  /* 0xffffffff0a047890 */ /* 0x000fe4000fffe006 */
[----:B------:R-:W-:Y:S02]  /*1a80*/  IMAD.U32 R3, RZ, RZ, UR10 ;  /* 0x0000000aff037e24 */ /* 0x000fe4000f8e00ff */
[----:B------:R-:W-:-:S03]  /*1a90*/  UIADD3 UR7, -UR37, UR4, URZ ;  /* 0x0000000425077290 */ /* 0x000fc6000fffe13f */
[-C--:B------:R-:W-:Y:S01]  /*1aa0*/  IABS R0, R3.reuse ;  /* 0x0000000300007213 */ /* 0x080fe20000000000 */
[----:B------:R-:W-:Y:S01]  /*1ab0*/  UMOV UR4, URZ ;  /* 0x0000003f00047c82 */ /* 0x000fe20008000000 */
[----:B------:R-:W-:Y:S01]  /*1ac0*/  IABS R5, R3 ;  /* 0x0000000300057213 */ /* 0x000fe20000000000 */
[----:B------:R-:W-:Y:S01]  /*1ad0*/  IMAD.U32 R4, RZ, RZ, UR7 ;  /* 0x00000007ff047e24 */ /* 0x000fe2000f8e00ff */
[----:B------:R-:W-:Y:S01]  /*1ae0*/  R2UR UR11, R0 ;  /* 0x00000000000b72ca */ /* 0x000fe200000e0000 */
[----:B------:R-:W-:-:S03]  /*1af0*/  ULOP3.LUT UR7, UR7, UR10, URZ, 0x3c, !UPT ;  /* 0x0000000a07077292 */ /* 0x000fc6000f8e3c3f */
[----:B------:R-:W-:-:S05]  /*1b00*/  IABS R4, R4 ;  /* 0x0000000400047213 */ /* 0x000fca0000000000 */
[----:B------:R-:W-:-:S04]  /*1b10*/  IMAD.MOV.U32 R3, RZ, RZ, R4 ;  /* 0x000000ffff037224 */ /* 0x000fc800078e0004 */
        /* <DEDUP_REMOVED lines=23> */
.L_x_1081:
[----:B------:R-:W-:Y:S01]  /*1c90*/  UIMAD UR37, UR38, UR4, UR37 ;  /* 0x00000004262572a4 */ /* 0x000fe2000f8e0225 */
[----:B------:R-:W-:Y:S01]  /*1ca0*/  IMAD.U32 R88, RZ, RZ, UR6 ;  /* 0x00000006ff587e24 */ /* 0x000fe2000f8e00ff */
[----:B------:R-:W-:Y:S01]  /*1cb0*/  PLOP3.LUT P0, PT, PT, PT, PT, 0x80, 0x0 ;  /* 0x000000000000781c */ /* 0x000fe20003f0f070 */
[----:B------:R-:W-:Y:S01]  /*1cc0*/  IMAD.U32 R3, RZ, RZ, UR4 ;  /* 0x00000004ff037e24 */ /* 0x000fe2000f8e00ff */
[----:B------:R-:W-:Y:S01]  /*1cd0*/  CS2R R134, SRZ ;  /* 0x0000000000867805 */ /* 0x000fe2000001ff00 */
[----:B------:R-:W-:Y:S01]  /*1ce0*/  IMAD.MOV.U32 R2, RZ, RZ, RZ ;  /* 0x000000ffff027224 */ /* 0x000fe200078e00ff */
[----:B------:R-:W-:Y:S01]  /*1cf0*/  CS2R R132, SRZ ;  /* 0x0000000000847805 */ /* 0x000fe2000001ff00 */
[----:B------:R-:W-:Y:S01]  /*1d00*/  IMAD.MOV.U32 R0, RZ, RZ, RZ ;  /* 0x000000ffff007224 */ /* 0x000fe200078e00ff */
[----:B------:R-:W-:Y:S02]  /*1d10*/  VIADDMNMX R88, R3, UR37, R88, PT ;  /* 0x0000002503587c46 */ /* 0x000fe4000b800158 */
[----:B------:R-:W-:-:S02]  /*1d20*/  CS2R R130, SRZ ;  /* 0x0000000000827805 */ /* 0x000fc4000001ff00 */
[----:B------:R-:W-:Y:S02]  /*1d30*/  CS2R R128, SRZ ;  /* 0x0000000000807805 */ /* 0x000fe4000001ff00 */
[----:B------:R-:W-:Y:S02]  /*1d40*/  CS2R R126, SRZ ;  /* 0x00000000007e7805 */ /* 0x000fe4000001ff00 */
[----:B------:R-:W-:Y:S02]  /*1d50*/  ISETP.GT.AND P1, PT, R88, UR37, PT ;  /* 0x0000002558007c0c */ /* 0x000fe4000bf24270 */
        /* <DEDUP_REMOVED lines=20> */
[----:B------:R-:W0:Y:S02]  /*1ea0*/  S2R R4, SR_TID.X ;  /* 0x0000000000047919 */ /* 0x000e240000002100 */
[----:B0-----:R-:W-:-:S05]  /*1eb0*/  VIADD R5, R4, 0xffffff80 ;  /* 0xffffff8004057836 */ /* 0x001fca0000000000 */
[----:B------:R-:W-:-:S04]  /*1ec0*/  SHF.R.S32.HI R4, RZ, 0x1f, R5 ;  /* 0x0000001fff047819 */ /* 0x000fc80000011405 */
[----:B------:R-:W-:-:S04]  /*1ed0*/  LEA.HI R4, R4, R5, RZ, 0x7 ;  /* 0x0000000504047211 */ /* 0x000fc800078f38ff */
[----:B------:R-:W-:-:S05]  /*1ee0*/  SHF.R.S32.HI R4, RZ, 0x7, R4 ;  /* 0x00000007ff047819 */ /* 0x000fca0000011404 */
[----:B------:R-:W0:Y:S02]  /*1ef0*/  SHFL.IDX PT, R0, R4, RZ, 0x1f ;  /* 0x00001fff04007589 */ /* 0x000e2400000e0000 */
[----:B0-----:R-:W-:-:S13]  /*1f00*/  R2UR UR45, R0 ;  /* 0x00000000002d72ca */ /* 0x001fda00000e0000 */
[----:B------:R-:W-:-:S04]  /*1f10*/  UIMAD.WIDE UR4, UR45, 0x55555556, URZ ;  /* 0x555555562d0478a5 */ /* 0x000fc8000f8e023f */
[----:B------:R-:W-:Y:S02]  /*1f20*/  ULEA.HI UR54, UR5, UR5, URZ, 0x1 ;  /* 0x0000000505367291 */ /* 0x000fe4000f8f083f */
[----:B------:R-:W-:Y:S02]  /*1f30*/  UIADD3 UR5, UR42, 0x21800, URZ ;  /* 0x000218002a057890 */ /* 0x000fe4000fffe03f */
[----:B------:R-:W-:Y:S02]  /*1f40*/  UIMAD UR54, UR54, -0x3, UR45 ;  /* 0xfffffffd363678a4 */ /* 0x000fe4000f8e022d */
[----:B------:R-:W-:Y:S02]  /*1f50*/  ULOP3.LUT UP0, URZ, UR5, 0x3ff, URZ, 0xc0, !UPT ;  /* 0x000003ff053f7892 */ /* 0x000fe4000f80c03f */
[----:B------:R-:W-:Y:S02]  /*1f60*/  ULEA UR4, UR54, UR42, 0xc ;  /* 0x0000002a36047291 */ /* 0x000fe4000f8e603f */
[----:B------:R-:W-:-:S02]  /*1f70*/  ULEA UR5, UR54, UR5, 0xd ;  /* 0x0000000536057291 */ /* 0x000fc4000f8e683f */
[----:B------:R-:W-:Y:S01]  /*1f80*/  PLOP3.LUT P0, PT, PT, PT, UP0, 0x80, 0x0 ;  /* 0x000000000000781c */ /* 0x000fe20003f0f008 */
[----:B------:R-:W-:Y:S02]  /*1f90*/  UIADD3 UR4, UR4, 0xc400, URZ ;  /* 0x0000c40004047890 */ /* 0x000fe4000fffe03f */
[----:B------:R-:W-:Y:S02]  /*1fa0*/  USHF.R.U32.HI UR5, URZ, 0x4, UR5 ;  /* 0x000000043f057899 */ /* 0x000fe40008011605 */
[----:B------:R-:W-:Y:S02]  /*1fb0*/  USHF.R.U32.HI UR4, URZ, 0x4, UR4 ;  /* 0x000000043f047899 */ /* 0x000fe40008011604 */
[----:B------:R-:W-:Y:S02]  /*1fc0*/  ULOP3.LUT UR44, UR5, 0x3fff, URZ, 0xc0, !UPT ;  /* 0x00003fff052c7892 */ /* 0x000fe4000f8ec03f */
[----:B------:R-:W-:-:S04]  /*1fd0*/  ULOP3.LUT UR56, UR4, 0x3fff, URZ, 0xc0, !UPT ;  /* 0x00003fff04387892 */ /* 0x000fc8000f8ec03f */
[----:B------:R-:W-:Y:S08]  /*1fe0*/  @!P0 BRA `(.L_x_1083) ;  /* 0x0000000000408947 */ /* 0x000ff00003800000 */
        /* <DEDUP_REMOVED lines=16> */
.L_x_1083:
[----:B------:R-:W-:Y:S01]  /*20f0*/  ULEA.HI UR4, UR49, UR49, URZ, 0x1 ;  /* 0x0000003131047291 */ /* 0x000fe2000f8f083f */
[----:B------:R-:W-:-:S03]  /*2100*/  IMAD.U32 R2, RZ, RZ, UR50 ;  /* 0x00000032ff027e24 */ /* 0x000fc6000f8e00ff */
[----:B------:R-:W-:Y:S02]  /*2110*/  ULOP3.LUT UR4, UR4, 0xfffffffe, URZ, 0xc0, !UPT ;  /* 0xfffffffe04047892 */ /* 0x000fe4000f8ec03f */
[----:B------:R-:W-:Y:S02]  /*2120*/  ISETP.NE.AND P0, PT, R2, 0x3, PT ;  /* 0x000000030200780c */ /* 0x000fe40003f05270 */
[----:B------:R-:W-:-:S06]  /*2130*/  UIADD3 UR4, UR49, -UR4, URZ ;  /* 0x8000000431047290 */ /* 0x000fcc000fffe03f */
[----:B------:R-:W-:-:S05]  /*2140*/  IMAD.U32 R0, RZ, RZ, UR4 ;  /* 0x00000004ff007e24 */ /* 0x000fca000f8e00ff */
[----:B------:R-:W-:-:S04]  /*2150*/  SHF.L.U32 R0, R0, 0x1f, RZ ;  /* 0x0000001f00007819 */ /* 0x000fc800000006ff */
[----:B------:R-:W0:Y:S02]  /*2160*/  SYNCS.PHASECHK.TRANS64.TRYWAIT P1, [UR42+0x2d800], R0 ;  /* 0x02d80000ff0075a7 */ /* 0x000e24000802016a */
[----:B0-----:R-:W-:Y:S05]  /*2170*/  @!P1 BRA `(.L_x_1084) ;  /* 0x0000017c00c09947 */ /* 0x001fea0003800000 */
.L_x_1304:
[----:B------:R-:W-:Y:S05]  /*2180*/  @!P0 BRA `(.L_x_1085) ;  /* 0x0000000000048947 */ /* 0x000fea0003800000 */
[----:B------:R-:W-:Y:S01]  /*2190*/  BPT.TRAP 0x1 ;  /* 0x000000040000795c */ /* 0x000fe20000300000 */
.L_x_1085:
[----:B------:R-:W-:Y:S02]  /*21a0*/  IMAD.U32 R90, RZ, RZ, UR48 ;  /* 0x00000030ff5a7e24 */ /* 0x000fe4000f8e00ff */
[----:B0-----:R-:W-:-:S03]  /*21b0*/  IMAD.U32 R3, RZ, RZ, UR51 ;  /* 0x00000033ff037e24 */ /* 0x001fc6000f8e00ff */
[----:B------:R-:W-:Y:S02]  /*21c0*/  LEA R90, R90, UR42, 0x3 ;  /* 0x0000002a5a5a7c11 */ /* 0x000fe4000f8e18ff */
[----:B------:R-:W-:-:S04]  /*21d0*/  SHF.L.U32 R3, R3, 0x1f, RZ ;  /* 0x0000001f03037819 */ /* 0x000fc800000006ff */
[----:B------:R0:W1:Y:S01]  /*21e0*/  SYNCS.PHASECHK.TRANS64.TRYWAIT P2, [R90+URZ+0x2d830], R3 ;  /* 0x02d830035a0075a7 */ /* 0x000062000804017f */
[----:B------:R-:W-:Y:S05]  /*21f0*/  @!P0 BRA `(.L_x_1086) ;  /* 0x0000000000048947 */ /* 0x000fea0003800000 */
[----:B------:R-:W-:Y:S01]  /*2200*/  BPT.TRAP 0x1 ;  /* 0x000000040000795c */ /* 0x000fe20000300000 */
.L_x_1086:
[----:B------:R-:W2:Y:S02]  /*2210*/  S2R R0, SR_TID.X ;  /* 0x0000000000007919 */ /* 0x000ea40000002100 */
[----:B--2---:R-:W-:Y:S01]  /*2220*/  LOP3.LUT P1, RZ, R0, 0x7f, RZ, 0xc0, !PT ;  /* 0x0000007f00ff7812 */ /* 0x004fe2000782c0ff */
[----:B-1----:R-:W-:-:S12]  /*2230*/  @P2 BRA `(.L_x_1087) ;  /* 0x0000000000082947 */ /* 0x002fd80003800000 */
[----:B------:R-:W1:Y:S02]  /*2240*/  SYNCS.PHASECHK.TRANS64.TRYWAIT P2, [R90+URZ+0x2d830], R3 ;  /* 0x02d830035a0075a7 */ /* 0x000e64000804017f */
[----:B-1----:R-:W-:Y:S05]  /*2250*/  @!P2 BRA `(.L_x_1088) ;  /* 0x0000017c00a0a947 */ /* 0x002fea0003800000 */
.L_x_1087:
[----:B------:R-:W-:Y:S05]  /*2260*/  WARPSYNC.ALL ;  /* 0x0000000000007948 */ /* 0x000fea0003800000 */
[----:B------:R-:W-:Y:S01]  /*2270*/  UIADD3 UR4, UR42, 0x15400, URZ ;  /* 0x000154002a047890 */ /* 0x000fe2000fffe03f */
[----:B------:R-:W-:Y:S01]  /*2280*/  WARPGROUP.ARRIVE ;  /* 0x00000000000079c5 */ /* 0x000fe20000000000 */
[----:B------:R-:W-:Y:S01]  /*2290*/  UMOV UR5, 0x80000020 ;  /* 0x8000002000057882 */ /* 0x000fe20000000000 */
[----:B------:R-:W-:Y:S01]  /*22a0*/  UMOV UR7, 0x80000020 ;  /* 0x8000002000077882 */ /* 0x000fe20000000000 */
[----:B------:R-:W-:Y:S01]  /*22b0*/  USHF.R.U32.HI UR4, URZ, 0x4, UR4 ;  /* 0x000000043f047899 */ /* 0x000fe20008011604 */
[----:B01----:R-:W-:Y:S01]  /*22c0*/  @!P1 VIADD R90, R90, 0x2d840 ;  /* 0x0002d8405a5a9836 */ /* 0x003fe20000000000 */
[----:B------:R-:W-:Y:S01]  /*22d0*/  UMOV UR9, 0x80000020 ;  /* 0x8000002000097882 */ /* 0x000fe20000000000 */
[----:B------:R-:W-:Y:S01]  /*22e0*/  UMOV UR11, 0x80000020 ;  /* 0x80000020000b7882 */ /* 0x000fe20000000000 */
[----:B------:R-:W-:Y:S01]  /*22f0*/  ULOP3.LUT UR4, UR4, 0x3fff, URZ, 0xc0, !UPT ;  /* 0x00003fff04047892 */ /* 0x000fe2000f8ec03f */
[----:B------:R-:W-:Y:S01]  /*2300*/  UMOV UR13, 0x80000020 ;  /* 0x80000020000d7882 */ /* 0x000fe20000000000 */
[----:B------:R-:W-:-:S02]  /*2310*/  UMOV UR15, 0x80000020 ;  /* 0x80000020000f7882 */ /* 0x000fc40000000000 */
[----:B------:R-:W-:Y:S01]  /*2320*/  ULOP3.LUT UR32, UR4, 0x10000, URZ, 0xfc, !UPT ;  /* 0x0001000004207892 */ /* 0x000fe2000f8efc3f */
[----:B------:R-:W-:Y:S01]  /*2330*/  @!P1 PRMT R90, RZ, 0x654, R90 ;  /* 0x00000654ff5a9816 */ /* 0x000fe2000000005a */
[----:B------:R-:W-:Y:S02]  /*2340*/  ULOP3.LUT UR4, UR56, 0x10000, URZ, 0xfc, !UPT ;  /* 0x0001000038047892 */ /* 0x000fe4000f8efc3f */
[----:B------:R-:W-:Y:S02]  /*2350*/  UIMAD UR6, UR48, 0x600, UR32 ;  /* 0x00000600300678a4 */ /* 0x000fe4000f8e0220 */
[----:B------:R-:W-:Y:S02]  /*2360*/  UIADD3 UR8, UR4, 0x2, URZ ;  /* 0x0000000204087890 */ /* 0x000fe4000fffe03f */
[----:B------:R-:W-:Y:S02]  /*2370*/  UIADD3 UR10, UR6, 0x2, URZ ;  /* 0x00000002060a7890 */ /* 0x000fe4000fffe03f */
[----:B------:R-:W-:-:S02]  /*2380*/  UIADD3 UR12, UR4, 0x300, URZ ;  /* 0x00000300040c7890 */ /* 0x000fc4000fffe03f */
[----:B------:R-:W-:Y:S02]  /*2390*/  UIADD3 UR14, UR6, 0x200, URZ ;  /* 0x00000200060e7890 */ /* 0x000fe4000fffe03f */
[----:B------:R-:W-:Y:S01]  /*23a0*/  HGMMA.64x128x16.F32.BF16 R24, gdesc[UR4], RZ, !UPT, gsb0 ;  /* 0x01e00000041879f0 */ /* 0x000fe2000c0018ff */
        /* <DEDUP_REMOVED lines=12> */
[----:B------:R-:W-:Y:S01]  /*2470*/  ULDC UR7, c[0x0][0x448] ;  /* 0x0001120000077ab9 */ /* 0x000fe20000000800 */
[----:B------:R-:W-:Y:S01]  /*2480*/  ULDC UR6, c[0x0][0x9d8] ;  /* 0x0002760000067ab9 */ /* 0x000fe20000000800 */
[----:B------:R-:W-:Y:S01]  /*2490*/  UISETP.NE.AND UP0, UPT, UR7, 0x1, UPT ;  /* 0x000000010700788c */ /* 0x000fe2000bf05270 */
[----:B------:R-:W-:Y:S02]  /*24a0*/  ULDC UR33, c[0x0][0x9dc] ;  /* 0x0002770000217ab9 */ /* 0x000fe40000000800 */
[----:B------:R-:W-:-:S03]  /*24b0*/  ULOP3.LUT UR33, URZ, UR33, URZ, 0x33, !UPT ;  /* 0x000000213f217292 */ /* 0x000fc6000f8e333f */
[----:B------:R-:W-:Y:S02]  /*24c0*/  PLOP3.LUT P2, PT, PT, PT, UP0, 0x80, 0x0 ;  /* 0x000000000000781c */ /* 0x000fe40003f4f008 */
[----:B------:R-:W-:-:S03]  /*24d0*/  PLOP3.LUT P3, PT, PT, PT, UP0, 0x80, 0x0 ;  /* 0x000000000000781c */ /* 0x000fc60003f6f008 */
[----:B------:R-:W-:Y:S01]  /*24e0*/  @UP0 ULDC UR7, c[0x0][0x44c] ;  /* 0x0001130000070ab9 */ /* 0x000fe20000000800 */
        /* <DEDUP_REMOVED lines=17> */
[----:B------:R-:W-:Y:S01]  /*2600*/  FMUL.FTZ R55, R65, UR6 ;  /* 0x0000000641377c20 */ /* 0x000fe20008410000 */
[----:B------:R-:W-:Y:S02]  /*2610*/  VIADD R65, R136, UR40 ;  /* 0x0000002888417c36 */ /* 0x000fe40008000000 */
[----:B------:R-:W-:Y:S01]  /*2620*/  FMUL.FTZ R91, R29, UR6 ;  /* 0x000000061d5b7c20 */ /* 0x000fe20008410000 */
[----:B------:R-:W-:Y:S01]  /*2630*/  FMUL.FTZ R12, R46, UR6 ;  /* 0x000000062e0c7c20 */ /* 0x000fe20008410000 */
[----:B------:R-:W-:Y:S01]  /*2640*/  FMUL.FTZ R13, R47, UR6 ;  /* 0x000000062f0d7c20 */ /* 0x000fe20008410000 */
[----:B------:R-:W-:Y:S01]  /*2650*/  @P2 IMAD.HI.U32 R29, R65, UR7, RZ ;  /* 0x00000007411d2c27 */ /* 0x000fe2000f8e00ff */
[----:B------:R-:W-:-:S03]  /*2660*/  @UP0 ULDC UR7, c[0x0][0x450] ;  /* 0x0001140000070ab9 */ /* 0x000fc60000000800 */
[----:B------:R-:W-:Y:S01]  /*2670*/  FMUL.FTZ R46, R48, UR6 ;  /* 0x00000006302e7c20 */ /* 0x000fe20008410000 */
[----:B------:R-:W-:Y:S01]  /*2680*/  FMUL.FTZ R47, R49, UR6 ;  /* 0x00000006312f7c20 */ /* 0x000fe20008410000 */
[----:B------:R-:W-:Y:S01]  /*2690*/  FMUL.FTZ R3, R27, UR6 ;  /* 0x000000061b037c20 */ /* 0x000fe20008410000 */
[----:B------:R-:W-:Y:S01]  /*26a0*/  @P3 SHF.R.U32.HI R65, RZ, UR7, R29 ;  /* 0x00000007ff413c19 */ /* 0x000fe2000801161d */
        /* <DEDUP_REMOVED lines=54> */
[----:B------:R-:W0:Y:S01]  /*2a10*/  SHFL.IDX PT, R43, R65, RZ, 0x1c1f ;  /* 0x001c1fff412b7589 */ /* 0x000e2200000e0000 */
[----:B------:R-:W-:Y:S01]  /*2a20*/  FMUL.FTZ R30, R86, UR6 ;  /* 0x00000006561e7c20 */ /* 0x000fe20008410000 */
[----:B------:R-:W-:Y:S01]  /*2a30*/  FMUL.FTZ R29, R87, UR6 ;  /* 0x00000006571d7c20 */ /* 0x000fe20008410000 */
[----:B------:R-:W-:Y:S01]  /*2a40*/  IMAD.MOV.U32 R41, RZ, RZ, -0x80 ;  /* 0xffffff80ff297424 */ /* 0x000fe200078e00ff */
[----:B------:R-:W-:Y:S01]  /*2a50*/  ULDC.64 UR6, c[0x0][0x9e0] ;  /* 0x0002780000067ab9 */ /* 0x000fe20000000a00 */
[----:B------:R-:W1:Y:S01]  /*2a60*/  MUFU.TANH R0, R0 ;  /* 0x0000000000007308 */ /* 0x000e620000002400 */
[----:B------:R-:W-:Y:S01]  /*2a70*/  UISETP.GE.AND UP1, UPT, UR7, 0x1, UPT ;  /* 0x000000010700788c */ /* 0x000fe2000bf26270 */
[C---:B------:R-:W-:Y:S01]  /*2a80*/  IMAD R71, R88.reuse, R41, 0x80 ;  /* 0x0000008058477424 */ /* 0x040fe200078e0229 */
[----:B------:R2:W-:Y:S01]  /*2a90*/  @!P1 SYNCS.ARRIVE.TRANS64.RED.A1T0 RZ, [R90+URZ], RZ ;  /* 0x000000ff5aff99a7 */ /* 0x0005e2000810043f */
[----:B------:R-:W-:Y:S01]  /*2aa0*/  IMAD.U32 R41, RZ, RZ, UR47 ;  /* 0x0000002fff297e24 */ /* 0x000fe2000f8e00ff */
[----:B------:R-:W-:-:S02]  /*2ab0*/  LEA R67, R88, 0xffffff80, 0x7 ;  /* 0xffffff8058437811 */ /* 0x000fc400078e38ff */
[----:B------:R-:W-:Y:S01]  /*2ac0*/  PLOP3.LUT P2, PT, PT, PT, UP1, 0x40, 0x0 ;  /* 0x000000000000781c */ /* 0x000fe20003f4e818 */
[----:B------:R-:W3:Y:S01]  /*2ad0*/  MUFU.TANH R89, R89 ;  /* 0x0000005900597308 */ /* 0x000ee20000002400 */
[C-C-:B------:R-:W-:Y:S02]  /*2ae0*/  IADD3 R40, -R16.reuse, 0x1, R71.reuse ;  /* 0x0000000110287810 */ /* 0x140fe40007ffe147 */
[----:B------:R-:W-:Y:S02]  /*2af0*/  IADD3 R76, -R16, UR39, R71 ;  /* 0x00000027104c7c10 */ /* 0x000fe4000fffe147 */
[----:B------:R-:W-:-:S03]  /*2b00*/  IADD3 R40, -R41, UR39, R40 ;  /* 0x0000002729287c10 */ /* 0x000fc6000fffe128 */
[----:B------:R-:W4:Y:S02]  /*2b10*/  MUFU.TANH R2, R2 ;  /* 0x0000000200027308 */ /* 0x000f240000002400 */
[C---:B------:R-:W-:Y:S02]  /*2b20*/  VIADD R73, R40.reuse, UR6 ;  /* 0x0000000628497c36 */ /* 0x040fe40008000000 */
[----:B------:R-:W-:-:S03]  /*2b30*/  VIADD R78, R40, UR33 ;  /* 0x00000021284e7c36 */ /* 0x000fc60008000000 */
[----:B0-----:R-:W-:Y:S01]  /*2b40*/  VIADDMNMX R69, R43, R73, R76, PT ;  /* 0x000000492b457246 */ /* 0x001fe2000380014c */
[----:B------:R-:W0:Y:S01]  /*2b50*/  MUFU.TANH R3, R3 ;  /* 0x0000000300037308 */ /* 0x000e220000002400 */
[----:B------:R-:W-:-:S07]  /*2b60*/  IMAD.IADD R70, R78, 0x1, R43 ;  /* 0x000000014e467824 */ /* 0x000fce00078e022b */
        /* <DEDUP_REMOVED lines=61> */
[----:B------:R-:W-:Y:S01]  /*2f40*/  IMAD.U32 R40, RZ, RZ, UR47 ;  /* 0x0000002fff287e24 */ /* 0x000fe2000f8e00ff */
[----:B------:R-:W-:Y:S04]  /*2f50*/  BSSY B0, `(.L_x_1090) ;  /* 0x0000011000007945 */ /* 0x000fe80003800000 */
[----:B------:R-:W-:-:S04]  /*2f60*/  IADD3 R40, -R40, UR39, R43 ;  /* 0x0000002728287c10 */ /* 0x000fc8000fffe12b */
        /* <DEDUP_REMOVED lines=10> */
.L_x_1091:
[----:B------:R-:W-:-:S06]  /*3010*/  UISETP.NE.AND UP2, UPT, UR7, 0x1, UPT ;  /* 0x000000010700788c */ /* 0x000fcc000bf45270 */
[----:B------:R-:W-:-:S05]  /*3020*/  PLOP3.LUT P2, PT, PT, PT, UP2, 0x80, 0x0 ;  /* 0x000000000000781c */ /* 0x000fca0003f4f028 */
[----:B------:R-:W-:-:S08]  /*3030*/  @UP2 ULDC.64 UR10, c[0x0][0x9e8] ;  /* 0x00027a00000a2ab9 */ /* 0x000fd00000000a00 */
[----:B------:R-:W-:-:S05]  /*3040*/  @P2 IMAD.HI.U32 R41, R40, UR10, RZ ;  /* 0x0000000a28292c27 */ /* 0x000fca000f8e00ff */
[----:B------:R-:W-:-:S07]  /*3050*/  @P2 SHF.R.U32.HI R40, RZ, UR11, R41 ;  /* 0x0000000bff282c19 */ /* 0x000fce0008011629 */
.L_x_1092:
[----:B------:R-:W-:Y:S05]  /*3060*/  BSYNC B0 ;  /* 0x0000000000007941 */ /* 0x000fea0003800000 */
.L_x_1090:
[----:B------:R-:W-:-:S04]  /*3070*/  IMAD R41, R40, UR7, -R67 ;  /* 0x0000000728297c24 */ /* 0x000fc8000f8e0a43 */
[----:B------:R-:W-:-:S05]  /*3080*/  IMAD.IADD R41, R41, 0x1, -R16 ;  /* 0x0000000129297824 */ /* 0x000fca00078e0a10 */
[----:B------:R-:W-:Y:S02]  /*3090*/  VIMNMX R70, R70, R41, !PT ;  /* 0x0000002946467248 */ /* 0x000fe40007fe0100 */
[----:B------:R-:W-:-:S07]  /*30a0*/  VIADDMNMX R69, R41, UR7, R69, PT ;  /* 0x0000000729457c46 */ /* 0x000fce000b800145 */
.L_x_1089:
[----:B------:R-:W2:Y:S01]  /*30b0*/  LDL.LU R72, [R1] ;  /* 0x0000000001487983 */ /* 0x000ea20000300800 */
[C---:B------:R-:W-:Y:S02]  /*30c0*/  ISETP.GE.AND P4, PT, R71.reuse, 0x9, PT ;  /* 0x000000094700780c */ /* 0x040fe40003f86270 */
[C---:B------:R-:W-:Y:S01]  /*30d0*/  ISETP.GE.AND P2, PT, R71.reuse, 0x2, PT ;  /* 0x000000024700780c */ /* 0x040fe20003f46270 */
[----:B------:R-:W1:Y:S01]  /*30e0*/  SHFL.IDX PT, R65, R65, 0x1, 0x1c1f ;  /* 0x003c1f0041417f89 */ /* 0x000e6200000e0000 */
[----:B------:R-:W-:Y:S02]  /*30f0*/  ISETP.GE.AND P5, PT, R71, 0xa, PT ;  /* 0x0000000a4700780c */ /* 0x000fe40003fa6270 */
[----:B------:R-:W-:-:S04]  /*3100*/  ISETP.GT.AND P3, PT, R70, 0x1, !P2 ;  /* 0x000000014600780c */ /* 0x000fc80005764270 */
[----:B------:R-:W-:-:S04]  /*3110*/  ISETP.LT.OR P3, PT, R69, 0x2, P3 ;  /* 0x000000024500780c */ /* 0x000fc80001f61670 */
[----:B------:R-:W-:Y:S02]  /*3120*/  FSEL R89, R89, -INF , !P3 ;  /* 0xff80000059597808 */ /* 0x000fe40005800000 */
[----:B------:R-:W-:-:S04]  /*3130*/  ISETP.GT.AND P3, PT, R70, 0x9, !P5 ;  /* 0x000000094600780c */ /* 0x000fc80006f64270 */
[----:B------:R-:W-:-:S04]  /*3140*/  ISETP.LT.OR P3, PT, R69, 0xa, P3 ;  /* 0x0000000a4500780c */ /* 0x000fc80001f61670 */
[----:B0-----:R-:W-:Y:S02]  /*3150*/  FSEL R91, R91, -INF , !P3 ;  /* 0xff8000005b5b7808 */ /* 0x001fe40005800000 */
[----:B-1----:R-:W-:Y:S01]  /*3160*/  VIADDMNMX R76, R65, R73, R76, PT ;  /* 0x00000049414c7246 */ /* 0x002fe2000380014c */
[----:B------:R-:W-:Y:S01]  /*3170*/  IMAD.IADD R78, R78, 0x1, R65 ;  /* 0x000000014e4e7824 */ /* 0x000fe200078e0241 */
[----:B--2---:R-:W-:-:S04]  /*3180*/  LOP3.LUT R72, R72, 0xfffffffd, RZ, 0xc0, !PT ;  /* 0xfffffffd48487812 */ /* 0x004fc800078ec0ff */
[----:B------:R-:W-:Y:S02]  /*3190*/  @P4 LOP3.LUT R72, R72, 0x2, RZ, 0xfc, !PT ;  /* 0x0000000248484812 */ /* 0x000fe400078efcff */
[----:B------:R-:W-:Y:S02]  /*31a0*/  ISETP.GT.AND P4, PT, R70, 0x8, !P4 ;  /* 0x000000084600780c */ /* 0x000fe40006784270 */
[----:B------:R-:W-:Y:S02]  /*31b0*/  LOP3.LUT R72, R72, 0xfffffffb, RZ, 0xc0, !PT ;  /* 0xfffffffb48487812 */ /* 0x000fe400078ec0ff */
[----:B------:R-:W-:Y:S02]  /*31c0*/  ISETP.LT.OR P4, PT, R69, 0x9, P4 ;  /* 0x000000094500780c */ /* 0x000fe40002781670 */
[----:B------:R-:W-:Y:S02]  /*31d0*/  @P5 LOP3.LUT R72, R72, 0x4, RZ, 0xfc, !PT ;  /* 0x0000000448485812 */ /* 0x000fe400078efcff */
[----:B------:R-:W-:-:S02]  /*31e0*/  ISETP.GE.AND P5, PT, R71, 0x11, PT ;  /* 0x000000114700780c */ /* 0x000fc40003fa6270 */
[----:B------:R-:W-:Y:S02]  /*31f0*/  FSEL R92, R92, -INF , !P4 ;  /* 0xff8000005c5c7808 */ /* 0x000fe40006000000 */
        /* <DEDUP_REMOVED lines=9> */
[----:B------:R-:W-:Y:S02]  /*3290*/  ISETP.GE.AND P4, PT, R71, 0x19, PT ;  /* 0x000000194700780c */ /* 0x000fe40003f86270 */
[----:B------:R-:W-:Y:S02]  /*32a0*/  ISETP.LT.OR P3, PT, R69, 0x12, P3 ;  /* 0x000000124500780c */ /* 0x000fe40001f61670 */
[----:B------:R-:W-:Y:S02]  /*32b0*/  LOP3.LUT R72, R72, 0xfeffffff, RZ, 0xc0, !PT ;  /* 0xfeffffff48487812 */ /* 0x000fe400078ec0ff */
        /* <DEDUP_REMOVED lines=152> */
[----:B------:R-:W-:-:S03]  /*3c40*/  ISETP.GT.AND P6, PT, R70, 0x79, !P6 ;  /* 0x000000794600780c */ /* 0x000fc600077c4270 */
[----:B------:R0:W-:Y:S01]  /*3c50*/  STL [R1], R72 ;  /* 0x0000004801007387 */ /* 0x0001e20000100800 */
[----:B------:R-:W-:-:S04]  /*3c60*/  ISETP.LT.OR P6, PT, R69, 0x7a, P6 ;  /* 0x0000007a4500780c */ /* 0x000fc800037c1670 */
[----:B------:R-:W-:Y:S02]  /*3c70*/  FSEL R0, R66, -INF , !P6 ;  /* 0xff80000042007808 */ /* 0x000fe40007000000 */
[----:B------:R-:W-:-:S13]  /*3c80*/  PLOP3.LUT P6, PT, PT, PT, UP1, 0x40, 0x0 ;  /* 0x000000000000781c */ /* 0x000fda0003fce818 */
[----:B0-----:R-:W-:Y:S05]  /*3c90*/  @P6 BRA `(.L_x_1093) ;  /* 0x0000000000646947 */ /* 0x001fea0003800000 */
        /* <DEDUP_REMOVED lines=14> */
.L_x_1095:
[----:B------:R-:W-:-:S06]  /*3d80*/  UISETP.NE.AND UP2, UPT, UR7, 0x1, UPT ;  /* 0x000000010700788c */ /* 0x000fcc000bf45270 */
[----:B------:R-:W-:-:S05]  /*3d90*/  PLOP3.LUT P6, PT, PT, PT, UP2, 0x80, 0x0 ;  /* 0x000000000000781c */ /* 0x000fca0003fcf028 */
[----:B------:R-:W-:-:S08]  /*3da0*/  @UP2 ULDC.64 UR10, c[0x0][0x9e8] ;  /* 0x00027a00000a2ab9 */ /* 0x000fd00000000a00 */
[----:B------:R-:W-:Y:S01]  /*3db0*/  @P6 IMAD.HI.U32 R65, R66, UR10, RZ ;  /* 0x0000000a42416c27 */ /* 0x000fe2000f8e00ff */
[----:B------:R-:W-:-:S13]  /*3dc0*/  PLOP3.LUT P6, PT, PT, PT, UP2, 0x80, 0x0 ;  /* 0x000000000000781c */ /* 0x000fda0003fcf028 */
[----:B------:R-:W-:-:S07]  /*3dd0*/  @P6 SHF.R.U32.HI R66, RZ, UR11, R65 ;  /* 0x0000000bff426c19 */ /* 0x000fce0008011641 */
.L_x_1096:
[----:B------:R-:W-:Y:S05]  /*3de0*/  BSYNC B0 ;  /* 0x0000000000007941 */ /* 0x000fea0003800000 */
.L_x_1094:
[----:B------:R-:W-:-:S04]  /*3df0*/  IMAD R67, R66, UR7, -R67 ;  /* 0x0000000742437c24 */ /* 0x000fc8000f8e0a43 */
[----:B------:R-:W-:-:S05]  /*3e00*/  IMAD.IADD R67, R67, 0x1, -R16 ;  /* 0x0000000143437824 */ /* 0x000fca00078e0a10 */
[----:B------:R-:W-:Y:S02]  /*3e10*/  VIMNMX R78, R78, R67, !PT ;  /* 0x000000434e4e7248 */ /* 0x000fe40007fe0100 */
[----:B------:R-:W-:-:S07]  /*3e20*/  VIADDMNMX R76, R67, UR7, R76, PT ;  /* 0x00000007434c7c46 */ /* 0x000fce000b80014c */
.L_x_1093:
        /* <DEDUP_REMOVED lines=9> */
[----:B------:R-:W-:Y:S01]  /*3ec0*/  UMOV UR14, UR40 ;  /* 0x00000028000e7c82 */ /* 0x000fe20008000000 */
[----:B------:R-:W-:Y:S01]  /*3ed0*/  LOP3.LUT P2, RZ, R72, 0x2, RZ, 0xc0, !PT ;  /* 0x0000000248ff7812 */ /* 0x000fe2000784c0ff */
[----:B------:R-:W-:Y:S01]  /*3ee0*/  @UP0 USHF.R.U32.HI UR14, URZ, UR15, UR11 ;  /* 0x0000000f3f0e0299 */ /* 0x000fe2000801160b */
[----:B------:R-:W-:-:S02]  /*3ef0*/  ISETP.GT.AND P4, PT, R78, 0x71, !P4 ;  /* 0x000000714e00780c */ /* 0x000fc40006784270 */
[C---:B------:R-:W-:Y:S01]  /*3f00*/  ISETP.GT.AND P2, PT, R78.reuse, 0x8, !P2 ;  /* 0x000000084e00780c */ /* 0x040fe20005744270 */
[----:B------:R-:W-:Y:S01]  /*3f10*/  UIADD3 UR55, UR55, UR14, URZ ;  /* 0x0000000e37377290 */ /* 0x000fe2000fffe03f */
[----:B------:R-:W-:Y:S02]  /*3f20*/  ISETP.GT.AND P5, PT, R78, 0x78, !P5 ;  /* 0x000000784e00780c */ /* 0x000fe40006fa4270 */
[C---:B------:R-:W-:Y:S01]  /*3f30*/  ISETP.LT.OR P2, PT, R76.reuse, 0x9, P2 ;  /* 0x000000094c00780c */ /* 0x040fe20001741670 */
[----:B------:R-:W-:Y:S01]  /*3f40*/  UIADD3 UR6, UR55, UR6, URZ ;  /* 0x0000000637067290 */ /* 0x000fe2000fffe03f */
[----:B------:R-:W-:Y:S02]  /*3f50*/  ISETP.LT.OR P3, PT, R76, 0x71, P3 ;  /* 0x000000714c00780c */ /* 0x000fe40001f61670 */
[----:B------:R-:W-:Y:S02]  /*3f60*/  FSEL R4, R4, -INF , !P2 ;  /* 0xff80000004047808 */ /* 0x000fe40005000000 */
[----:B------:R-:W-:-:S02]  /*3f70*/  LOP3.LUT P2, RZ, R72, 0x4, RZ, 0xc0, !PT ;  /* 0x0000000448ff7812 */ /* 0x000fc4000784c0ff */
[----:B------:R-:W-:Y:S02]  /*3f80*/  ISETP.LT.OR P4, PT, R76, 0x72, P4 ;  /* 0x000000724c00780c */ /* 0x000fe40002781670 */
[----:B------:R-:W-:Y:S02]  /*3f90*/  ISETP.GT.AND P2, PT, R78, 0x9, !P2 ;  /* 0x000000094e00780c */ /* 0x000fe40005744270 */
[----:B------:R-:W-:Y:S02]  /*3fa0*/  FSEL R81, R25, -INF , !P3 ;  /* 0xff80000019517808 */ /* 0x000fe40005800000 */
[C---:B------:R-:W-:Y:S02]  /*3fb0*/  ISETP.LT.OR P2, PT, R76.reuse, 0xa, P2 ;  /* 0x0000000a4c00780c */ /* 0x040fe40001741670 */
[----:B------:R-:W-:Y:S02]  /*3fc0*/  ISETP.LT.OR P5, PT, R76, 0x79, P5 ;  /* 0x000000794c00780c */ /* 0x000fe40002fa1670 */
[----:B------:R-:W-:-:S02]  /*3fd0*/  FSEL R5, R5, -INF , !P2 ;  /* 0xff80000005057808 */ /* 0x000fc40005000000 */
[----:B------:R-:W-:Y:S02]  /*3fe0*/  ISETP.GT.AND P2, PT, R78, 0x10, !P6 ;  /* 0x000000104e00780c */ /* 0x000fe40007744270 */
[----:B------:R-:W-:Y:S02]  /*3ff0*/  LOP3.LUT P6, RZ, R72, 0x8000, RZ, 0xc0, !PT ;  /* 0x0000800048ff7812 */ /* 0x000fe400078cc0ff */
[----:B------:R-:W-:Y:S02]  /*4000*/  ISETP.LT.OR P2, PT, R76, 0x11, P2 ;  /* 0x000000114c00780c */ /* 0x000fe40001741670 */
[----:B------:R-:W-:Y:S02]  /*4010*/  FSEL R82, R26, -INF , !P4 ;  /* 0xff8000001a527808 */ /* 0x000fe40006000000 */
        /* <DEDUP_REMOVED lines=86> */
[C---:B------:R-:W-:Y:S01]  /*4580*/  LOP3.LUT P6, RZ, R72.reuse, 0x10, RZ, 0xc0, !PT ;  /* 0x0000001048ff7812 */ /* 0x040fe200078cc0ff */
        /* <DEDUP_REMOVED lines=45> */
[--C-:B------:R-:W-:Y:S01]  /*4860*/  FFMA.FTZ R46, R46, UR34, -R79.reuse ;  /* 0x000000222e2e7c23 */ /* 0x100fe2000801084f */
[----:B------:R-:W-:Y:S01]  /*4870*/  ISETP.GT.AND P6, PT, R78, 0x79, !P6 ;  /* 0x000000794e00780c */ /* 0x000fe200077c4270 */
[--C-:B------:R-:W-:Y:S01]  /*4880*/  FFMA.FTZ R71, R89, UR34, -R79.reuse ;  /* 0x0000002259477c23 */ /* 0x100fe2000801084f */
[----:B------:R-:W-:Y:S01]  /*4890*/  FSEL R80, R2, -INF , !P2 ;  /* 0xff80000002507808 */ /* 0x000fe20005000000 */
[--C-:B------:R-:W-:Y:S01]  /*48a0*/  FFMA.FTZ R2, R68, UR34, -R79.reuse ;  /* 0x0000002244027c23 */ /* 0x100fe2000801084f */
[----:B------:R-:W-:Y:S01]  /*48b0*/  LOP3.LUT P2, RZ, R72, 0x4000000, RZ, 0xc0, !PT ;  /* 0x0400000048ff7812 */ /* 0x000fe2000784c0ff */
[--C-:B------:R-:W-:Y:S01]  /*48c0*/  FFMA.FTZ R68, R92, UR34, -R79.reuse ;  /* 0x000000225c447c23 */ /* 0x100fe2000801084f */
[----:B------:R-:W-:Y:S01]  /*48d0*/  FMNMX.FTZ R9, R80, R3, !PT ;  /* 0x0000000350097209 */ /* 0x000fe20007810000 */
[----:B------:R-:W-:Y:S01]  /*48e0*/  MUFU.EX2 R71, R71 ;  /* 0x0000004700477308 */ /* 0x000fe20000000800 */
[----:B------:R-:W-:Y:S01]  /*48f0*/  ISETP.GT.AND P2, PT, R78, 0x69, !P2 ;  /* 0x000000694e00780c */ /* 0x000fe20005744270 */
[--C-:B------:R-:W-:Y:S01]  /*4900*/  FFMA.FTZ R73, R91, UR34, -R79.reuse ;  /* 0x000000225b497c23 */ /* 0x100fe2000801084f */
[----:B------:R-:W-:Y:S01]  /*4910*/  FMNMX.FTZ R70, R4, R9, !PT ;  /* 0x0000000904467209 */ /* 0x000fe20007810000 */
[--C-:B------:R-:W-:Y:S01]  /*4920*/  FFMA.FTZ R25, R51, UR34, -R79.reuse ;  /* 0x0000002233197c23 */ /* 0x100fe2000801084f */
[----:B------:R-:W-:Y:S01]  /*4930*/  ISETP.LT.OR P2, PT, R76, 0x6a, P2 ;  /* 0x0000006a4c00780c */ /* 0x000fe20001741670 */
[--C-:B------:R-:W-:Y:S01]  /*4940*/  FFMA.FTZ R51, R53, UR34, -R79.reuse ;  /* 0x0000002235337c23 */ /* 0x100fe2000801084f */
[----:B------:R-:W-:Y:S01]  /*4950*/  FMNMX.FTZ R9, R5, R70, !PT ;  /* 0x0000004605097209 */ /* 0x000fe20007810000 */
[----:B------:R-:W0:Y:S01]  /*4960*/  MUFU.EX2 R2, R2 ;  /* 0x0000000200027308 */ /* 0x000e220000000800 */
[----:B------:R-:W-:Y:S01]  /*4970*/  FSEL R78, R24, -INF , !P2 ;  /* 0xff800000184e7808 */ /* 0x000fe20005000000 */
[--C-:B------:R-:W-:Y:S01]  /*4980*/  FFMA.FTZ R24, R50, UR34, -R79.reuse ;  /* 0x0000002232187c23 */ /* 0x100fe2000801084f */
[----:B------:R-:W-:Y:S01]  /*4990*/  FMNMX.FTZ R72, R6, R9, !PT ;  /* 0x0000000906487209 */ /* 0x000fe20007810000 */
[--C-:B------:R-:W-:Y:S01]  /*49a0*/  FFMA.FTZ R50, R54, UR34, -R79.reuse ;  /* 0x0000002236327c23 */ /* 0x100fe2000801084f */
[----:B------:R-:W-:Y:S01]  /*49b0*/  ISETP.LT.OR P6, PT, R76, 0x7a, P6 ;  /* 0x0000007a4c00780c */ /* 0x000fe200037c1670 */
[--C-:B------:R-:W-:Y:S01]  /*49c0*/  FFMA.FTZ R48, R48, UR34, -R79.reuse ;  /* 0x0000002230307c23 */ /* 0x100fe2000801084f */
[----:B------:R-:W-:Y:S01]  /*49d0*/  FMNMX.FTZ R72, R7, R72, !PT ;  /* 0x0000004807487209 */ /* 0x000fe20007810000 */
[----:B------:R-:W1:Y:S01]  /*49e0*/  MUFU.EX2 R68, R68 ;  /* 0x0000004400447308 */ /* 0x000e620000000800 */
        /* <DEDUP_REMOVED lines=8> */
[--C-:B------:R-:W-:Y:S01]  /*4a70*/  FFMA.FTZ R55, R58, UR34, -R79.reuse ;  /* 0x000000223a377c23 */ /* 0x100fe2000801084f */
[----:B------:R-:W-:Y:S01]  /*4a80*/  MUFU.EX2 R73, R73 ;  /* 0x0000004900497308 */ /* 0x000fe20000000800 */
[----:B------:R-:W-:Y:S01]  /*4a90*/  FMNMX.FTZ R40, R10, R9, !PT ;  /* 0x000000090a287209 */ /* 0x000fe20007810000 */
[--C-:B------:R-:W-:Y:S01]  /*4aa0*/  FFMA.FTZ R70, R93, UR34, -R79.reuse ;  /* 0x000000225d467c23 */ /* 0x100fe2000801084f */
[--C-:B------:R-:W-:Y:S01]  /*4ab0*/  FFMA.FTZ R77, R45, UR34, -R79.reuse ;  /* 0x000000222d4d7c23 */ /* 0x100fe2000801084f */
        /* <DEDUP_REMOVED lines=12> */
[----:B------:R-:W-:Y:S01]  /*4b80*/  FFMA.FTZ R0, R0, UR34, -R79 ;  /* 0x0000002200007c23 */ /* 0x000fe2000801084f */
        /* <DEDUP_REMOVED lines=16> */
[----:B------:R-:W-:Y:S03]  /*4c90*/  MUFU.EX2 R75, R75 ;  /* 0x0000004b004b7308 */ /* 0x000fe60000000800 */
[----:B--2---:R-:W-:-:S04]  /*4ca0*/  FMNMX.FTZ R46, R36, R9, !PT ;  /* 0x00000009242e7209 */ /* 0x004fc80007810000 */
[----:B------:R-:W-:Y:S01]  /*4cb0*/  FMNMX.FTZ R9, R37, R46, !PT ;  /* 0x0000002e25097209 */ /* 0x000fe20007810000 */
[----:B------:R2:W-:Y:S03]  /*4cc0*/  MUFU.EX2 R42, R48 ;  /* 0x00000030002a7308 */ /* 0x0005e60000000800 */
[----:B------:R-:W-:-:S04]  /*4cd0*/  FMNMX.FTZ R46, R38, R9, !PT ;  /* 0x00000009262e7209 */ /* 0x000fc80007810000 */
[----:B------:R-:W-:Y:S01]  /*4ce0*/  FMNMX.FTZ R9, R39, R46, !PT ;  /* 0x0000002e27097209 */ /* 0x000fe20007810000 */
[----:B------:R-:W-:Y:S01]  /*4cf0*/  MUFU.EX2 R44, R44 ;  /* 0x0000002c002c7308 */ /* 0x000fe20000000800 */
[----:B--2---:R-:W-:Y:S02]  /*4d00*/  FFMA.FTZ R48, R63, UR34, -R79 ;  /* 0x000000223f307c23 */ /* 0x004fe4000801084f */
[----:B------:R-:W-:-:S04]  /*4d10*/  FMNMX.FTZ R46, R78, R9, !PT ;  /* 0x000000094e2e7209 */ /* 0x000fc80007810000 */
[----:B------:R-:W-:Y:S01]  /*4d20*/  FMNMX.FTZ R9, R81, R46, !PT ;  /* 0x0000002e51097209 */ /* 0x000fe20007810000 */
[----:B------:R-:W-:Y:S01]  /*4d30*/  FFMA.FTZ R46, R61, UR34, -R79 ;  /* 0x000000223d2e7c23 */ /* 0x000fe2000801084f */
[----:B------:R-:W-:Y:S02]  /*4d40*/  MUFU.EX2 R77, R77 ;  /* 0x0000004d004d7308 */ /* 0x000fe40000000800 */
[----:B------:R-:W-:-:S04]  /*4d50*/  FMNMX.FTZ R9, R82, R9, !PT ;  /* 0x0000000952097209 */ /* 0x000fc80007810000 */
[----:B------:R-:W-:Y:S02]  /*4d60*/  FMNMX.FTZ R30, R76, R9, !PT ;  /* 0x000000094c1e7209 */ /* 0x000fe40007810000 */
[----:B------:R-:W-:Y:S02]  /*4d70*/  MUFU.EX2 R41, R41 ;  /* 0x0000002900297308 */ /* 0x000fe40000000800 */
[----:B------:R-:W-:-:S05]  /*4d80*/  FMNMX.FTZ R30, R83, R30, !PT ;  /* 0x0000001e531e7209 */ /* 0x000fca0007810000 */
[----:B------:R-:W2:Y:S01]  /*4d90*/  SHFL.BFLY PT, R9, R30, 0x2, 0x1f ;  /* 0x0c401f001e097f89 */ /* 0x000ea200000e0000 */
[----:B------:R-:W-:Y:S08]  /*4da0*/  MUFU.EX2 R45, R45 ;  /* 0x0000002d002d7308 */ /* 0x000ff00000000800 */
[----:B------:R-:W-:Y:S08]  /*4db0*/  MUFU.EX2 R24, R24 ;  /* 0x0000001800187308 */ /* 0x000ff00000000800 */
[----:B------:R-:W-:Y:S01]  /*4dc0*/  MUFU.EX2 R25, R25 ;  /* 0x0000001900197308 */ /* 0x000fe20000000800 */
[----:B--2---:R-:W-:Y:S01]  /*4dd0*/  FMNMX.FTZ R47, R30, R9, !PT ;  /* 0x000000091e2f7209 */ /* 0x004fe20007810000 */
[----:B------:R-:W-:-:S06]  /*4de0*/  FFMA.FTZ R30, R64, UR34, -R79 ;  /* 0x00000022401e7c23 */ /* 0x000fcc000801084f */
[----:B------:R-:W-:Y:S01]  /*4df0*/  MUFU.EX2 R26, R26 ;  /* 0x0000001a001a7308 */ /* 0x000fe20000000800 */
[----:B------:R-:W2:Y:S07]  /*4e00*/  SHFL.BFLY PT, R54, R47, 0x1, 0x1f ;  /* 0x0c201f002f367f89 */ /* 0x000eae00000e0000 */
[----:B------:R-:W-:Y:S08]  /*4e10*/  MUFU.EX2 R51, R51 ;  /* 0x0000003300337308 */ /* 0x000ff00000000800 */
[----:B------:R-:W-:Y:S08]  /*4e20*/  MUFU.EX2 R50, R50 ;  /* 0x0000003200327308 */ /* 0x000ff00000000800 */
[----:B------:R-:W-:Y:S01]  /*4e30*/  MUFU.EX2 R53, R53 ;  /* 0x0000003500357308 */ /* 0x000fe20000000800 */
[----:B--2---:R-:W-:Y:S01]  /*4e40*/  FMNMX.FTZ R9, R47, R54, !PT ;  /* 0x000000362f097209 */ /* 0x004fe20007810000 */
        /* <DEDUP_REMOVED lines=22> */
[----:B------:R2:W3:Y:S01]  /*4fb0*/  MUFU.EX2 R63, R58 ;  /* 0x0000003a003f7308 */ /* 0x0004e20000000800 */
[--C-:B------:R-:W-:Y:S01]  /*4fc0*/  FFMA.FTZ R21, R21, UR34, -R54.reuse ;  /* 0x0000002215157c23 */ /* 0x100fe20008010836 */
[--C-:B------:R-:W-:Y:S01]  /*4fd0*/  FFMA.FTZ R27, R27, UR34, -R54.reuse ;  /* 0x000000221b1b7c23 */ /* 0x100fe20008010836 */
[--C-:B------:R-:W-:Y:S01]  /*4fe0*/  FFMA.FTZ R28, R28, UR34, -R54.reuse ;  /* 0x000000221c1c7c23 */ /* 0x100fe20008010836 */
[--C-:B------:R-:W-:Y:S01]  /*4ff0*/  FFMA.FTZ R31, R31, UR34, -R54.reuse ;  /* 0x000000221f1f7c23 */ /* 0x100fe20008010836 */
[--C-:B------:R-:W-:Y:S01]  /*5000*/  FFMA.FTZ R32, R32, UR34, -R54.reuse ;  /* 0x0000002220207c23 */ /* 0x100fe20008010836 */
[--C-:B------:R-:W-:Y:S01]  /*5010*/  FFMA.FTZ R38, R38, UR34, -R54.reuse ;  /* 0x0000002226267c23 */ /* 0x100fe20008010836 */
[--C-:B------:R-:W-:Y:S01]  /*5020*/  FFMA.FTZ R39, R39, UR34, -R54.reuse ;  /* 0x0000002227277c23 */ /* 0x100fe20008010836 */
[----:B------:R0:W4:Y:S01]  /*5030*/  MUFU.EX2 R64, R4 ;  /* 0x0000000400407308 */ /* 0x0001220000000800 */
[--C-:B--2---:R-:W-:Y:S01]  /*5040*/  FFMA.FTZ R58, R66, UR34, -R54.reuse ;  /* 0x00000022423a7c23 */ /* 0x104fe20008010836 */
[--C-:B------:R-:W-:Y:S01]  /*5050*/  FFMA.FTZ R78, R78, UR34, -R54.reuse ;  /* 0x000000224e4e7c23 */ /* 0x100fe20008010836 */
[--C-:B------:R-:W-:Y:S01]  /*5060*/  FFMA.FTZ R81, R81, UR34, -R54.reuse ;  /* 0x0000002251517c23 */ /* 0x100fe20008010836 */
[--C-:B------:R-:W-:Y:S01]  /*5070*/  FFMA.FTZ R82, R82, UR34, -R54.reuse ;  /* 0x0000002252527c23 */ /* 0x100fe20008010836 */
[----:B------:R-:W-:-:S03]  /*5080*/  FFMA.FTZ R76, R76, UR34, -R54 ;  /* 0x000000224c4c7c23 */ /* 0x000fc60008010836 */
[----:B------:R2:W5:Y:S01]  /*5090*/  MUFU.EX2 R79, R5 ;  /* 0x00000005004f7308 */ /* 0x0005620000000800 */
[----:B0-----:R-:W-:-:S07]  /*50a0*/  F2FP.BF16.F32.PACK_AB R4, R71, R2 ;  /* 0x000000024704723e */ /* 0x001fce00000010ff */
[----:B------:R-:W0:Y:S01]  /*50b0*/  MUFU.EX2 R3, R3 ;  /* 0x0000000300037308 */ /* 0x000e220000000800 */
[----:B--2---:R-:W-:Y:S01]  /*50c0*/  FADD.FTZ R5, R2, R71 ;  /* 0x0000004702057221 */ /* 0x004fe20000010000 */
[--C-:B------:R-:W-:Y:S01]  /*50d0*/  FFMA.FTZ R2, R33, UR34, -R54.reuse ;  /* 0x0000002221027c23 */ /* 0x100fe20008010836 */
[--C-:B------:R-:W-:Y:S01]  /*50e0*/  FFMA.FTZ R33, R34, UR34, -R54.reuse ;  /* 0x0000002222217c23 */ /* 0x100fe20008010836 */
[--C-:B------:R-:W-:Y:S01]  /*50f0*/  FFMA.FTZ R34, R35, UR34, -R54.reuse ;  /* 0x0000002223227c23 */ /* 0x100fe20008010836 */
[----:B-1----:R-:W-:Y:S01]  /*5100*/  FADD.FTZ R6, R68, R5 ;  /* 0x0000000544067221 */ /* 0x002fe20000010000 */
[----:B---3--:R-:W-:Y:S01]  /*5110*/  FADD.FTZ R5, R80, R63 ;  /* 0x0000003f50057221 */ /* 0x008fe20000010000 */
[----:B------:R-:W-:Y:S01]  /*5120*/  FFMA.FTZ R35, R36, UR34, -R54 ;  /* 0x0000002224237c23 */ /* 0x000fe20008010836 */
[----:B------:R-:W1:Y:S01]  /*5130*/  MUFU.EX2 R56, R56 ;  /* 0x0000003800387308 */ /* 0x000e620000000800 */
[C---:B------:R-:W-:Y:S01]  /*5140*/  FADD.FTZ R12, R73.reuse, R6 ;  /* 0x00000006490c7221 */ /* 0x040fe20000010000 */
[----:B------:R-:W-:Y:S01]  /*5150*/  F2FP.BF16.F32.PACK_AB R6, R73, R68 ;  /* 0x000000444906723e */ /* 0x000fe200000010ff */
[--C-:B------:R-:W-:Y:S01]  /*5160*/  FFMA.FTZ R36, R37, UR34, -R54.reuse ;  /* 0x0000002225247c23 */ /* 0x100fe20008010836 */
[----:B------:R-:W-:Y:S01]  /*5170*/  FFMA.FTZ R54, R83, UR34, -R54 ;  /* 0x0000002253367c23 */ /* 0x000fe20008010836 */
[----:B------:R-:W-:Y:S01]  /*5180*/  FADD.FTZ R7, R67, R12 ;  /* 0x0000000c43077221 */ /* 0x000fe20000010000 */
[----:B----4-:R-:W-:Y:S01]  /*5190*/  FADD.FTZ R12, R64, R5 ;  /* 0x00000005400c7221 */ /* 0x010fe20000010000 */
[----:B------:R-:W-:Y:S01]  /*51a0*/  F2FP.BF16.F32.PACK_AB R5, R63, R80 ;  /* 0x000000503f05723e */ /* 0x000fe200000010ff */
[----:B------:R-:W2:Y:S01]  /*51b0*/  MUFU.EX2 R57, R57 ;  /* 0x0000003900397308 */ /* 0x000ea20000000800 */
[----:B------:R-:W-:Y:S01]  /*51c0*/  FADD.FTZ R14, R70, R7 ;  /* 0x00000007460e7221 */ /* 0x000fe20000010000 */
[C---:B-----5:R-:W-:Y:S01]  /*51d0*/  FADD.FTZ R12, R79.reuse, R12 ;  /* 0x0000000c4f0c7221 */ /* 0x060fe20000010000 */
[----:B------:R-:W-:-:S02]  /*51e0*/  F2FP.BF16.F32.PACK_AB R7, R79, R64 ;  /* 0x000000404f07723e */ /* 0x000fc400000010ff */
[----:B------:R-:W-:Y:S01]  /*51f0*/  FADD.FTZ R15, R69, R14 ;  /* 0x0000000e450f7221 */ /* 0x000fe20000010000 */
[----:B0-----:R-:W-:Y:S02]  /*5200*/  FADD.FTZ R13, R3, R12 ;  /* 0x0000000c030d7221 */ /* 0x001fe40000010000 */
[----:B------:R-:W0:Y:S01]  /*5210*/  MUFU.EX2 R58, R58 ;  /* 0x0000003a003a7308 */ /* 0x000e220000000800 */
[----:B------:R-:W-:Y:S01]  /*5220*/  FADD.FTZ R15, R72, R15 ;  /* 0x0000000f480f7221 */ /* 0x000fe20000010000 */
[----:B-1----:R-:W-:Y:S01]  /*5230*/  FADD.FTZ R12, R56, R13 ;  /* 0x0000000d380c7221 */ /* 0x002fe20000010000 */
[----:B------:R1:W-:Y:S02]  /*5240*/  STSM.16.M88.4 [R17+0x21800], R4 ;  /* 0x0218000411007844 */ /* 0x0003e40000000200 */
[----:B------:R-:W-:-:S03]  /*5250*/  FADD.FTZ R14, R74, R15 ;  /* 0x0000000f4a0e7221 */ /* 0x000fc60000010000 */
[----:B------:R-:W3:Y:S01]  /*5260*/  MUFU.EX2 R59, R59 ;  /* 0x0000003b003b7308 */ /* 0x000ee20000000800 */
[----:B--2---:R-:W-:Y:S01]  /*5270*/  FADD.FTZ R13, R57, R12 ;  /* 0x0000000c390d7221 */ /* 0x004fe20000010000 */
[----:B------:R-:W-:-:S04]  /*5280*/  FADD.FTZ R15, R75, R14 ;  /* 0x0000000e4b0f7221 */ /* 0x000fc80000010000 */
[----:B------:R-:W-:Y:S02]  /*5290*/  FADD.FTZ R14, R44, R15 ;  /* 0x0000000f2c0e7221 */ /* 0x000fe40000010000 */
[----:B------:R-:W2:Y:S01]  /*52a0*/  MUFU.EX2 R60, R60 ;  /* 0x0000003c003c7308 */ /* 0x000ea20000000800 */
[----:B0-----:R-:W-:Y:S01]  /*52b0*/  FADD.FTZ R12, R58, R13 ;  /* 0x0000000d3a0c7221 */ /* 0x001fe20000010000 */
[----:B------:R-:W-:Y:S01]  /*52c0*/  FADD.FTZ R15, R77, R14 ;  /* 0x0000000e4d0f7221 */ /* 0x000fe20000010000 */
[----:B-1----:R-:W-:Y:S02]  /*52d0*/  F2FP.BF16.F32.PACK_AB R5, R56, R3 ;  /* 0x000000033805723e */ /* 0x002fe400000010ff */
[----:B------:R-:W-:Y:S01]  /*52e0*/  F2FP.BF16.F32.PACK_AB R4, R70, R67 ;  /* 0x000000434604723e */ /* 0x000fe200000010ff */
[----:B------:R-:W-:Y:S01]  /*52f0*/  FADD.FTZ R14, R40, R15 ;  /* 0x0000000f280e7221 */ /* 0x000fe20000010000 */
[----:B------:R-:W-:Y:S01]  /*5300*/  F2FP.BF16.F32.PACK_AB R6, R72, R69 ;  /* 0x000000454806723e */ /* 0x000fe200000010ff */
[----:B------:R-:W0:Y:S01]  /*5310*/  MUFU.EX2 R61, R61 ;  /* 0x0000003d003d7308 */ /* 0x000e220000000800 */
[----:B---3--:R-:W-:Y:S01]  /*5320*/  FADD.FTZ R13, R59, R12 ;  /* 0x0000000c3b0d7221 */ /* 0x008fe20000010000 */
[----:B------:R-:W-:-:S04]  /*5330*/  FADD.FTZ R15, R41, R14 ;  /* 0x0000000e290f7221 */ /* 0x000fc80000010000 */
[----:B------:R-:W-:Y:S02]  /*5340*/  FADD.FTZ R14, R42, R15 ;  /* 0x0000000f2a0e7221 */ /* 0x000fe40000010000 */
[----:B------:R-:W1:Y:S01]  /*5350*/  MUFU.EX2 R62, R62 ;  /* 0x0000003e003e7308 */ /* 0x000e620000000800 */
[----:B--2---:R-:W-:-:S07]  /*5360*/  FADD.FTZ R12, R60, R13 ;  /* 0x0000000d3c0c7221 */ /* 0x004fce0000010000 */
[----:B------:R-:W2:Y:S01]  /*5370*/  MUFU.EX2 R10, R10 ;  /* 0x0000000a000a7308 */ /* 0x000ea20000000800 */
[----:B0-----:R-:W-:Y:S01]  /*5380*/  FADD.FTZ R13, R61, R12 ;  /* 0x0000000c3d0d7221 */ /* 0x001fe20000010000 */
[----:B------:R-:W-:-:S06]  /*5390*/  F2FP.BF16.F32.PACK_AB R12, R75, R74 ;  /* 0x0000004a4b0c723e */ /* 0x000fcc00000010ff */
[----:B------:R-:W0:Y:S01]  /*53a0*/  MUFU.EX2 R11, R11 ;  /* 0x0000000b000b7308 */ /* 0x000e220000000800 */
[C---:B-1----:R-:W-:Y:S01]  /*53b0*/  FADD.FTZ R13, R62.reuse, R13 ;  /* 0x0000000d3e0d7221 */ /* 0x042fe20000010000 */
[----:B------:R-:W-:-:S06]  /*53c0*/  F2FP.BF16.F32.PACK_AB R15, R62, R61 ;  /* 0x0000003d3e0f723e */ /* 0x000fcc00000010ff */
[----:B------:R-:W1:Y:S01]  /*53d0*/  MUFU.EX2 R20, R20 ;  /* 0x0000001400147308 */ /* 0x000e620000000800 */
[----:B--2---:R-:W-:Y:S01]  /*53e0*/  FADD.FTZ R64, R10, R13 ;  /* 0x0000000d0a407221 */ /* 0x004fe20000010000 */
[----:B------:R-:W-:Y:S01]  /*53f0*/  FADD.FTZ R13, R45, R14 ;  /* 0x0000000e2d0d7221 */ /* 0x000fe20000010000 */
[----:B------:R-:W-:-:S03]  /*5400*/  F2FP.BF16.F32.PACK_AB R14, R77, R44 ;  /* 0x0000002c4d0e723e */ /* 0x000fc600000010ff */
[----:B------:R-:W-:Y:S01]  /*5410*/  FADD.FTZ R56, R24, R13 ;  /* 0x0000000d18387221 */ /* 0x000fe20000010000 */
[----:B------:R-:W-:Y:S01]  /*5420*/  F2FP.BF16.F32.PACK_AB R13, R60, R59 ;  /* 0x0000003b3c0d723e */ /* 0x000fe200000010ff */
[----:B------:R-:W2:Y:S01]  /*5430*/  MUFU.EX2 R21, R21 ;  /* 0x0000001500157308 */ /* 0x000ea20000000800 */
[----:B0-----:R-:W-:Y:S01]  /*5440*/  FADD.FTZ R7, R11, R64 ;  /* 0x000000400b077221 */ /* 0x001fe20000010000 */
[----:B------:R-:W-:-:S06]  /*5450*/  FADD.FTZ R3, R25, R56 ;  /* 0x0000003819037221 */ /* 0x000fcc0000010000 */
[----:B------:R-:W-:Y:S01]  /*5460*/  MUFU.EX2 R27, R27 ;  /* 0x0000001b001b7308 */ /* 0x000fe20000000800 */
[----:B-1----:R-:W-:Y:S01]  /*5470*/  FADD.FTZ R44, R20, R7 ;  /* 0x00000007142c7221 */ /* 0x002fe20000010000 */
[----:B------:R-:W-:-:S05]  /*5480*/  F2FP.BF16.F32.PACK_AB R7, R58, R57 ;  /* 0x000000393a07723e */ /* 0x000fca00000010ff */
[----:B------:R0:W-:Y:S01]  /*5490*/  STSM.16.M88.4 [R22], R4 ;  /* 0x0000000416007844 */ /* 0x0001e20000000200 */
[----:B------:R-:W1:Y:S01]  /*54a0*/  MUFU.EX2 R28, R28 ;  /* 0x0000001c001c7308 */ /* 0x000e620000000800 */
[----:B--2---:R-:W-:Y:S02]  /*54b0*/  FADD.FTZ R44, R21, R44 ;  /* 0x0000002c152c7221 */ /* 0x004fe40000010000 */
[----:B------:R2:W-:Y:S05]  /*54c0*/  STSM.16.M88.4 [R19], R12 ;  /* 0x0000000c13007844 */ /* 0x0005ea0000000200 */
[----:B------:R-:W-:Y:S01]  /*54d0*/  MUFU.EX2 R31, R31 ;  /* 0x0000001f001f7308 */ /* 0x000fe20000000800 */
[----:B0-----:R-:W-:-:S07]  /*54e0*/  F2FP.BF16.F32.PACK_AB R4, R41, R40 ;  /* 0x000000282904723e */ /* 0x001fce00000010ff */
[----:B------:R-:W0:Y:S01]  /*54f0*/  MUFU.EX2 R32, R32 ;  /* 0x0000002000207308 */ /* 0x000e220000000800 */
[----:B------:R-:W-:Y:S02]  /*5500*/  F2FP.BF16.F32.PACK_AB R5, R11, R10 ;  /* 0x0000000a0b05723e */ /* 0x000fe400000010ff */
[----:B--2---:R-:W-:Y:S02]  /*5510*/  F2FP.BF16.F32.PACK_AB R14, R51, R26 ;  /* 0x0000001a330e723e */ /* 0x004fe400000010ff */
[----:B------:R-:W-:Y:S02]  /*5520*/  F2FP.BF16.F32.PACK_AB R7, R21, R20 ;  /* 0x000000141507723e */ /* 0x000fe400000010ff */
[----:B------:R-:W-:Y:S01]  /*5530*/  F2FP.BF16.F32.PACK_AB R6, R45, R42 ;  /* 0x0000002a2d06723e */ /* 0x000fe200000010ff */
[----:B------:R2:W-:Y:S01]  /*5540*/  MUFU.EX2 R37, R38 ;  /* 0x0000002600257308 */ /* 0x0005e20000000800 */
[----:B------:R-:W-:Y:S02]  /*5550*/  F2FP.BF16.F32.PACK_AB R12, R25, R24 ;  /* 0x00000018190c723e */ /* 0x000fe400000010ff */
[----:B-1----:R-:W-:Y:S01]  /*5560*/  F2FP.BF16.F32.PACK_AB R13, R28, R27 ;  /* 0x0000001b1c0d723e */ /* 0x002fe200000010ff */
[----:B------:R1:W-:Y:S01]  /*5570*/  STSM.16.M88.4 [R18], R4 ;  /* 0x0000000412007844 */ /* 0x0003e20000000200 */
[----:B------:R-:W-:-:S03]  /*5580*/  F2FP.BF16.F32.PACK_AB R24, R53, R50 ;  /* 0x000000323518723e */ /* 0x000fc600000010ff */
[----:B------:R-:W3:Y:S01]  /*5590*/  MUFU.EX2 R2, R2 ;  /* 0x0000000200027308 */ /* 0x000ee20000000800 */
[----:B--2---:R-:W-:Y:S01]  /*55a0*/  FADD.FTZ R38, R26, R3 ;  /* 0x000000031a267221 */ /* 0x004fe20000010000 */
[----:B------:R-:W-:Y:S01]  /*55b0*/  FADD.FTZ R3, R27, R44 ;  /* 0x0000002c1b037221 */ /* 0x000fe20000010000 */
[----:B0-----:R-:W-:Y:S02]  /*55c0*/  F2FP.BF16.F32.PACK_AB R15, R32, R31 ;  /* 0x0000001f200f723e */ /* 0x001fe400000010ff */
[----:B------:R-:W-:Y:S01]  /*55d0*/  FADD.FTZ R57, R51, R38 ;  /* 0x0000002633397221 */ /* 0x000fe20000010000 */
[----:B------:R-:W-:Y:S02]  /*55e0*/  FADD.FTZ R38, R28, R3 ;  /* 0x000000031c267221 */ /* 0x000fe40000010000 */
[----:B------:R-:W0:Y:S01]  /*55f0*/  MUFU.EX2 R33, R33 ;  /* 0x0000002100217308 */ /* 0x000e220000000800 */
[----:B------:R-:W-:Y:S01]  /*5600*/  FADD.FTZ R40, R50, R57 ;  /* 0x0000003932287221 */ /* 0x000fe20000010000 */
[----:B------:R-:W-:Y:S01]  /*5610*/  FADD.FTZ R3, R31, R38 ;  /* 0x000000261f037221 */ /* 0x000fe20000010000 */
[----:B------:R2:W-:Y:S02]  /*5620*/  STSM.16.M88.4 [R17+0x27800], R12 ;  /* 0x0278000c11007844 */ /* 0x0005e40000000200 */
[----:B------:R-:W-:Y:S01]  /*5630*/  FADD.FTZ R41, R53, R40 ;  /* 0x0000002835297221 */ /* 0x000fe20000010000 */
[----:B------:R-:W-:-:S02]  /*5640*/  FADD.FTZ R3, R32, R3 ;  /* 0x0000000320037221 */ /* 0x000fc40000010000 */
[----:B------:R-:W4:Y:S01]  /*5650*/  MUFU.EX2 R29, R29 ;  /* 0x0000001d001d7308 */ /* 0x000f220000000800 */
[----:B------:R-:W-:Y:S01]  /*5660*/  FADD.FTZ R26, R52, R41 ;  /* 0x00000029341a7221 */ /* 0x000fe20000010000 */
[----:B---3--:R-:W-:-:S03]  /*5670*/  FADD.FTZ R38, R2, R3 ;  /* 0x0000000302267221 */ /* 0x008fc60000010000 */
[C---:B------:R-:W-:Y:S01]  /*5680*/  FADD.FTZ R40, R55.reuse, R26 ;  /* 0x0000001a37287221 */ /* 0x040fe20000010000 */
[----:B------:R-:W-:Y:S02]  /*5690*/  F2FP.BF16.F32.PACK_AB R26, R55, R52 ;  /* 0x00000034371a723e */ /* 0x000fe400000010ff */
[----:B------:R-:W3:Y:S01]  /*56a0*/  MUFU.EX2 R34, R34 ;  /* 0x0000002200227308 */ /* 0x000ee20000000800 */
[C---:B0-----:R-:W-:Y:S01]  /*56b0*/  FADD.FTZ R3, R33.reuse, R38 ;  /* 0x0000002621037221 */ /* 0x041fe20000010000 */
[----:B------:R-:W-:-:S06]  /*56c0*/  F2FP.BF16.F32.PACK_AB R25, R33, R2 ;  /* 0x000000022119723e */ /* 0x000fcc00000010ff */
[----:B------:R-:W0:Y:S01]  /*56d0*/  MUFU.EX2 R48, R48 ;  /* 0x0000003000307308 */ /* 0x000e220000000800 */
[----:B----4-:R-:W-:-:S07]  /*56e0*/  FADD.FTZ R21, R29, R40 ;  /* 0x000000281d157221 */ /* 0x010fce0000010000 */
[----:B------:R-:W4:Y:S01]  /*56f0*/  MUFU.EX2 R35, R35 ;  /* 0x0000002300237308 */ /* 0x000f220000000800 */
[----:B---3--:R-:W-:-:S07]  /*5700*/  FADD.FTZ R10, R34, R3 ;  /* 0x00000003220a7221 */ /* 0x008fce0000010000 */
[----:B------:R-:W3:Y:S01]  /*5710*/  MUFU.EX2 R30, R30 ;  /* 0x0000001e001e7308 */ /* 0x000ee20000000800 */
[C---:B0-----:R-:W-:Y:S01]  /*5720*/  FADD.FTZ R21, R48.reuse, R21 ;  /* 0x0000001530157221 */ /* 0x041fe20000010000 */
[----:B------:R-:W-:-:S06]  /*5730*/  F2FP.BF16.F32.PACK_AB R28, R48, R29 ;  /* 0x0000001d301c723e */ /* 0x000fcc00000010ff */
[----:B------:R-:W0:Y:S01]  /*5740*/  MUFU.EX2 R49, R49 ;  /* 0x0000003100317308 */ /* 0x000e220000000800 */
[C---:B----4-:R-:W-:Y:S01]  /*5750*/  FADD.FTZ R3, R35.reuse, R10 ;  /* 0x0000000a23037221 */ /* 0x050fe20000010000 */
[----:B------:R-:W-:-:S05]  /*5760*/  F2FP.BF16.F32.PACK_AB R27, R35, R34 ;  /* 0x00000022231b723e */ /* 0x000fca00000010ff */
[----:B------:R2:W-:Y:S01]  /*5770*/  STSM.16.M88.4 [R23], R24 ;  /* 0x0000001817007844 */ /* 0x0005e20000000200 */
[----:B------:R-:W4:Y:S01]  /*5780*/  MUFU.EX2 R36, R36 ;  /* 0x0000002400247308 */ /* 0x000f220000000800 */
[----:B---3--:R-:W-:-:S07]  /*5790*/  FADD.FTZ R10, R30, R21 ;  /* 0x000000151e0a7221 */ /* 0x008fce0000010000 */
[----:B------:R-:W3:Y:S01]  /*57a0*/  MUFU.EX2 R39, R39 ;  /* 0x0000002700277308 */ /* 0x000ee20000000800 */
[C---:B0-----:R-:W-:Y:S01]  /*57b0*/  F2FP.BF16.F32.PACK_AB R30, R49.reuse, R30 ;  /* 0x0000001e311e723e */ /* 0x041fe200000010ff */
[----:B------:R-:W-:-:S06]  /*57c0*/  FADD.FTZ R10, R49, R10 ;  /* 0x0000000a310a7221 */ /* 0x000fcc0000010000 */
[----:B------:R-:W0:Y:S01]  /*57d0*/  MUFU.EX2 R78, R78 ;  /* 0x0000004e004e7308 */ /* 0x000e220000000800 */
[----:B----4-:R-:W-:Y:S01]  /*57e0*/  F2FP.BF16.F32.PACK_AB R29, R37, R36 ;  /* 0x00000024251d723e */ /* 0x010fe200000010ff */
[----:B------:R-:W-:-:S04]  /*57f0*/  FADD.FTZ R2, R36, R3 ;  /* 0x0000000324027221 */ /* 0x000fc80000010000 */
[----:B------:R-:W-:Y:S02]  /*5800*/  FADD.FTZ R2, R37, R2 ;  /* 0x0000000225027221 */ /* 0x000fe40000010000 */
[----:B------:R-:W-:Y:S02]  /*5810*/  MUFU.EX2 R43, R43 ;  /* 0x0000002b002b7308 */ /* 0x000fe40000000800 */
[----:B---3--:R-:W-:-:S06]  /*5820*/  FADD.FTZ R3, R39, R2 ;  /* 0x0000000227037221 */ /* 0x008fcc0000010000 */
[----:B------:R-:W1:Y:S01]  /*5830*/  MUFU.EX2 R46, R46 ;  /* 0x0000002e002e7308 */ /* 0x000e620000000800 */
[C---:B0-----:R-:W-:Y:S01]  /*5840*/  F2FP.BF16.F32.PACK_AB R31, R78.reuse, R39 ;  /* 0x000000274e1f723e */ /* 0x041fe200000010ff */
[----:B------:R-:W-:-:S04]  /*5850*/  FADD.FTZ R2, R78, R3 ;  /* 0x000000034e027221 */ /* 0x000fc80000010000 */
[----:B------:R2:W-:Y:S02]  /*5860*/  STSM.16.M88.4 [R19+0x6000], R28 ;  /* 0x0060001c13007844 */ /* 0x0005e40000000200 */
[----:B------:R-:W0:Y:S08]  /*5870*/  MUFU.EX2 R47, R47 ;  /* 0x0000002f002f7308 */ /* 0x000e300000000800 */
[----:B------:R-:W3:Y:S01]  /*5880*/  MUFU.EX2 R0, R0 ;  /* 0x0000000000007308 */ /* 0x000ee20000000800 */
[----:B-1----:R-:W-:Y:S01]  /*5890*/  F2FP.BF16.F32.PACK_AB R4, R46, R43 ;  /* 0x0000002b2e04723e */ /* 0x002fe200000010ff */
[----:B------:R-:W-:-:S04]  /*58a0*/  FADD.FTZ R43, R43, R10 ;  /* 0x0000000a2b2b7221 */ /* 0x000fc80000010000 */
[----:B------:R-:W-:Y:S02]  /*58b0*/  FADD.FTZ R46, R46, R43 ;  /* 0x0000002b2e2e7221 */ /* 0x000fe40000010000 */
[----:B------:R-:W-:Y:S02]  /*58c0*/  MUFU.EX2 R81, R81 ;  /* 0x0000005100517308 */ /* 0x000fe40000000800 */
[----:B0-----:R-:W-:-:S06]  /*58d0*/  FADD.FTZ R3, R47, R46 ;  /* 0x0000002e2f037221 */ /* 0x001fcc0000010000 */
[----:B------:R-:W0:Y:S01]  /*58e0*/  MUFU.EX2 R82, R82 ;  /* 0x0000005200527308 */ /* 0x000e220000000800 */
[C---:B---3--:R-:W-:Y:S01]  /*58f0*/  F2FP.BF16.F32.PACK_AB R6, R0.reuse, R47 ;  /* 0x0000002f0006723e */ /* 0x048fe200000010ff */
[----:B------:R-:W-:Y:S01]  /*5900*/  FADD.FTZ R3, R0, R3 ;  /* 0x0000000300037221 */ /* 0x000fe20000010000 */
[----:B------:R-:W-:-:S05]  /*5910*/  VIADD R0, R88, 0xfffffffe ;  /* 0xfffffffe58007836 */ /* 0x000fca0000000000 */
[----:B------:R-:W1:Y:S08]  /*5920*/  MUFU.EX2 R76, R76 ;  /* 0x0000004c004c7308 */ /* 0x000e700000000800 */
[----:B------:R-:W3:Y:S01]  /*5930*/  MUFU.EX2 R11, R54 ;  /* 0x00000036000b7308 */ /* 0x000ee20000000800 */
[----:B0-----:R-:W-:Y:S01]  /*5940*/  F2FP.BF16.F32.PACK_AB R5, R82, R81 ;  /* 0x000000515205723e */ /* 0x001fe200000010ff */
[----:B------:R-:W-:-:S04]  /*5950*/  FADD.FTZ R81, R81, R2 ;  /* 0x0000000251517221 */ /* 0x000fc80000010000 */
[----:B------:R-:W-:-:S04]  /*5960*/  FADD.FTZ R81, R82, R81 ;  /* 0x0000005152517221 */ /* 0x000fc80000010000 */
[----:B-1----:R-:W-:Y:S01]  /*5970*/  FADD.FTZ R2, R76, R81 ;  /* 0x000000514c027221 */ /* 0x002fe20000010000 */
        /* <DEDUP_REMOVED lines=17> */
.L_x_1098:
[----:B------:R-:W-:-:S11]  /*5a90*/  UISETP.NE.AND UP2, UPT, UR7, 0x1, UPT ;  /* 0x000000010700788c */ /* 0x000fd6000bf45270 */
[----:B------:R-:W-:Y:S02]  /*5aa0*/  @UP2 ULDC.64 UR10, c[0x0][0x9e8] ;  /* 0x00027a00000a2ab9 */ /* 0x000fe40000000a00 */
[----:B------:R-:W-:-:S04]  /*5ab0*/  UIMAD.WIDE.U32 UR14, UR18, UR10, URZ ;  /* 0x0000000a120e72a5 */ /* 0x000fc8000f8e003f */
[----:B------:R-:W-:-:S12]  /*5ac0*/  @UP2 USHF.R.U32.HI UR18, URZ, UR11, UR15 ;  /* 0x0000000b3f122299 */ /* 0x000fd8000801160f */
.L_x_1099:
[----:B------:R-:W-:-:S04]  /*5ad0*/  UIMAD UR7, UR18, UR7, UR7 ;  /* 0x00000007120772a4 */ /* 0x000fc8000f8e0207 */
[----:B------:R-:W-:-:S04]  /*5ae0*/  UISETP.LT.AND UP2, UPT, UR6, UR7, UPT ;  /* 0x000000070600728c */ /* 0x000fc8000bf41270 */
[----:B------:R-:W-:-:S12]  /*5af0*/  USEL UR6, UR6, UR7, UP2 ;  /* 0x0000000706067287 */ /* 0x000fd80009000000 */
.L_x_1097:
[----:B------:R-:W-:Y:S01]  /*5b00*/  USHF.R.S32.HI UR7, URZ, 0x1f, UR6 ;  /* 0x0000001f3f077899 */ /* 0x000fe20008011406 */
[----:B------:R-:W-:Y:S02]  /*5b10*/  CS2R R134, SRZ ;  /* 0x0000000000867805 */ /* 0x000fe4000001ff00 */
[----:B------:R-:W-:Y:S02]  /*5b20*/  CS2R R132, SRZ ;  /* 0x0000000000847805 */ /* 0x000fe4000001ff00 */
[----:B------:R-:W-:Y:S01]  /*5b30*/  CS2R R130, SRZ ;  /* 0x0000000000827805 */ /* 0x000fe2000001ff00 */
[----:B------:R-:W-:Y:S01]  /*5b40*/  ULEA.HI UR7, UR7, UR6, URZ, 0x7 ;  /* 0x0000000607077291 */ /* 0x000fe2000f8f383f */
[----:B------:R-:W-:Y:S02]  /*5b50*/  CS2R R128, SRZ ;  /* 0x0000000000807805 */ /* 0x000fe4000001ff00 */
[----:B------:R-:W-:Y:S02]  /*5b60*/  CS2R R126, SRZ ;  /* 0x00000000007e7805 */ /* 0x000fe4000001ff00 */
[----:B------:R-:W-:Y:S01]  /*5b70*/  CS2R R124, SRZ ;  /* 0x00000000007c7805 */ /* 0x000fe2000001ff00 */
        /* <DEDUP_REMOVED lines=10> */
[----:B------:R-:W-:Y:S02]  /*5c20*/  CS2R R108, SRZ ;  /* 0x00000000006c7805 */ /* 0x000fe4000001ff00 */
[----:B------:R-:W-:Y:S02]  /*5c30*/  CS2R R106, SRZ ;  /* 0x00000000006a7805 */ /* 0x000fe4000001ff00 */
[----:B------:R-:W-:Y:S02]  /*5c40*/  CS2R R104, SRZ ;  /* 0x0000000000687805 */ /* 0x000fe4000001ff00 */
[----:B------:R-:W-:Y:S02]  /*5c50*/  CS2R R102, SRZ ;  /* 0x0000000000667805 */ /* 0x000fe4000001ff00 */
[----:B------:R-:W-:Y:S02]  /*5c60*/  ISETP.GE.AND P2, PT, R0, UR59, PT ;  /* 0x0000003b00007c0c */ /* 0x000fe4000bf46270 */
[----:B------:R-:W-:-:S02]  /*5c70*/  CS2R R100, SRZ ;  /* 0x0000000000647805 */ /* 0x000fc4000001ff00 */
[----:B------:R-:W-:Y:S02]  /*5c80*/  CS2R R98, SRZ ;  /* 0x0000000000627805 */ /* 0x000fe4000001ff00 */
[----:B------:R-:W-:Y:S02]  /*5c90*/  CS2R R96, SRZ ;  /* 0x0000000000607805 */ /* 0x000fe4000001ff00 */
[----:B------:R-:W-:Y:S02]  /*5ca0*/  CS2R R94, SRZ ;  /* 0x00000000005e7805 */ /* 0x000fe4000001ff00 */
[----:B------:R-:W-:Y:S02]  /*5cb0*/  CS2R R92, SRZ ;  /* 0x00000000005c7805 */ /* 0x000fe4000001ff00 */
[----:B------:R-:W-:Y:S02]  /*5cc0*/  CS2R R90, SRZ ;  /* 0x00000000005a7805 */ /* 0x000fe4000001ff00 */
[----:B------:R-:W-:Y:S01]  /*5cd0*/  CS2R R88, SRZ ;  /* 0x0000000000587805 */ /* 0x000fe2000001ff00 */
[----:B------:R-:W-:Y:S06]  /*5ce0*/  @!P2 BRA `(.L_x_1100) ;  /* 0x000000380064a947 */ /* 0x000fec0003800000 */
[----:B------:R-:W-:Y:S01]  /*5cf0*/  IMAD.MOV.U32 R135, RZ, RZ, RZ ;  /* 0x000000ffff877224 */ /* 0x000fe200078e00ff */
[----:B------:R-:W-:Y:S01]  /*5d00*/  ULDC UR35, c[0x0][0x9e4] ;  /* 0x0002790000237ab9 */ /* 0x000fe20000000800 */
[----:B------:R-:W-:Y:S01]  /*5d10*/  ULDC UR56, c[0x0][0x9d8] ;  /* 0x0002760000387ab9 */ /* 0x000fe20000000800 */
[----:B------:R-:W-:Y:S01]  /*5d20*/  ULDC UR34, c[0x0][0x988] ;  /* 0x0002620000227ab9 */ /* 0x000fe20000000800 */
[----:B------:R-:W-:-:S05]  /*5d30*/  ULDC UR55, c[0x0][0x9e0] ;  /* 0x0002780000377ab9 */ /* 0x000fca0000000800 */
.L_x_1117:
        /* <DEDUP_REMOVED lines=9> */
.L_x_1102:
[----:B------:R-:W-:Y:S01]  /*5dd0*/  ULEA UR6, UR58, UR42, 0x3 ;  /* 0x0000002a3a067291 */ /* 0x000fe2000f8e183f */
[----:B--2---:R-:W-:-:S05]  /*5de0*/  IMAD.U32 R4, RZ, RZ, UR57 ;  /* 0x00000039ff047e24 */ /* 0x004fca000f8e00ff */
[----:B------:R-:W-:-:S04]  /*5df0*/  SHF.L.U32 R4, R4, 0x1f, RZ ;  /* 0x0000001f04047819 */ /* 0x000fc800000006ff */
[----:B------:R0:W1:Y:S01]  /*5e00*/  SYNCS.PHASECHK.TRANS64.TRYWAIT P2, [UR6+0x2d830], R4 ;  /* 0x02d83004ff0075a7 */ /* 0x0000620008040146 */
[----:B------:R-:W-:Y:S05]  /*5e10*/  @!P0 BRA `(.L_x_1103) ;  /* 0x0000000000048947 */ /* 0x000fea0003800000 */
[----:B------:R-:W-:Y:S01]  /*5e20*/  BPT.TRAP 0x1 ;  /* 0x000000040000795c */ /* 0x000fe20000300000 */
.L_x_1103:
[----:B-1----:R-:W-:Y:S05]  /*5e30*/  @P2 BRA `(.L_x_1101) ;  /* 0x0000000000082947 */ /* 0x002fea0003800000 */
[----:B------:R-:W1:Y:S02]  /*5e40*/  SYNCS.PHASECHK.TRANS64.TRYWAIT P2, [UR6+0x2d830], R4 ;  /* 0x02d83004ff0075a7 */ /* 0x000e640008040146 */
[----:B-1----:R-:W-:Y:S05]  /*5e50*/  @!P2 BRA `(.L_x_1104) ;  /* 0x0000014000b4a947 */ /* 0x002fea0003800000 */
.L_x_1101:
[----:B-12---:R-:W1:Y:S01]  /*5e60*/  S2R R5, SR_TID.X ;  /* 0x0000000000057919 */ /* 0x006e620000002100 */
[----:B------:R-:W-:Y:S01]  /*5e70*/  UIMAD UR6, UR58, 0x600, UR32 ;  /* 0x000006003a0678a4 */ /* 0x000fe2000f8e0220 */
[----:B------:R-:W-:Y:S01]  /*5e80*/  UMOV UR7, 0x80000020 ;  /* 0x8000002000077882 */ /* 0x000fe20000000000 */
[----:B------:R-:W-:Y:S02]  /*5e90*/  UMOV UR11, 0x80000020 ;  /* 0x80000020000b7882 */ /* 0x000fe40000000000 */
[----:B------:R-:W-:Y:S02]  /*5ea0*/  UIADD3 UR10, UR6, 0x2, URZ ;  /* 0x00000002060a7890 */ /* 0x000fe4000fffe03f */
        /* <DEDUP_REMOVED lines=8> */
[----:B-1----:R-:W-:-:S05]  /*5f30*/  SHF.R.U32.HI R5, RZ, 0x7, R5 ;  /* 0x00000007ff057819 */ /* 0x002fca0000011605 */
[----:B0-----:R-:W-:-:S05]  /*5f40*/  VIADD R4, R5, 0x8 ;  /* 0x0000000805047836 */ /* 0x001fca0000000000 */
[----:B------:R0:W-:Y:S06]  /*5f50*/  BAR.SYNC.DEFER_BLOCKING R4, 0x100 ;  /* 0x000400040000751d */ /* 0x0001ec0000010000 */
[----:B------:R-:W-:-:S06]  /*5f60*/  WARPGROUP.ARRIVE ;  /* 0x00000000000079c5 */ /* 0x000fcc0000000000 */
        /* <DEDUP_REMOVED lines=20> */
.L_x_1106:
[----:B------:R-:W-:Y:S01]  /*60b0*/  ULEA UR6, UR48, UR42, 0x3 ;  /* 0x0000002a30067291 */ /* 0x000fe2000f8e183f */
[----:B------:R-:W-:-:S05]  /*60c0*/  IMAD.U32 R4, RZ, RZ, UR51 ;  /* 0x00000033ff047e24 */ /* 0x000fca000f8e00ff */
[----:B------:R-:W-:-:S04]  /*60d0*/  SHF.L.U32 R4, R4, 0x1f, RZ ;  /* 0x0000001f04047819 */ /* 0x000fc800000006ff */
[----:B------:R0:W1:Y:S01]  /*60e0*/  SYNCS.PHASECHK.TRANS64.TRYWAIT P2, [UR6+0x2d850], R4 ;  /* 0x02d85004ff0075a7 */ /* 0x0000620008040146 */
[----:B------:R-:W-:Y:S05]  /*60f0*/  @!P0 BRA `(.L_x_1107) ;  /* 0x0000000000048947 */ /* 0x000fea0003800000 */
[----:B------:R-:W-:Y:S01]  /*6100*/  BPT.TRAP 0x1 ;  /* 0x000000040000795c */ /* 0x000fe20000300000 */
.L_x_1107:
[----:B-1----:R-:W-:Y:S05]  /*6110*/  @P2 BRA `(.L_x_1105) ;  /* 0x0000000000082947 */ /* 0x002fea0003800000 */
[----:B------:R-:W1:Y:S02]  /*6120*/  SYNCS.PHASECHK.TRANS64.TRYWAIT P2, [UR6+0x2d850], R4 ;  /* 0x02d85004ff0075a7 */ /* 0x000e640008040146 */
[----:B-1----:R-:W-:Y:S05]  /*6130*/  @!P2 BRA `(.L_x_1108) ;  /* 0x000001400014a947 */ /* 0x002fea0003800000 */
.L_x_1105:
[----:B------:R-:W-:Y:S01]  /*6140*/  UIADD3 UR6, UR42, 0x400, URZ ;  /* 0x000004002a067890 */ /* 0x000fe2000fffe03f */
[----:B------:R-:W-:Y:S01]  /*6150*/  WARPGROUP.ARRIVE ;  /* 0x00000000000079c5 */ /* 0x000fe20000000000 */
[----:B------:R-:W-:Y:S01]  /*6160*/  ULEA UR7, UR54, UR42, 0xd ;  /* 0x0000002a36077291 */ /* 0x000fe2000f8e683f */
[----:B------:R-:W-:Y:S01]  /*6170*/  FMUL.FTZ R6, R26, UR56 ;  /* 0x000000381a067c20 */ /* 0x000fe20008410000 */
[----:B------:R-:W-:Y:S01]  /*6180*/  USHF.R.U32.HI UR6, URZ, 0x4, UR6 ;  /* 0x000000043f067899 */ /* 0x000fe20008011606 */
[----:B------:R-:W-:Y:S01]  /*6190*/  FMUL.FTZ R26, R38, UR56 ;  /* 0x00000038261a7c20 */ /* 0x000fe20008410000 */
[----:B------:R-:W-:Y:S01]  /*61a0*/  UIADD3 UR7, UR7, 0x21800, URZ ;  /* 0x0002180007077890 */ /* 0x000fe2000fffe03f */
[----:B------:R-:W-:Y:S01]  /*61b0*/  FMUL.FTZ R38, R50, UR56 ;  /* 0x0000003832267c20 */ /* 0x000fe20008410000 */
[----:B------:R-:W-:Y:S01]  /*61c0*/  ULOP3.LUT UR6, UR6, 0x3fff, URZ, 0xc0, !UPT ;  /* 0x00003fff06067892 */ /* 0x000fe2000f8ec03f */
[----:B------:R-:W-:Y:S01]  /*61d0*/  FMUL.FTZ R50, R60, UR56 ;  /* 0x000000383c327c20 */ /* 0x000fe20008410000 */
[----:B------:R-:W-:Y:S01]  /*61e0*/  USHF.R.U32.HI UR7, URZ, 0x4, UR7 ;  /* 0x000000043f077899 */ /* 0x000fe20008011607 */
[----:B------:R-:W-:Y:S01]  /*61f0*/  FMUL.FTZ R60, R70, UR56 ;  /* 0x00000038463c7c20 */ /* 0x000fe20008410000 */
[----:B------:R-:W-:Y:S01]  /*6200*/  ULOP3.LUT UR10, UR6, 0x2000000, URZ, 0xfc, !UPT ;  /* 0x02000000060a7892 */ /* 0x000fe2000f8efc3f */
[----:B------:R-:W2:Y:S01]  /*6210*/  S2R R70, SR_TID.X ;  /* 0x0000000000467919 */ /* 0x000ea20000002100 */
[----:B------:R-:W-:Y:S01]  /*6220*/  ULOP3.LUT UR6, UR7, 0x3fff, URZ, 0xc0, !UPT ;  /* 0x00003fff07067892 */ /* 0x000fe2000f8ec03f */
[----:B------:R-:W-:Y:S01]  /*6230*/  PLOP3.LUT P2, PT, PT, PT, UP0, 0x80, 0x0 ;  /* 0x000000000000781c */ /* 0x000fe20003f4f008 */
[----:B------:R-:W-:Y:S01]  /*6240*/  UIMAD UR7, UR48, 0x600, UR10 ;  /* 0x00000600300778a4 */ /* 0x000fe2000f8e020a */
[----:B------:R-:W-:Y:S01]  /*6250*/  PLOP3.LUT P3, PT, PT, PT, UP0, 0x80, 0x0 ;  /* 0x000000000000781c */ /* 0x000fe20003f6f008 */
[----:B------:R-:W-:Y:S01]  /*6260*/  ULOP3.LUT UR6, UR6, 0x10000, URZ, 0xfc, !UPT ;  /* 0x0001000006067892 */ /* 0x000fe2000f8efc3f */
[----:B------:R-:W-:Y:S01]  /*6270*/  VIADD R149, R136, UR40 ;  /* 0x0000002888957c36 */ /* 0x000fe20008000000 */
[----:B------:R-:W-:Y:S01]  /*6280*/  UMOV UR31, 0x80000020 ;  /* 0x80000020001f7882 */ /* 0x000fe20000000000 */
[----:B------:R-:W-:Y:S01]  /*6290*/  UMOV UR29, 0x40000040 ;  /* 0x40000040001d7882 */ /* 0x000fe20000000000 */
        /* <DEDUP_REMOVED lines=17> */
[----:B01----:R-:W-:Y:S01]  /*63b0*/  FMUL.FTZ R4, R24, UR56 ;  /* 0x0000003818047c20 */ /* 0x003fe20008410000 */
[----:B------:R-:W-:Y:S01]  /*63c0*/  FMUL.FTZ R10, R28, UR56 ;  /* 0x000000381c0a7c20 */ /* 0x000fe20008410000 */
[----:B------:R-:W-:Y:S01]  /*63d0*/  FMUL.FTZ R5, R25, UR56 ;  /* 0x0000003819057c20 */ /* 0x000fe20008410000 */
[----:B------:R-:W-:Y:S01]  /*63e0*/  FMUL.FTZ R11, R29, UR56 ;  /* 0x000000381d0b7c20 */ /* 0x000fe20008410000 */
[----:B------:R-:W-:Y:S01]  /*63f0*/  FMUL.FTZ R14, R32, UR56 ;  /* 0x00000038200e7c20 */ /* 0x000fe20008410000 */
[----:B------:R-:W-:Y:S01]  /*6400*/  FMUL.FTZ R15, R33, UR56 ;  /* 0x00000038210f7c20 */ /* 0x000fe20008410000 */
[----:B--2---:R-:W-:Y:S01]  /*6410*/  SHF.R.U32.HI R43, RZ, 0x7, R70 ;  /* 0x00000007ff2b7819 */ /* 0x004fe20000011646 */
        /* <DEDUP_REMOVED lines=35> */
[----:B------:R-:W-:-:S02]  /*6650*/  IMAD.SHL.U32 R72, R0, 0x80, RZ ;  /* 0x0000008000487824 */ /* 0x000fc400078e00ff */
[----:B------:R-:W-:Y:S01]  /*6660*/  FMUL.FTZ R69, R79, UR56 ;  /* 0x000000384f457c20 */ /* 0x000fe20008410000 */
[----:B------:R-:W-:Y:S01]  /*6670*/  FMUL.FTZ R73, R80, UR56 ;  /* 0x0000003850497c20 */ /* 0x000fe20008410000 */
[----:B------:R-:W-:Y:S01]  /*6680*/  FMUL.FTZ R75, R81, UR56 ;  /* 0x00000038514b7c20 */ /* 0x000fe20008410000 */
[----:B------:R-:W-:Y:S01]  /*6690*/  FMUL.FTZ R77, R84, UR56 ;  /* 0x00000038544d7c20 */ /* 0x000fe20008410000 */
[----:B------:R-:W-:Y:S01]  /*66a0*/  FMUL.FTZ R78, R85, UR56 ;  /* 0x00000038554e7c20 */ /* 0x000fe20008410000 */
[----:B------:R-:W-:Y:S01]  /*66b0*/  FMUL.FTZ R74, R86, UR56 ;  /* 0x00000038564a7c20 */ /* 0x000fe20008410000 */
[----:B------:R-:W-:Y:S01]  /*66c0*/  FMUL.FTZ R76, R87, UR56 ;  /* 0x00000038574c7c20 */ /* 0x000fe20008410000 */
[----:B------:R-:W-:Y:S01]  /*66d0*/  IMAD.U32 R81, RZ, RZ, UR47 ;  /* 0x0000002fff517e24 */ /* 0x000fe2000f8e00ff */
[----:B------:R-:W0:Y:S08]  /*66e0*/  MUFU.TANH R4, R4 ;  /* 0x0000000400047308 */ /* 0x000e300000002400 */
[----:B------:R-:W1:Y:S08]  /*66f0*/  MUFU.TANH R5, R5 ;  /* 0x0000000500057308 */ /* 0x000e700000002400 */
[----:B------:R-:W2:Y:S08]  /*6700*/  MUFU.TANH R6, R6 ;  /* 0x0000000600067308 */ /* 0x000eb00000002400 */
[----:B------:R-:W3:Y:S08]  /*6710*/  MUFU.TANH R7, R7 ;  /* 0x0000000700077308 */ /* 0x000ef00000002400 */
[----:B------:R-:W4:Y:S01]  /*6720*/  MUFU.TANH R10, R10 ;  /* 0x0000000a000a7308 */ /* 0x000f220000002400 */
        /* <DEDUP_REMOVED lines=92> */
[----:B------:R-:W0:Y:S01]  /*6cf0*/  MUFU.TANH R76, R76 ;  /* 0x0000004c004c7308 */ /* 0x000e220000002400 */
[----:B------:R-:W-:Y:S02]  /*6d00*/  WARPGROUP.DEPBAR.LE gsb0, 0x0 ;  /* 0x00008000000079c5 */ /* 0x000fe40000010000 */
        /* <DEDUP_REMOVED lines=9> */
[----:B------:R-:W-:-:S02]  /*6da0*/  ISETP.GE.U32.AND P2, PT, R70, 0x180, PT ;  /* 0x000001804600780c */ /* 0x000fc40003f46070 */
[----:B------:R-:W-:Y:S01]  /*6db0*/  FMUL.FTZ R70, R82, UR56 ;  /* 0x0000003852467c20 */ /* 0x000fe20008410000 */
[----:B------:R-:W-:Y:S01]  /*6dc0*/  @P3 SHF.R.U32.HI R149, RZ, UR6, R42 ;  /* 0x00000006ff953c19 */ /* 0x000fe2000801162a */
[----:B------:R-:W-:-:S04]  /*6dd0*/  VIADD R42, R43, 0x9 ;  /* 0x000000092b2a7836 */ /* 0x000fc80000000000 */
[----:B------:R-:W0:Y:S01]  /*6de0*/  MUFU.TANH R70, R70 ;  /* 0x0000004600467308 */ /* 0x000e220000002400 */
[----:B------:R-:W5:Y:S01]  /*6df0*/  SHFL.IDX PT, R83, R149, RZ, 0x1c1f ;  /* 0x001c1fff95537589 */ /* 0x000f6200000e0000 */
[----:B------:R-:W-:Y:S02]  /*6e00*/  SEL R42, R42, 0x9, !P2 ;  /* 0x000000092a2a7807 */ /* 0x000fe40005000000 */
[----:B------:R-:W-:Y:S01]  /*6e10*/  PLOP3.LUT P2, PT, PT, PT, UP1, 0x40, 0x0 ;  /* 0x000000000000781c */ /* 0x000fe20003f4e818 */
[----:B------:R-:W-:Y:S02]  /*6e20*/  WARPGROUP.DEPBAR.LE gsb0, 0x0 ;  /* 0x00008000000079c5 */ /* 0x000fe40000010000 */
[----:B------:R-:W-:-:S06]  /*6e30*/  WARPGROUP.ARRIVE ;  /* 0x00000000000079c5 */ /* 0x000fcc0000000000 */
[----:B------:R-:W-:Y:S03]  /*6e40*/  HGMMA.64x96x16.F32.BF16 R88, gdesc[UR28].tnspB, R88, gsb0 ;  /* 0x416000001c5879f0 */ /* 0x000fe60008001858 */
[----:B------:R-:W-:Y:S02]  /*6e50*/  WARPGROUP.DEPBAR.LE gsb0, 0x0 ;  /* 0x00008000000079c5 */ /* 0x000fe40000010000 */
[----:B------:R1:W-:Y:S06]  /*6e60*/  BAR.ARV R42, 0x100 ;  /* 0x0004002a0000751d */ /* 0x0003ec0000002000 */
[----:B-1----:R-:W-:-:S05]  /*6e70*/  IMAD.U32 R42, RZ, RZ, UR58 ;  /* 0x0000003aff2a7e24 */ /* 0x002fca000f8e00ff */
[----:B------:R-:W-:-:S05]  /*6e80*/  @!P1 LEA R42, R42, UR42, 0x3 ;  /* 0x0000002a2a2a9c11 */ /* 0x000fca000f8e18ff */
[----:B------:R-:W-:-:S05]  /*6e90*/  @!P1 VIADD R42, R42, 0x2d840 ;  /* 0x0002d8402a2a9836 */ /* 0x000fca0000000000 */
[----:B------:R-:W-:-:S04]  /*6ea0*/  @!P1 PRMT R42, RZ, 0x654, R42 ;  /* 0x00000654ff2a9816 */ /* 0x000fc8000000002a */
[----:B------:R1:W-:Y:S02]  /*6eb0*/  @!P1 SYNCS.ARRIVE.TRANS64.RED.A1T0 RZ, [R42+URZ], RZ ;  /* 0x000000ff2aff99a7 */ /* 0x0003e4000810043f */
[----:B-1----:R-:W-:-:S04]  /*6ec0*/  IADD3 R42, -R16, 0x1, -R72 ;  /* 0x00000001102a7810 */ /* 0x002fc80007ffe948 */
[----:B------:R-:W-:-:S05]  /*6ed0*/  IADD3 R81, -R81, UR39, R42 ;  /* 0x0000002751517c10 */ /* 0x000fca000fffe12a */
[C---:B------:R-:W-:Y:S02]  /*6ee0*/  VIADD R82, R81.reuse, UR55 ;  /* 0x0000003751527c36 */ /* 0x040fe40008000000 */
[----:B------:R-:W-:Y:S02]  /*6ef0*/  VIADD R81, R81, UR33 ;  /* 0x0000002151517c36 */ /* 0x000fe40008000000 */
[C---:B-----5:R-:W-:Y:S02]  /*6f00*/  IMAD.IADD R80, R83.reuse, 0x1, R82 ;  /* 0x0000000153507824 */ /* 0x060fe400078e0252 */
[----:B------:R-:W-:Y:S01]  /*6f10*/  IMAD.IADD R79, R83, 0x1, R81 ;  /* 0x00000001534f7824 */ /* 0x000fe200078e0251 */
[----:B0-234-:R-:W-:Y:S06]  /*6f20*/  @P2 BRA `(.L_x_1109) ;  /* 0x00000000005c2947 */ /* 0x01dfec0003800000 */
[----:B------:R-:W-:Y:S01]  /*6f30*/  IMAD.U32 R42, RZ, RZ, UR47 ;  /* 0x0000002fff2a7e24 */ /* 0x000fe2000f8e00ff */
[----:B------:R-:W-:Y:S04]  /*6f40*/  BSSY B0, `(.L_x_1110) ;  /* 0x0000011000007945 */ /* 0x000fe80003800000 */
[----:B------:R-:W-:-:S04]  /*6f50*/  IADD3 R83, -R42, UR39, R83 ;  /* 0x000000272a537c10 */ /* 0x000fc8000fffe153 */
        /* <DEDUP_REMOVED lines=10> */
.L_x_1111:
[----:B------:R-:W-:-:S05]  /*7000*/  IMAD.U32 R84, RZ, RZ, UR35 ;  /* 0x00000023ff547e24 */ /* 0x000fca000f8e00ff */
[----:B------:R-:W-:-:S13]  /*7010*/  ISETP.NE.AND P2, PT, R84, 0x1, PT ;  /* 0x000000015400780c */ /* 0x000fda0003f45270 */
[----:B------:R-:W0:Y:S02]  /*7020*/  @P2 LDC.64 R42, c[0x0][0x9e8] ;  /* 0x00027a00ff2a2b82 */ /* 0x000e240000000a00 */
[----:B0-----:R-:W-:-:S05]  /*7030*/  @P2 IMAD.HI.U32 R42, R83, R42, RZ ;  /* 0x0000002a532a2227 */ /* 0x001fca00078e00ff */
[----:B------:R-:W-:-:S07]  /*7040*/  @P2 SHF.R.U32.HI R83, RZ, R43, R42 ;  /* 0x0000002bff532219 */ /* 0x000fce000001162a */
.L_x_1112:
[----:B------:R-:W-:Y:S05]  /*7050*/  BSYNC B0 ;  /* 0x0000000000007941 */ /* 0x000fea0003800000 */
.L_x_1110:
[----:B------:R-:W-:-:S04]  /*7060*/  IMAD R83, R83, R84, -R72 ;  /* 0x0000005453537224 */ /* 0x000fc800078e0a48 */
[----:B------:R-:W-:-:S05]  /*7070*/  IMAD.IADD R83, R83, 0x1, -R16 ;  /* 0x0000000153537824 */ /* 0x000fca00078e0a10 */
[----:B------:R-:W-:Y:S02]  /*7080*/  VIMNMX R79, R79, R83, !PT ;  /* 0x000000534f4f7248 */ /* 0x000fe40007fe0100 */
[----:B------:R-:W-:-:S07]  /*7090*/  VIADDMNMX R80, R83, R84, R80, PT ;  /* 0x0000005453507246 */ /* 0x000fce0003800150 */
.L_x_1109:
[----:B------:R-:W-:Y:S01]  /*70a0*/  ISETP.GT.AND P2, PT, R0, -0x1, PT ;  /* 0xffffffff0000780c */ /* 0x000fe20003f44270 */
[----:B------:R-:W0:Y:S03]  /*70b0*/  SHFL.IDX PT, R83, R149, 0x1, 0x1c1f ;  /* 0x003c1f0095537f89 */ /* 0x000e2600000e0000 */
        /* <DEDUP_REMOVED lines=21> */
[C---:B------:R-:W-:Y:S02]  /*7210*/  ISETP.GT.AND P3, PT, R79.reuse, 0x19, P2 ;  /* 0x000000194f00780c */ /* 0x040fe40001764270 */
        /* <DEDUP_REMOVED lines=91> */
.L_x_1115:
[----:B------:R-:W-:-:S05]  /*77d0*/  IMAD.U32 R79, RZ, RZ, UR35 ;  /* 0x00000023ff4f7e24 */ /* 0x000fca000f8e00ff */
[----:B------:R-:W-:-:S13]  /*77e0*/  ISETP.NE.AND P3, PT, R79, 0x1, PT ;  /* 0x000000014f00780c */ /* 0x000fda0003f65270 */
[----:B------:R-:W0:Y:S02]  /*77f0*/  @P3 LDC.64 R4, c[0x0][0x9e8] ;  /* 0x00027a00ff043b82 */ /* 0x000e240000000a00 */
[----:B0-----:R-:W-:-:S05]  /*7800*/  @P3 IMAD.HI.U32 R4, R83, R4, RZ ;  /* 0x0000000453043227 */ /* 0x001fca00078e00ff */
[----:B------:R-:W-:-:S07]  /*7810*/  @P3 SHF.R.U32.HI R83, RZ, R5, R4 ;  /* 0x00000005ff533219 */ /* 0x000fce0000011604 */
.L_x_1116:
[----:B------:R-:W-:Y:S05]  /*7820*/  BSYNC B0 ;  /* 0x0000000000007941 */ /* 0x000fea0003800000 */
.L_x_1114:
[----:B------:R-:W-:-:S04]  /*7830*/  IMAD R72, R83, R79, -R72 ;  /* 0x0000004f53487224 */ /* 0x000fc800078e0a48 */
[----:B------:R-:W-:-:S05]  /*7840*/  IMAD.IADD R72, R72, 0x1, -R16 ;  /* 0x0000000148487824 */ /* 0x000fca00078e0a10 */
[----:B------:R-:W-:Y:S02]  /*7850*/  VIMNMX R81, R81, R72, !PT ;  /* 0x0000004851517248 */ /* 0x000fe40007fe0100 */
[----:B------:R-:W-:-:S07]  /*7860*/  VIADDMNMX R82, R72, R79, R82, PT ;  /* 0x0000004f48527246 */ /* 0x000fce0003800152 */
.L_x_1113:
[----:B------:R-:W-:Y:S01]  /*7870*/  FMNMX.FTZ R4, R42, R8, !PT ;  /* 0x000000082a047209 */ /* 0x000fe20007810000 */
[----:B------:R-:W-:Y:S01]  /*7880*/  UMOV UR51, UR57 ;  /* 0x0000003900337c82 */ /* 0x000fe20008000000 */
        /* <DEDUP_REMOVED lines=38> */
[----:B------:R-:W-:Y:S02]  /*7af0*/  ISETP.LT.OR P4, PT, R82, 0x1, P4 ;  /* 0x000000015200780c */ /* 0x000fe40002781670 */
[----:B------:R-:W-:Y:S02]  /*7b00*/  FMNMX.FTZ R4, R54, R4, !PT ;  /* 0x0000000436047209 */ /* 0x000fe40007810000 */
[----:B------:R-:W-:-:S02]  /*7b10*/  ISETP.GT.AND P5, PT, R81, 0x8, P2 ;  /* 0x000000085100780c */ /* 0x000fc400017a4270 */
[----:B------:R-:W-:Y:S02]  /*7b20*/  FMNMX.FTZ R4, R55, R4, !PT ;  /* 0x0000000437047209 */ /* 0x000fe40007810000 */
[----:B------:R-:W-:Y:S02]  /*7b30*/  ISETP.LT.OR P5, PT, R82, 0x9, P5 ;  /* 0x000000095200780c */ /* 0x000fe40002fa1670 */
[----:B------:R-:W-:Y:S02]  /*7b40*/  FMNMX.FTZ R4, R58, R4, !PT ;  /* 0x000000043a047209 */ /* 0x000fe40007810000 */
[----:B------:R-:W-:Y:S02]  /*7b50*/  ISETP.GT.AND P6, PT, R81, 0x10, P2 ;  /* 0x000000105100780c */ /* 0x000fe400017c4270 */
[----:B------:R-:W-:Y:S02]  /*7b60*/  FMNMX.FTZ R4, R59, R4, !PT ;  /* 0x000000043b047209 */ /* 0x000fe40007810000 */
[----:B------:R-:W-:-:S02]  /*7b70*/  FSEL R12, R12, -INF , !P5 ;  /* 0xff8000000c0c7808 */ /* 0x000fc40006800000 */
        /* <DEDUP_REMOVED lines=16> */
[----:B------:R-:W-:Y:S01]  /*7c80*/  FSEL R30, R30, -INF , !P6 ;  /* 0xff8000001e1e7808 */ /* 0x000fe20007000000 */
[----:B------:R-:W0:Y:S01]  /*7c90*/  SHFL.BFLY PT, R5, R4, 0x2, 0x1f ;  /* 0x0c401f0004057f89 */ /* 0x000e2200000e0000 */
[----:B------:R-:W-:-:S02]  /*7ca0*/  ISETP.LT.OR P5, PT, R82, 0x29, P5 ;  /* 0x000000295200780c */ /* 0x000fc40002fa1670 */
[C---:B------:R-:W-:Y:S02]  /*7cb0*/  ISETP.GT.AND P6, PT, R81.reuse, 0x30, P2 ;  /* 0x000000305100780c */ /* 0x040fe400017c4270 */
[----:B------:R-:W-:Y:S02]  /*7cc0*/  FSEL R34, R34, -INF , !P5 ;  /* 0xff80000022227808 */ /* 0x000fe40006800000 */
[----:B------:R-:W-:Y:S02]  /*7cd0*/  ISETP.LT.OR P6, PT, R82, 0x31, P6 ;  /* 0x000000315200780c */ /* 0x000fe400037c1670 */
[----:B------:R-:W-:Y:S02]  /*7ce0*/  ISETP.GT.AND P5, PT, R81, 0x38, P2 ;  /* 0x000000385100780c */ /* 0x000fe400017a4270 */
[----:B------:R-:W-:Y:S02]  /*7cf0*/  FSEL R38, R38, -INF , !P6 ;  /* 0xff80000026267808 */ /* 0x000fe40007000000 */
[----:B------:R-:W-:-:S02]  /*7d00*/  ISETP.LT.OR P5, PT, R82, 0x39, P5 ;  /* 0x000000395200780c */ /* 0x000fc40002fa1670 */
[C---:B------:R-:W-:Y:S02]  /*7d10*/  ISETP.GT.AND P6, PT, R81.reuse, 0x40, P2 ;  /* 0x000000405100780c */ /* 0x040fe400017c4270 */
[----:B------:R-:W-:Y:S02]  /*7d20*/  FSEL R44, R44, -INF , !P5 ;  /* 0xff8000002c2c7808 */ /* 0x000fe40006800000 */
[----:B------:R-:W-:Y:S02]  /*7d30*/  ISETP.LT.OR P6, PT, R82, 0x41, P6 ;  /* 0x000000415200780c */ /* 0x000fe400037c1670 */
[----:B------:R-:W-:Y:S02]  /*7d40*/  ISETP.GT.AND P5, PT, R81, 0x48, P2 ;  /* 0x000000485100780c */ /* 0x000fe400017a4270 */
[----:B------:R-:W-:Y:S02]  /*7d50*/  FSEL R48, R48, -INF , !P6 ;  /* 0xff80000030307808 */ /* 0x000fe40007000000 */
[----:B0-----:R-:W-:-:S02]  /*7d60*/  FMNMX.FTZ R5, R4, R5, !PT ;  /* 0x0000000504057209 */ /* 0x001fc40007810000 */
[----:B------:R-:W-:Y:S02]  /*7d70*/  ISETP.LT.OR P5, PT, R82, 0x49, P5 ;  /* 0x000000495200780c */ /* 0x000fe40002fa1670 */
[C---:B------:R-:W-:Y:S01]  /*7d80*/  ISETP.GT.AND P6, PT, R81.reuse, 0x50, P2 ;  /* 0x000000505100780c */ /* 0x040fe200017c4270 */
[----:B------:R-:W0:Y:S01]  /*7d90*/  SHFL.BFLY PT, R72, R5, 0x1, 0x1f ;  /* 0x0c201f0005487f89 */ /* 0x000e2200000e0000 */
[----:B------:R-:W-:Y:S02]  /*7da0*/  FSEL R52, R52, -INF , !P5 ;  /* 0xff80000034347808 */ /* 0x000fe40006800000 */
[----:B------:R-:W-:Y:S02]  /*7db0*/  ISETP.LT.OR P6, PT, R82, 0x51, P6 ;  /* 0x000000515200780c */ /* 0x000fe400037c1670 */
[----:B------:R-:W-:Y:S02]  /*7dc0*/  ISETP.GT.AND P5, PT, R81, 0x58, P2 ;  /* 0x000000585100780c */ /* 0x000fe400017a4270 */
[----:B------:R-:W-:-:S02]  /*7dd0*/  FSEL R56, R56, -INF , !P6 ;  /* 0xff80000038387808 */ /* 0x000fc40007000000 */
[----:B------:R-:W-:Y:S02]  /*7de0*/  ISETP.LT.OR P5, PT, R82, 0x59, P5 ;  /* 0x000000595200780c */ /* 0x000fe40002fa1670 */
[C---:B------:R-:W-:Y:S02]  /*7df0*/  ISETP.GT.AND P6, PT, R81.reuse, 0x60, P2 ;  /* 0x000000605100780c */ /* 0x040fe400017c4270 */
[----:B------:R-:W-:Y:S02]  /*7e00*/  FSEL R60, R60, -INF , !P5 ;  /* 0xff8000003c3c7808 */ /* 0x000fe40006800000 */
[----:B------:R-:W-:Y:S02]  /*7e10*/  ISETP.LT.OR P6, PT, R82, 0x61, P6 ;  /* 0x000000615200780c */ /* 0x000fe400037c1670 */
[----:B------:R-:W-:Y:S02]  /*7e20*/  ISETP.GT.AND P5, PT, R81, 0x68, P2 ;  /* 0x000000685100780c */ /* 0x000fe400017a4270 */
[----:B------:R-:W-:-:S02]  /*7e30*/  FSEL R64, R64, -INF , !P6 ;  /* 0xff80000040407808 */ /* 0x000fc40007000000 */
[----:B------:R-:W-:Y:S02]  /*7e40*/  ISETP.GT.AND P6, PT, R81, 0x69, P2 ;  /* 0x000000695100780c */ /* 0x000fe400017c4270 */
[----:B------:R-:W-:Y:S02]  /*7e50*/  ISETP.LT.OR P5, PT, R82, 0x69, P5 ;  /* 0x000000695200780c */ /* 0x000fe40002fa1670 */
[----:B0-----:R-:W-:Y:S02]  /*7e60*/  FMNMX.FTZ R72, R5, R72, !PT ;  /* 0x0000004805487209 */ /* 0x001fe40007810000 */
[----:B------:R-:W-:Y:S02]  /*7e70*/  FSEL R68, R68, -INF , !P5 ;  /* 0xff80000044447808 */ /* 0x000fe40006800000 */
[C---:B------:R-:W-:Y:S01]  /*7e80*/  FSETP.NEU.FTZ.AND P3, PT, R72.reuse, -INF , PT ;  /* 0xff8000004800780b */ /* 0x040fe20003f7d000 */
[----:B------:R-:W-:Y:S01]  /*7e90*/  FMUL.FTZ R4, R72, UR34 ;  /* 0x0000002248047c20 */ /* 0x000fe20008410000 */
[----:B------:R-:W-:-:S02]  /*7ea0*/  ISETP.LT.OR P6, PT, R82, 0x6a, P6 ;  /* 0x0000006a5200780c */ /* 0x000fc400037c1670 */
[----:B------:R-:W-:Y:S02]  /*7eb0*/  FSEL R5, R72, RZ, P3 ;  /* 0x000000ff48057208 */ /* 0x000fe40001800000 */
[----:B------:R-:W-:Y:S02]  /*7ec0*/  FSEL R4, R4, RZ, P3 ;  /* 0x000000ff04047208 */ /* 0x000fe40001800000 */
[----:B------:R-:W-:Y:S01]  /*7ed0*/  ISETP.GT.AND P3, PT, R81, 0x1, P2 ;  /* 0x000000015100780c */ /* 0x000fe20001764270 */
[----:B------:R-:W-:Y:S01]  /*7ee0*/  FADD.FTZ R5, -R5, R8 ;  /* 0x0000000805057221 */ /* 0x000fe20000010100 */
[----:B------:R-:W-:Y:S01]  /*7ef0*/  ISETP.GT.AND P5, PT, R81, 0x71, P2 ;  /* 0x000000715100780c */ /* 0x000fe200017a4270 */
[--C-:B------:R-:W-:Y:S01]  /*7f00*/  FFMA.FTZ R42, R42, UR34, -R4.reuse ;  /* 0x000000222a2a7c23 */ /* 0x100fe20008010804 */
[--C-:B------:R-:W-:Y:S01]  /*7f10*/  FFMA.FTZ R43, R43, UR34, -R4.reuse ;  /* 0x000000222b2b7c23 */ /* 0x100fe20008010804 */
[----:B------:R-:W-:Y:S01]  /*7f20*/  FMUL.FTZ R5, R5, UR34 ;  /* 0x0000002205057c20 */ /* 0x000fe20008410000 */
[--C-:B------:R-:W-:Y:S01]  /*7f30*/  FFMA.FTZ R10, R10, UR34, -R4.reuse ;  /* 0x000000220a0a7c23 */ /* 0x100fe20008010804 */
        /* <DEDUP_REMOVED lines=28> */
[----:B------:R-:W-:Y:S01]  /*8100*/  FFMA.FTZ R78, R78, UR34, -R4 ;  /* 0x000000224e4e7c23 */ /* 0x000fe20008010804 */
[----:B------:R0:W1:Y:S01]  /*8110*/  MUFU.EX2 R8, R5 ;  /* 0x0000000500087308 */ /* 0x0000620000000800 */
[----:B------:R-:W-:-:S02]  /*8120*/  ISETP.LT.OR P3, PT, R82, 0x2, P3 ;  /* 0x000000025200780c */ /* 0x000fc40001f61670 */
[----:B------:R-:W-:Y:S02]  /*8130*/  FSEL R69, R69, -INF , !P6 ;  /* 0xff80000045457808 */ /* 0x000fe40007000000 */
[----:B------:R-:W-:Y:S02]  /*8140*/  FSEL R7, R7, -INF , !P3 ;  /* 0xff80000007077808 */ /* 0x000fe40005800000 */
[----:B------:R-:W-:Y:S01]  /*8150*/  ISETP.GT.AND P3, PT, R81, 0x11, P2 ;  /* 0x000000115100780c */ /* 0x000fe20001764270 */
[----:B------:R-:W2:Y:S01]  /*8160*/  MUFU.EX2 R4, R42 ;  /* 0x0000002a00047308 */ /* 0x000ea20000000800 */
[----:B0-----:R-:W-:Y:S02]  /*8170*/  FSEL R5, R6, -INF , !P4 ;  /* 0xff80000006057808 */ /* 0x001fe40006000000 */
[----:B------:R-:W-:Y:S02]  /*8180*/  ISETP.LT.OR P3, PT, R82, 0x12, P3 ;  /* 0x000000125200780c */ /* 0x000fe40001f61670 */
[----:B------:R-:W-:-:S02]  /*8190*/  FMNMX.FTZ R6, R5, R9, !PT ;  /* 0x0000000905067209 */ /* 0x000fc40007810000 */
[----:B------:R-:W-:Y:S01]  /*81a0*/  FSEL R21, R21, -INF , !P3 ;  /* 0xff80000015157808 */ /* 0x000fe20005800000 */
[----:B------:R-:W0:Y:S01]  /*81b0*/  MUFU.EX2 R43, R43 ;  /* 0x0000002b002b7308 */ /* 0x000e220000000800 */
[C---:B------:R-:W-:Y:S01]  /*81c0*/  ISETP.GT.AND P3, PT, R81.reuse, 0x21, P2 ;  /* 0x000000215100780c */ /* 0x040fe20001764270 */
[-C--:B-1----:R-:W-:Y:S01]  /*81d0*/  FMUL.FTZ R88, R88, R8.reuse ;  /* 0x0000000858587220 */ /* 0x082fe20000410000 */
[----:B------:R-:W-:Y:S01]  /*81e0*/  ISETP.GT.AND P4, PT, R81, 0x78, P2 ;  /* 0x000000785100780c */ /* 0x000fe20001784270 */
[-C--:B------:R-:W-:Y:S01]  /*81f0*/  FMUL.FTZ R89, R89, R8.reuse ;  /* 0x0000000859597220 */ /* 0x080fe20000410000 */
[----:B------:R-:W-:Y:S01]  /*8200*/  ISETP.LT.OR P3, PT, R82, 0x22, P3 ;  /* 0x000000225200780c */ /* 0x000fe20001f61670 */
[-C--:B------:R-:W-:Y:S01]  /*8210*/  FMUL.FTZ R92, R92, R8.reuse ;  /* 0x000000085c5c7220 */ /* 0x080fe20000410000 */
[----:B------:R-:W-:Y:S01]  /*8220*/  ISETP.LT.OR P5, PT, R82, 0x72, P5 ;  /* 0x000000725200780c */ /* 0x000fe20002fa1670 */
[----:B------:R-:W-:Y:S01]  /*8230*/  MUFU.EX2 R15, R15 ;  /* 0x0000000f000f7308 */ /* 0x000fe20000000800 */
[----:B--2---:R-:W-:Y:S01]  /*8240*/  FFMA.FTZ R3, R8, R3, R4 ;  /* 0x0000000308037223 */ /* 0x004fe20000010004 */
[----:B------:R-:W-:Y:S01]  /*8250*/  FSEL R31, R31, -INF , !P3 ;  /* 0xff8000001f1f7808 */ /* 0x000fe20005800000 */
[-C--:B------:R-:W-:Y:S01]  /*8260*/  FMUL.FTZ R93, R93, R8.reuse ;  /* 0x000000085d5d7220 */ /* 0x080fe20000410000 */
[----:B------:R-:W-:Y:S01]  /*8270*/  ISETP.GT.AND P3, PT, R81, 0x31, P2 ;  /* 0x000000315100780c */ /* 0x000fe20001764270 */
[-C--:B------:R-:W-:Y:S01]  /*8280*/  FMUL.FTZ R96, R96, R8.reuse ;  /* 0x0000000860607220 */ /* 0x080fe20000410000 */
[C---:B------:R-:W-:Y:S01]  /*8290*/  ISETP.LT.OR P4, PT, R82.reuse, 0x79, P4 ;  /* 0x000000795200780c */ /* 0x040fe20002781670 */
[----:B------:R-:W-:Y:S01]  /*82a0*/  FMUL.FTZ R97, R97, R8 ;  /* 0x0000000861617220 */ /* 0x000fe20000410000 */
[----:B------:R-:W-:Y:S01]  /*82b0*/  ISETP.LT.OR P3, PT, R82, 0x32, P3 ;  /* 0x000000325200780c */ /* 0x000fe20001f61670 */
[C---:B0-----:R-:W-:Y:S01]  /*82c0*/  FADD.FTZ R3, R43.reuse, R3 ;  /* 0x000000032b037221 */ /* 0x041fe20000010000 */
[----:B------:R-:W-:Y:S01]  /*82d0*/  F2FP.BF16.F32.PACK_AB R4, R43, R4 ;  /* 0x000000042b04723e */ /* 0x000fe200000010ff */
[----:B------:R-:W-:Y:S01]  /*82e0*/  MUFU.EX2 R25, R25 ;  /* 0x0000001900197308 */ /* 0x000fe20000000800 */
[----:B------:R-:W-:Y:S01]  /*82f0*/  FMNMX.FTZ R43, R7, R6, !PT ;  /* 0x00000006072b7209 */ /* 0x000fe20007810000 */
[-C--:B------:R-:W-:Y:S01]  /*8300*/  FMUL.FTZ R100, R100, R8.reuse ;  /* 0x0000000864647220 */ /* 0x080fe20000410000 */
[----:B------:R-:W-:Y:S01]  /*8310*/  FSEL R39, R39, -INF , !P3 ;  /* 0xff80000027277808 */ /* 0x000fe20005800000 */
[-C--:B------:R-:W-:Y:S01]  /*8320*/  FMUL.FTZ R101, R101, R8.reuse ;  /* 0x0000000865657220 */ /* 0x080fe20000410000 */
[----:B------:R-:W-:Y:S01]  /*8330*/  FMNMX.FTZ R6, R12, R43, !PT ;  /* 0x0000002b0c067209 */ /* 0x000fe20007810000 */
[----:B------:R-:W-:Y:S01]  /*8340*/  FMUL.FTZ R104, R104, R8 ;  /* 0x0000000868687220 */ /* 0x000fe20000410000 */
[----:B------:R-:W-:Y:S01]  /*8350*/  ISETP.GT.AND P3, PT, R81, 0x41, P2 ;  /* 0x000000415100780c */ /* 0x000fe20001764270 */
[----:B------:R-:W-:Y:S01]  /*8360*/  MUFU.EX2 R28, R28 ;  /* 0x0000001c001c7308 */ /* 0x000fe20000000800 */
[----:B------:R-:W-:Y:S01]  /*8370*/  FMNMX.FTZ R43, R13, R6, !PT ;  /* 0x000000060d2b7209 */ /* 0x000fe20007810000 */
[-C--:B------:R-:W-:Y:S01]  /*8380*/  FMUL.FTZ R105, R105, R8.reuse ;  /* 0x0000000869697220 */ /* 0x080fe20000410000 */
[----:B------:R-:W-:Y:S01]  /*8390*/  ISETP.LT.OR P3, PT, R82, 0x42, P3 ;  /* 0x000000425200780c */ /* 0x000fe20001f61670 */
[-C--:B------:R-:W-:Y:S01]  /*83a0*/  FMUL.FTZ R108, R108, R8.reuse ;  /* 0x000000086c6c7220 */ /* 0x080fe20000410000 */
[----:B------:R-:W-:Y:S01]  /*83b0*/  FMNMX.FTZ R6, R20, R43, !PT ;  /* 0x0000002b14067209 */ /* 0x000fe20007810000 */
[----:B------:R-:W-:Y:S01]  /*83c0*/  FMUL.FTZ R109, R109, R8 ;  /* 0x000000086d6d7220 */ /* 0x000fe20000410000 */
[----:B------:R-:W-:Y:S01]  /*83d0*/  FSEL R49, R49, -INF , !P3 ;  /* 0xff80000031317808 */ /* 0x000fe20005800000 */
[----:B------:R-:W-:Y:S01]  /*83e0*/  MUFU.EX2 R29, R29 ;  /* 0x0000001d001d7308 */ /* 0x000fe20000000800 */
[----:B------:R-:W-:Y:S01]  /*83f0*/  FMNMX.FTZ R43, R21, R6, !PT ;  /* 0x00000006152b7209 */ /* 0x000fe20007810000 */
[-C--:B------:R-:W-:Y:S01]  /*8400*/  FMUL.FTZ R112, R112, R8.reuse ;  /* 0x0000000870707220 */ /* 0x080fe20000410000 */
[----:B------:R-:W-:Y:S01]  /*8410*/  ISETP.GT.AND P3, PT, R81, 0x51, P2 ;  /* 0x000000515100780c */ /* 0x000fe20001764270 */
[-C--:B------:R-:W-:Y:S01]  /*8420*/  FMUL.FTZ R113, R113, R8.reuse ;  /* 0x0000000871717220 */ /* 0x080fe20000410000 */
[----:B------:R-:W-:Y:S01]  /*8430*/  FMNMX.FTZ R6, R26, R43, !PT ;  /* 0x0000002b1a067209 */ /* 0x000fe20007810000 */
[----:B------:R-:W-:Y:S01]  /*8440*/  FMUL.FTZ R116, R116, R8 ;  /* 0x0000000874747220 */ /* 0x000fe20000410000 */
[----:B------:R-:W-:Y:S01]  /*8450*/  ISETP.LT.OR P3, PT, R82, 0x52, P3 ;  /* 0x000000525200780c */ /* 0x000fe20001f61670 */
        /* <DEDUP_REMOVED lines=26> */
[----:B------:R-:W-:Y:S01]  /*8600*/  IMAD.MOV.U32 R8, RZ, RZ, R72 ;  /* 0x000000ffff087224 */ /* 0x000fe200078e0048 */
[----:B------:R-:W-:-:S02]  /*8610*/  FSEL R70, R70, -INF , !P3 ;  /* 0xff80000046467808 */ /* 0x000fc40005800000 */
[----:B------:R-:W-:Y:S02]  /*8620*/  FMNMX.FTZ R6, R44, R43, !PT ;  /* 0x0000002b2c067209 */ /* 0x000fe40007810000 */
[----:B------:R-:W-:Y:S01]  /*8630*/  ISETP.GT.AND P2, PT, R81, 0x79, P2 ;  /* 0x000000795100780c */ /* 0x000fe20001744270 */
[----:B------:R-:W-:Y:S01]  /*8640*/  MUFU.EX2 R46, R46 ;  /* 0x0000002e002e7308 */ /* 0x000fe20000000800 */
[----:B------:R-:W-:Y:S02]  /*8650*/  FMNMX.FTZ R43, R45, R6, !PT ;  /* 0x000000062d2b7209 */ /* 0x000fe40007810000 */
[----:B------:R-:W-:Y:S02]  /*8660*/  FSEL R71, R71, -INF , !P5 ;  /* 0xff80000047477808 */ /* 0x000fe40006800000 */
[----:B------:R-:W-:Y:S02]  /*8670*/  FMNMX.FTZ R6, R48, R43, !PT ;  /* 0x0000002b30067209 */ /* 0x000fe40007810000 */
[----:B------:R-:W-:Y:S01]  /*8680*/  ISETP.LT.OR P2, PT, R82, 0x7a, P2 ;  /* 0x0000007a5200780c */ /* 0x000fe20001741670 */
[----:B------:R-:W-:Y:S01]  /*8690*/  MUFU.EX2 R47, R47 ;  /* 0x0000002f002f7308 */ /* 0x000fe20000000800 */
[----:B------:R-:W-:-:S02]  /*86a0*/  FMNMX.FTZ R43, R49, R6, !PT ;  /* 0x00000006312b7209 */ /* 0x000fc40007810000 */
[----:B------:R-:W-:Y:S02]  /*86b0*/  FSEL R74, R74, -INF , !P4 ;  /* 0xff8000004a4a7808 */ /* 0x000fe40006000000 */
[----:B------:R-:W-:Y:S02]  /*86c0*/  FMNMX.FTZ R6, R52, R43, !PT ;  /* 0x0000002b34067209 */ /* 0x000fe40007810000 */
[----:B------:R-:W-:Y:S01]  /*86d0*/  FSEL R76, R76, -INF , !P2 ;  /* 0xff8000004c4c7808 */ /* 0x000fe20005000000 */
[----:B------:R-:W-:Y:S01]  /*86e0*/  MUFU.EX2 R50, R50 ;  /* 0x0000003200327308 */ /* 0x000fe20000000800 */
[----:B------:R-:W-:-:S04]  /*86f0*/  FMNMX.FTZ R43, R53, R6, !PT ;  /* 0x00000006352b7209 */ /* 0x000fc80007810000 */
[----:B------:R-:W-:-:S03]  /*8700*/  FMNMX.FTZ R6, R56, R43, !PT ;  /* 0x0000002b38067209 */ /* 0x000fc60007810000 */
        /* <DEDUP_REMOVED lines=16> */
[----:B------:R-:W-:-:S05]  /*8810*/  FMNMX.FTZ R42, R76, R43, !PT ;  /* 0x0000002b4c2a7209 */ /* 0x000fca0007810000 */
[----:B------:R-:W0:Y:S02]  /*8820*/  SHFL.BFLY PT, R6, R42, 0x2, 0x1f ;  /* 0x0c401f002a067f89 */ /* 0x000e2400000e0000 */
[----:B------:R-:W-:Y:S08]  /*8830*/  MUFU.EX2 R43, R11 ;  /* 0x0000000b002b7308 */ /* 0x000ff00000000800 */
[----:B------:R-:W-:Y:S08]  /*8840*/  MUFU.EX2 R63, R63 ;  /* 0x0000003f003f7308 */ /* 0x000ff00000000800 */
[----:B------:R-:W-:Y:S01]  /*8850*/  MUFU.EX2 R66, R66 ;  /* 0x0000004200427308 */ /* 0x000fe20000000800 */
[----:B0-----:R-:W-:-:S07]  /*8860*/  FMNMX.FTZ R42, R42, R6, !PT ;  /* 0x000000062a2a7209 */ /* 0x001fce0007810000 */
[----:B------:R0:W1:Y:S08]  /*8870*/  MUFU.EX2 R6, R10 ;  /* 0x0000000a00067308 */ /* 0x0000700000000800 */
[----:B------:R-:W-:Y:S01]  /*8880*/  MUFU.EX2 R67, R67 ;  /* 0x0000004300437308 */ /* 0x000fe20000000800 */
[----:B0-----:R-:W0:Y:S07]  /*8890*/  SHFL.BFLY PT, R10, R42, 0x1, 0x1f ;  /* 0x0c201f002a0a7f89 */ /* 0x001e2e00000e0000 */
[----:B------:R-:W-:Y:S01]  /*88a0*/  MUFU.EX2 R73, R73 ;  /* 0x0000004900497308 */ /* 0x000fe20000000800 */
[----:B-1----:R-:W-:Y:S01]  /*88b0*/  FADD.FTZ R3, R6, R3 ;  /* 0x0000000306037221 */ /* 0x002fe20000010000 */
[----:B------:R-:W-:-:S03]  /*88c0*/  F2FP.BF16.F32.PACK_AB R6, R43, R6 ;  /* 0x000000062b06723e */ /* 0x000fc600000010ff */
[----:B------:R-:W-:-:S03]  /*88d0*/  FADD.FTZ R11, R43, R3 ;  /* 0x000000032b0b7221 */ /* 0x000fc60000010000 */
[----:B------:R-:W-:Y:S08]  /*88e0*/  MUFU.EX2 R75, R75 ;  /* 0x0000004b004b7308 */ /* 0x000ff00000000800 */
[----:B------:R-:W-:Y:S01]  /*88f0*/  MUFU.EX2 R77, R77 ;  /* 0x0000004d004d7308 */ /* 0x000fe20000000800 */
[----:B0-----:R-:W-:-:S04]  /*8900*/  FMNMX.FTZ R10, R42, R10, !PT ;  /* 0x0000000a2a0a7209 */ /* 0x001fc80007810000 */
[C---:B------:R-:W-:Y:S01]  /*8910*/  FSETP.NEU.FTZ.AND P2, PT, R10.reuse, -INF , PT ;  /* 0xff8000000a00780b */ /* 0x040fe20003f5d000 */
[----:B------:R-:W-:Y:S02]  /*8920*/  FMUL.FTZ R3, R10, UR34 ;  /* 0x000000220a037c20 */ /* 0x000fe40008410000 */
[----:B------:R-:W-:Y:S03]  /*8930*/  MUFU.EX2 R78, R78 ;  /* 0x0000004e004e7308 */ /* 0x000fe60000000800 */
[----:B------:R-:W-:-:S05]  /*8940*/  FSEL R3, R3, RZ, P2 ;  /* 0x000000ff03037208 */ /* 0x000fca0001000000 */
[--C-:B------:R-:W-:Y:S01]  /*8950*/  FFMA.FTZ R43, R7, UR34, -R3.reuse ;  /* 0x00000022072b7c23 */ /* 0x100fe20008010803 */
[--C-:B------:R-:W-:Y:S01]  /*8960*/  FFMA.FTZ R12, R12, UR34, -R3.reuse ;  /* 0x000000220c0c7c23 */ /* 0x100fe20008010803 */
[--C-:B------:R-:W-:Y:S01]  /*8970*/  FFMA.FTZ R13, R13, UR34, -R3.reuse ;  /* 0x000000220d0d7c23 */ /* 0x100fe20008010803 */
[--C-:B------:R-:W-:Y:S01]  /*8980*/  FFMA.FTZ R79, R5, UR34, -R3.reuse ;  /* 0x00000022054f7c23 */ /* 0x100fe20008010803 */
[----:B------:R-:W-:Y:S02]  /*8990*/  IMAD.U32 R5, RZ, RZ, UR48 ;  /* 0x00000030ff057e24 */ /* 0x000fe4000f8e00ff */
[--C-:B------:R-:W-:Y:S01]  /*89a0*/  FFMA.FTZ R34, R34, UR34, -R3.reuse ;  /* 0x0000002222227c23 */ /* 0x100fe20008010803 */
[----:B------:R-:W-:Y:S01]  /*89b0*/  MUFU.EX2 R43, R43 ;  /* 0x0000002b002b7308 */ /* 0x000fe20000000800 */
[--C-:B------:R-:W-:Y:S01]  /*89c0*/  FFMA.FTZ R35, R35, UR34, -R3.reuse ;  /* 0x0000002223237c23 */ /* 0x100fe20008010803 */
[--C-:B------:R-:W-:Y:S01]  /*89d0*/  FFMA.FTZ R56, R56, UR34, -R3.reuse ;  /* 0x0000002238387c23 */ /* 0x100fe20008010803 */
[----:B------:R-:W-:Y:S01]  /*89e0*/  @!P1 LEA R5, R5, UR42, 0x3 ;  /* 0x0000002a05059c11 */ /* 0x000fe2000f8e18ff */
[--C-:B------:R-:W-:Y:S01]  /*89f0*/  FFMA.FTZ R65, R65, UR34, -R3.reuse ;  /* 0x0000002241417c23 */ /* 0x100fe20008010803 */
[--C-:B------:R-:W-:Y:S01]  /*8a00*/  FFMA.FTZ R68, R68, UR34, -R3.reuse ;  /* 0x0000002244447c23 */ /* 0x100fe20008010803 */
[--C-:B------:R-:W-:Y:S01]  /*8a10*/  FFMA.FTZ R69, R69, UR34, -R3.reuse ;  /* 0x0000002245457c23 */ /* 0x100fe20008010803 */
[----:B------:R-:W-:Y:S01]  /*8a20*/  FFMA.FTZ R70, R70, UR34, -R3 ;  /* 0x0000002246467c23 */ /* 0x000fe20008010803 */
[----:B------:R-:W0:Y:S01]  /*8a30*/  MUFU.EX2 R42, R79 ;  /* 0x0000004f002a7308 */ /* 0x000e220000000800 */
[----:B------:R-:W-:-:S02]  /*8a40*/  @!P1 VIADD R5, R5, 0x2d860 ;  /* 0x0002d86005059836 */ /* 0x000fc40000000000 */
[--C-:B------:R-:W-:Y:S01]  /*8a50*/  FFMA.FTZ R71, R71, UR34, -R3.reuse ;  /* 0x0000002247477c23 */ /* 0x100fe20008010803 */
[----:B------:R-:W-:Y:S01]  /*8a60*/  FFMA.FTZ R74, R74, UR34, -R3 ;  /* 0x000000224a4a7c23 */ /* 0x000fe20008010803 */
[----:B------:R-:W-:Y:S01]  /*8a70*/  UMOV UR48, UR58 ;  /* 0x0000003a00307c82 */ /* 0x000fe20008000000 */
[----:B------:R-:W-:Y:S02]  /*8a80*/  @!P1 PRMT R5, RZ, 0x654, R5 ;  /* 0x00000654ff059816 */ /* 0x000fe40000000005 */
[----:B------:R-:W-:Y:S02]  /*8a90*/  MUFU.EX2 R12, R12 ;  /* 0x0000000c000c7308 */ /* 0x000fe40000000800 */
[----:B------:R0:W-:Y:S06]  /*8aa0*/  @!P1 SYNCS.ARRIVE.TRANS64.RED.A1T0 RZ, [R5+URZ], RZ ;  /* 0x000000ff05ff99a7 */ /* 0x0001ec000810043f */
[----:B------:R-:W1:Y:S01]  /*8ab0*/  MUFU.EX2 R13, R13 ;  /* 0x0000000d000d7308 */ /* 0x000e620000000800 */
[----:B0-----:R-:W-:-:S07]  /*8ac0*/  F2FP.BF16.F32.PACK_AB R5, R43, R42 ;  /* 0x0000002a2b05723e */ /* 0x001fce00000010ff */
[----:B------:R-:W-:Y:S08]  /*8ad0*/  MUFU.EX2 R34, R34 ;  /* 0x0000002200227308 */ /* 0x000ff00000000800 */
[----:B------:R-:W-:Y:S01]  /*8ae0*/  MUFU.EX2 R35, R35 ;  /* 0x0000002300237308 */ /* 0x000fe20000000800 */
[----:B-1----:R-:W-:-:S05]  /*8af0*/  F2FP.BF16.F32.PACK_AB R7, R13, R12 ;  /* 0x0000000c0d07723e */ /* 0x002fca00000010ff */
[----:B------:R0:W-:Y:S02]  /*8b00*/  STSM.16.M88.4 [R17+0x21800], R4 ;  /* 0x0218000411007844 */ /* 0x0001e40000000200 */
[----:B------:R-:W-:Y:S08]  /*8b10*/  MUFU.EX2 R68, R68 ;  /* 0x0000004400447308 */ /* 0x000ff00000000800 */
[----:B------:R-:W-:Y:S01]  /*8b20*/  MUFU.EX2 R69, R69 ;  /* 0x0000004500457308 */ /* 0x000fe20000000800 */
[--C-:B0-----:R-:W-:Y:S01]  /*8b30*/  FFMA.FTZ R5, R20, UR34, -R3.reuse ;  /* 0x0000002214057c23 */ /* 0x101fe20008010803 */
[--C-:B------:R-:W-:Y:S01]  /*8b40*/  FFMA.FTZ R20, R26, UR34, -R3.reuse ;  /* 0x000000221a147c23 */ /* 0x100fe20008010803 */
[--C-:B------:R-:W-:Y:S01]  /*8b50*/  FFMA.FTZ R26, R27, UR34, -R3.reuse ;  /* 0x000000221b1a7c23 */ /* 0x100fe20008010803 */
[----:B------:R-:W-:Y:S01]  /*8b60*/  FFMA.FTZ R27, R30, UR34, -R3 ;  /* 0x000000221e1b7c23 */ /* 0x000fe20008010803 */
[----:B------:R-:W-:-:S03]  /*8b70*/  FSEL R30, R10, RZ, P2 ;  /* 0x000000ff0a1e7208 */ /* 0x000fc60001000000 */
[----:B------:R-:W0:Y:S01]  /*8b80*/  MUFU.EX2 R4, R14 ;  /* 0x0000000e00047308 */ /* 0x000e220000000800 */
[--C-:B------:R-:W-:Y:S01]  /*8b90*/  FFMA.FTZ R7, R21, UR34, -R3.reuse ;  /* 0x0000002215077c23 */ /* 0x100fe20008010803 */
[--C-:B------:R-:W-:Y:S01]  /*8ba0*/  FFMA.FTZ R21, R38, UR34, -R3.reuse ;  /* 0x0000002226157c23 */ /* 0x100fe20008010803 */
[----:B------:R-:W-:Y:S01]  /*8bb0*/  FFMA.FTZ R38, R49, UR34, -R3 ;  /* 0x0000002231267c23 */ /* 0x000fe20008010803 */
[----:B------:R-:W-:Y:S01]  /*8bc0*/  FADD.FTZ R30, -R30, R9 ;  /* 0x000000091e1e7221 */ /* 0x000fe20000010100 */
[C---:B------:R-:W-:Y:S01]  /*8bd0*/  ISETP.GT.AND P2, PT, R0.reuse, UR59, PT ;  /* 0x0000003b00007c0c */ /* 0x040fe2000bf44270 */
[----:B------:R-:W-:Y:S02]  /*8be0*/  VIADD R0, R0, 0xffffffff ;  /* 0xffffffff00007836 */ /* 0x000fe40000000000 */
[----:B------:R-:W-:Y:S01]  /*8bf0*/  FMUL.FTZ R9, R30, UR34 ;  /* 0x000000221e097c20 */ /* 0x000fe20008410000 */
[----:B------:R-:W-:Y:S01]  /*8c00*/  MUFU.EX2 R5, R5 ;  /* 0x0000000500057308 */ /* 0x000fe20000000800 */
[--C-:B------:R-:W-:Y:S01]  /*8c10*/  FFMA.FTZ R30, R39, UR34, -R3.reuse ;  /* 0x00000022271e7c23 */ /* 0x100fe20008010803 */
[----:B------:R-:W-:-:S06]  /*8c20*/  FFMA.FTZ R39, R52, UR34, -R3 ;  /* 0x0000002234277c23 */ /* 0x000fcc0008010803 */
[----:B------:R-:W1:Y:S01]  /*8c30*/  MUFU.EX2 R9, R9 ;  /* 0x0000000900097308 */ /* 0x000e620000000800 */
[----:B0-----:R-:W-:Y:S01]  /*8c40*/  FADD.FTZ R52, R4, R11 ;  /* 0x0000000b04347221 */ /* 0x001fe20000010000 */
[----:B------:R-:W-:-:S03]  /*8c50*/  F2FP.BF16.F32.PACK_AB R4, R15, R4 ;  /* 0x000000040f04723e */ /* 0x000fc600000010ff */
[----:B------:R-:W-:-:S03]  /*8c60*/  FADD.FTZ R11, R15, R52 ;  /* 0x000000340f0b7221 */ /* 0x000fc60000010000 */
[----:B------:R-:W0:Y:S08]  /*8c70*/  MUFU.EX2 R6, R24 ;  /* 0x0000001800067308 */ /* 0x000e300000000800 */
[----:B------:R-:W2:Y:S01]  /*8c80*/  MUFU.EX2 R7, R7 ;  /* 0x0000000700077308 */ /* 0x000ea20000000800 */
[----:B-1----:R-:W-:Y:S01]  /*8c90*/  FFMA.FTZ R42, R9, R2, R42 ;  /* 0x00000002092a7223 */ /* 0x002fe2000001002a */
[--C-:B------:R-:W-:Y:S01]  /*8ca0*/  FFMA.FTZ R2, R45, UR34, -R3.reuse ;  /* 0x000000222d027c23 */ /* 0x100fe20008010803 */
[--C-:B------:R-:W-:Y:S01]  /*8cb0*/  FFMA.FTZ R45, R57, UR34, -R3.reuse ;  /* 0x00000022392d7c23 */ /* 0x100fe20008010803 */
[-C--:B------:R-:W-:Y:S01]  /*8cc0*/  FMUL.FTZ R90, R90, R9.reuse ;  /* 0x000000095a5a7220 */ /* 0x080fe20000410000 */
[----:B------:R-:W-:Y:S01]  /*8cd0*/  FADD.FTZ R43, R43, R42 ;  /* 0x0000002a2b2b7221 */ /* 0x000fe20000010000 */
[----:B------:R-:W-:Y:S01]  /*8ce0*/  FFMA.FTZ R42, R64, UR34, -R3 ;  /* 0x00000022402a7c23 */ /* 0x000fe20008010803 */
[-C--:B------:R-:W-:Y:S01]  /*8cf0*/  FMUL.FTZ R91, R91, R9.reuse ;  /* 0x000000095b5b7220 */ /* 0x080fe20000410000 */
[----:B------:R-:W1:Y:S01]  /*8d00*/  MUFU.EX2 R20, R20 ;  /* 0x0000001400147308 */ /* 0x000e620000000800 */
[----:B------:R-:W-:Y:S01]  /*8d10*/  FADD.FTZ R12, R12, R43 ;  /* 0x0000002b0c0c7221 */ /* 0x000fe20000010000 */
[----:B0-----:R-:W-:Y:S01]  /*8d20*/  FADD.FTZ R52, R6, R11 ;  /* 0x0000000b06347221 */ /* 0x001fe20000010000 */
[----:B------:R-:W-:Y:S01]  /*8d30*/  F2FP.BF16.F32.PACK_AB R6, R25, R6 ;  /* 0x000000061906723e */ /* 0x000fe200000010ff */
[----:B------:R-:W-:Y:S01]  /*8d40*/  FFMA.FTZ R43, R60, UR34, -R3 ;  /* 0x000000223c2b7c23 */ /* 0x000fe20008010803 */
[----:B------:R-:W-:Y:S01]  /*8d50*/  FADD.FTZ R12, R13, R12 ;  /* 0x0000000c0d0c7221 */ /* 0x000fe20000010000 */
[----:B------:R-:W-:Y:S01]  /*8d60*/  FADD.FTZ R15, R25, R52 ;  /* 0x00000034190f7221 */ /* 0x000fe20000010000 */
[----:B------:R-:W-:Y:S01]  /*8d70*/  FMUL.FTZ R94, R94, R9 ;  /* 0x000000095e5e7220 */ /* 0x000fe20000410000 */
[----:B------:R-:W0:Y:S01]  /*8d80*/  MUFU.EX2 R26, R26 ;  /* 0x0000001a001a7308 */ /* 0x000e220000000800 */
[----:B------:R-:W-:Y:S01]  /*8d90*/  FADD.FTZ R12, R5, R12 ;  /* 0x0000000c050c7221 */ /* 0x000fe20000010000 */
[----:B------:R-:W-:Y:S01]  /*8da0*/  FADD.FTZ R52, R28, R15 ;  /* 0x0000000f1c347221 */ /* 0x000fe20000010000 */
[----:B--2---:R-:W-:Y:S01]  /*8db0*/  F2FP.BF16.F32.PACK_AB R5, R7, R5 ;  /* 0x000000050705723e */ /* 0x004fe200000010ff */
[-C--:B------:R-:W-:Y:S01]  /*8dc0*/  FMUL.FTZ R95, R95, R9.reuse ;  /* 0x000000095f5f7220 */ /* 0x080fe20000410000 */
[----:B------:R-:W-:Y:S01]  /*8dd0*/  FADD.FTZ R13, R7, R12 ;  /* 0x0000000c070d7221 */ /* 0x000fe20000010000 */
[----:B------:R-:W-:Y:S01]  /*8de0*/  FADD.FTZ R15, R29, R52 ;  /* 0x000000341d0f7221 */ /* 0x000fe20000010000 */
[-C--:B------:R-:W-:Y:S01]  /*8df0*/  FMUL.FTZ R98, R98, R9.reuse ;  /* 0x0000000962627220 */ /* 0x080fe20000410000 */
[----:B------:R2:W-:Y:S01]  /*8e00*/  MUFU.EX2 R14, R32 ;  /* 0x00000020000e7308 */ /* 0x0005e20000000800 */
        /* <DEDUP_REMOVED lines=8> */
[----:B--2---:R-:W-:Y:S01]  /*8e90*/  FFMA.FTZ R32, R31, UR34, -R3 ;  /* 0x000000221f207c23 */ /* 0x004fe20008010803 */
[----:B0-----:R-:W-:Y:S01]  /*8ea0*/  FADD.FTZ R12, R26, R13 ;  /* 0x0000000d1a0c7221 */ /* 0x001fe20000010000 */
[--C-:B------:R-:W-:Y:S01]  /*8eb0*/  FFMA.FTZ R31, R44, UR34, -R3.reuse ;  /* 0x000000222c1f7c23 */ /* 0x100fe20008010803 */
[----:B------:R-:W-:Y:S01]  /*8ec0*/  F2FP.BF16.F32.PACK_AB R7, R26, R20 ;  /* 0x000000141a07723e */ /* 0x000fe200000010ff */
[----:B------:R-:W-:Y:S01]  /*8ed0*/  FFMA.FTZ R44, R61, UR34, -R3 ;  /* 0x000000223d2c7c23 */ /* 0x000fe20008010803 */
[-C--:B------:R-:W-:Y:S01]  /*8ee0*/  FMUL.FTZ R111, R111, R9.reuse ;  /* 0x000000096f6f7220 */ /* 0x080fe20000410000 */
[-C--:B------:R-:W-:Y:S01]  /*8ef0*/  FMUL.FTZ R114, R114, R9.reuse ;  /* 0x0000000972727220 */ /* 0x080fe20000410000 */
[----:B------:R-:W0:Y:S01]  /*8f00*/  MUFU.EX2 R32, R32 ;  /* 0x0000002000207308 */ /* 0x000e220000000800 */
[----:B------:R2:W-:Y:S01]  /*8f10*/  STSM.16.M88.4 [R22], R4 ;  /* 0x0000000416007844 */ /* 0x0005e20000000200 */
[-C--:B------:R-:W-:Y:S01]  /*8f20*/  FMUL.FTZ R115, R115, R9.reuse ;  /* 0x0000000973737220 */ /* 0x080fe20000410000 */
[-C--:B------:R-:W-:Y:S01]  /*8f30*/  FMUL.FTZ R118, R118, R9.reuse ;  /* 0x0000000976767220 */ /* 0x080fe20000410000 */
[-C--:B------:R-:W-:Y:S01]  /*8f40*/  FMUL.FTZ R119, R119, R9.reuse ;  /* 0x0000000977777220 */ /* 0x080fe20000410000 */
[-C--:B------:R-:W-:Y:S01]  /*8f50*/  FMUL.FTZ R122, R122, R9.reuse ;  /* 0x000000097a7a7220 */ /* 0x080fe20000410000 */
[-C--:B------:R-:W-:Y:S01]  /*8f60*/  FMUL.FTZ R123, R123, R9.reuse ;  /* 0x000000097b7b7220 */ /* 0x080fe20000410000 */
[-C--:B------:R-:W-:Y:S01]  /*8f70*/  FMUL.FTZ R126, R126, R9.reuse ;  /* 0x000000097e7e7220 */ /* 0x080fe20000410000 */
[----:B------:R3:W4:Y:S01]  /*8f80*/  MUFU.EX2 R24, R36 ;  /* 0x0000002400187308 */ /* 0x0007220000000800 */
[----:B-1----:R-:W-:Y:S01]  /*8f90*/  FADD.FTZ R13, R27, R12 ;  /* 0x0000000c1b0d7221 */ /* 0x002fe20000010000 */
[----:B------:R-:W-:Y:S01]  /*8fa0*/  FADD.FTZ R12, R14, R15 ;  /* 0x0000000f0e0c7221 */ /* 0x000fe20000010000 */
[----:B------:R-:W-:Y:S01]  /*8fb0*/  F2FP.BF16.F32.PACK_AB R14, R33, R14 ;  /* 0x0000000e210e723e */ /* 0x000fe200000010ff */
[-C--:B------:R-:W-:Y:S01]  /*8fc0*/  FMUL.FTZ R127, R127, R9.reuse ;  /* 0x000000097f7f7220 */ /* 0x080fe20000410000 */
[-C--:B------:R-:W-:Y:S01]  /*8fd0*/  FMUL.FTZ R130, R130, R9.reuse ;  /* 0x0000000982827220 */ /* 0x080fe20000410000 */
[----:B------:R-:W-:Y:S01]  /*8fe0*/  FADD.FTZ R15, R33, R12 ;  /* 0x0000000c210f7221 */ /* 0x000fe20000010000 */
[-C--:B------:R-:W-:Y:S01]  /*8ff0*/  FMUL.FTZ R131, R131, R9.reuse ;  /* 0x0000000983837220 */ /* 0x080fe20000410000 */
[----:B------:R-:W1:Y:S01]  /*9000*/  MUFU.EX2 R21, R21 ;  /* 0x0000001500157308 */ /* 0x000e620000000800 */
[----:B0-----:R-:W-:Y:S01]  /*9010*/  FADD.FTZ R13, R32, R13 ;  /* 0x0000000d200d7221 */ /* 0x001fe20000010000 */
[--C-:B---3--:R-:W-:Y:S01]  /*9020*/  FFMA.FTZ R36, R48, UR34, -R3.reuse ;  /* 0x0000002230247c23 */ /* 0x108fe20008010803 */
[--C-:B------:R-:W-:Y:S01]  /*9030*/  FFMA.FTZ R48, R53, UR34, -R3.reuse ;  /* 0x0000002235307c23 */ /* 0x100fe20008010803 */
[----:B------:R-:W-:Y:S01]  /*9040*/  FFMA.FTZ R3, R76, UR34, -R3 ;  /* 0x000000224c037c23 */ /* 0x000fe20008010803 */
[----:B------:R-:W-:Y:S01]  /*9050*/  FADD.FTZ R12, R34, R13 ;  /* 0x0000000d220c7221 */ /* 0x000fe20000010000 */
[----:B--2---:R-:W-:Y:S01]  /*9060*/  F2FP.BF16.F32.PACK_AB R4, R47, R46 ;  /* 0x0000002e2f04723e */ /* 0x004fe200000010ff */
[-C--:B------:R-:W-:Y:S01]  /*9070*/  FMUL.FTZ R134, R134, R9.reuse ;  /* 0x0000000986867220 */ /* 0x080fe20000410000 */
[----:B------:R-:W0:Y:S01]  /*9080*/  MUFU.EX2 R30, R30 ;  /* 0x0000001e001e7308 */ /* 0x000e220000000800 */
[----:B----4-:R-:W-:Y:S01]  /*9090*/  FADD.FTZ R52, R24, R15 ;  /* 0x0000000f18347221 */ /* 0x010fe20000010000 */
[----:B------:R-:W-:Y:S01]  /*90a0*/  FADD.FTZ R12, R35, R12 ;  /* 0x0000000c230c7221 */ /* 0x000fe20000010000 */
[----:B------:R-:W-:Y:S01]  /*90b0*/  F2FP.BF16.F32.PACK_AB R24, R37, R24 ;  /* 0x000000182518723e */ /* 0x000fe200000010ff */
[----:B------:R-:W-:Y:S01]  /*90c0*/  FMUL.FTZ R135, R135, R9 ;  /* 0x0000000987877220 */ /* 0x000fe20000410000 */
[----:B------:R-:W-:Y:S01]  /*90d0*/  FADD.FTZ R15, R37, R52 ;  /* 0x00000034250f7221 */ /* 0x000fe20000010000 */
[----:B------:R-:W-:Y:S01]  /*90e0*/  F2FP.BF16.F32.PACK_AB R6, R51, R50 ;  /* 0x000000323306723e */ /* 0x000fe200000010ff */
[----:B------:R-:W-:Y:S01]  /*90f0*/  IMAD.MOV.U32 R9, RZ, RZ, R10 ;  /* 0x000000ffff097224 */ /* 0x000fe200078e000a */
[----:B------:R-:W2:Y:S01]  /*9100*/  MUFU.EX2 R31, R31 ;  /* 0x0000001f001f7308 */ /* 0x000ea20000000800 */
[----:B-1----:R-:W-:Y:S01]  /*9110*/  FADD.FTZ R13, R21, R12 ;  /* 0x0000000c150d7221 */ /* 0x002fe20000010000 */
[----:B------:R-:W-:-:S06]  /*9120*/  F2FP.BF16.F32.PACK_AB R12, R29, R28 ;  /* 0x0000001c1d0c723e */ /* 0x000fcc00000010ff */
[----:B------:R-:W1:Y:S01]  /*9130*/  MUFU.EX2 R2, R2 ;  /* 0x0000000200027308 */ /* 0x000e620000000800 */
[----:B0-----:R-:W-:-:S07]  /*9140*/  FADD.FTZ R52, R30, R13 ;  /* 0x0000000d1e347221 */ /* 0x001fce0000010000 */
[----:B------:R-:W0:Y:S01]  /*9150*/  MUFU.EX2 R36, R36 ;  /* 0x0000002400247308 */ /* 0x000e220000000800 */
[----:B--2---:R-:W-:-:S07]  /*9160*/  FADD.FTZ R13, R31, R52 ;  /* 0x000000341f0d7221 */ /* 0x004fce0000010000 */
[----:B------:R2:W-:Y:S08]  /*9170*/  MUFU.EX2 R11, R56 ;  /* 0x00000038000b7308 */ /* 0x0005f00000000800 */
[----:B------:R-:W3:Y:S01]  /*9180*/  MUFU.EX2 R38, R38 ;  /* 0x0000002600267308 */ /* 0x000ee20000000800 */
[----:B--2---:R-:W-:-:S04]  /*9190*/  FADD.FTZ R56, R40, R15 ;  /* 0x0000000f28387221 */ /* 0x004fc80000010000 */
[----:B------:R-:W-:-:S03]  /*91a0*/  FADD.FTZ R15, R41, R56 ;  /* 0x00000038290f7221 */ /* 0x000fc60000010000 */
[----:B------:R-:W2:Y:S01]  /*91b0*/  MUFU.EX2 R39, R39 ;  /* 0x0000002700277308 */ /* 0x000ea20000000800 */
[----:B------:R-:W-:Y:S01]  /*91c0*/  FADD.FTZ R52, R46, R15 ;  /* 0x0000000f2e347221 */ /* 0x000fe20000010000 */
[----:B-1----:R-:W-:Y:S01]  /*91d0*/  FADD.FTZ R15, R2, R13 ;  /* 0x0000000d020f7221 */ /* 0x002fe20000010000 */
[----:B------:R-:W-:Y:S02]  /*91e0*/  F2FP.BF16.F32.PACK_AB R13, R32, R27 ;  /* 0x0000001b200d723e */ /* 0x000fe400000010ff */
[----:B------:R-:W-:Y:S01]  /*91f0*/  FADD.FTZ R29, R47, R52 ;  /* 0x000000342f1d7221 */ /* 0x000fe20000010000 */
[----:B0-----:R-:W-:Y:S01]  /*9200*/  FADD.FTZ R25, R36, R15 ;  /* 0x0000000f24197221 */ /* 0x001fe20000010000 */
[----:B------:R-:W-:Y:S01]  /*9210*/  F2FP.BF16.F32.PACK_AB R15, R35, R34 ;  /* 0x00000022230f723e */ /* 0x000fe200000010ff */
[----:B------:R-:W0:Y:S01]  /*9220*/  MUFU.EX2 R48, R48 ;  /* 0x0000003000307308 */ /* 0x000e220000000800 */
[----:B------:R-:W-:Y:S01]  /*9230*/  FADD.FTZ R26, R50, R29 ;  /* 0x0000001d321a7221 */ /* 0x000fe20000010000 */
[----:B---3--:R-:W-:-:S02]  /*9240*/  FADD.FTZ R20, R38, R25 ;  /* 0x0000001926147221 */ /* 0x008fc40000010000 */
[----:B------:R1:W-:Y:S01]  /*9250*/  STSM.16.M88.4 [R19], R12 ;  /* 0x0000000c13007844 */ /* 0x0003e20000000200 */
[----:B------:R-:W-:Y:S01]  /*9260*/  FADD.FTZ R27, R51, R26 ;  /* 0x0000001a331b7221 */ /* 0x000fe20000010000 */
[----:B------:R-:W-:Y:S02]  /*9270*/  F2FP.BF16.F32.PACK_AB R26, R41, R40 ;  /* 0x00000028291a723e */ /* 0x000fe400000010ff */
[----:B------:R-:W3:Y:S01]  /*9280*/  MUFU.EX2 R45, R45 ;  /* 0x0000002d002d7308 */ /* 0x000ee20000000800 */
[----:B--2---:R-:W-:Y:S01]  /*9290*/  FADD.FTZ R25, R39, R20 ;  /* 0x0000001427197221 */ /* 0x004fe20000010000 */
[----:B------:R-:W-:Y:S01]  /*92a0*/  FADD.FTZ R32, R54, R27 ;  /* 0x0000001b36207221 */ /* 0x000fe20000010000 */
[----:B------:R-:W-:-:S05]  /*92b0*/  F2FP.BF16.F32.PACK_AB R27, R2, R31 ;  /* 0x0000001f021b723e */ /* 0x000fca00000010ff */
[----:B------:R-:W2:Y:S01]  /*92c0*/  MUFU.EX2 R43, R43 ;  /* 0x0000002b002b7308 */ /* 0x000ea20000000800 */
[C---:B0-----:R-:W-:Y:S01]  /*92d0*/  FADD.FTZ R20, R48.reuse, R25 ;  /* 0x0000001930147221 */ /* 0x041fe20000010000 */
[----:B------:R-:W-:Y:S01]  /*92e0*/  FADD.FTZ R25, R55, R32 ;  /* 0x0000002037197221 */ /* 0x000fe20000010000 */
[----:B------:R-:W-:Y:S02]  /*92f0*/  F2FP.BF16.F32.PACK_AB R7, R48, R39 ;  /* 0x000000273007723e */ /* 0x000fe400000010ff */
[----:B------:R-:W-:Y:S01]  /*9300*/  FADD.FTZ R20, R11, R20 ;  /* 0x000000140b147221 */ /* 0x000fe20000010000 */
[----:B------:R-:W-:Y:S01]  /*9310*/  FADD.FTZ R32, R58, R25 ;  /* 0x000000193a207221 */ /* 0x000fe20000010000 */
[----:B------:R-:W-:Y:S01]  /*9320*/  F2FP.BF16.F32.PACK_AB R25, R30, R21 ;  /* 0x000000151e19723e */ /* 0x000fe200000010ff */
[----:B------:R-:W0:Y:S01]  /*9330*/  MUFU.EX2 R44, R44 ;  /* 0x0000002c002c7308 */ /* 0x000e220000000800 */
[----:B---3--:R-:W-:Y:S01]  /*9340*/  FADD.FTZ R20, R45, R20 ;  /* 0x000000142d147221 */ /* 0x008fe20000010000 */
[----:B------:R-:W-:Y:S01]  /*9350*/  FADD.FTZ R5, R59, R32 ;  /* 0x000000203b057221 */ /* 0x000fe20000010000 */
[----:B-1----:R-:W-:Y:S01]  /*9360*/  F2FP.BF16.F32.PACK_AB R14, R67, R66 ;  /* 0x00000042430e723e */ /* 0x002fe200000010ff */
[----:B------:R1:W-:Y:S02]  /*9370*/  STSM.16.M88.4 [R18], R24 ;  /* 0x0000001812007844 */ /* 0x0003e40000000200 */
[----:B------:R-:W-:Y:S01]  /*9380*/  FADD.FTZ R2, R62, R5 ;  /* 0x000000053e027221 */ /* 0x000fe20000010000 */
[----:B------:R-:W-:Y:S01]  /*9390*/  F2FP.BF16.F32.PACK_AB R5, R38, R36 ;  /* 0x000000242605723e */ /* 0x000fe200000010ff */
[----:B------:R-:W3:Y:S01]  /*93a0*/  MUFU.EX2 R42, R42 ;  /* 0x0000002a002a7308 */ /* 0x000ee20000000800 */
[----:B--2---:R-:W-:Y:S01]  /*93b0*/  FADD.FTZ R13, R43, R20 ;  /* 0x000000142b0d7221 */ /* 0x004fe20000010000 */
[----:B------:R-:W-:-:S02]  /*93c0*/  FADD.FTZ R15, R63, R2 ;  /* 0x000000023f0f7221 */ /* 0x000fc40000010000 */
[----:B------:R2:W-:Y:S02]  /*93d0*/  STSM.16.M88.4 [R17+0x27800], R4 ;  /* 0x0278000411007844 */ /* 0x0005e40000000200 */
[----:B------:R-:W-:Y:S01]  /*93e0*/  FADD.FTZ R2, R66, R15 ;  /* 0x0000000f42027221 */ /* 0x000fe20000010000 */
[----:B------:R-:W-:Y:S01]  /*93f0*/  F2FP.BF16.F32.PACK_AB R15, R69, R68 ;  /* 0x00000044450f723e */ /* 0x000fe200000010ff */
[----:B------:R-:W4:Y:S01]  /*9400*/  MUFU.EX2 R28, R65 ;  /* 0x00000041001c7308 */ /* 0x000f220000000800 */
[----:B0-----:R-:W-:Y:S01]  /*9410*/  FADD.FTZ R13, R44, R13 ;  /* 0x0000000d2c0d7221 */ /* 0x001fe20000010000 */
[----:B------:R-:W-:Y:S01]  /*9420*/  FADD.FTZ R12, R67, R2 ;  /* 0x00000002430c7221 */ /* 0x000fe20000010000 */
[----:B-1----:R-:W-:-:S03]  /*9430*/  F2FP.BF16.F32.PACK_AB R24, R75, R73 ;  /* 0x000000494b18723e */ /* 0x002fc600000010ff */
[----:B------:R-:W-:Y:S01]  /*9440*/  FADD.FTZ R20, R73, R12 ;  /* 0x0000000c49147221 */ /* 0x000fe20000010000 */
[----:B------:R-:W-:Y:S01]  /*9450*/  F2FP.BF16.F32.PACK_AB R12, R63, R62 ;  /* 0x0000003e3f0c723e */ /* 0x000fe200000010ff */
[----:B------:R-:W0:Y:S01]  /*9460*/  MUFU.EX2 R70, R70 ;  /* 0x0000004600467308 */ /* 0x000e220000000800 */
[----:B---3--:R-:W-:Y:S01]  /*9470*/  FADD.FTZ R13, R42, R13 ;  /* 0x0000000d2a0d7221 */ /* 0x008fe20000010000 */
[----:B------:R-:W-:Y:S01]  /*9480*/  F2FP.BF16.F32.PACK_AB R26, R78, R77 ;  /* 0x0000004d4e1a723e */ /* 0x000fe200000010ff */
[----:B------:R-:W-:Y:S01]  /*9490*/  FADD.FTZ R20, R75, R20 ;  /* 0x000000144b147221 */ /* 0x000fe20000010000 */
[----:B--2---:R-:W-:Y:S02]  /*94a0*/  F2FP.BF16.F32.PACK_AB R4, R55, R54 ;  /* 0x000000363704723e */ /* 0x004fe400000010ff */
[----:B------:R-:W-:Y:S02]  /*94b0*/  F2FP.BF16.F32.PACK_AB R6, R59, R58 ;  /* 0x0000003a3b06723e */ /* 0x000fe400000010ff */
[----:B------:R-:W1:Y:S01]  /*94c0*/  MUFU.EX2 R71, R71 ;  /* 0x0000004700477308 */ /* 0x000e620000000800 */
[----:B----4-:R-:W-:Y:S01]  /*94d0*/  FADD.FTZ R13, R28, R13 ;  /* 0x0000000d1c0d7221 */ /* 0x010fe20000010000 */
[----:B------:R-:W-:-:S02]  /*94e0*/  F2FP.BF16.F32.PACK_AB R5, R45, R11 ;  /* 0x0000000b2d05723e */ /* 0x000fc400000010ff */
[----:B------:R-:W-:Y:S01]  /*94f0*/  F2FP.BF16.F32.PACK_AB R7, R44, R43 ;  /* 0x0000002b2c07723e */ /* 0x000fe200000010ff */
[----:B------:R-:W-:-:S03]  /*9500*/  FADD.FTZ R2, R68, R13 ;  /* 0x0000000d44027221 */ /* 0x000fc60000010000 */
[----:B------:R-:W2:Y:S01]  /*9510*/  MUFU.EX2 R21, R74 ;  /* 0x0000004a00157308 */ /* 0x000ea20000000800 */
[----:B------:R-:W-:Y:S01]  /*9520*/  FADD.FTZ R13, R69, R2 ;  /* 0x00000002450d7221 */ /* 0x000fe20000010000 */
[----:B------:R3:W-:Y:S03]  /*9530*/  STSM.16.M88.4 [R23], R4 ;  /* 0x0000000417007844 */ /* 0x0007e60000000200 */
[----:B0-----:R-:W-:Y:S01]  /*9540*/  FADD.FTZ R2, R70, R13 ;  /* 0x0000000d46027221 */ /* 0x001fe20000010000 */
[----:B------:R-:W-:Y:S02]  /*9550*/  F2FP.BF16.F32.PACK_AB R13, R28, R42 ;  /* 0x0000002a1c0d723e */ /* 0x000fe400000010ff */
[----:B------:R0:W4:Y:S01]  /*9560*/  MUFU.EX2 R29, R3 ;  /* 0x00000003001d7308 */ /* 0x0001220000000800 */
[C---:B-1----:R-:W-:Y:S01]  /*9570*/  F2FP.BF16.F32.PACK_AB R25, R71.reuse, R70 ;  /* 0x000000464719723e */ /* 0x042fe200000010ff */
[----:B------:R-:W-:Y:S01]  /*9580*/  FADD.FTZ R2, R71, R2 ;  /* 0x0000000247027221 */ /* 0x000fe20000010000 */
[----:B------:R3:W-:Y:S01]  /*9590*/  STSM.16.M88.4 [R19+0x6000], R12 ;  /* 0x0060000c13007844 */ /* 0x0007e20000000200 */
[----:B0-----:R-:W-:-:S02]  /*95a0*/  FADD.FTZ R3, R77, R20 ;  /* 0x000000144d037221 */ /* 0x001fc40000010000 */
[----:B--2---:R-:W-:Y:S02]  /*95b0*/  FADD.FTZ R2, R21, R2 ;  /* 0x0000000215027221 */ /* 0x004fe40000010000 */
[----:B------:R-:W-:Y:S01]  /*95c0*/  FADD.FTZ R3, R78, R3 ;  /* 0x000000034e037221 */ /* 0x000fe20000010000 */
[C---:B----4-:R-:W-:Y:S01]  /*95d0*/  F2FP.BF16.F32.PACK_AB R27, R29.reuse, R21 ;  /* 0x000000151d1b723e */ /* 0x050fe200000010ff */
[----:B------:R-:W-:-:S04]  /*95e0*/  FADD.FTZ R2, R29, R2 ;  /* 0x000000021d027221 */ /* 0x000fc80000010000 */
[----:B------:R3:W-:Y:S01]  /*95f0*/  STSM.16.M88.4 [R18+0x6000], R24 ;  /* 0x0060001812007844 */ /* 0x0007e20000000200 */
[----:B------:R0:W-:Y:S06]  /*9600*/  MEMBAR.ALL.CTA ;  /* 0x0000000000007992 */ /* 0x0001ec0000008000 */
[----:B0-----:R-:W0:Y:S02]  /*9610*/  FENCE.VIEW.ASYNC.S ;  /* 0x00000000000073c6 */ /* 0x001e240000000000 */
[----:B0-----:R-:W-:Y:S01]  /*9620*/  NOP ;  /* 0x0000000000007918 */ /* 0x001fe20000000000 */
[----:B------:R-:W-:Y:S05]  /*9630*/  @P2 BRA `(.L_x_1117) ;  /* 0xffffffc400c02947 */ /* 0x000fea000383ffff */
[----:B------:R-:W-:Y:S01]  /*9640*/  IMAD.MOV.U32 R9, RZ, RZ, R10 ;  /* 0x000000ffff097224 */ /* 0x000fe200078e000a */
[----:B------:R-:W-:Y:S01]  /*9650*/  UMOV UR48, UR58 ;  /* 0x0000003a00307c82 */ /* 0x000fe20008000000 */
[----:B------:R-:W-:Y:S01]  /*9660*/  IMAD.MOV.U32 R8, RZ, RZ, R72 ;  /* 0x000000ffff087224 */ /* 0x000fe200078e0048 */
[----:B------:R-:W-:-:S06]  /*9670*/  UMOV UR51, UR57 ;  /* 0x0000003900337c82 */ /* 0x000fcc0008000000 */
.L_x_1100:
[----:B------:R-:W-:Y:S01]  /*9680*/  ULDC UR6, c[0x0][0x448] ;  /* 0x0001120000067ab9 */ /* 0x000fe20000000800 */
[----:B------:R-:W-:Y:S01]  /*9690*/  ULDC UR18, c[0x0][0x9e4] ;  /* 0x0002790000127ab9 */ /* 0x000fe20000000800 */
[----:B------:R-:W-:Y:S02]  /*96a0*/  UISETP.NE.AND UP0, UPT, UR6, 0x1, UPT ;  /* 0x000000010600788c */ /* 0x000fe4000bf05270 */
[----:B------:R-:W-:Y:S02]  /*96b0*/  UISETP.GE.AND UP1, UPT, UR18, 0x1, UPT ;  /* 0x000000011200788c */ /* 0x000fe4000bf26270 */
[----:B------:R-:W-:Y:S02]  /*96c0*/  UIADD3 UR10, UR40, 0xbf, URZ ;  /* 0x000000bf280a7890 */ /* 0x000fe4000fffe03f */
[----:B------:R-:W-:Y:S02]  /*96d0*/  UIADD3 UR11, UR39, 0x1, -UR47 ;  /* 0x00000001270b7890 */ /* 0x000fe4000fffe82f */
[----:B------:R-:W-:Y:S01]  /*96e0*/  PLOP3.LUT P5, PT, PT, PT, UP1, 0x80, 0x0 ;  /* 0x000000000000781c */ /* 0x000fe20003faf018 */
[----:B------:R-:W-:-:S02]  /*96f0*/  ULDC UR15, c[0x0][0x9dc] ;  /* 0x00027700000f7ab9 */ /* 0x000fc40000000800 */
[----:B------:R-:W-:Y:S01]  /*9700*/  @UP0 ULDC UR6, c[0x0][0x44c] ;  /* 0x0001130000060ab9 */ /* 0x000fe20000000800 */
[----:B------:R-:W-:Y:S01]  /*9710*/  @UP0 ULDC UR14, c[0x0][0x450] ;  /* 0x00011400000e0ab9 */ /* 0x000fe20000000800 */
[----:B------:R-:W-:-:S04]  /*9720*/  UIMAD.WIDE.U32 UR6, UR10, UR6, URZ ;  /* 0x000000060a0672a5 */ /* 0x000fc8000f8e003f */
[----:B------:R-:W-:-:S04]  /*9730*/  @UP0 USHF.R.U32.HI UR10, URZ, UR14, UR7 ;  /* 0x0000000e3f0a0299 */ /* 0x000fc80008011607 */
[----:B------:R-:W-:-:S04]  /*9740*/  UIADD3 UR10, UR11, UR10, URZ ;  /* 0x0000000a0b0a7290 */ /* 0x000fc8000fffe03f */
[----:B------:R-:W-:Y:S01]  /*9750*/  UIADD3 UR15, UR10, -UR15, URZ ;  /* 0x8000000f0a0f7290 */ /* 0x000fe2000fffe03f */
[----:B------:R-:W-:Y:S11]  /*9760*/  @!P5 BRA `(.L_x_1118) ;  /* 0x000000000048d947 */ /* 0x000ff60003800000 */
[----:B------:R-:W-:Y:S02]  /*9770*/  UMOV UR14, UR10 ;  /* 0x0000000a000e7c82 */ /* 0x000fe40008000000 */
        /* <DEDUP_REMOVED lines=10> */
.L_x_1119:
[----:B------:R-:W-:-:S11]  /*9820*/  UISETP.NE.AND UP1, UPT, UR18, 0x1, UPT ;  /* 0x000000011200788c */ /* 0x000fd6000bf25270 */
[----:B------:R-:W-:Y:S02]  /*9830*/  @UP1 ULDC.64 UR6, c[0x0][0x9e8] ;  /* 0x00027a0000061ab9 */ /* 0x000fe40000000a00 */
[----:B------:R-:W-:-:S04]  /*9840*/  UIMAD.WIDE.U32 UR10, UR14, UR6, URZ ;  /* 0x000000060e0a72a5 */ /* 0x000fc8000f8e003f */
[----:B------:R-:W-:-:S12]  /*9850*/  @UP1 USHF.R.U32.HI UR14, URZ, UR7, UR11 ;  /* 0x000000073f0e1299 */ /* 0x000fd8000801160b */
.L_x_1120:
[----:B------:R-:W-:-:S04]  /*9860*/  UIMAD UR14, UR14, UR18, URZ ;  /* 0x000000120e0e72a4 */ /* 0x000fc8000f8e023f */
[----:B------:R-:W-:-:S04]  /*9870*/  UISETP.LT.AND UP1, UPT, UR15, UR14, UPT ;  /* 0x0000000e0f00728c */ /* 0x000fc8000bf21270 */
[----:B------:R-:W-:-:S12]  /*9880*/  USEL UR15, UR15, UR14, !UP1 ;  /* 0x0000000e0f0f7287 */ /* 0x000fd8000c800000 */
.L_x_1118:
[----:B------:R-:W-:-:S04]  /*9890*/  UIADD3 UR15, UR15, 0x7f, URZ ;  /* 0x0000007f0f0f7890 */ /* 0x000fc8000fffe03f */
[----:B------:R-:W-:-:S04]  /*98a0*/  USHF.R.S32.HI UR6, URZ, 0x1f, UR15 ;  /* 0x0000001f3f067899 */ /* 0x000fc8000801140f */
[----:B------:R-:W-:-:S04]  /*98b0*/  ULEA.HI UR6, UR6, UR15, URZ, 0x7 ;  /* 0x0000000f06067291 */ /* 0x000fc8000f8f383f */
[----:B------:R-:W-:-:S04]  /*98c0*/  USHF.R.S32.HI UR6, URZ, 0x7, UR6 ;  /* 0x000000073f067899 */ /* 0x000fc80008011406 */
[----:B------:R-:W-:-:S04]  /*98d0*/  UISETP.LT.AND UP1, UPT, UR37, UR6, UPT ;  /* 0x000000062500728c */ /* 0x000fc8000bf21270 */
[----:B------:R-:W-:-:S06]  /*98e0*/  USEL UR54, UR37, UR6, !UP1 ;  /* 0x0000000625367287 */ /* 0x000fcc000c800000 */
[----:B------:R-:W-:-:S13]  /*98f0*/  ISETP.GE.AND P2, PT, R0, UR54, PT ;  /* 0x0000003600007c0c */ /* 0x000fda000bf46270 */
[----:B------:R-:W-:Y:S05]  /*9900*/  @!P2 BRA `(.L_x_1121) ;  /* 0x000000280028a947 */ /* 0x000fea0003800000 */
[----:B--23--:R-:W-:Y:S01]  /*9910*/  IMAD.MOV.U32 R5, RZ, RZ, R9 ;  /* 0x000000ffff057224 */ /* 0x00cfe200078e0009 */
[----:B------:R-:W-:Y:S01]  /*9920*/  UMOV UR28, UR51 ;  /* 0x00000033001c7c82 */ /* 0x000fe20008000000 */
[----:B------:R-:W-:Y:S01]  /*9930*/  IMAD.MOV.U32 R4, RZ, RZ, R8 ;  /* 0x000000ffff047224 */ /* 0x000fe200078e0008 */
[----:B------:R-:W-:Y:S01]  /*9940*/  UMOV UR55, UR48 ;  /* 0x0000003000377c82 */ /* 0x000fe20008000000 */
[----:B------:R-:W-:Y:S01]  /*9950*/  ULDC UR35, c[0x0][0x9d8] ;  /* 0x0002760000237ab9 */ /* 0x000fe20000000800 */
[----:B------:R-:W-:-:S05]  /*9960*/  ULDC UR34, c[0x0][0x988] ;  /* 0x0002620000227ab9 */ /* 0x000fca0000000800 */
.L_x_1130:
[----:B------:R-:W-:Y:S01]  /*9970*/  UIADD3 UR48, UR55, 0x1, URZ ;  /* 0x0000000137307890 */ /* 0x000fe2000fffe03f */
[----:B------:R-:W-:-:S03]  /*9980*/  ISETP.NE.AND P3, PT, RZ, UR45, PT ;  /* 0x0000002dff007c0c */ /* 0x000fc6000bf65270 */
[----:B------:R-:W-:-:S04]  /*9990*/  UISETP.NE.AND UP1, UPT, UR48, 0x2, UPT ;  /* 0x000000023000788c */ /* 0x000fc8000bf25270 */
[----:B------:R-:W-:Y:S02]  /*99a0*/  USEL UR51, URZ, 0x1, UP1 ;  /* 0x000000013f337887 */ /* 0x000fe40008800000 */
[----:B------:R-:W-:Y:S02]  /*99b0*/  USEL UR48, UR48, URZ, UP1 ;  /* 0x0000003f30307287 */ /* 0x000fe40008800000 */
[----:B------:R-:W-:Y:S02]  /*99c0*/  ULOP3.LUT UR51, UR28, UR51, URZ, 0x3c, !UPT ;  /* 0x000000331c337292 */ /* 0x000fe4000f8e3c3f */
[----:B--2---:R-:W-:Y:S10]  /*99d0*/  @P3 BRA `(.L_x_1122) ;  /* 0x00000000002c3947 */ /* 0x004ff40003800000 */
[----:B------:R-:W-:Y:S05]  /*99e0*/  @!P0 BRA `(.L_x_1123) ;  /* 0x0000000000048947 */ /* 0x000fea0003800000 */
[----:B------:R-:W-:Y:S01]  /*99f0*/  BPT.TRAP 0x1 ;  /* 0x000000040000795c */ /* 0x000fe20000300000 */
.L_x_1123:
[----:B------:R-:W-:Y:S01]  /*9a00*/  ULEA UR6, UR48, UR42, 0x3 ;  /* 0x0000002a30067291 */ /* 0x000fe2000f8e183f */
[----:B------:R-:W-:-:S05]  /*9a10*/  IMAD.U32 R6, RZ, RZ, UR51 ;  /* 0x00000033ff067e24 */ /* 0x000fca000f8e00ff */
[----:B------:R-:W-:-:S04]  /*9a20*/  SHF.L.U32 R6, R6, 0x1f, RZ ;  /* 0x0000001f06067819 */ /* 0x000fc800000006ff */
[----:B------:R0:W1:Y:S01]  /*9a30*/  SYNCS.PHASECHK.TRANS64.TRYWAIT P2, [UR6+0x2d830], R6 ;  /* 0x02d83006ff0075a7 */ /* 0x0000620008040146 */
[----:B------:R-:W-:Y:S05]  /*9a40*/  @!P0 BRA `(.L_x_1124) ;  /* 0x0000000000048947 */ /* 0x000fea0003800000 */
[----:B------:R-:W-:Y:S01]  /*9a50*/  BPT.TRAP 0x1 ;  /* 0x000000040000795c */ /* 0x000fe20000300000 */
.L_x_1124:
[----:B-1----:R-:W-:Y:S05]  /*9a60*/  @P2 BRA `(.L_x_1122) ;  /* 0x0000000000082947 */ /* 0x002fea0003800000 */
[----:B------:R-:W1:Y:S02]  /*9a70*/  SYNCS.PHASECHK.TRANS64.TRYWAIT P2, [UR6+0x2d830], R6 ;  /* 0x02d83006ff0075a7 */ /* 0x000e640008040146 */
[----:B-1----:R-:W-:Y:S05]  /*9a80*/  @!P2 BRA `(.L_x_1125) ;  /* 0x0000010400d8a947 */ /* 0x002fea0003800000 */
.L_x_1122:
[----:B-1----:R-:W1:Y:S01]  /*9a90*/  S2R R7, SR_TID.X ;  /* 0x0000000000077919 */ /* 0x002e620000002100 */
        /* <DEDUP_REMOVED lines=36> */
.L_x_1127:
[----:B------:R-:W-:Y:S01]  /*9ce0*/  ULEA UR6, UR55, UR42, 0x3 ;  /* 0x0000002a37067291 */ /* 0x000fe2000f8e183f */
[----:B------:R-:W-:-:S05]  /*9cf0*/  IMAD.U32 R6, RZ, RZ, UR28 ;  /* 0x0000001cff067e24 */ /* 0x000fca000f8e00ff */
[----:B------:R-:W-:-:S04]  /*9d00*/  SHF.L.U32 R6, R6, 0x1f, RZ ;  /* 0x0000001f06067819 */ /* 0x000fc800000006ff */
[----:B------:R0:W1:Y:S01]  /*9d10*/  SYNCS.PHASECHK.TRANS64.TRYWAIT P2, [UR6+0x2d850], R6 ;  /* 0x02d85006ff0075a7 */ /* 0x0000620008040146 */
[----:B------:R-:W-:Y:S05]  /*9d20*/  @!P0 BRA `(.L_x_1128) ;  /* 0x0000000000048947 */ /* 0x000fea0003800000 */
[----:B------:R-:W-:Y:S01]  /*9d30*/  BPT.TRAP 0x1 ;  /* 0x000000040000795c */ /* 0x000fe20000300000 */
.L_x_1128:
[----:B-1----:R-:W-:Y:S05]  /*9d40*/  @P2 BRA `(.L_x_1126) ;  /* 0x0000000000082947 */ /* 0x002fea0003800000 */
[----:B------:R-:W1:Y:S02]  /*9d50*/  SYNCS.PHASECHK.TRANS64.TRYWAIT P2, [UR6+0x2d850], R6 ;  /* 0x02d85006ff0075a7 */ /* 0x000e640008040146 */
[----:B-1----:R-:W-:Y:S05]  /*9d60*/  @!P2 BRA `(.L_x_1129) ;  /* 0x000001040038a947 */ /* 0x002fea0003800000 */
.L_x_1126:
[----:B------:R-:W-:Y:S01]  /*9d70*/  UIADD3 UR6, UR42, 0x400, URZ ;  /* 0x000004002a067890 */ /* 0x000fe2000fffe03f */
[----:B------:R-:W-:Y:S01]  /*9d80*/  WARPGROUP.ARRIVE ;  /* 0x00000000000079c5 */ /* 0x000fe20000000000 */
[----:B------:R-:W-:Y:S01]  /*9d90*/  UMOV UR29, 0x40000040 ;  /* 0x40000040001d7882 */ /* 0x000fe20000000000 */
[----:B------:R-:W-:Y:S01]  /*9da0*/  UMOV UR31, 0x80000020 ;  /* 0x80000020001f7882 */ /* 0x000fe20000000000 */
[----:B------:R-:W-:Y:S01]  /*9db0*/  USHF.R.U32.HI UR6, URZ, 0x4, UR6 ;  /* 0x000000043f067899 */ /* 0x000fe20008011606 */
[----:B01----:R-:W-:Y:S01]  /*9dc0*/  FMUL.FTZ R6, R24, UR35 ;  /* 0x0000002318067c20 */ /* 0x003fe20008410000 */
[----:B------:R-:W-:Y:S01]  /*9dd0*/  FMUL.FTZ R7, R25, UR35 ;  /* 0x0000002319077c20 */ /* 0x000fe20008410000 */
[----:B------:R-:W-:Y:S01]  /*9de0*/  FMUL.FTZ R9, R28, UR35 ;  /* 0x000000231c097c20 */ /* 0x000fe20008410000 */
        /* <DEDUP_REMOVED lines=82> */
[----:B0-----:R-:W-:-:S07]  /*a310*/  FMNMX.FTZ R8, R20, R8, !PT ;  /* 0x0000000814087209 */ /* 0x001fce0007810000 */
[----:B------:R-:W0:Y:S01]  /*a320*/  MUFU.TANH R25, R25 ;  /* 0x0000001900197308 */ /* 0x000e220000002400 */
[----:B---3--:R-:W-:-:S07]  /*a330*/  FMNMX.FTZ R8, R21, R8, !PT ;  /* 0x0000000815087209 */ /* 0x008fce0007810000 */
[----:B------:R-:W3:Y:S01]  /*a340*/  MUFU.TANH R28, R28 ;  /* 0x0000001c001c7308 */ /* 0x000ee20000002400 */
[----:B--2---:R-:W-:Y:S02]  /*a350*/  FMNMX.FTZ R8, R24, R8, !PT ;  /* 0x0000000818087209 */ /* 0x004fe40007810000 */
[----:B-1----:R-:W-:Y:S02]  /*a360*/  SHF.R.U32.HI R149, RZ, 0x7, R80 ;  /* 0x00000007ff957819 */ /* 0x002fe40000011650 */
[----:B------:R-:W-:-:S03]  /*a370*/  ISETP.GE.U32.AND P2, PT, R80, 0x180, PT ;  /* 0x000001805000780c */ /* 0x000fc60003f46070 */
[----:B------:R-:W1:Y:S01]  /*a380*/  MUFU.TANH R29, R29 ;  /* 0x0000001d001d7308 */ /* 0x000e620000002400 */
        /* <DEDUP_REMOVED lines=8> */
[----:B------:R-:W2:Y:S01]  /*a410*/  MUFU.TANH R33, R33 ;  /* 0x0000002100217308 */ /* 0x000ea20000002400 */
[----:B------:R-:W-:Y:S01]  /*a420*/  UMOV UR29, 0x40000040 ;  /* 0x40000040001d7882 */ /* 0x000fe20000000000 */
[----:B------:R-:W-:Y:S01]  /*a430*/  UMOV UR31, 0x80000020 ;  /* 0x80000020001f7882 */ /* 0x000fe20000000000 */
[----:B-1----:R-:W-:-:S05]  /*a440*/  FMNMX.FTZ R8, R29, R8, !PT ;  /* 0x000000081d087209 */ /* 0x002fca0007810000 */
        /* <DEDUP_REMOVED lines=39> */
[----:B------:R-:W-:Y:S01]  /*a6c0*/  MUFU.TANH R27, R27 ;  /* 0x0000001b001b7308 */ /* 0x000fe20000002400 */
[----:B--2---:R-:W-:-:S05]  /*a6d0*/  FMNMX.FTZ R8, R64, R8, !PT ;  /* 0x0000000840087209 */ /* 0x004fca0007810000 */
[----:B------:R-:W0:Y:S02]  /*a6e0*/  SHFL.BFLY PT, R65, R8, 0x2, 0x1f ;  /* 0x0c401f0008417f89 */ /* 0x000e2400000e0000 */
[----:B------:R-:W-:Y:S01]  /*a6f0*/  MUFU.TANH R30, R30 ;  /* 0x0000001e001e7308 */ /* 0x000fe20000002400 */
[----:B-1----:R-:W-:-:S07]  /*a700*/  FMNMX.FTZ R62, R26, R5, !PT ;  /* 0x000000051a3e7209 */ /* 0x002fce0007810000 */
[----:B------:R-:W-:Y:S08]  /*a710*/  MUFU.TANH R31, R31 ;  /* 0x0000001f001f7308 */ /* 0x000ff00000002400 */
[----:B------:R-:W-:Y:S01]  /*a720*/  MUFU.TANH R34, R34 ;  /* 0x0000002200227308 */ /* 0x000fe20000002400 */
[----:B0-----:R-:W-:-:S07]  /*a730*/  FMNMX.FTZ R8, R8, R65, !PT ;  /* 0x0000004108087209 */ /* 0x001fce0007810000 */
[----:B------:R-:W-:Y:S01]  /*a740*/  MUFU.TANH R35, R35 ;  /* 0x0000002300237308 */ /* 0x000fe20000002400 */
[----:B------:R-:W0:Y:S07]  /*a750*/  SHFL.BFLY PT, R65, R8, 0x1, 0x1f ;  /* 0x0c201f0008417f89 */ /* 0x000e2e00000e0000 */
[----:B------:R-:W-:Y:S08]  /*a760*/  MUFU.TANH R38, R38 ;  /* 0x0000002600267308 */ /* 0x000ff00000002400 */
[----:B------:R-:W-:Y:S08]  /*a770*/  MUFU.TANH R39, R39 ;  /* 0x0000002700277308 */ /* 0x000ff00000002400 */
[----:B------:R-:W-:Y:S01]  /*a780*/  MUFU.TANH R42, R42 ;  /* 0x0000002a002a7308 */ /* 0x000fe20000002400 */
[----:B0-----:R-:W-:-:S05]  /*a790*/  FMNMX.FTZ R8, R8, R65, !PT ;  /* 0x0000004108087209 */ /* 0x001fca0007810000 */
[C---:B------:R-:W-:Y:S01]  /*a7a0*/  FADD.FTZ R65, -R8.reuse, R4 ;  /* 0x0000000408417221 */ /* 0x040fe20000010100 */
[----:B------:R-:W-:Y:S01]  /*a7b0*/  FMUL.FTZ R4, R8, UR34 ;  /* 0x0000002208047c20 */ /* 0x000fe20008410000 */
[----:B------:R-:W-:Y:S02]  /*a7c0*/  MUFU.TANH R43, R43 ;  /* 0x0000002b002b7308 */ /* 0x000fe40000002400 */
[----:B------:R-:W-:Y:S01]  /*a7d0*/  FMUL.FTZ R65, R65, UR34 ;  /* 0x0000002241417c20 */ /* 0x000fe20008410000 */
[--C-:B------:R-:W-:Y:S01]  /*a7e0*/  FFMA.FTZ R6, R6, UR34, -R4.reuse ;  /* 0x0000002206067c23 */ /* 0x100fe20008010804 */
[--C-:B------:R-:W-:Y:S01]  /*a7f0*/  FFMA.FTZ R7, R7, UR34, -R4.reuse ;  /* 0x0000002207077c23 */ /* 0x100fe20008010804 */
[----:B------:R-:W-:Y:S02]  /*a800*/  WARPGROUP.DEPBAR.LE gsb0, 0x0 ;  /* 0x00008000000079c5 */ /* 0x000fe40000010000 */
[----:B------:R-:W-:Y:S01]  /*a810*/  WARPGROUP.ARRIVE ;  /* 0x00000000000079c5 */ /* 0x000fe20000000000 */
[--C-:B------:R-:W-:Y:S01]  /*a820*/  FFMA.FTZ R9, R9, UR34, -R4.reuse ;  /* 0x0000002209097c23 */ /* 0x100fe20008010804 */
[--C-:B------:R-:W-:Y:S01]  /*a830*/  FFMA.FTZ R68, R10, UR34, -R4.reuse ;  /* 0x000000220a447c23 */ /* 0x100fe20008010804 */
[--C-:B------:R-:W-:Y:S01]  /*a840*/  FFMA.FTZ R11, R11, UR34, -R4.reuse ;  /* 0x000000220b0b7c23 */ /* 0x100fe20008010804 */
[--C-:B------:R-:W-:Y:S01]  /*a850*/  FFMA.FTZ R12, R12, UR34, -R4.reuse ;  /* 0x000000220c0c7c23 */ /* 0x100fe20008010804 */
[--C-:B------:R-:W-:Y:S01]  /*a860*/  FFMA.FTZ R13, R13, UR34, -R4.reuse ;  /* 0x000000220d0d7c23 */ /* 0x100fe20008010804 */
[----:B------:R-:W-:Y:S01]  /*a870*/  HGMMA.64x96x16.F32.BF16 R88, gdesc[UR28].tnspB, R88, gsb0 ;  /* 0x416000001c5879f0 */ /* 0x000fe20008001858 */
[----:B------:R-:W-:Y:S01]  /*a880*/  UIADD3 UR28, UR6, 0x600, URZ ;  /* 0x00000600061c7890 */ /* 0x000fe2000fffe03f */
[--C-:B------:R-:W-:Y:S01]  /*a890*/  FFMA.FTZ R14, R14, UR34, -R4.reuse ;  /* 0x000000220e0e7c23 */ /* 0x100fe20008010804 */
[----:B------:R-:W-:Y:S01]  /*a8a0*/  UIADD3 UR30, UR7, 0x100, URZ ;  /* 0x00000100071e7890 */ /* 0x000fe2000fffe03f */
[--C-:B------:R-:W-:Y:S01]  /*a8b0*/  FFMA.FTZ R15, R15, UR34, -R4.reuse ;  /* 0x000000220f0f7c23 */ /* 0x100fe20008010804 */
[----:B------:R-:W-:Y:S01]  /*a8c0*/  UMOV UR29, 0x40000040 ;  /* 0x40000040001d7882 */ /* 0x000fe20000000000 */
[----:B------:R-:W-:Y:S01]  /*a8d0*/  UMOV UR31, 0x80000020 ;  /* 0x80000020001f7882 */ /* 0x000fe20000000000 */
        /* <DEDUP_REMOVED lines=23> */
[----:B------:R0:W-:Y:S08]  /*aa50*/  MUFU.EX2 R10, R65 ;  /* 0x00000041000a7308 */ /* 0x0001f00000000800 */
[----:B------:R-:W1:Y:S01]  /*aa60*/  MUFU.EX2 R4, R6 ;  /* 0x0000000600047308 */ /* 0x000e620000000800 */
[----:B0-----:R-:W-:Y:S01]  /*aa70*/  FMUL.FTZ R65, R67, UR35 ;  /* 0x0000002343417c20 */ /* 0x001fe20008410000 */
[----:B------:R-:W-:Y:S01]  /*aa80*/  FMUL.FTZ R67, R71, UR35 ;  /* 0x0000002347437c20 */ /* 0x000fe20008410000 */
[----:B------:R-:W-:-:S05]  /*aa90*/  FMUL.FTZ R71, R79, UR35 ;  /* 0x000000234f477c20 */ /* 0x000fca0008410000 */
[----:B------:R-:W0:Y:S08]  /*aaa0*/  MUFU.EX2 R6, R7 ;  /* 0x0000000700067308 */ /* 0x000e300000000800 */
[----:B------:R-:W-:Y:S01]  /*aab0*/  MUFU.EX2 R68, R68 ;  /* 0x0000004400447308 */ /* 0x000fe20000000800 */
[----:B-1----:R-:W-:-:S07]  /*aac0*/  FFMA.FTZ R3, R10, R3, R4 ;  /* 0x000000030a037223 */ /* 0x002fce0000010004 */
[----:B------:R-:W-:Y:S01]  /*aad0*/  MUFU.TANH R46, R46 ;  /* 0x0000002e002e7308 */ /* 0x000fe20000002400 */
[C---:B0-----:R-:W-:Y:S01]  /*aae0*/  FADD.FTZ R3, R6.reuse, R3 ;  /* 0x0000000306037221 */ /* 0x041fe20000010000 */
[----:B------:R-:W-:-:S06]  /*aaf0*/  F2FP.BF16.F32.PACK_AB R4, R6, R4 ;  /* 0x000000040604723e */ /* 0x000fcc00000010ff */
[----:B------:R0:W1:Y:S08]  /*ab00*/  MUFU.EX2 R6, R9 ;  /* 0x0000000900067308 */ /* 0x0000700000000800 */
[----:B------:R-:W2:Y:S01]  /*ab10*/  MUFU.TANH R47, R47 ;  /* 0x0000002f002f7308 */ /* 0x000ea20000002400 */
[----:B0-----:R-:W-:Y:S01]  /*ab20*/  FMNMX.FTZ R9, R27, R62, !PT ;  /* 0x0000003e1b097209 */ /* 0x001fe20007810000 */
[----:B------:R-:W-:Y:S01]  /*ab30*/  FMUL.FTZ R62, R63, UR35 ;  /* 0x000000233f3e7c20 */ /* 0x000fe20008410000 */
[----:B------:R-:W-:-:S05]  /*ab40*/  FMUL.FTZ R63, R66, UR35 ;  /* 0x00000023423f7c20 */ /* 0x000fca0008410000 */
[----:B------:R-:W0:Y:S01]  /*ab50*/  MUFU.TANH R50, R50 ;  /* 0x0000003200327308 */ /* 0x000e220000002400 */
[----:B-1----:R-:W-:Y:S01]  /*ab60*/  FADD.FTZ R3, R6, R3 ;  /* 0x0000000306037221 */ /* 0x002fe20000010000 */
[----:B------:R-:W-:-:S03]  /*ab70*/  F2FP.BF16.F32.PACK_AB R6, R68, R6 ;  /* 0x000000064406723e */ /* 0x000fc600000010ff */
[----:B------:R-:W-:Y:S01]  /*ab80*/  FADD.FTZ R3, R68, R3 ;  /* 0x0000000344037221 */ /* 0x000fe20000010000 */
[----:B------:R-:W-:Y:S02]  /*ab90*/  FMNMX.FTZ R68, R30, R9, !PT ;  /* 0x000000091e447209 */ /* 0x000fe40007810000 */
[----:B------:R1:W3:Y:S02]  /*aba0*/  MUFU.TANH R7, R69 ;  /* 0x0000004500077308 */ /* 0x0002e40000002400 */
[----:B------:R-:W-:-:S04]  /*abb0*/  FMNMX.FTZ R9, R31, R68, !PT ;  /* 0x000000441f097209 */ /* 0x000fc80007810000 */
[----:B------:R-:W-:Y:S01]  /*abc0*/  FMNMX.FTZ R66, R34, R9, !PT ;  /* 0x0000000922427209 */ /* 0x000fe20007810000 */
[----:B------:R-:W-:Y:S02]  /*abd0*/  WARPGROUP.DEPBAR.LE gsb0, 0x0 ;  /* 0x00008000000079c5 */ /* 0x000fe40000010000 */
[----:B------:R-:W-:Y:S01]  /*abe0*/  WARPGROUP.ARRIVE ;  /* 0x00000000000079c5 */ /* 0x000fe20000000000 */
[----:B------:R-:W-:Y:S01]  /*abf0*/  FMNMX.FTZ R9, R35, R66, !PT ;  /* 0x0000004223097209 */ /* 0x000fe20007810000 */
[----:B------:R-:W4:Y:S01]  /*ac00*/  MUFU.TANH R51, R51 ;  /* 0x0000003300337308 */ /* 0x000f220000002400 */
[----:B-1----:R-:W-:Y:S01]  /*ac10*/  FMUL.FTZ R69, R75, UR35 ;  /* 0x000000234b457c20 */ /* 0x002fe20008410000 */
[----:B------:R-:W-:Y:S01]  /*ac20*/  FMUL.FTZ R75, R87, UR35 ;  /* 0x00000023574b7c20 */ /* 0x000fe20008410000 */
[----:B------:R-:W-:Y:S01]  /*ac30*/  FMNMX.FTZ R66, R38, R9, !PT ;  /* 0x0000000926427209 */ /* 0x000fe20007810000 */
[----:B------:R-:W-:Y:S01]  /*ac40*/  HGMMA.64x96x16.F32.BF16 R88, gdesc[UR28].tnspB, R88, gsb0 ;  /* 0x416000001c5879f0 */ /* 0x000fe20008001858 */
[----:B------:R-:W-:-:S02]  /*ac50*/  UIADD3 UR28, UR6, 0x602, URZ ;  /* 0x00000602061c7890 */ /* 0x000fc4000fffe03f */
[----:B------:R-:W-:Y:S01]  /*ac60*/  UIADD3 UR30, UR7, 0x140, URZ ;  /* 0x00000140071e7890 */ /* 0x000fe2000fffe03f */
[----:B------:R-:W-:Y:S01]  /*ac70*/  FMNMX.FTZ R9, R39, R66, !PT ;  /* 0x0000004227097209 */ /* 0x000fe20007810000 */
[----:B------:R-:W-:Y:S01]  /*ac80*/  UMOV UR29, 0x40000040 ;  /* 0x40000040001d7882 */ /* 0x000fe20000000000 */
[----:B------:R-:W-:Y:S01]  /*ac90*/  UMOV UR31, 0x80000020 ;  /* 0x80000020001f7882 */ /* 0x000fe20000000000 */
[----:B------:R-:W1:Y:S01]  /*aca0*/  MUFU.TANH R54, R54 ;  /* 0x0000003600367308 */ /* 0x000e620000002400 */
[----:B------:R-:W-:Y:S01]  /*acb0*/  FMNMX.FTZ R68, R42, R9, !PT ;  /* 0x000000092a447209 */ /* 0x000fe20007810000 */
[----:B------:R-:W-:-:S03]  /*acc0*/  FMUL.FTZ R66, R70, UR35 ;  /* 0x0000002346427c20 */ /* 0x000fc60008410000 */
[----:B------:R-:W-:-:S03]  /*acd0*/  FMNMX.FTZ R9, R43, R68, !PT ;  /* 0x000000442b097209 */ /* 0x000fc60007810000 */
[----:B------:R-:W5:Y:S01]  /*ace0*/  MUFU.TANH R55, R55 ;  /* 0x0000003700377308 */ /* 0x000f620000002400 */
[----:B------:R-:W-:-:S04]  /*acf0*/  FMNMX.FTZ R68, R46, R9, !PT ;  /* 0x000000092e447209 */ /* 0x000fc80007810000 */
[----:B--2---:R-:W-:Y:S01]  /*ad00*/  FMNMX.FTZ R9, R47, R68, !PT ;  /* 0x000000442f097209 */ /* 0x004fe20007810000 */
[----:B------:R-:W-:Y:S02]  /*ad10*/  FMUL.FTZ R68, R74, UR35 ;  /* 0x000000234a447c20 */ /* 0x000fe40008410000 */
[----:B------:R-:W2:Y:S01]  /*ad20*/  MUFU.TANH R58, R58 ;  /* 0x0000003a003a7308 */ /* 0x000ea20000002400 */
[----:B0-----:R-:W-:-:S04]  /*ad30*/  FMNMX.FTZ R70, R50, R9, !PT ;  /* 0x0000000932467209 */ /* 0x001fc80007810000 */
[----:B---3--:R-:W-:-:S03]  /*ad40*/  FMNMX.FTZ R70, R7, R70, !PT ;  /* 0x0000004607467209 */ /* 0x008fc60007810000 */
[----:B------:R-:W0:Y:S01]  /*ad50*/  MUFU.TANH R59, R59 ;  /* 0x0000003b003b7308 */ /* 0x000e220000002400 */
[----:B----4-:R-:W-:Y:S01]  /*ad60*/  FMNMX.FTZ R9, R51, R70, !PT ;  /* 0x0000004633097209 */ /* 0x010fe20007810000 */
[----:B------:R-:W-:-:S03]  /*ad70*/  FMUL.FTZ R70, R78, UR35 ;  /* 0x000000234e467c20 */ /* 0x000fc60008410000 */
[----:B-1----:R-:W-:-:S03]  /*ad80*/  FMNMX.FTZ R72, R54, R9, !PT ;  /* 0x0000000936487209 */ /* 0x002fc60007810000 */
[----:B------:R-:W1:Y:S01]  /*ad90*/  MUFU.TANH R62, R62 ;  /* 0x0000003e003e7308 */ /* 0x000e620000002400 */
[----:B-----5:R-:W-:-:S04]  /*ada0*/  FMNMX.FTZ R9, R55, R72, !PT ;  /* 0x0000004837097209 */ /* 0x020fc80007810000 */
[----:B--2---:R-:W-:-:S03]  /*adb0*/  FMNMX.FTZ R72, R58, R9, !PT ;  /* 0x000000093a487209 */ /* 0x004fc60007810000 */
[----:B------:R-:W2:Y:S01]  /*adc0*/  MUFU.TANH R63, R63 ;  /* 0x0000003f003f7308 */ /* 0x000ea20000002400 */
[----:B0-----:R-:W-:Y:S01]  /*add0*/  FMNMX.FTZ R9, R59, R72, !PT ;  /* 0x000000483b097209 */ /* 0x001fe20007810000 */
[----:B------:R-:W-:-:S06]  /*ade0*/  FMUL.FTZ R72, R82, UR35 ;  /* 0x0000002352487c20 */ /* 0x000fcc0008410000 */
        /* <DEDUP_REMOVED lines=9> */
[----:B--2---:R-:W-:Y:S01]  /*ae80*/  FMNMX.FTZ R9, R67, R74, !PT ;  /* 0x0000004a43097209 */ /* 0x004fe20007810000 */
[----:B------:R-:W-:-:S06]  /*ae90*/  FMUL.FTZ R74, R86, UR35 ;  /* 0x00000023564a7c20 */ /* 0x000fcc0008410000 */
        /* <DEDUP_REMOVED lines=8> */
[----:B--2---:R-:W-:Y:S01]  /*af20*/  FMNMX.FTZ R76, R70, R9, !PT ;  /* 0x00000009464c7209 */ /* 0x004fe20007810000 */
[----:B------:R-:W-:Y:S02]  /*af30*/  UIADD3 UR30, UR7, 0x180, URZ ;  /* 0x00000180071e7890 */ /* 0x000fe4000fffe03f */
[----:B------:R-:W1:Y:S01]  /*af40*/  MUFU.TANH R72, R72 ;  /* 0x0000004800487308 */ /* 0x000e620000002400 */
[----:B------:R-:W-:Y:S01]  /*af50*/  UMOV UR29, 0x40000040 ;  /* 0x40000040001d7882 */ /* 0x000fe20000000000 */
[----:B------:R-:W-:-:S06]  /*af60*/  UMOV UR31, 0x80000020 ;  /* 0x80000020001f7882 */ /* 0x000fcc0000000000 */
[----:B------:R-:W2:Y:S01]  /*af70*/  MUFU.TANH R73, R73 ;  /* 0x0000004900497308 */ /* 0x000ea20000002400 */
[----:B0-----:R-:W-:-:S07]  /*af80*/  FMNMX.FTZ R9, R71, R76, !PT ;  /* 0x0000004c47097209 */ /* 0x001fce0007810000 */
[----:B------:R-:W0:Y:S01]  /*af90*/  MUFU.TANH R74, R74 ;  /* 0x0000004a004a7308 */ /* 0x000e220000002400 */
[----:B-1----:R-:W-:-:S07]  /*afa0*/  FMNMX.FTZ R76, R72, R9, !PT ;  /* 0x00000009484c7209 */ /* 0x002fce0007810000 */
[----:B------:R-:W1:Y:S01]  /*afb0*/  MUFU.TANH R75, R75 ;  /* 0x0000004b004b7308 */ /* 0x000e620000002400 */
[----:B--2---:R-:W-:-:S07]  /*afc0*/  FMNMX.FTZ R9, R73, R76, !PT ;  /* 0x0000004c49097209 */ /* 0x004fce0007810000 */
[----:B------:R-:W-:Y:S01]  /*afd0*/  MUFU.EX2 R13, R13 ;  /* 0x0000000d000d7308 */ /* 0x000fe20000000800 */
[----:B0-----:R-:W-:-:S07]  /*afe0*/  FMNMX.FTZ R76, R74, R9, !PT ;  /* 0x000000094a4c7209 */ /* 0x001fce0007810000 */
[----:B------:R-:W-:Y:S01]  /*aff0*/  MUFU.EX2 R14, R14 ;  /* 0x0000000e000e7308 */ /* 0x000fe20000000800 */
[----:B-1----:R-:W-:-:S05]  /*b000*/  FMNMX.FTZ R77, R75, R76, !PT ;  /* 0x0000004c4b4d7209 */ /* 0x002fca0007810000 */
[----:B------:R-:W0:Y:S02]  /*b010*/  SHFL.BFLY PT, R76, R77, 0x2, 0x1f ;  /* 0x0c401f004d4c7f89 */ /* 0x000e2400000e0000 */
[----:B------:R-:W-:Y:S08]  /*b020*/  MUFU.EX2 R20, R20 ;  /* 0x0000001400147308 */ /* 0x000ff00000000800 */
[----:B------:R-:W-:Y:S08]  /*b030*/  MUFU.EX2 R32, R32 ;  /* 0x0000002000207308 */ /* 0x000ff00000000800 */
[----:B------:R-:W-:Y:S01]  /*b040*/  MUFU.EX2 R33, R33 ;  /* 0x0000002100217308 */ /* 0x000fe20000000800 */
[----:B0-----:R-:W-:-:S07]  /*b050*/  FMNMX.FTZ R78, R77, R76, !PT ;  /* 0x0000004c4d4e7209 */ /* 0x001fce0007810000 */
[----:B------:R-:W-:Y:S01]  /*b060*/  MUFU.EX2 R36, R36 ;  /* 0x0000002400247308 */ /* 0x000fe20000000800 */
[----:B------:R-:W0:Y:S07]  /*b070*/  SHFL.BFLY PT, R9, R78, 0x1, 0x1f ;  /* 0x0c201f004e097f89 */ /* 0x000e2e00000e0000 */
[----:B------:R-:W-:Y:S08]  /*b080*/  MUFU.EX2 R37, R37 ;  /* 0x0000002500257308 */ /* 0x000ff00000000800 */
[----:B------:R-:W-:Y:S08]  /*b090*/  MUFU.EX2 R40, R40 ;  /* 0x0000002800287308 */ /* 0x000ff00000000800 */
[----:B------:R-:W-:Y:S01]  /*b0a0*/  MUFU.EX2 R41, R41 ;  /* 0x0000002900297308 */ /* 0x000fe20000000800 */
[----:B------:R-:W-:-:S02]  /*b0b0*/  WARPGROUP.DEPBAR.LE gsb0, 0x0 ;  /* 0x00008000000079c5 */ /* 0x000fc40000010000 */
[----:B------:R-:W-:Y:S01]  /*b0c0*/  WARPGROUP.ARRIVE ;  /* 0x00000000000079c5 */ /* 0x000fe20000000000 */
[----:B0-----:R-:W-:-:S04]  /*b0d0*/  FMNMX.FTZ R9, R78, R9, !PT ;  /* 0x000000094e097209 */ /* 0x001fc80007810000 */
[----:B------:R-:W-:Y:S01]  /*b0e0*/  MUFU.EX2 R44, R44 ;  /* 0x0000002c002c7308 */ /* 0x000fe20000000800 */
[----:B------:R-:W-:Y:S01]  /*b0f0*/  HGMMA.64x96x16.F32.BF16 R88, gdesc[UR28].tnspB, R88, gsb0 ;  /* 0x416000001c5879f0 */ /* 0x000fe20008001858 */
[----:B------:R-:W-:Y:S01]  /*b100*/  UIADD3 UR28, UR6, 0x606, URZ ;  /* 0x00000606061c7890 */ /* 0x000fe2000fffe03f */
[C---:B------:R-:W-:Y:S01]  /*b110*/  FADD.FTZ R5, -R9.reuse, R5 ;  /* 0x0000000509057221 */ /* 0x040fe20000010100 */
[----:B------:R-:W-:Y:S01]  /*b120*/  UIADD3 UR30, UR7, 0x1c0, URZ ;  /* 0x000001c0071e7890 */ /* 0x000fe2000fffe03f */
[----:B------:R-:W-:Y:S01]  /*b130*/  FMUL.FTZ R76, R9, UR34 ;  /* 0x00000022094c7c20 */ /* 0x000fe20008410000 */
[----:B------:R-:W-:Y:S01]  /*b140*/  UMOV UR29, 0x40000040 ;  /* 0x40000040001d7882 */ /* 0x000fe20000000000 */
[----:B------:R-:W-:Y:S01]  /*b150*/  UMOV UR31, 0x80000020 ;  /* 0x80000020001f7882 */ /* 0x000fe20000000000 */
        /* <DEDUP_REMOVED lines=33> */
[----:B------:R-:W-:Y:S08]  /*b370*/  MUFU.EX2 R34, R5 ;  /* 0x0000000500227308 */ /* 0x000ff00000000800 */
[----:B------:R0:W1:Y:S08]  /*b380*/  MUFU.EX2 R7, R26 ;  /* 0x0000001a00077308 */ /* 0x0000700000000800 */
[----:B------:R-:W2:Y:S01]  /*b390*/  MUFU.EX2 R76, R27 ;  /* 0x0000001b004c7308 */ /* 0x000ea20000000800 */
[----:B0-----:R-:W-:-:S05]  /*b3a0*/  IMAD.U32 R26, RZ, RZ, UR48 ;  /* 0x00000030ff1a7e24 */ /* 0x001fca000f8e00ff */
[----:B------:R-:W-:Y:S02]  /*b3b0*/  @!P1 LEA R26, R26, UR42, 0x3 ;  /* 0x0000002a1a1a9c11 */ /* 0x000fe4000f8e18ff */
[----:B------:R-:W-:Y:S01]  /*b3c0*/  MUFU.EX2 R77, R77 ;  /* 0x0000004d004d7308 */ /* 0x000fe20000000800 */
[----:B-1----:R-:W-:Y:S02]  /*b3d0*/  FFMA.FTZ R79, R34, R2, R7 ;  /* 0x00000002224f7223 */ /* 0x002fe40000010007 */
[----:B------:R-:W-:-:S05]  /*b3e0*/  @!P1 VIADD R26, R26, 0x2d840 ;  /* 0x0002d8401a1a9836 */ /* 0x000fca0000000000 */
[----:B------:R-:W-:Y:S01]  /*b3f0*/  @!P1 PRMT R26, RZ, 0x654, R26 ;  /* 0x00000654ff1a9816 */ /* 0x000fe2000000001a */
[C---:B--2---:R-:W-:Y:S01]  /*b400*/  FADD.FTZ R2, R76.reuse, R79 ;  /* 0x0000004f4c027221 */ /* 0x044fe20000010000 */
[----:B------:R-:W-:Y:S01]  /*b410*/  F2FP.BF16.F32.PACK_AB R5, R76, R7 ;  /* 0x000000074c05723e */ /* 0x000fe200000010ff */
[----:B------:R-:W-:Y:S01]  /*b420*/  VIADD R7, R149, 0x9 ;  /* 0x0000000995077836 */ /* 0x000fe20000000000 */
[----:B------:R-:W-:Y:S04]  /*b430*/  MUFU.EX2 R27, R12 ;  /* 0x0000000c001b7308 */ /* 0x000fe80000000800 */
[----:B------:R-:W-:Y:S02]  /*b440*/  SEL R76, R7, 0x9, !P2 ;  /* 0x00000009074c7807 */ /* 0x000fe40005000000 */
[C---:B------:R-:W-:Y:S01]  /*b450*/  ISETP.GT.AND P2, PT, R0.reuse, UR54, PT ;  /* 0x0000003600007c0c */ /* 0x040fe2000bf44270 */
[----:B------:R-:W-:Y:S01]  /*b460*/  VIADD R0, R0, 0xffffffff ;  /* 0xffffffff00007836 */ /* 0x000fe20000000000 */
[----:B------:R-:W0:Y:S08]  /*b470*/  MUFU.EX2 R7, R30 ;  /* 0x0000001e00077308 */ /* 0x000e300000000800 */
[----:B------:R-:W1:Y:S08]  /*b480*/  MUFU.EX2 R31, R31 ;  /* 0x0000001f001f7308 */ /* 0x000e700000000800 */
[----:B------:R-:W2:Y:S01]  /*b490*/  MUFU.EX2 R35, R35 ;  /* 0x0000002300237308 */ /* 0x000ea20000000800 */
[----:B0-----:R-:W-:Y:S01]  /*b4a0*/  FADD.FTZ R2, R7, R2 ;  /* 0x0000000207027221 */ /* 0x001fe20000010000 */
[----:B------:R-:W-:-:S02]  /*b4b0*/  WARPGROUP.DEPBAR.LE gsb0, 0x0 ;  /* 0x00008000000079c5 */ /* 0x000fc40000010000 */
[----:B------:R-:W-:Y:S01]  /*b4c0*/  WARPGROUP.ARRIVE ;  /* 0x00000000000079c5 */ /* 0x000fe20000000000 */
[C---:B------:R-:W-:Y:S01]  /*b4d0*/  F2FP.BF16.F32.PACK_AB R7, R77.reuse, R7 ;  /* 0x000000074d07723e */ /* 0x040fe200000010ff */
[----:B------:R-:W-:Y:S02]  /*b4e0*/  FADD.FTZ R2, R77, R2 ;  /* 0x000000024d027221 */ /* 0x000fe40000010000 */
[----:B------:R-:W-:Y:S02]  /*b4f0*/  MUFU.EX2 R38, R38 ;  /* 0x0000002600267308 */ /* 0x000fe40000000800 */
[----:B------:R-:W-:Y:S01]  /*b500*/  HGMMA.64x96x16.F32.BF16 R88, gdesc[UR28].tnspB, R88, gsb0 ;  /* 0x416000001c5879f0 */ /* 0x000fe20008001858 */
[----:B-1----:R-:W-:Y:S01]  /*b510*/  FADD.FTZ R2, R31, R2 ;  /* 0x000000021f027221 */ /* 0x002fe20000010000 */
[----:B------:R-:W-:-:S04]  /*b520*/  UMOV UR28, UR51 ;  /* 0x00000033001c7c82 */ /* 0x000fc80008000000 */
[----:B------:R-:W0:Y:S08]  /*b530*/  MUFU.EX2 R39, R39 ;  /* 0x0000002700277308 */ /* 0x000e300000000800 */
        /* <DEDUP_REMOVED lines=21> */
[----:B---3--:R-:W-:Y:S01]  /*b690*/  IMAD.U32 R26, RZ, RZ, UR55 ;  /* 0x00000037ff1a7e24 */ /* 0x008fe2000f8e00ff */
[----:B-1----:R-:W-:Y:S01]  /*b6a0*/  MUFU.EX2 R76, R43 ;  /* 0x0000002b004c7308 */ /* 0x002fe20000000800 */
[----:B------:R-:W-:Y:S01]  /*b6b0*/  UMOV UR55, UR48 ;  /* 0x0000003000377c82 */ /* 0x000fe20008000000 */
[-C--:B------:R-:W-:Y:S01]  /*b6c0*/  FMUL.FTZ R100, R100, R10.reuse ;  /* 0x0000000a64647220 */ /* 0x080fe20000410000 */
[-C--:B------:R-:W-:Y:S01]  /*b6d0*/  FMUL.FTZ R101, R101, R10.reuse ;  /* 0x0000000a65657220 */ /* 0x080fe20000410000 */
[----:B------:R-:W-:Y:S01]  /*b6e0*/  @!P1 LEA R26, R26, UR42, 0x3 ;  /* 0x0000002a1a1a9c11 */ /* 0x000fe2000f8e18ff */
[-C--:B------:R-:W-:Y:S01]  /*b6f0*/  FMUL.FTZ R104, R104, R10.reuse ;  /* 0x0000000a68687220 */ /* 0x080fe20000410000 */
[-C--:B------:R-:W-:Y:S01]  /*b700*/  FMUL.FTZ R105, R105, R10.reuse ;  /* 0x0000000a69697220 */ /* 0x080fe20000410000 */
[----:B------:R-:W-:Y:S01]  /*b710*/  FMUL.FTZ R108, R108, R10 ;  /* 0x0000000a6c6c7220 */ /* 0x000fe20000410000 */
[----:B------:R-:W-:Y:S01]  /*b720*/  MUFU.EX2 R66, R66 ;  /* 0x0000004200427308 */ /* 0x000fe20000000800 */
[----:B------:R-:W-:-:S02]  /*b730*/  @!P1 VIADD R26, R26, 0x2d860 ;  /* 0x0002d8601a1a9836 */ /* 0x000fc40000000000 */
[-C--:B------:R-:W-:Y:S01]  /*b740*/  FMUL.FTZ R109, R109, R10.reuse ;  /* 0x0000000a6d6d7220 */ /* 0x080fe20000410000 */
[-C--:B------:R-:W-:Y:S01]  /*b750*/  FMUL.FTZ R112, R112, R10.reuse ;  /* 0x0000000a70707220 */ /* 0x080fe20000410000 */
[-C--:B------:R-:W-:Y:S01]  /*b760*/  FMUL.FTZ R113, R113, R10.reuse ;  /* 0x0000000a71717220 */ /* 0x080fe20000410000 */
[-C--:B------:R-:W-:Y:S01]  /*b770*/  FMUL.FTZ R116, R116, R10.reuse ;  /* 0x0000000a74747220 */ /* 0x080fe20000410000 */
[----:B------:R-:W-:Y:S01]  /*b780*/  @!P1 PRMT R26, RZ, 0x654, R26 ;  /* 0x00000654ff1a9816 */ /* 0x000fe2000000001a */
[-C--:B------:R-:W-:Y:S01]  /*b790*/  FMUL.FTZ R117, R117, R10.reuse ;  /* 0x0000000a75757220 */ /* 0x080fe20000410000 */
[----:B------:R-:W-:Y:S01]  /*b7a0*/  MUFU.EX2 R52, R52 ;  /* 0x0000003400347308 */ /* 0x000fe20000000800 */
[-C--:B------:R-:W-:Y:S01]  /*b7b0*/  FMUL.FTZ R120, R120, R10.reuse ;  /* 0x0000000a78787220 */ /* 0x080fe20000410000 */
[----:B------:R1:W-:Y:S01]  /*b7c0*/  @!P1 SYNCS.ARRIVE.TRANS64.RED.A1T0 RZ, [R26+URZ], RZ ;  /* 0x000000ff1aff99a7 */ /* 0x0003e2000810043f */
[----:B------:R3:W-:Y:S01]  /*b7d0*/  STSM.16.M88.4 [R17+0x21800], R4 ;  /* 0x0218000411007844 */ /* 0x0007e20000000200 */
[-C--:B------:R-:W-:Y:S01]  /*b7e0*/  FMUL.FTZ R121, R121, R10.reuse ;  /* 0x0000000a79797220 */ /* 0x080fe20000410000 */
[-C--:B------:R-:W-:Y:S01]  /*b7f0*/  FMUL.FTZ R124, R124, R10.reuse ;  /* 0x0000000a7c7c7220 */ /* 0x080fe20000410000 */
[-C--:B------:R-:W-:Y:S01]  /*b800*/  FMUL.FTZ R125, R125, R10.reuse ;  /* 0x0000000a7d7d7220 */ /* 0x080fe20000410000 */
[-C--:B------:R-:W-:Y:S01]  /*b810*/  FMUL.FTZ R128, R128, R10.reuse ;  /* 0x0000000a80807220 */ /* 0x080fe20000410000 */
[----:B------:R-:W-:Y:S01]  /*b820*/  MUFU.EX2 R67, R67 ;  /* 0x0000004300437308 */ /* 0x000fe20000000800 */
[-C--:B------:R-:W-:Y:S01]  /*b830*/  FMUL.FTZ R129, R129, R10.reuse ;  /* 0x0000000a81817220 */ /* 0x080fe20000410000 */
[-C--:B------:R-:W-:Y:S01]  /*b840*/  FMUL.FTZ R132, R132, R10.reuse ;  /* 0x0000000a84847220 */ /* 0x080fe20000410000 */
[----:B------:R-:W-:Y:S01]  /*b850*/  FMUL.FTZ R133, R133, R10 ;  /* 0x0000000a85857220 */ /* 0x000fe20000410000 */
[-C--:B------:R-:W-:Y:S01]  /*b860*/  FMUL.FTZ R90, R90, R34.reuse ;  /* 0x000000225a5a7220 */ /* 0x080fe20000410000 */
[-C--:B------:R-:W-:Y:S01]  /*b870*/  FMUL.FTZ R91, R91, R34.reuse ;  /* 0x000000225b5b7220 */ /* 0x080fe20000410000 */
[-C--:B------:R-:W-:Y:S01]  /*b880*/  FMUL.FTZ R94, R94, R34.reuse ;  /* 0x000000225e5e7220 */ /* 0x080fe20000410000 */
[-C--:B------:R-:W-:Y:S01]  /*b890*/  FMUL.FTZ R95, R95, R34.reuse ;  /* 0x000000225f5f7220 */ /* 0x080fe20000410000 */
[----:B-1----:R-:W1:Y:S01]  /*b8a0*/  MUFU.EX2 R26, R11 ;  /* 0x0000000b001a7308 */ /* 0x002e620000000800 */
[-C--:B------:R-:W-:Y:S01]  /*b8b0*/  FMUL.FTZ R98, R98, R34.reuse ;  /* 0x0000002262627220 */ /* 0x080fe20000410000 */
[-C--:B------:R-:W-:Y:S01]  /*b8c0*/  FMUL.FTZ R99, R99, R34.reuse ;  /* 0x0000002263637220 */ /* 0x080fe20000410000 */
[----:B---3--:R-:W-:Y:S01]  /*b8d0*/  F2FP.BF16.F32.PACK_AB R6, R14, R13 ;  /* 0x0000000d0e06723e */ /* 0x008fe200000010ff */
[----:B------:R-:W-:Y:S01]  /*b8e0*/  FMUL.FTZ R102, R102, R34 ;  /* 0x0000002266667220 */ /* 0x000fe20000410000 */
[C---:B--2---:R-:W-:Y:S01]  /*b8f0*/  F2FP.BF16.F32.PACK_AB R5, R35.reuse, R31 ;  /* 0x0000001f2305723e */ /* 0x044fe200000010ff */
[----:B------:R-:W-:Y:S01]  /*b900*/  FADD.FTZ R35, R35, R2 ;  /* 0x0000000223237221 */ /* 0x000fe20000010000 */
[----:B0-----:R-:W-:Y:S01]  /*b910*/  F2FP.BF16.F32.PACK_AB R7, R39, R38 ;  /* 0x000000262707723e */ /* 0x001fe200000010ff */
[----:B------:R-:W-:Y:S01]  /*b920*/  MUFU.EX2 R11, R28 ;  /* 0x0000001c000b7308 */ /* 0x000fe20000000800 */
[-C--:B------:R-:W-:Y:S01]  /*b930*/  FMUL.FTZ R103, R103, R34.reuse ;  /* 0x0000002267677220 */ /* 0x080fe20000410000 */
[----:B------:R-:W-:Y:S01]  /*b940*/  FADD.FTZ R38, R38, R35 ;  /* 0x0000002326267221 */ /* 0x000fe20000010000 */
[-C--:B------:R-:W-:Y:S01]  /*b950*/  FMUL.FTZ R106, R106, R34.reuse ;  /* 0x000000226a6a7220 */ /* 0x080fe20000410000 */
[-C--:B------:R-:W-:Y:S01]  /*b960*/  FMUL.FTZ R107, R107, R34.reuse ;  /* 0x000000226b6b7220 */ /* 0x080fe20000410000 */
[-C--:B------:R-:W-:Y:S01]  /*b970*/  FMUL.FTZ R110, R110, R34.reuse ;  /* 0x000000226e6e7220 */ /* 0x080fe20000410000 */
[----:B------:R-:W-:Y:S01]  /*b980*/  FADD.FTZ R38, R39, R38 ;  /* 0x0000002627267221 */ /* 0x000fe20000010000 */
[----:B------:R-:W-:Y:S01]  /*b990*/  FMUL.FTZ R111, R111, R34 ;  /* 0x000000226f6f7220 */ /* 0x000fe20000410000 */
[----:B------:R-:W-:Y:S01]  /*b9a0*/  MUFU.EX2 R2, R65 ;  /* 0x0000004100027308 */ /* 0x000fe20000000800 */
[----:B-1----:R-:W-:Y:S01]  /*b9b0*/  F2FP.BF16.F32.PACK_AB R4, R27, R26 ;  /* 0x0000001a1b04723e */ /* 0x002fe200000010ff */
[----:B------:R-:W-:Y:S01]  /*b9c0*/  FADD.FTZ R30, R26, R3 ;  /* 0x000000031a1e7221 */ /* 0x000fe20000010000 */
[-C--:B------:R-:W-:Y:S01]  /*b9d0*/  FMUL.FTZ R114, R114, R34.reuse ;  /* 0x0000002272727220 */ /* 0x080fe20000410000 */
[-C--:B------:R-:W-:Y:S01]  /*b9e0*/  FMUL.FTZ R115, R115, R34.reuse ;  /* 0x0000002273737220 */ /* 0x080fe20000410000 */
[-C--:B------:R-:W-:Y:S01]  /*b9f0*/  FMUL.FTZ R118, R118, R34.reuse ;  /* 0x0000002276767220 */ /* 0x080fe20000410000 */
[----:B------:R0:W-:Y:S01]  /*ba00*/  STSM.16.M88.4 [R22], R4 ;  /* 0x0000000416007844 */ /* 0x0001e20000000200 */
[----:B------:R-:W-:Y:S01]  /*ba10*/  FADD.FTZ R30, R27, R30 ;  /* 0x0000001e1b1e7221 */ /* 0x000fe20000010000 */
[----:B------:R-:W-:Y:S01]  /*ba20*/  MUFU.EX2 R26, R53 ;  /* 0x00000035001a7308 */ /* 0x000fe20000000800 */
[-C--:B------:R-:W-:Y:S01]  /*ba30*/  FMUL.FTZ R119, R119, R34.reuse ;  /* 0x0000002277777220 */ /* 0x080fe20000410000 */
[-C--:B------:R-:W-:Y:S01]  /*ba40*/  FMUL.FTZ R122, R122, R34.reuse ;  /* 0x000000227a7a7220 */ /* 0x080fe20000410000 */
[----:B------:R-:W-:Y:S01]  /*ba50*/  FADD.FTZ R3, R13, R30 ;  /* 0x0000001e0d037221 */ /* 0x000fe20000010000 */
[-C--:B------:R-:W-:Y:S01]  /*ba60*/  FMUL.FTZ R123, R123, R34.reuse ;  /* 0x000000227b7b7220 */ /* 0x080fe20000410000 */
[-C--:B------:R-:W-:Y:S01]  /*ba70*/  FMUL.FTZ R126, R126, R34.reuse ;  /* 0x000000227e7e7220 */ /* 0x080fe20000410000 */
[-C--:B------:R-:W-:Y:S01]  /*ba80*/  FMUL.FTZ R127, R127, R34.reuse ;  /* 0x000000227f7f7220 */ /* 0x080fe20000410000 */
[----:B------:R-:W-:Y:S01]  /*ba90*/  FADD.FTZ R3, R14, R3 ;  /* 0x000000030e037221 */ /* 0x000fe20000010000 */
[----:B------:R-:W-:Y:S01]  /*baa0*/  MUFU.EX2 R13, R50 ;  /* 0x00000032000d7308 */ /* 0x000fe20000000800 */
[-C--:B------:R-:W-:Y:S01]  /*bab0*/  FMUL.FTZ R130, R130, R34.reuse ;  /* 0x0000002282827220 */ /* 0x080fe20000410000 */
[-C--:B------:R-:W-:Y:S01]  /*bac0*/  FMUL.FTZ R131, R131, R34.reuse ;  /* 0x0000002283837220 */ /* 0x080fe20000410000 */
[-C--:B------:R-:W-:Y:S01]  /*bad0*/  FMUL.FTZ R134, R134, R34.reuse ;  /* 0x0000002286867220 */ /* 0x080fe20000410000 */
[----:B------:R-:W-:-:S04]  /*bae0*/  FMUL.FTZ R135, R135, R34 ;  /* 0x0000002287877220 */ /* 0x000fc80000410000 */
[----:B0-----:R-:W0:Y:S08]  /*baf0*/  MUFU.EX2 R4, R15 ;  /* 0x0000000f00047308 */ /* 0x001e300000000800 */
[----:B------:R-:W1:Y:S08]  /*bb00*/  MUFU.EX2 R5, R42 ;  /* 0x0000002a00057308 */ /* 0x000e700000000800 */
[----:B------:R2:W3:Y:S01]  /*bb10*/  MUFU.EX2 R6, R21 ;  /* 0x0000001500067308 */ /* 0x0004e20000000800 */
[----:B0-----:R-:W-:Y:S01]  /*bb20*/  FADD.FTZ R3, R4, R3 ;  /* 0x0000000304037221 */ /* 0x001fe20000010000 */
[----:B------:R-:W-:-:S06]  /*bb30*/  F2FP.BF16.F32.PACK_AB R4, R20, R4 ;  /* 0x000000041404723e */ /* 0x000fcc00000010ff */
[----:B------:R-:W0:Y:S01]  /*bb40*/  MUFU.EX2 R7, R24 ;  /* 0x0000001800077308 */ /* 0x000e220000000800 */
[----:B--2---:R-:W-:Y:S01]  /*bb50*/  FADD.FTZ R21, R20, R3 ;  /* 0x0000000314157221 */ /* 0x004fe20000010000 */
[----:B-1----:R-:W-:Y:S01]  /*bb60*/  FADD.FTZ R3, R5, R38 ;  /* 0x0000002605037221 */ /* 0x002fe20000010000 */
[----:B------:R-:W-:-:S03]  /*bb70*/  F2FP.BF16.F32.PACK_AB R5, R76, R5 ;  /* 0x000000054c05723e */ /* 0x000fc600000010ff */
[----:B------:R-:W-:Y:S02]  /*bb80*/  FADD.FTZ R3, R76, R3 ;  /* 0x000000034c037221 */ /* 0x000fe40000010000 */
[----:B------:R-:W1:Y:S01]  /*bb90*/  MUFU.EX2 R14, R29 ;  /* 0x0000001d000e7308 */ /* 0x000e620000000800 */
[----:B---3--:R-:W-:-:S07]  /*bba0*/  FADD.FTZ R38, R6, R21 ;  /* 0x0000001506267221 */ /* 0x008fce0000010000 */
[----:B------:R-:W2:Y:S01]  /*bbb0*/  MUFU.EX2 R15, R51 ;  /* 0x00000033000f7308 */ /* 0x000ea20000000800 */
[C---:B0-----:R-:W-:Y:S01]  /*bbc0*/  FADD.FTZ R21, R7.reuse, R38 ;  /* 0x0000002607157221 */ /* 0x041fe20000010000 */
[----:B------:R-:W-:Y:S01]  /*bbd0*/  FADD.FTZ R38, R46, R3 ;  /* 0x000000032e267221 */ /* 0x000fe20000010000 */
[----:B------:R-:W-:Y:S02]  /*bbe0*/  F2FP.BF16.F32.PACK_AB R6, R7, R6 ;  /* 0x000000060706723e */ /* 0x000fe400000010ff */
[----:B------:R-:W-:Y:S01]  /*bbf0*/  FADD.FTZ R42, R12, R21 ;  /* 0x000000150c2a7221 */ /* 0x000fe20000010000 */
[C---:B------:R-:W-:Y:S01]  /*bc00*/  FADD.FTZ R38, R47.reuse, R38 ;  /* 0x000000262f267221 */ /* 0x040fe20000010000 */
[----:B------:R-:W-:Y:S01]  /*bc10*/  F2FP.BF16.F32.PACK_AB R7, R47, R46 ;  /* 0x0000002e2f07723e */ /* 0x000fe200000010ff */
[----:B------:R-:W0:Y:S01]  /*bc20*/  MUFU.EX2 R24, R49 ;  /* 0x0000003100187308 */ /* 0x000e220000000800 */
[----:B------:R-:W-:Y:S01]  /*bc30*/  FADD.FTZ R21, R11, R42 ;  /* 0x0000002a0b157221 */ /* 0x000fe20000010000 */
[----:B------:R-:W-:Y:S01]  /*bc40*/  FADD.FTZ R3, R13, R38 ;  /* 0x000000260d037221 */ /* 0x000fe20000010000 */
[----:B------:R-:W-:Y:S01]  /*bc50*/  F2FP.BF16.F32.PACK_AB R12, R11, R12 ;  /* 0x0000000c0b0c723e */ /* 0x000fe200000010ff */
[----:B------:R3:W-:Y:S01]  /*bc60*/  STSM.16.M88.4 [R19], R4 ;  /* 0x0000000413007844 */ /* 0x0007e20000000200 */
[----:B-1----:R-:W-:Y:S01]  /*bc70*/  FADD.FTZ R21, R14, R21 ;  /* 0x000000150e157221 */ /* 0x002fe20000010000 */
[----:B------:R-:W-:Y:S01]  /*bc80*/  FADD.FTZ R42, R78, R3 ;  /* 0x000000034e2a7221 */ /* 0x000fe20000010000 */
[C---:B------:R-:W-:Y:S01]  /*bc90*/  F2FP.BF16.F32.PACK_AB R14, R32.reuse, R14 ;  /* 0x0000000e200e723e */ /* 0x040fe200000010ff */
[----:B------:R-:W1:Y:S01]  /*bca0*/  MUFU.EX2 R25, R68 ;  /* 0x0000004400197308 */ /* 0x000e620000000800 */
[----:B------:R-:W-:Y:S01]  /*bcb0*/  FADD.FTZ R50, R32, R21 ;  /* 0x0000001520327221 */ /* 0x000fe20000010000 */
[----:B--2---:R-:W-:Y:S01]  /*bcc0*/  FADD.FTZ R3, R15, R42 ;  /* 0x0000002a0f037221 */ /* 0x004fe20000010000 */
[----:B------:R-:W-:-:S02]  /*bcd0*/  F2FP.BF16.F32.PACK_AB R13, R78, R13 ;  /* 0x0000000d4e0d723e */ /* 0x000fc400000010ff */
[----:B------:R-:W-:Y:S01]  /*bce0*/  FADD.FTZ R21, R33, R50 ;  /* 0x0000003221157221 */ /* 0x000fe20000010000 */
[C---:B------:R-:W-:Y:S01]  /*bcf0*/  FADD.FTZ R20, R54.reuse, R3 ;  /* 0x0000000336147221 */ /* 0x040fe20000010000 */
[----:B------:R-:W-:Y:S01]  /*bd00*/  F2FP.BF16.F32.PACK_AB R15, R54, R15 ;  /* 0x0000000f360f723e */ /* 0x000fe200000010ff */
[----:B------:R-:W-:Y:S01]  /*bd10*/  MUFU.EX2 R56, R56 ;  /* 0x0000003800387308 */ /* 0x000fe20000000800 */
[----:B------:R-:W-:Y:S01]  /*bd20*/  FADD.FTZ R42, R36, R21 ;  /* 0x00000015242a7221 */ /* 0x000fe20000010000 */
[----:B------:R-:W-:Y:S02]  /*bd30*/  FADD.FTZ R3, R55, R20 ;  /* 0x0000001437037221 */ /* 0x000fe40000010000 */
[----:B------:R2:W-:Y:S01]  /*bd40*/  STSM.16.M88.4 [R18], R12 ;  /* 0x0000000c12007844 */ /* 0x0005e20000000200 */
[----:B------:R-:W-:Y:S01]  /*bd50*/  FADD.FTZ R21, R37, R42 ;  /* 0x0000002a25157221 */ /* 0x000fe20000010000 */
[----:B------:R-:W-:Y:S01]  /*bd60*/  FADD.FTZ R42, R58, R3 ;  /* 0x000000033a2a7221 */ /* 0x000fe20000010000 */
[----:B---3--:R-:W-:Y:S01]  /*bd70*/  F2FP.BF16.F32.PACK_AB R4, R36, R33 ;  /* 0x000000212404723e */ /* 0x008fe200000010ff */
[----:B------:R-:W3:Y:S01]  /*bd80*/  MUFU.EX2 R38, R69 ;  /* 0x0000004500267308 */ /* 0x000ee20000000800 */
[----:B------:R-:W-:Y:S01]  /*bd90*/  FADD.FTZ R46, R40, R21 ;  /* 0x00000015282e7221 */ /* 0x000fe20000010000 */
[----:B------:R-:W-:Y:S01]  /*bda0*/  FADD.FTZ R3, R59, R42 ;  /* 0x0000002a3b037221 */ /* 0x000fe20000010000 */
[----:B------:R-:W-:-:S02]  /*bdb0*/  F2FP.BF16.F32.PACK_AB R5, R58, R55 ;  /* 0x000000373a05723e */ /* 0x000fc400000010ff */
[----:B------:R-:W-:Y:S01]  /*bdc0*/  FADD.FTZ R11, R41, R46 ;  /* 0x0000002e290b7221 */ /* 0x000fe20000010000 */
[----:B------:R-:W-:Y:S01]  /*bdd0*/  FADD.FTZ R32, R62, R3 ;  /* 0x000000033e207221 */ /* 0x000fe20000010000 */
[----:B------:R-:W-:Y:S01]  /*bde0*/  F2FP.BF16.F32.PACK_AB R6, R40, R37 ;  /* 0x000000252806723e */ /* 0x000fe200000010ff */
[----:B------:R-:W-:Y:S01]  /*bdf0*/  MUFU.EX2 R28, R57 ;  /* 0x00000039001c7308 */ /* 0x000fe20000000800 */
[----:B------:R-:W-:Y:S01]  /*be00*/  FADD.FTZ R42, R44, R11 ;  /* 0x0000000b2c2a7221 */ /* 0x000fe20000010000 */
[----:B------:R-:W-:Y:S01]  /*be10*/  FADD.FTZ R3, R63, R32 ;  /* 0x000000203f037221 */ /* 0x000fe20000010000 */
[----:B------:R-:W-:Y:S02]  /*be20*/  F2FP.BF16.F32.PACK_AB R7, R62, R59 ;  /* 0x0000003b3e07723e */ /* 0x000fe400000010ff */
[----:B------:R-:W-:Y:S01]  /*be30*/  FADD.FTZ R11, R45, R42 ;  /* 0x0000002a2d0b7221 */ /* 0x000fe20000010000 */
[C---:B------:R-:W-:Y:S01]  /*be40*/  FADD.FTZ R3, R2.reuse, R3 ;  /* 0x0000000302037221 */ /* 0x040fe20000010000 */
[----:B--2---:R-:W-:Y:S01]  /*be50*/  F2FP.BF16.F32.PACK_AB R13, R2, R63 ;  /* 0x0000003f020d723e */ /* 0x004fe200000010ff */
[----:B------:R-:W2:Y:S01]  /*be60*/  MUFU.EX2 R27, R70 ;  /* 0x00000046001b7308 */ /* 0x000ea20000000800 */
[----:B------:R-:W-:Y:S01]  /*be70*/  FADD.FTZ R11, R48, R11 ;  /* 0x0000000b300b7221 */ /* 0x000fe20000010000 */
[----:B------:R-:W-:Y:S01]  /*be80*/  FADD.FTZ R32, R66, R3 ;  /* 0x0000000342207221 */ /* 0x000fe20000010000 */
[----:B------:R-:W-:Y:S01]  /*be90*/  F2FP.BF16.F32.PACK_AB R12, R44, R41 ;  /* 0x000000292c0c723e */ /* 0x000fe200000010ff */
[----:B------:R4:W-:Y:S01]  /*bea0*/  STSM.16.M88.4 [R17+0x27800], R4 ;  /* 0x0278000411007844 */ /* 0x0009e20000000200 */
[----:B0-----:R-:W-:Y:S01]  /*beb0*/  FADD.FTZ R11, R24, R11 ;  /* 0x0000000b180b7221 */ /* 0x001fe20000010000 */
[----:B------:R-:W-:Y:S01]  /*bec0*/  FADD.FTZ R32, R67, R32 ;  /* 0x0000002043207221 */ /* 0x000fe20000010000 */
[----:B------:R-:W-:Y:S01]  /*bed0*/  F2FP.BF16.F32.PACK_AB R14, R48, R45 ;  /* 0x0000002d300e723e */ /* 0x000fe200000010ff */
[----:B------:R-:W0:Y:S01]  /*bee0*/  MUFU.EX2 R60, R60 ;  /* 0x0000003c003c7308 */ /* 0x000e220000000800 */
[----:B------:R-:W-:Y:S01]  /*bef0*/  FADD.FTZ R11, R52, R11 ;  /* 0x0000000b340b7221 */ /* 0x000fe20000010000 */
[----:B-1----:R-:W-:Y:S01]  /*bf00*/  FADD.FTZ R3, R25, R32 ;  /* 0x0000002019037221 */ /* 0x002fe20000010000 */
[----:B------:R-:W-:-:S02]  /*bf10*/  F2FP.BF16.F32.PACK_AB R15, R67, R66 ;  /* 0x00000042430f723e */ /* 0x000fc400000010ff */
[----:B------:R-:W-:Y:S01]  /*bf20*/  FADD.FTZ R11, R26, R11 ;  /* 0x0000000b1a0b7221 */ /* 0x000fe20000010000 */
[----:B---3--:R-:W-:Y:S01]  /*bf30*/  FADD.FTZ R2, R38, R3 ;  /* 0x0000000326027221 */ /* 0x008fe20000010000 */
[----:B------:R-:W-:Y:S01]  /*bf40*/  F2FP.BF16.F32.PACK_AB R24, R52, R24 ;  /* 0x000000183418723e */ /* 0x000fe200000010ff */
[----:B------:R-:W1:Y:S01]  /*bf50*/  MUFU.EX2 R20, R71 ;  /* 0x0000004700147308 */ /* 0x000e620000000800 */
[----:B------:R-:W-:Y:S01]  /*bf60*/  FADD.FTZ R11, R56, R11 ;  /* 0x0000000b380b7221 */ /* 0x000fe20000010000 */
[----:B--2---:R-:W-:Y:S01]  /*bf70*/  FADD.FTZ R3, R27, R2 ;  /* 0x000000021b037221 */ /* 0x004fe20000010000 */
[----:B------:R-:W-:Y:S01]  /*bf80*/  F2FP.BF16.F32.PACK_AB R25, R38, R25 ;  /* 0x000000192619723e */ /* 0x000fe200000010ff */
[----:B------:R2:W-:Y:S01]  /*bf90*/  STSM.16.M88.4 [R23], R12 ;  /* 0x0000000c17007844 */ /* 0x0005e20000000200 */
[----:B------:R-:W-:Y:S01]  /*bfa0*/  FADD.FTZ R11, R28, R11 ;  /* 0x0000000b1c0b7221 */ /* 0x000fe20000010000 */
[----:B------:R-:W-:Y:S01]  /*bfb0*/  F2FP.BF16.F32.PACK_AB R26, R56, R26 ;  /* 0x0000001a381a723e */ /* 0x000fe200000010ff */
[----:B----4-:R-:W-:Y:S01]  /*bfc0*/  IMAD.MOV.U32 R5, RZ, RZ, R9 ;  /* 0x000000ffff057224 */ /* 0x010fe200078e0009 */
[----:B------:R-:W3:Y:S01]  /*bfd0*/  MUFU.EX2 R30, R61 ;  /* 0x0000003d001e7308 */ /* 0x000ee20000000800 */
[C---:B0-----:R-:W-:Y:S01]  /*bfe0*/  FADD.FTZ R11, R60.reuse, R11 ;  /* 0x0000000b3c0b7221 */ /* 0x041fe20000010000 */
[----:B------:R-:W-:Y:S01]  /*bff0*/  F2FP.BF16.F32.PACK_AB R28, R60, R28 ;  /* 0x0000001c3c1c723e */ /* 0x000fe200000010ff */
[----:B------:R-:W-:-:S05]  /*c000*/  IMAD.MOV.U32 R4, RZ, RZ, R8 ;  /* 0x000000ffff047224 */ /* 0x000fca00078e0008 */
[----:B------:R-:W0:Y:S01]  /*c010*/  MUFU.EX2 R29, R72 ;  /* 0x00000048001d7308 */ /* 0x000e220000000800 */
[C---:B-1----:R-:W-:Y:S01]  /*c020*/  FADD.FTZ R2, R20.reuse, R3 ;  /* 0x0000000314027221 */ /* 0x042fe20000010000 */
[----:B------:R-:W-:-:S05]  /*c030*/  F2FP.BF16.F32.PACK_AB R27, R20, R27 ;  /* 0x0000001b141b723e */ /* 0x000fca00000010ff */
[----:B------:R2:W-:Y:S01]  /*c040*/  STSM.16.M88.4 [R19+0x6000], R24 ;  /* 0x0060001813007844 */ /* 0x0005e20000000200 */
[----:B------:R-:W1:Y:S01]  /*c050*/  MUFU.EX2 R64, R64 ;  /* 0x0000004000407308 */ /* 0x000e620000000800 */
[----:B---3--:R-:W-:-:S07]  /*c060*/  FADD.FTZ R11, R30, R11 ;  /* 0x0000000b1e0b7221 */ /* 0x008fce0000010000 */
[----:B------:R-:W3:Y:S01]  /*c070*/  MUFU.EX2 R73, R73 ;  /* 0x0000004900497308 */ /* 0x000ee20000000800 */
[----:B0-----:R-:W-:-:S07]  /*c080*/  FADD.FTZ R2, R29, R2 ;  /* 0x000000021d027221 */ /* 0x001fce0000010000 */
[----:B------:R-:W0:Y:S01]  /*c090*/  MUFU.EX2 R21, R74 ;  /* 0x0000004a00157308 */ /* 0x000e220000000800 */
[C---:B-1----:R-:W-:Y:S01]  /*c0a0*/  F2FP.BF16.F32.PACK_AB R30, R64.reuse, R30 ;  /* 0x0000001e401e723e */ /* 0x042fe200000010ff */
[----:B------:R-:W-:-:S06]  /*c0b0*/  FADD.FTZ R3, R64, R11 ;  /* 0x0000000b40037221 */ /* 0x000fcc0000010000 */
[----:B------:R-:W1:Y:S01]  /*c0c0*/  MUFU.EX2 R75, R75 ;  /* 0x0000004b004b7308 */ /* 0x000e620000000800 */
[C---:B---3--:R-:W-:Y:S01]  /*c0d0*/  F2FP.BF16.F32.PACK_AB R29, R73.reuse, R29 ;  /* 0x0000001d491d723e */ /* 0x048fe200000010ff */
[----:B------:R-:W-:-:S04]  /*c0e0*/  FADD.FTZ R2, R73, R2 ;  /* 0x0000000249027221 */ /* 0x000fc80000010000 */
[----:B0-----:R-:W-:Y:S01]  /*c0f0*/  FADD.FTZ R2, R21, R2 ;  /* 0x0000000215027221 */ /* 0x001fe20000010000 */
[----:B-1----:R-:W-:-:S03]  /*c100*/  F2FP.BF16.F32.PACK_AB R31, R75, R21 ;  /* 0x000000154b1f723e */ /* 0x002fc600000010ff */
[----:B------:R-:W-:Y:S02]  /*c110*/  FADD.FTZ R2, R75, R2 ;  /* 0x000000024b027221 */ /* 0x000fe40000010000 */
        /* <DEDUP_REMOVED lines=9> */
.L_x_1121:
[----:B------:R-:W-:-:S13]  /*c1b0*/  ISETP.GE.AND P2, PT, R0, UR37, PT ;  /* 0x0000002500007c0c */ /* 0x000fda000bf46270 */
[----:B------:R-:W-:Y:S05]  /*c1c0*/  @!P2 BRA `(.L_x_1131) ;  /* 0x000000380044a947 */ /* 0x000fea0003800000 */
[----:B--23--:R-:W-:Y:S01]  /*c1d0*/  IMAD.MOV.U32 R5, RZ, RZ, R9 ;  /* 0x000000ffff057224 */ /* 0x00cfe200078e0009 */
[----:B------:R-:W-:Y:S01]  /*c1e0*/  UMOV UR28, UR51 ;  /* 0x00000033001c7c82 */ /* 0x000fe20008000000 */
[----:B------:R-:W-:Y:S01]  /*c1f0*/  IMAD.MOV.U32 R4, RZ, RZ, R8 ;  /* 0x000000ffff047224 */ /* 0x000fe200078e0008 */
[----:B------:R-:W-:Y:S01]  /*c200*/  UMOV UR56, UR48 ;  /* 0x0000003000387c82 */ /* 0x000fe20008000000 */
[----:B------:R-:W-:Y:S01]  /*c210*/  ULDC UR35, c[0x0][0x9e4] ;  /* 0x0002790000237ab9 */ /* 0x000fe20000000800 */
[----:B------:R-:W-:Y:S01]  /*c220*/  ULDC UR55, c[0x0][0x9d8] ;  /* 0x0002760000377ab9 */ /* 0x000fe20000000800 */
[----:B------:R-:W-:Y:S01]  /*c230*/  ULDC UR34, c[0x0][0x988] ;  /* 0x0002620000227ab9 */ /* 0x000fe20000000800 */
[----:B------:R-:W-:-:S05]  /*c240*/  ULDC UR54, c[0x0][0x9e0] ;  /* 0x0002780000367ab9 */ /* 0x000fca0000000800 */
.L_x_1148:
        /* <DEDUP_REMOVED lines=9> */
.L_x_1133:
[----:B------:R-:W-:Y:S01]  /*c2e0*/  ULEA UR6, UR48, UR42, 0x3 ;  /* 0x0000002a30067291 */ /* 0x000fe2000f8e183f */
[----:B------:R-:W-:-:S05]  /*c2f0*/  IMAD.U32 R6, RZ, RZ, UR51 ;  /* 0x00000033ff067e24 */ /* 0x000fca000f8e00ff */
[----:B------:R-:W-:-:S04]  /*c300*/  SHF.L.U32 R6, R6, 0x1f, RZ ;  /* 0x0000001f06067819 */ /* 0x000fc800000006ff */
[----:B------:R0:W1:Y:S01]  /*c310*/  SYNCS.PHASECHK.TRANS64.TRYWAIT P2, [UR6+0x2d830], R6 ;  /* 0x02d83006ff0075a7 */ /* 0x0000620008040146 */
[----:B------:R-:W-:Y:S05]  /*c320*/  @!P0 BRA `(.L_x_1134) ;  /* 0x0000000000048947 */ /* 0x000fea0003800000 */
[----:B------:R-:W-:Y:S01]  /*c330*/  BPT.TRAP 0x1 ;  /* 0x000000040000795c */ /* 0x000fe20000300000 */
.L_x_1134:
[----:B-1----:R-:W-:Y:S05]  /*c340*/  @P2 BRA `(.L_x_1132) ;  /* 0x0000000000082947 */ /* 0x002fea0003800000 */
[----:B------:R-:W1:Y:S02]  /*c350*/  SYNCS.PHASECHK.TRANS64.TRYWAIT P2, [UR6+0x2d830], R6 ;  /* 0x02d83006ff0075a7 */ /* 0x000e640008040146 */
[----:B-1----:R-:W-:Y:S05]  /*c360*/  @!P2 BRA `(.L_x_1135) ;  /* 0x000000dc00d0a947 */ /* 0x002fea0003800000 */
.L_x_1132:
        /* <DEDUP_REMOVED lines=37> */
.L_x_1137:
[----:B------:R-:W-:Y:S01]  /*c5c0*/  ULEA UR6, UR56, UR42, 0x3 ;  /* 0x0000002a38067291 */ /* 0x000fe2000f8e183f */
[----:B------:R-:W-:-:S05]  /*c5d0*/  IMAD.U32 R6, RZ, RZ, UR28 ;  /* 0x0000001cff067e24 */ /* 0x000fca000f8e00ff */
[----:B------:R-:W-:-:S04]  /*c5e0*/  SHF.L.U32 R6, R6, 0x1f, RZ ;  /* 0x0000001f06067819 */ /* 0x000fc800000006ff */
[----:B------:R0:W1:Y:S01]  /*c5f0*/  SYNCS.PHASECHK.TRANS64.TRYWAIT P2, [UR6+0x2d850], R6 ;  /* 0x02d85006ff0075a7 */ /* 0x0000620008040146 */
[----:B------:R-:W-:Y:S05]  /*c600*/  @!P0 BRA `(.L_x_1138) ;  /* 0x0000000000048947 */ /* 0x000fea0003800000 */
[----:B------:R-:W-:Y:S01]  /*c610*/  BPT.TRAP 0x1 ;  /* 0x000000040000795c */ /* 0x000fe20000300000 */
.L_x_1138:
[----:B-1----:R-:W-:Y:S05]  /*c620*/  @P2 BRA `(.L_x_1136) ;  /* 0x0000000000082947 */ /* 0x002fea0003800000 */
[----:B------:R-:W1:Y:S02]  /*c630*/  SYNCS.PHASECHK.TRANS64.TRYWAIT P2, [UR6+0x2d850], R6 ;  /* 0x02d85006ff0075a7 */ /* 0x000e640008040146 */
[----:B-1----:R-:W-:Y:S05]  /*c640*/  @!P2 BRA `(.L_x_1139) ;  /* 0x000000dc0030a947 */ /* 0x002fea0003800000 */
.L_x_1136:
[----:B------:R-:W-:Y:S01]  /*c650*/  UIADD3 UR6, UR42, 0x400, URZ ;  /* 0x000004002a067890 */ /* 0x000fe2000fffe03f */
[----:B------:R-:W-:Y:S01]  /*c660*/  WARPGROUP.ARRIVE ;  /* 0x00000000000079c5 */ /* 0x000fe20000000000 */
[----:B------:R-:W-:Y:S01]  /*c670*/  UMOV UR29, 0x40000040 ;  /* 0x40000040001d7882 */ /* 0x000fe20000000000 */
[----:B------:R-:W-:Y:S01]  /*c680*/  UMOV UR31, 0x80000020 ;  /* 0x80000020001f7882 */ /* 0x000fe20000000000 */
[----:B------:R-:W-:Y:S01]  /*c690*/  USHF.R.U32.HI UR6, URZ, 0x4, UR6 ;  /* 0x000000043f067899 */ /* 0x000fe20008011606 */
[----:B------:R-:W-:Y:S01]  /*c6a0*/  FMUL.FTZ R13, R31, UR55 ;  /* 0x000000371f0d7c20 */ /* 0x000fe20008410000 */
[----:B------:R-:W-:Y:S01]  /*c6b0*/  FMUL.FTZ R31, R43, UR55 ;  /* 0x000000372b1f7c20 */ /* 0x000fe20008410000 */
[----:B------:R-:W-:Y:S01]  /*c6c0*/  PLOP3.LUT P2, PT, PT, PT, UP0, 0x80, 0x0 ;  /* 0x000000000000781c */ /* 0x000fe20003f4f008 */
[----:B------:R-:W-:Y:S01]  /*c6d0*/  ULOP3.LUT UR6, UR6, 0x3fff, URZ, 0xc0, !UPT ;  /* 0x00003fff06067892 */ /* 0x000fe2000f8ec03f */
[----:B------:R-:W2:Y:S01]  /*c6e0*/  S2R R43, SR_TID.X ;  /* 0x00000000002b7919 */ /* 0x000ea20000002100 */
        /* <DEDUP_REMOVED lines=8> */
[----:B------:R-:W-:-:S02]  /*c770*/  VIADD R72, R136, UR40 ;  /* 0x0000002888487c36 */ /* 0x000fc40008000000 */
[----:B------:R-:W-:Y:S01]  /*c780*/  FMUL.FTZ R12, R29, UR55 ;  /* 0x000000371d0c7c20 */ /* 0x000fe20008410000 */
[----:B------:R-:W-:Y:S01]  /*c790*/  FMUL.FTZ R29, R42, UR55 ;  /* 0x000000372a1d7c20 */ /* 0x000fe20008410000 */
[----:B------:R-:W-:Y:S01]  /*c7a0*/  UMOV UR28, UR6 ;  /* 0x00000006001c7c82 */ /* 0x000fe20008000000 */
[----:B01----:R-:W-:Y:S01]  /*c7b0*/  FMUL.FTZ R6, R24, UR55 ;  /* 0x0000003718067c20 */ /* 0x003fe20008410000 */
        /* <DEDUP_REMOVED lines=67> */
[----:B------:R-:W4:Y:S08]  /*cbf0*/  MUFU.TANH R10, R10 ;  /* 0x0000000a000a7308 */ /* 0x000f300000002400 */
        /* <DEDUP_REMOVED lines=103> */
[----:B------:R-:W-:-:S04]  /*d270*/  @UP0 ULDC UR6, c[0x0][0x450] ;  /* 0x0001140000060ab9 */ /* 0x000fc80000000800 */
[----:B------:R-:W-:Y:S01]  /*d280*/  @P2 SHF.R.U32.HI R72, RZ, UR6, R42 ;  /* 0x00000006ff482c19 */ /* 0x000fe2000801162a */
[----:B------:R-:W-:Y:S01]  /*d290*/  VIADD R42, R149, 0x9 ;  /* 0x00000009952a7836 */ /* 0x000fe20000000000 */
[----:B------:R-:W-:-:S03]  /*d2a0*/  ISETP.GE.U32.AND P2, PT, R43, 0x180, PT ;  /* 0x000001802b00780c */ /* 0x000fc60003f46070 */
[----:B------:R-:W5:Y:S01]  /*d2b0*/  SHFL.IDX PT, R84, R72, RZ, 0x1c1f ;  /* 0x001c1fff48547589 */ /* 0x000f6200000e0000 */
[----:B------:R-:W-:Y:S01]  /*d2c0*/  SEL R42, R42, 0x9, !P2 ;  /* 0x000000092a2a7807 */ /* 0x000fe20005000000 */
        /* <DEDUP_REMOVED lines=16> */
[----:B0-234-:R-:W-:Y:S06]  /*d3d0*/  @!P5 BRA `(.L_x_1140) ;  /* 0x00000000005cd947 */ /* 0x01dfec0003800000 */
        /* <DEDUP_REMOVED lines=13> */
.L_x_1142:
[----:B------:R-:W-:-:S05]  /*d4b0*/  IMAD.U32 R85, RZ, RZ, UR35 ;  /* 0x00000023ff557e24 */ /* 0x000fca000f8e00ff */
[----:B------:R-:W-:-:S13]  /*d4c0*/  ISETP.NE.AND P2, PT, R85, 0x1, PT ;  /* 0x000000015500780c */ /* 0x000fda0003f45270 */
[----:B------:R-:W0:Y:S02]  /*d4d0*/  @P2 LDC.64 R42, c[0x0][0x9e8] ;  /* 0x00027a00ff2a2b82 */ /* 0x000e240000000a00 */
[----:B0-----:R-:W-:-:S05]  /*d4e0*/  @P2 IMAD.HI.U32 R42, R84, R42, RZ ;  /* 0x0000002a542a2227 */ /* 0x001fca00078e00ff */
[----:B------:R-:W-:-:S07]  /*d4f0*/  @P2 SHF.R.U32.HI R84, RZ, R43, R42 ;  /* 0x0000002bff542219 */ /* 0x000fce000001162a */
.L_x_1143:
[----:B------:R-:W-:Y:S05]  /*d500*/  BSYNC B0 ;  /* 0x0000000000007941 */ /* 0x000fea0003800000 */
.L_x_1141:
[----:B------:R-:W-:-:S04]  /*d510*/  IMAD R84, R84, R85, -R73 ;  /* 0x0000005554547224 */ /* 0x000fc800078e0a49 */
[----:B------:R-:W-:-:S05]  /*d520*/  IMAD.IADD R84, R84, 0x1, -R16 ;  /* 0x0000000154547824 */ /* 0x000fca00078e0a10 */
[----:B------:R-:W-:Y:S02]  /*d530*/  VIMNMX R80, R80, R84, !PT ;  /* 0x0000005450507248 */ /* 0x000fe40007fe0100 */
[----:B------:R-:W-:-:S07]  /*d540*/  VIADDMNMX R81, R84, R85, R81, PT ;  /* 0x0000005554517246 */ /* 0x000fce0003800151 */
.L_x_1140:
[----:B------:R-:W-:Y:S01]  /*d550*/  ISETP.GT.AND P2, PT, R0, -0x1, PT ;  /* 0xffffffff0000780c */ /* 0x000fe20003f44270 */
[----:B------:R-:W0:Y:S03]  /*d560*/  SHFL.IDX PT, R72, R72, 0x1, 0x1c1f ;  /* 0x003c1f0048487f89 */ /* 0x000e2600000e0000 */
[C---:B------:R-:W-:Y:S02]  /*d570*/  ISETP.GT.AND P4, PT, R80.reuse, RZ, P2 ;  /* 0x000000ff5000720c */ /* 0x040fe40001784270 */
[----:B------:R-:W-:Y:S02]  /*d580*/  ISETP.GT.AND P6, PT, R80, 0x1, P2 ;  /* 0x000000015000780c */ /* 0x000fe400017c4270 */
[C---:B------:R-:W-:Y:S02]  /*d590*/  ISETP.LT.OR P4, PT, R81.reuse, 0x1, P4 ;  /* 0x000000015100780c */ /* 0x040fe40002781670 */
[----:B------:R-:W-:-:S02]  /*d5a0*/  ISETP.LT.OR P6, PT, R81, 0x2, P6 ;  /* 0x000000025100780c */ /* 0x000fc400037c1670 */
[----:B------:R-:W-:Y:S02]  /*d5b0*/  FSEL R6, R6, -INF , !P4 ;  /* 0xff80000006067808 */ /* 0x000fe40006000000 */
[----:B------:R-:W-:Y:S02]  /*d5c0*/  FSEL R42, R8, -INF , !P6 ;  /* 0xff800000082a7808 */ /* 0x000fe40007000000 */
[C---:B------:R-:W-:Y:S02]  /*d5d0*/  ISETP.GT.AND P3, PT, R80.reuse, 0x8, P2 ;  /* 0x000000085000780c */ /* 0x040fe40001764270 */
[C---:B------:R-:W-:Y:S02]  /*d5e0*/  ISETP.GT.AND P4, PT, R80.reuse, 0x9, P2 ;  /* 0x000000095000780c */ /* 0x040fe40001784270 */
[----:B------:R-:W-:Y:S02]  /*d5f0*/  ISETP.GT.AND P6, PT, R80, 0x10, P2 ;  /* 0x000000105000780c */ /* 0x000fe400017c4270 */
[----:B------:R-:W-:-:S02]  /*d600*/  ISETP.LT.OR P3, PT, R81, 0x9, P3 ;  /* 0x000000095100780c */ /* 0x000fc40001f61670 */
[----:B------:R-:W-:Y:S01]  /*d610*/  ISETP.LT.OR P4, PT, R81, 0xa, P4 ;  /* 0x0000000a5100780c */ /* 0x000fe20002781670 */
[--C-:B0-----:R-:W-:Y:S01]  /*d620*/  IMAD.IADD R83, R83, 0x1, R72.reuse ;  /* 0x0000000153537824 */ /* 0x101fe200078e0248 */
[----:B------:R-:W-:Y:S01]  /*d630*/  ISETP.LT.OR P6, PT, R81, 0x11, P6 ;  /* 0x000000115100780c */ /* 0x000fe200037c1670 */
[----:B------:R-:W-:Y:S01]  /*d640*/  IMAD.IADD R82, R82, 0x1, R72 ;  /* 0x0000000152527824 */ /* 0x000fe200078e0248 */
        /* <DEDUP_REMOVED lines=83> */
[----:B------:R-:W-:Y:S01]  /*db80*/  FSEL R79, R79, -INF , !P6 ;  /* 0xff8000004f4f7808 */ /* 0x000fe20007000000 */
[----:B------:R-:W-:Y:S06]  /*db90*/  @!P5 BRA `(.L_x_1144) ;  /* 0x00000000005cd947 */ /* 0x000fec0003800000 */
        /* <DEDUP_REMOVED lines=13> */
.L_x_1146:
[----:B------:R-:W-:-:S05]  /*dc70*/  IMAD.U32 R8, RZ, RZ, UR35 ;  /* 0x00000023ff087e24 */ /* 0x000fca000f8e00ff */
[----:B------:R-:W-:-:S13]  /*dc80*/  ISETP.NE.AND P3, PT, R8, 0x1, PT ;  /* 0x000000010800780c */ /* 0x000fda0003f65270 */
[----:B------:R-:W0:Y:S02]  /*dc90*/  @P3 LDC.64 R14, c[0x0][0x9e8] ;  /* 0x00027a00ff0e3b82 */ /* 0x000e240000000a00 */
[----:B0-----:R-:W-:-:S05]  /*dca0*/  @P3 IMAD.HI.U32 R14, R72, R14, RZ ;  /* 0x0000000e480e3227 */ /* 0x001fca00078e00ff */
[----:B------:R-:W-:-:S07]  /*dcb0*/  @P3 SHF.R.U32.HI R72, RZ, R15, R14 ;  /* 0x0000000fff483219 */ /* 0x000fce000001160e */
.L_x_1147:
[----:B------:R-:W-:Y:S05]  /*dcc0*/  BSYNC B0 ;  /* 0x0000000000007941 */ /* 0x000fea0003800000 */
.L_x_1145:
[----:B------:R-:W-:-:S04]  /*dcd0*/  IMAD R72, R72, R8, -R73 ;  /* 0x0000000848487224 */ /* 0x000fc800078e0a49 */
[----:B------:R-:W-:-:S05]  /*dce0*/  IMAD.IADD R72, R72, 0x1, -R16 ;  /* 0x0000000148487824 */ /* 0x000fca00078e0a10 */
[----:B------:R-:W-:Y:S02]  /*dcf0*/  VIMNMX R82, R82, R72, !PT ;  /* 0x0000004852527248 */ /* 0x000fe40007fe0100 */
[----:B------:R-:W-:-:S07]  /*dd00*/  VIADDMNMX R83, R72, R8, R83, PT ;  /* 0x0000000848537246 */ /* 0x000fce0003800153 */
.L_x_1144:
[----:B------:R-:W-:Y:S01]  /*dd10*/  FMNMX.FTZ R8, R6, R4, !PT ;  /* 0x0000000406087209 */ /* 0x000fe20007810000 */
[----:B------:R-:W-:Y:S01]  /*dd20*/  UMOV UR28, UR51 ;  /* 0x00000033001c7c82 */ /* 0x000fe20008000000 */
[----:B------:R-:W-:Y:S02]  /*dd30*/  ISETP.GT.AND P4, PT, R82, 0x8, P2 ;  /* 0x000000085200780c */ /* 0x000fe40001784270 */
        /* <DEDUP_REMOVED lines=62> */
[C---:B------:R-:W-:Y:S01]  /*e120*/  ISETP.LT.OR P4, PT, R83.reuse, 0x42, P4 ;  /* 0x000000425300780c */ /* 0x040fe20002781670 */
[----:B------:R-:W0:Y:S01]  /*e130*/  SHFL.BFLY PT, R14, R8, 0x2, 0x1f ;  /* 0x0c401f00080e7f89 */ /* 0x000e2200000e0000 */
[----:B------:R-:W-:-:S02]  /*e140*/  ISETP.LT.OR P6, PT, R83, 0x49, P6 ;  /* 0x000000495300780c */ /* 0x000fc400037c1670 */
[----:B------:R-:W-:Y:S02]  /*e150*/  FSEL R49, R49, -INF , !P4 ;  /* 0xff80000031317808 */ /* 0x000fe40006000000 */
[C---:B------:R-:W-:Y:S02]  /*e160*/  ISETP.GT.AND P4, PT, R82.reuse, 0x50, P2 ;  /* 0x000000505200780c */ /* 0x040fe40001784270 */
[----:B------:R-:W-:Y:S02]  /*e170*/  FSEL R51, R51, -INF , !P6 ;  /* 0xff80000033337808 */ /* 0x000fe40007000000 */
[----:B------:R-:W-:Y:S02]  /*e180*/  ISETP.GT.AND P6, PT, R82, 0x51, P2 ;  /* 0x000000515200780c */ /* 0x000fe400017c4270 */
[C---:B------:R-:W-:Y:S02]  /*e190*/  ISETP.LT.OR P4, PT, R83.reuse, 0x51, P4 ;  /* 0x000000515300780c */ /* 0x040fe40002781670 */
[----:B------:R-:W-:-:S02]  /*e1a0*/  ISETP.LT.OR P6, PT, R83, 0x52, P6 ;  /* 0x000000525300780c */ /* 0x000fc400037c1670 */
[----:B------:R-:W-:Y:S02]  /*e1b0*/  FSEL R55, R55, -INF , !P4 ;  /* 0xff80000037377808 */ /* 0x000fe40006000000 */
[C---:B------:R-:W-:Y:S02]  /*e1c0*/  ISETP.GT.AND P4, PT, R82.reuse, 0x59, P2 ;  /* 0x000000595200780c */ /* 0x040fe40001784270 */
[----:B------:R-:W-:Y:S02]  /*e1d0*/  FSEL R57, R57, -INF , !P6 ;  /* 0xff80000039397808 */ /* 0x000fe40007000000 */
[----:B------:R-:W-:Y:S02]  /*e1e0*/  ISETP.GT.AND P6, PT, R82, 0x60, P2 ;  /* 0x000000605200780c */ /* 0x000fe400017c4270 */
[----:B------:R-:W-:Y:S02]  /*e1f0*/  ISETP.LT.OR P4, PT, R83, 0x5a, P4 ;  /* 0x0000005a5300780c */ /* 0x000fe40002781670 */
[----:B0-----:R-:W-:-:S02]  /*e200*/  FMNMX.FTZ R8, R8, R14, !PT ;  /* 0x0000000e08087209 */ /* 0x001fc40007810000 */
[----:B------:R-:W-:Y:S02]  /*e210*/  ISETP.LT.OR P6, PT, R83, 0x61, P6 ;  /* 0x000000615300780c */ /* 0x000fe400037c1670 */
[----:B------:R-:W-:Y:S01]  /*e220*/  FSEL R61, R61, -INF , !P4 ;  /* 0xff8000003d3d7808 */ /* 0x000fe20006000000 */
[----:B------:R-:W0:Y:S01]  /*e230*/  SHFL.BFLY PT, R14, R8, 0x1, 0x1f ;  /* 0x0c201f00080e7f89 */ /* 0x000e2200000e0000 */
[C---:B------:R-:W-:Y:S02]  /*e240*/  ISETP.GT.AND P4, PT, R82.reuse, 0x68, P2 ;  /* 0x000000685200780c */ /* 0x040fe40001784270 */
[----:B------:R-:W-:Y:S02]  /*e250*/  FSEL R63, R63, -INF , !P6 ;  /* 0xff8000003f3f7808 */ /* 0x000fe40007000000 */
[----:B------:R-:W-:Y:S02]  /*e260*/  ISETP.GT.AND P6, PT, R82, 0x69, P2 ;  /* 0x000000695200780c */ /* 0x000fe400017c4270 */
[----:B------:R-:W-:-:S02]  /*e270*/  ISETP.LT.OR P4, PT, R83, 0x69, P4 ;  /* 0x000000695300780c */ /* 0x000fc40002781670 */
[----:B------:R-:W-:Y:S02]  /*e280*/  ISETP.LT.OR P6, PT, R83, 0x6a, P6 ;  /* 0x0000006a5300780c */ /* 0x000fe400037c1670 */
[----:B------:R-:W-:Y:S02]  /*e290*/  FSEL R67, R67, -INF , !P4 ;  /* 0xff80000043437808 */ /* 0x000fe40006000000 */
[----:B------:R-:W-:Y:S02]  /*e2a0*/  ISETP.GT.AND P4, PT, R82, 0x70, P2 ;  /* 0x000000705200780c */ /* 0x000fe40001784270 */
[----:B------:R-:W-:Y:S02]  /*e2b0*/  FSEL R68, R68, -INF , !P6 ;  /* 0xff80000044447808 */ /* 0x000fe40007000000 */
[----:B------:R-:W-:Y:S02]  /*e2c0*/  ISETP.GT.AND P6, PT, R82, 0x71, P2 ;  /* 0x000000715200780c */ /* 0x000fe400017c4270 */
[----:B------:R-:W-:-:S02]  /*e2d0*/  ISETP.LT.OR P4, PT, R83, 0x71, P4 ;  /* 0x000000715300780c */ /* 0x000fc40002781670 */
[----:B------:R-:W-:Y:S02]  /*e2e0*/  ISETP.LT.OR P6, PT, R83, 0x72, P6 ;  /* 0x000000725300780c */ /* 0x000fe400037c1670 */
[----:B------:R-:W-:Y:S02]  /*e2f0*/  FSEL R69, R69, -INF , !P4 ;  /* 0xff80000045457808 */ /* 0x000fe40006000000 */
[----:B0-----:R-:W-:Y:S02]  /*e300*/  FMNMX.FTZ R8, R8, R14, !PT ;  /* 0x0000000e08087209 */ /* 0x001fe40007810000 */
[----:B------:R-:W-:Y:S02]  /*e310*/  FSEL R70, R70, -INF , !P6 ;  /* 0xff80000046467808 */ /* 0x000fe40007000000 */
[C---:B------:R-:W-:Y:S01]  /*e320*/  FSETP.NEU.FTZ.AND P3, PT, R8.reuse, -INF , PT ;  /* 0xff8000000800780b */ /* 0x040fe20003f7d000 */
[----:B------:R-:W-:-:S03]  /*e330*/  FMUL.FTZ R15, R8, UR34 ;  /* 0x00000022080f7c20 */ /* 0x000fc60008410000 */
[----:B------:R-:W-:Y:S02]  /*e340*/  FSEL R14, R8, RZ, P3 ;  /* 0x000000ff080e7208 */ /* 0x000fe40001800000 */
[----:B------:R-:W-:Y:S02]  /*e350*/  FSEL R15, R15, RZ, P3 ;  /* 0x000000ff0f0f7208 */ /* 0x000fe40001800000 */
[----:B------:R-:W-:Y:S01]  /*e360*/  ISETP.GT.AND P3, PT, R82, 0x1, P2 ;  /* 0x000000015200780c */ /* 0x000fe20001764270 */
[----:B------:R-:W-:Y:S02]  /*e370*/  FADD.FTZ R4, -R14, R4 ;  /* 0x000000040e047221 */ /* 0x000fe40000010100 */
[--C-:B------:R-:W-:Y:S01]  /*e380*/  FFMA.FTZ R6, R6, UR34, -R15.reuse ;  /* 0x0000002206067c23 */ /* 0x100fe2000801080f */
[----:B------:R-:W-:Y:S01]  /*e390*/  ISETP.LT.OR P3, PT, R83, 0x2, P3 ;  /* 0x000000025300780c */ /* 0x000fe20001f61670 */
        /* <DEDUP_REMOVED lines=31> */
[----:B------:R-:W-:Y:S01]  /*e590*/  FSEL R15, R9, -INF , !P3 ;  /* 0xff800000090f7808 */ /* 0x000fe20005800000 */
[----:B------:R-:W-:Y:S01]  /*e5a0*/  FMUL.FTZ R4, R4, UR34 ;  /* 0x0000002204047c20 */ /* 0x000fe20008410000 */
[----:B------:R-:W-:Y:S01]  /*e5b0*/  ISETP.GT.AND P3, PT, R82, 0x10, P2 ;  /* 0x000000105200780c */ /* 0x000fe20001764270 */
[----:B------:R-:W-:Y:S03]  /*e5c0*/  MUFU.EX2 R6, R6 ;  /* 0x0000000600067308 */ /* 0x000fe60000000800 */
[----:B------:R-:W-:-:S04]  /*e5d0*/  ISETP.LT.OR P3, PT, R83, 0x11, P3 ;  /* 0x000000115300780c */ /* 0x000fc80001f61670 */
[----:B------:R-:W-:Y:S01]  /*e5e0*/  FSEL R20, R20, -INF , !P3 ;  /* 0xff80000014147808 */ /* 0x000fe20005800000 */
[----:B------:R-:W0:Y:S01]  /*e5f0*/  MUFU.EX2 R4, R4 ;  /* 0x0000000400047308 */ /* 0x000e220000000800 */
[----:B------:R-:W-:-:S04]  /*e600*/  ISETP.GT.AND P3, PT, R82, 0x19, P2 ;  /* 0x000000195200780c */ /* 0x000fc80001764270 */
[----:B------:R-:W-:-:S03]  /*e610*/  ISETP.LT.OR P3, PT, R83, 0x1a, P3 ;  /* 0x0000001a5300780c */ /* 0x000fc60001f61670 */
[----:B------:R-:W1:Y:S01]  /*e620*/  MUFU.EX2 R12, R42 ;  /* 0x0000002a000c7308 */ /* 0x000e620000000800 */
[----:B------:R-:W-:Y:S02]  /*e630*/  FSEL R27, R27, -INF , !P3 ;  /* 0xff8000001b1b7808 */ /* 0x000fe40005800000 */
[----:B------:R-:W-:-:S04]  /*e640*/  ISETP.GT.AND P3, PT, R82, 0x28, P2 ;  /* 0x000000285200780c */ /* 0x000fc80001764270 */
[----:B------:R-:W-:Y:S01]  /*e650*/  ISETP.LT.OR P3, PT, R83, 0x29, P3 ;  /* 0x000000295300780c */ /* 0x000fe20001f61670 */
[----:B------:R-:W2:Y:S01]  /*e660*/  MUFU.EX2 R10, R10 ;  /* 0x0000000a000a7308 */ /* 0x000ea20000000800 */
[----:B0-----:R-:W-:Y:S01]  /*e670*/  FFMA.FTZ R3, R4, R3, R6 ;  /* 0x0000000304037223 */ /* 0x001fe20000010006 */
[-C--:B------:R-:W-:Y:S01]  /*e680*/  FMUL.FTZ R88, R88, R4.reuse ;  /* 0x0000000458587220 */ /* 0x080fe20000410000 */
[----:B------:R-:W-:Y:S01]  /*e690*/  FSEL R33, R33, -INF , !P3 ;  /* 0xff80000021217808 */ /* 0x000fe20005800000 */
[-C--:B------:R-:W-:Y:S01]  /*e6a0*/  FMUL.FTZ R89, R89, R4.reuse ;  /* 0x0000000459597220 */ /* 0x080fe20000410000 */
[----:B------:R-:W-:Y:S01]  /*e6b0*/  ISETP.GT.AND P3, PT, R82, 0x31, P2 ;  /* 0x000000315200780c */ /* 0x000fe20001764270 */
[-C--:B------:R-:W-:Y:S01]  /*e6c0*/  FMUL.FTZ R92, R92, R4.reuse ;  /* 0x000000045c5c7220 */ /* 0x080fe20000410000 */
[----:B------:R-:W-:Y:S01]  /*e6d0*/  FMUL.FTZ R93, R93, R4 ;  /* 0x000000045d5d7220 */ /* 0x000fe20000410000 */
[----:B------:R-:W0:Y:S01]  /*e6e0*/  MUFU.EX2 R14, R14 ;  /* 0x0000000e000e7308 */ /* 0x000e220000000800 */
[----:B------:R-:W-:Y:S01]  /*e6f0*/  ISETP.LT.OR P3, PT, R83, 0x32, P3 ;  /* 0x000000325300780c */ /* 0x000fe20001f61670 */
[C---:B-1----:R-:W-:Y:S01]  /*e700*/  FADD.FTZ R3, R12.reuse, R3 ;  /* 0x000000030c037221 */ /* 0x042fe20000010000 */
[----:B------:R-:W-:Y:S01]  /*e710*/  F2FP.BF16.F32.PACK_AB R12, R12, R6 ;  /* 0x000000060c0c723e */ /* 0x000fe200000010ff */
[-C--:B------:R-:W-:Y:S01]  /*e720*/  FMUL.FTZ R96, R96, R4.reuse ;  /* 0x0000000460607220 */ /* 0x080fe20000410000 */
[----:B------:R-:W-:Y:S01]  /*e730*/  FSEL R39, R39, -INF , !P3 ;  /* 0xff80000027277808 */ /* 0x000fe20005800000 */
[-C--:B------:R-:W-:Y:S01]  /*e740*/  FMUL.FTZ R97, R97, R4.reuse ;  /* 0x0000000461617220 */ /* 0x080fe20000410000 */
[----:B------:R-:W-:Y:S01]  /*e750*/  ISETP.GT.AND P3, PT, R82, 0x40, P2 ;  /* 0x000000405200780c */ /* 0x000fe20001764270 */
[----:B------:R-:W-:Y:S01]  /*e760*/  MUFU.EX2 R84, R84 ;  /* 0x0000005400547308 */ /* 0x000fe20000000800 */
[----:B--2---:R-:W-:Y:S01]  /*e770*/  FADD.FTZ R3, R10, R3 ;  /* 0x000000030a037221 */ /* 0x004fe20000010000 */
[-C--:B------:R-:W-:Y:S01]  /*e780*/  FMUL.FTZ R100, R100, R4.reuse ;  /* 0x0000000464647220 */ /* 0x080fe20000410000 */
[----:B------:R-:W-:Y:S01]  /*e790*/  ISETP.LT.OR P3, PT, R83, 0x41, P3 ;  /* 0x000000415300780c */ /* 0x000fe20001f61670 */
[-C--:B------:R-:W-:Y:S01]  /*e7a0*/  FMUL.FTZ R101, R101, R4.reuse ;  /* 0x0000000465657220 */ /* 0x080fe20000410000 */
[-C--:B------:R-:W-:Y:S01]  /*e7b0*/  FMUL.FTZ R104, R104, R4.reuse ;  /* 0x0000000468687220 */ /* 0x080fe20000410000 */
[----:B------:R-:W-:Y:S01]  /*e7c0*/  FMUL.FTZ R105, R105, R4 ;  /* 0x0000000469697220 */ /* 0x000fe20000410000 */
[----:B------:R-:W-:Y:S01]  /*e7d0*/  FSEL R47, R47, -INF , !P3 ;  /* 0xff8000002f2f7808 */ /* 0x000fe20005800000 */
[----:B------:R-:W-:Y:S01]  /*e7e0*/  MUFU.EX2 R26, R26 ;  /* 0x0000001a001a7308 */ /* 0x000fe20000000800 */
[----:B------:R-:W-:Y:S01]  /*e7f0*/  ISETP.GT.AND P3, PT, R82, 0x49, P2 ;  /* 0x000000495200780c */ /* 0x000fe20001764270 */
[C---:B0-----:R-:W-:Y:S01]  /*e800*/  FADD.FTZ R3, R14.reuse, R3 ;  /* 0x000000030e037221 */ /* 0x041fe20000010000 */
[----:B------:R-:W-:Y:S01]  /*e810*/  F2FP.BF16.F32.PACK_AB R14, R14, R10 ;  /* 0x0000000a0e0e723e */ /* 0x000fe200000010ff */
[-C--:B------:R-:W-:Y:S01]  /*e820*/  FMUL.FTZ R108, R108, R4.reuse ;  /* 0x000000046c6c7220 */ /* 0x080fe20000410000 */
[----:B------:R-:W-:Y:S01]  /*e830*/  ISETP.LT.OR P3, PT, R83, 0x4a, P3 ;  /* 0x0000004a5300780c */ /* 0x000fe20001f61670 */
[-C--:B------:R-:W-:Y:S01]  /*e840*/  FMUL.FTZ R109, R109, R4.reuse ;  /* 0x000000046d6d7220 */ /* 0x080fe20000410000 */
[-C--:B------:R-:W-:Y:S01]  /*e850*/  FMUL.FTZ R112, R112, R4.reuse ;  /* 0x0000000470707220 */ /* 0x080fe20000410000 */
[----:B------:R-:W-:Y:S01]  /*e860*/  MUFU.EX2 R32, R32 ;  /* 0x0000002000207308 */ /* 0x000fe20000000800 */
[----:B------:R-:W-:Y:S01]  /*e870*/  FSEL R53, R53, -INF , !P3 ;  /* 0xff80000035357808 */ /* 0x000fe20005800000 */
[-C--:B------:R-:W-:Y:S01]  /*e880*/  FMUL.FTZ R113, R113, R4.reuse ;  /* 0x0000000471717220 */ /* 0x080fe20000410000 */
[----:B------:R-:W-:Y:S01]  /*e890*/  ISETP.GT.AND P3, PT, R82, 0x58, P2 ;  /* 0x000000585200780c */ /* 0x000fe20001764270 */
[-C--:B------:R-:W-:Y:S01]  /*e8a0*/  FMUL.FTZ R116, R116, R4.reuse ;  /* 0x0000000474747220 */ /* 0x080fe20000410000 */
[-C--:B------:R-:W-:Y:S01]  /*e8b0*/  FMUL.FTZ R117, R117, R4.reuse ;  /* 0x0000000475757220 */ /* 0x080fe20000410000 */
[-C--:B------:R-:W-:Y:S01]  /*e8c0*/  FMUL.FTZ R120, R120, R4.reuse ;  /* 0x0000000478787220 */ /* 0x080fe20000410000 */
[----:B------:R-:W-:Y:S01]  /*e8d0*/  ISETP.LT.OR P3, PT, R83, 0x59, P3 ;  /* 0x000000595300780c */ /* 0x000fe20001f61670 */
[----:B------:R-:W-:Y:S01]  /*e8e0*/  MUFU.EX2 R34, R34 ;  /* 0x0000002200227308 */ /* 0x000fe20000000800 */
[-C--:B------:R-:W-:Y:S01]  /*e8f0*/  FMUL.FTZ R121, R121, R4.reuse ;  /* 0x0000000479797220 */ /* 0x080fe20000410000 */
[-C--:B------:R-:W-:Y:S01]  /*e900*/  FMUL.FTZ R124, R124, R4.reuse ;  /* 0x000000047c7c7220 */ /* 0x080fe20000410000 */
[----:B------:R-:W-:Y:S01]  /*e910*/  FSEL R59, R59, -INF , !P3 ;  /* 0xff8000003b3b7808 */ /* 0x000fe20005800000 */
[-C--:B------:R-:W-:Y:S01]  /*e920*/  FMUL.FTZ R125, R125, R4.reuse ;  /* 0x000000047d7d7220 */ /* 0x080fe20000410000 */
[----:B------:R-:W-:Y:S01]  /*e930*/  ISETP.GT.AND P3, PT, R82, 0x61, P2 ;  /* 0x000000615200780c */ /* 0x000fe20001764270 */
[-C--:B------:R-:W-:Y:S01]  /*e940*/  FMUL.FTZ R128, R128, R4.reuse ;  /* 0x0000000480807220 */ /* 0x080fe20000410000 */
[-C--:B------:R-:W-:Y:S01]  /*e950*/  FMUL.FTZ R129, R129, R4.reuse ;  /* 0x0000000481817220 */ /* 0x080fe20000410000 */
[----:B------:R-:W-:Y:S01]  /*e960*/  MUFU.EX2 R38, R38 ;  /* 0x0000002600267308 */ /* 0x000fe20000000800 */
[----:B------:R-:W-:Y:S01]  /*e970*/  ISETP.LT.OR P3, PT, R83, 0x62, P3 ;  /* 0x000000625300780c */ /* 0x000fe20001f61670 */
[-C--:B------:R-:W-:Y:S01]  /*e980*/  FMUL.FTZ R132, R132, R4.reuse ;  /* 0x0000000484847220 */ /* 0x080fe20000410000 */
[----:B------:R-:W-:Y:S01]  /*e990*/  FMUL.FTZ R133, R133, R4 ;  /* 0x0000000485857220 */ /* 0x000fe20000410000 */
[----:B------:R-:W-:Y:S01]  /*e9a0*/  IMAD.MOV.U32 R4, RZ, RZ, R8 ;  /* 0x000000ffff047224 */ /* 0x000fe200078e0008 */
[----:B------:R-:W-:-:S02]  /*e9b0*/  FSEL R65, R65, -INF , !P3 ;  /* 0xff80000041417808 */ /* 0x000fc40005800000 */
[----:B------:R-:W-:Y:S01]  /*e9c0*/  ISETP.GT.AND P3, PT, R82, RZ, P2 ;  /* 0x000000ff5200720c */ /* 0x000fe20001764270 */
[----:B------:R-:W-:Y:S03]  /*e9d0*/  MUFU.EX2 R44, R44 ;  /* 0x0000002c002c7308 */ /* 0x000fe60000000800 */
[----:B------:R-:W-:-:S04]  /*e9e0*/  ISETP.LT.OR P3, PT, R83, 0x1, P3 ;  /* 0x000000015300780c */ /* 0x000fc80001f61670 */
[----:B------:R-:W-:Y:S01]  /*e9f0*/  FSEL R7, R7, -INF , !P3 ;  /* 0xff80000007077808 */ /* 0x000fe20005800000 */
[----:B------:R-:W-:Y:S01]  /*ea00*/  MUFU.EX2 R46, R46 ;  /* 0x0000002e002e7308 */ /* 0x000fe20000000800 */
[C---:B------:R-:W-:Y:S02]  /*ea10*/  ISETP.GT.AND P3, PT, R82.reuse, 0x78, P2 ;  /* 0x000000785200780c */ /* 0x040fe40001764270 */
[----:B------:R-:W-:Y:S02]  /*ea20*/  FMNMX.FTZ R6, R7, R5, !PT ;  /* 0x0000000507067209 */ /* 0x000fe40007810000 */
[----:B------:R-:W-:Y:S02]  /*ea30*/  ISETP.GT.AND P2, PT, R82, 0x79, P2 ;  /* 0x000000795200780c */ /* 0x000fe40001744270 */
[----:B------:R-:W-:Y:S01]  /*ea40*/  FMNMX.FTZ R6, R15, R6, !PT ;  /* 0x000000060f067209 */ /* 0x000fe20007810000 */
[----:B------:R-:W-:Y:S01]  /*ea50*/  MUFU.EX2 R48, R48 ;  /* 0x0000003000307308 */ /* 0x000fe20000000800 */
[----:B------:R-:W-:-:S02]  /*ea60*/  ISETP.LT.OR P3, PT, R83, 0x79, P3 ;  /* 0x000000795300780c */ /* 0x000fc40001f61670 */
[----:B------:R-:W-:Y:S02]  /*ea70*/  FMNMX.FTZ R6, R11, R6, !PT ;  /* 0x000000060b067209 */ /* 0x000fe40007810000 */
[----:B------:R-:W-:Y:S02]  /*ea80*/  ISETP.LT.OR P2, PT, R83, 0x7a, P2 ;  /* 0x0000007a5300780c */ /* 0x000fe40001741670 */
[----:B------:R-:W-:Y:S01]  /*ea90*/  FMNMX.FTZ R9, R13, R6, !PT ;  /* 0x000000060d097209 */ /* 0x000fe20007810000 */
[----:B------:R-:W-:Y:S01]  /*eaa0*/  MUFU.EX2 R50, R50 ;  /* 0x0000003200327308 */ /* 0x000fe20000000800 */
[----:B------:R-:W-:Y:S02]  /*eab0*/  FSEL R74, R74, -INF , !P3 ;  /* 0xff8000004a4a7808 */ /* 0x000fe40005800000 */
[----:B------:R-:W-:Y:S02]  /*eac0*/  FMNMX.FTZ R6, R20, R9, !PT ;  /* 0x0000000914067209 */ /* 0x000fe40007810000 */
[----:B------:R-:W-:-:S02]  /*ead0*/  FSEL R76, R76, -INF , !P2 ;  /* 0xff8000004c4c7808 */ /* 0x000fc40005000000 */
        /* <DEDUP_REMOVED lines=47> */
[----:B------:R-:W-:Y:S02]  /*edd0*/  FSEL R6, R6, RZ, P2 ;  /* 0x000000ff06067208 */ /* 0x000fe40001000000 */
[----:B------:R-:W-:Y:S01]  /*ede0*/  ISETP.GT.AND P2, PT, R0, UR37, PT ;  /* 0x0000002500007c0c */ /* 0x000fe2000bf44270 */
[----:B------:R-:W-:Y:S01]  /*edf0*/  FADD.FTZ R72, -R72, R5 ;  /* 0x0000000548487221 */ /* 0x000fe20000010100 */
[----:B------:R-:W-:Y:S02]  /*ee00*/  VIADD R0, R0, 0xffffffff ;  /* 0xffffffff00007836 */ /* 0x000fe40000000000 */
[--C-:B------:R-:W-:Y:S01]  /*ee10*/  FFMA.FTZ R7, R7, UR34, -R6.reuse ;  /* 0x0000002207077c23 */ /* 0x100fe20008010806 */
[--C-:B------:R-:W-:Y:S01]  /*ee20*/  FFMA.FTZ R10, R15, UR34, -R6.reuse ;  /* 0x000000220f0a7c23 */ /* 0x100fe20008010806 */
[--C-:B------:R-:W-:Y:S01]  /*ee30*/  FFMA.FTZ R11, R11, UR34, -R6.reuse ;  /* 0x000000220b0b7c23 */ /* 0x100fe20008010806 */
[----:B------:R-:W-:Y:S01]  /*ee40*/  FFMA.FTZ R42, R13, UR34, -R6 ;  /* 0x000000220d2a7c23 */ /* 0x000fe20008010806 */
[----:B------:R-:W-:-:S02]  /*ee50*/  IMAD.U32 R13, RZ, RZ, UR56 ;  /* 0x00000038ff0d7e24 */ /* 0x000fc4000f8e00ff */
[----:B------:R-:W-:Y:S01]  /*ee60*/  FMUL.FTZ R5, R72, UR34 ;  /* 0x0000002248057c20 */ /* 0x000fe20008410000 */
        /* <DEDUP_REMOVED lines=11> */
[--C-:B------:R-:W-:Y:S01]  /*ef20*/  FFMA.FTZ R70, R70, UR34, -R6.reuse ;  /* 0x0000002246467c23 */ /* 0x100fe20008010806 */
[----:B------:R-:W-:Y:S01]  /*ef30*/  FFMA.FTZ R74, R74, UR34, -R6 ;  /* 0x000000224a4a7c23 */ /* 0x000fe20008010806 */
[----:B------:R-:W-:Y:S01]  /*ef40*/  UMOV UR56, UR48 ;  /* 0x0000003000387c82 */ /* 0x000fe20008000000 */
[----:B------:R-:W-:Y:S01]  /*ef50*/  @!P1 PRMT R13, RZ, 0x654, R13 ;  /* 0x00000654ff0d9816 */ /* 0x000fe2000000000d */
[----:B------:R-:W-:Y:S03]  /*ef60*/  MUFU.EX2 R11, R11 ;  /* 0x0000000b000b7308 */ /* 0x000fe60000000800 */
[----:B------:R0:W-:Y:S05]  /*ef70*/  @!P1 SYNCS.ARRIVE.TRANS64.RED.A1T0 RZ, [R13+URZ], RZ ;  /* 0x000000ff0dff99a7 */ /* 0x0001ea000810043f */
[----:B------:R-:W1:Y:S01]  /*ef80*/  MUFU.EX2 R42, R42 ;  /* 0x0000002a002a7308 */ /* 0x000e620000000800 */
[----:B0-----:R-:W-:-:S07]  /*ef90*/  F2FP.BF16.F32.PACK_AB R13, R10, R7 ;  /* 0x000000070a0d723e */ /* 0x001fce00000010ff */
[----:B------:R-:W0:Y:S08]  /*efa0*/  MUFU.EX2 R5, R5 ;  /* 0x0000000500057308 */ /* 0x000e300000000800 */
[----:B------:R-:W-:Y:S01]  /*efb0*/  MUFU.EX2 R35, R35 ;  /* 0x0000002300237308 */ /* 0x000fe20000000800 */
[----:B-1----:R-:W-:-:S05]  /*efc0*/  F2FP.BF16.F32.PACK_AB R15, R42, R11 ;  /* 0x0000000b2a0f723e */ /* 0x002fca00000010ff */
[----:B------:R1:W-:Y:S02]  /*efd0*/  STSM.16.M88.4 [R17+0x21800], R12 ;  /* 0x0218000c11007844 */ /* 0x0003e40000000200 */
[----:B------:R-:W-:Y:S01]  /*efe0*/  MUFU.EX2 R67, R67 ;  /* 0x0000004300437308 */ /* 0x000fe20000000800 */
[----:B0-----:R-:W-:Y:S01]  /*eff0*/  FFMA.FTZ R7, R5, R2, R7 ;  /* 0x0000000205077223 */ /* 0x001fe20000010007 */
[--C-:B------:R-:W-:Y:S01]  /*f000*/  FFMA.FTZ R2, R45, UR34, -R6.reuse ;  /* 0x000000222d027c23 */ /* 0x100fe20008010806 */
[--C-:B------:R-:W-:Y:S01]  /*f010*/  FFMA.FTZ R45, R53, UR34, -R6.reuse ;  /* 0x00000022352d7c23 */ /* 0x100fe20008010806 */
[-C--:B------:R-:W-:Y:S01]  /*f020*/  FMUL.FTZ R90, R90, R5.reuse ;  /* 0x000000055a5a7220 */ /* 0x080fe20000410000 */
[----:B------:R-:W-:Y:S01]  /*f030*/  FADD.FTZ R10, R10, R7 ;  /* 0x000000070a0a7221 */ /* 0x000fe20000010000 */
[--C-:B------:R-:W-:Y:S01]  /*f040*/  FFMA.FTZ R7, R47, UR34, -R6.reuse ;  /* 0x000000222f077c23 */ /* 0x100fe20008010806 */
[-C--:B------:R-:W-:Y:S01]  /*f050*/  FMUL.FTZ R91, R91, R5.reuse ;  /* 0x000000055b5b7220 */ /* 0x080fe20000410000 */
[----:B------:R-:W-:Y:S01]  /*f060*/  MUFU.EX2 R2, R2 ;  /* 0x0000000200027308 */ /* 0x000fe20000000800 */
[-C--:B------:R-:W-:Y:S01]  /*f070*/  FMUL.FTZ R94, R94, R5.reuse ;  /* 0x000000055e5e7220 */ /* 0x080fe20000410000 */
[-C--:B------:R-:W-:Y:S01]  /*f080*/  FMUL.FTZ R95, R95, R5.reuse ;  /* 0x000000055f5f7220 */ /* 0x080fe20000410000 */
[-C--:B------:R-:W-:Y:S01]  /*f090*/  FMUL.FTZ R98, R98, R5.reuse ;  /* 0x0000000562627220 */ /* 0x080fe20000410000 */
[-C--:B------:R-:W-:Y:S01]  /*f0a0*/  FMUL.FTZ R99, R99, R5.reuse ;  /* 0x0000000563637220 */ /* 0x080fe20000410000 */
[-C--:B------:R-:W-:Y:S01]  /*f0b0*/  FMUL.FTZ R102, R102, R5.reuse ;  /* 0x0000000566667220 */ /* 0x080fe20000410000 */
[--C-:B-1----:R-:W-:Y:S01]  /*f0c0*/  FFMA.FTZ R15, R20, UR34, -R6.reuse ;  /* 0x00000022140f7c23 */ /* 0x102fe20008010806 */
[--C-:B------:R-:W-:Y:S01]  /*f0d0*/  FFMA.FTZ R20, R21, UR34, -R6.reuse ;  /* 0x0000002215147c23 */ /* 0x100fe20008010806 */
[----:B------:R0:W1:Y:S01]  /*f0e0*/  MUFU.EX2 R12, R43 ;  /* 0x0000002b000c7308 */ /* 0x0000620000000800 */
[--C-:B------:R-:W-:Y:S01]  /*f0f0*/  FFMA.FTZ R21, R25, UR34, -R6.reuse ;  /* 0x0000002219157c23 */ /* 0x100fe20008010806 */
[--C-:B------:R-:W-:Y:S01]  /*f100*/  FFMA.FTZ R25, R27, UR34, -R6.reuse ;  /* 0x000000221b197c23 */ /* 0x100fe20008010806 */
[--C-:B------:R-:W-:Y:S01]  /*f110*/  FFMA.FTZ R27, R29, UR34, -R6.reuse ;  /* 0x000000221d1b7c23 */ /* 0x100fe20008010806 */
[----:B------:R-:W-:Y:S01]  /*f120*/  FFMA.FTZ R29, R37, UR34, -R6 ;  /* 0x00000022251d7c23 */ /* 0x000fe20008010806 */
[----:B------:R-:W-:Y:S01]  /*f130*/  FADD.FTZ R37, R11, R10 ;  /* 0x0000000a0b257221 */ /* 0x000fe20000010000 */
[--C-:B------:R-:W-:Y:S01]  /*f140*/  FFMA.FTZ R10, R49, UR34, -R6.reuse ;  /* 0x00000022310a7c23 */ /* 0x100fe20008010806 */
[--C-:B------:R-:W-:Y:S01]  /*f150*/  FFMA.FTZ R11, R51, UR34, -R6.reuse ;  /* 0x00000022330b7c23 */ /* 0x100fe20008010806 */
[----:B------:R-:W2:Y:S01]  /*f160*/  MUFU.EX2 R14, R24 ;  /* 0x00000018000e7308 */ /* 0x000ea20000000800 */
[----:B------:R-:W-:Y:S01]  /*f170*/  FADD.FTZ R42, R42, R37 ;  /* 0x000000252a2a7221 */ /* 0x000fe20000010000 */
[----:B0-----:R-:W-:Y:S01]  /*f180*/  FFMA.FTZ R43, R65, UR34, -R6 ;  /* 0x00000022412b7c23 */ /* 0x001fe20008010806 */
[-C--:B------:R-:W-:Y:S01]  /*f190*/  FMUL.FTZ R103, R103, R5.reuse ;  /* 0x0000000567677220 */ /* 0x080fe20000410000 */
[-C--:B------:R-:W-:Y:S01]  /*f1a0*/  FMUL.FTZ R106, R106, R5.reuse ;  /* 0x000000056a6a7220 */ /* 0x080fe20000410000 */
[-C--:B------:R-:W-:Y:S01]  /*f1b0*/  FMUL.FTZ R107, R107, R5.reuse ;  /* 0x000000056b6b7220 */ /* 0x080fe20000410000 */
[-C--:B------:R-:W-:Y:S01]  /*f1c0*/  FMUL.FTZ R110, R110, R5.reuse ;  /* 0x000000056e6e7220 */ /* 0x080fe20000410000 */
[-C--:B------:R-:W-:Y:S01]  /*f1d0*/  FMUL.FTZ R111, R111, R5.reuse ;  /* 0x000000056f6f7220 */ /* 0x080fe20000410000 */
[----:B------:R-:W0:Y:S01]  /*f1e0*/  MUFU.EX2 R15, R15 ;  /* 0x0000000f000f7308 */ /* 0x000e220000000800 */
[----:B-1----:R-:W-:Y:S01]  /*f1f0*/  FADD.FTZ R3, R12, R3 ;  /* 0x000000030c037221 */ /* 0x002fe20000010000 */
[----:B------:R-:W-:Y:S01]  /*f200*/  F2FP.BF16.F32.PACK_AB R12, R84, R12 ;  /* 0x0000000c540c723e */ /* 0x000fe200000010ff */
[-C--:B------:R-:W-:Y:S01]  /*f210*/  FMUL.FTZ R114, R114, R5.reuse ;  /* 0x0000000572727220 */ /* 0x080fe20000410000 */
[-C--:B------:R-:W-:Y:S01]  /*f220*/  FMUL.FTZ R115, R115, R5.reuse ;  /* 0x0000000573737220 */ /* 0x080fe20000410000 */
[----:B------:R-:W-:Y:S01]  /*f230*/  FADD.FTZ R3, R84, R3 ;  /* 0x0000000354037221 */ /* 0x000fe20000010000 */
[-C--:B------:R-:W-:Y:S01]  /*f240*/  FMUL.FTZ R118, R118, R5.reuse ;  /* 0x0000000576767220 */ /* 0x080fe20000410000 */
[-C--:B------:R-:W-:Y:S01]  /*f250*/  FMUL.FTZ R119, R119, R5.reuse ;  /* 0x0000000577777220 */ /* 0x080fe20000410000 */
[----:B------:R-:W1:Y:S01]  /*f260*/  MUFU.EX2 R20, R20 ;  /* 0x0000001400147308 */ /* 0x000e620000000800 */
[----:B--2---:R-:W-:Y:S01]  /*f270*/  FADD.FTZ R47, R14, R3 ;  /* 0x000000030e2f7221 */ /* 0x004fe20000010000 */
[----:B------:R-:W-:Y:S01]  /*f280*/  F2FP.BF16.F32.PACK_AB R14, R26, R14 ;  /* 0x0000000e1a0e723e */ /* 0x000fe200000010ff */
[-C--:B------:R-:W-:Y:S01]  /*f290*/  FMUL.FTZ R122, R122, R5.reuse ;  /* 0x000000057a7a7220 */ /* 0x080fe20000410000 */
[-C--:B------:R-:W-:Y:S01]  /*f2a0*/  FMUL.FTZ R123, R123, R5.reuse ;  /* 0x000000057b7b7220 */ /* 0x080fe20000410000 */
[----:B------:R-:W-:Y:S01]  /*f2b0*/  FADD.FTZ R47, R26, R47 ;  /* 0x0000002f1a2f7221 */ /* 0x000fe20000010000 */
[-C--:B------:R-:W-:Y:S01]  /*f2c0*/  FMUL.FTZ R126, R126, R5.reuse ;  /* 0x000000057e7e7220 */ /* 0x080fe20000410000 */
[-C--:B------:R-:W-:Y:S01]  /*f2d0*/  FMUL.FTZ R127, R127, R5.reuse ;  /* 0x000000057f7f7220 */ /* 0x080fe20000410000 */
[----:B------:R-:W2:Y:S01]  /*f2e0*/  MUFU.EX2 R21, R21 ;  /* 0x0000001500157308 */ /* 0x000ea20000000800 */
[----:B0-----:R-:W-:Y:S01]  /*f2f0*/  FADD.FTZ R37, R15, R42 ;  /* 0x0000002a0f257221 */ /* 0x001fe20000010000 */
[-C--:B------:R-:W-:Y:S01]  /*f300*/  FMUL.FTZ R130, R130, R5.reuse ;  /* 0x0000000582827220 */ /* 0x080fe20000410000 */
[-C--:B------:R-:W-:Y:S01]  /*f310*/  FMUL.FTZ R131, R131, R5.reuse ;  /* 0x0000000583837220 */ /* 0x080fe20000410000 */
[-C--:B------:R-:W-:Y:S01]  /*f320*/  FMUL.FTZ R134, R134, R5.reuse ;  /* 0x0000000586867220 */ /* 0x080fe20000410000 */
[----:B------:R-:W-:Y:S01]  /*f330*/  FMUL.FTZ R135, R135, R5 ;  /* 0x0000000587877220 */ /* 0x000fe20000410000 */
[----:B------:R-:W-:-:S02]  /*f340*/  IMAD.MOV.U32 R5, RZ, RZ, R9 ;  /* 0x000000ffff057224 */ /* 0x000fc400078e0009 */
[----:B------:R-:W0:Y:S01]  /*f350*/  MUFU.EX2 R24, R28 ;  /* 0x0000001c00187308 */ /* 0x000e220000000800 */
[----:B-1----:R-:W-:-:S07]  /*f360*/  FADD.FTZ R26, R20, R37 ;  /* 0x00000025141a7221 */ /* 0x002fce0000010000 */
[----:B------:R-:W1:Y:S01]  /*f370*/  MUFU.EX2 R25, R25 ;  /* 0x0000001900197308 */ /* 0x000e620000000800 */
[----:B--2---:R-:W-:-:S07]  /*f380*/  FADD.FTZ R26, R21, R26 ;  /* 0x0000001a151a7221 */ /* 0x004fce0000010000 */
[----:B------:R2:W-:Y:S01]  /*f390*/  MUFU.EX2 R28, R36 ;  /* 0x00000024001c7308 */ /* 0x0005e20000000800 */
[----:B0-----:R-:W-:-:S07]  /*f3a0*/  FADD.FTZ R72, R24, R47 ;  /* 0x0000002f18487221 */ /* 0x001fce0000010000 */
[----:B------:R-:W0:Y:S01]  /*f3b0*/  MUFU.EX2 R13, R30 ;  /* 0x0000001e000d7308 */ /* 0x000e220000000800 */
[----:B--2---:R-:W-:Y:S01]  /*f3c0*/  FFMA.FTZ R36, R31, UR34, -R6 ;  /* 0x000000221f247c23 */ /* 0x004fe20008010806 */
[----:B-1----:R-:W-:Y:S01]  /*f3d0*/  FADD.FTZ R26, R25, R26 ;  /* 0x0000001a191a7221 */ /* 0x002fe20000010000 */
[--C-:B------:R-:W-:Y:S01]  /*f3e0*/  FFMA.FTZ R31, R39, UR34, -R6.reuse ;  /* 0x00000022271f7c23 */ /* 0x100fe20008010806 */
[----:B------:R-:W-:-:S04]  /*f3f0*/  FFMA.FTZ R39, R59, UR34, -R6 ;  /* 0x000000223b277c23 */ /* 0x000fc80008010806 */
[----:B------:R-:W1:Y:S08]  /*f400*/  MUFU.EX2 R27, R27 ;  /* 0x0000001b001b7308 */ /* 0x000e700000000800 */
[----:B------:R2:W-:Y:S01]  /*f410*/  MUFU.EX2 R30, R40 ;  /* 0x00000028001e7308 */ /* 0x0005e20000000800 */
[C---:B0-----:R-:W-:Y:S01]  /*f420*/  FADD.FTZ R47, R13.reuse, R72 ;  /* 0x000000480d2f7221 */ /* 0x041fe20000010000 */
[----:B------:R-:W-:-:S03]  /*f430*/  F2FP.BF16.F32.PACK_AB R24, R13, R24 ;  /* 0x000000180d18723e */ /* 0x000fc600000010ff */
[----:B------:R-:W-:-:S03]  /*f440*/  FADD.FTZ R47, R32, R47 ;  /* 0x0000002f202f7221 */ /* 0x000fc60000010000 */
[----:B------:R-:W0:Y:S01]  /*f450*/  MUFU.EX2 R36, R36 ;  /* 0x0000002400247308 */ /* 0x000e220000000800 */
[----:B--2---:R-:W-:Y:S01]  /*f460*/  FFMA.FTZ R40, R33, UR34, -R6 ;  /* 0x0000002221287c23 */ /* 0x004fe20008010806 */
[----:B-1----:R-:W-:Y:S01]  /*f470*/  FADD.FTZ R37, R27, R26 ;  /* 0x0000001a1b257221 */ /* 0x002fe20000010000 */
[--C-:B------:R-:W-:Y:S01]  /*f480*/  FFMA.FTZ R33, R41, UR34, -R6.reuse ;  /* 0x0000002229217c23 */ /* 0x100fe20008010806 */
[----:B------:R-:W-:Y:S01]  /*f490*/  FADD.FTZ R47, R34, R47 ;  /* 0x0000002f222f7221 */ /* 0x000fe20000010000 */
[--C-:B------:R-:W-:Y:S01]  /*f4a0*/  FFMA.FTZ R41, R61, UR34, -R6.reuse ;  /* 0x000000223d297c23 */ /* 0x100fe20008010806 */
[----:B------:R-:W-:Y:S02]  /*f4b0*/  FFMA.FTZ R6, R76, UR34, -R6 ;  /* 0x000000224c067c23 */ /* 0x000fe40008010806 */
[----:B------:R-:W1:Y:S01]  /*f4c0*/  MUFU.EX2 R40, R40 ;  /* 0x0000002800287308 */ /* 0x000e620000000800 */
[----:B------:R-:W-:Y:S01]  /*f4d0*/  FADD.FTZ R47, R28, R47 ;  /* 0x0000002f1c2f7221 */ /* 0x000fe20000010000 */
[----:B------:R-:W-:-:S03]  /*f4e0*/  F2FP.BF16.F32.PACK_AB R28, R38, R28 ;  /* 0x0000001c261c723e */ /* 0x000fc600000010ff */
[----:B------:R-:W-:-:S03]  /*f4f0*/  FADD.FTZ R47, R38, R47 ;  /* 0x0000002f262f7221 */ /* 0x000fc60000010000 */
[----:B------:R-:W2:Y:S01]  /*f500*/  MUFU.EX2 R29, R29 ;  /* 0x0000001d001d7308 */ /* 0x000ea20000000800 */
[----:B0-----:R-:W-:Y:S01]  /*f510*/  FADD.FTZ R37, R36, R37 ;  /* 0x0000002524257221 */ /* 0x001fe20000010000 */
[----:B------:R-:W-:Y:S01]  /*f520*/  FADD.FTZ R47, R30, R47 ;  /* 0x0000002f1e2f7221 */ /* 0x000fe20000010000 */
[----:B------:R-:W-:-:S03]  /*f530*/  F2FP.BF16.F32.PACK_AB R30, R44, R30 ;  /* 0x0000001e2c1e723e */ /* 0x000fc600000010ff */
[----:B------:R-:W-:Y:S02]  /*f540*/  FADD.FTZ R13, R44, R47 ;  /* 0x0000002f2c0d7221 */ /* 0x000fe40000010000 */
[----:B------:R-:W0:Y:S01]  /*f550*/  MUFU.EX2 R31, R31 ;  /* 0x0000001f001f7308 */ /* 0x000e220000000800 */
[----:B-1----:R-:W-:Y:S01]  /*f560*/  FADD.FTZ R26, R40, R37 ;  /* 0x00000025281a7221 */ /* 0x002fe20000010000 */
[----:B------:R-:W-:Y:S01]  /*f570*/  FADD.FTZ R49, R46, R13 ;  /* 0x0000000d2e317221 */ /* 0x000fe20000010000 */
[----:B------:R-:W-:Y:S02]  /*f580*/  F2FP.BF16.F32.PACK_AB R13, R20, R15 ;  /* 0x0000000f140d723e */ /* 0x000fe400000010ff */
[----:B------:R-:W-:Y:S01]  /*f590*/  FADD.FTZ R26, R35, R26 ;  /* 0x0000001a231a7221 */ /* 0x000fe20000010000 */
[----:B------:R-:W-:Y:S01]  /*f5a0*/  F2FP.BF16.F32.PACK_AB R15, R25, R21 ;  /* 0x00000015190f723e */ /* 0x000fe200000010ff */
[----:B------:R-:W-:Y:S01]  /*f5b0*/  FADD.FTZ R49, R48, R49 ;  /* 0x0000003130317221 */ /* 0x000fe20000010000 */
[----:B------:R-:W1:Y:S01]  /*f5c0*/  MUFU.EX2 R33, R33 ;  /* 0x0000002100217308 */ /* 0x000e620000000800 */
[----:B--2---:R-:W-:Y:S01]  /*f5d0*/  FADD.FTZ R26, R29, R26 ;  /* 0x0000001a1d1a7221 */ /* 0x004fe20000010000 */
[----:B------:R-:W-:Y:S01]  /*f5e0*/  F2FP.BF16.F32.PACK_AB R25, R36, R27 ;  /* 0x0000001b2419723e */ /* 0x000fe200000010ff */
[----:B------:R-:W-:Y:S01]  /*f5f0*/  FADD.FTZ R49, R50, R49 ;  /* 0x0000003132317221 */ /* 0x000fe20000010000 */
[----:B------:R2:W-:Y:S01]  /*f600*/  STSM.16.M88.4 [R22], R12 ;  /* 0x0000000c16007844 */ /* 0x0005e20000000200 */
[----:B------:R-:W-:-:S02]  /*f610*/  F2FP.BF16.F32.PACK_AB R27, R35, R40 ;  /* 0x00000028231b723e */ /* 0x000fc400000010ff */
[----:B------:R-:W-:Y:S01]  /*f620*/  FADD.FTZ R49, R52, R49 ;  /* 0x0000003134317221 */ /* 0x000fe20000010000 */
[----:B------:R-:W3:Y:S01]  /*f630*/  MUFU.EX2 R7, R7 ;  /* 0x0000000700077308 */ /* 0x000ee20000000800 */
[C---:B0-----:R-:W-:Y:S01]  /*f640*/  FADD.FTZ R72, R31.reuse, R26 ;  /* 0x0000001a1f487221 */ /* 0x041fe20000010000 */
[----:B------:R-:W-:Y:S01]  /*f650*/  F2FP.BF16.F32.PACK_AB R26, R34, R32 ;  /* 0x00000020221a723e */ /* 0x000fe200000010ff */
[----:B------:R-:W-:Y:S01]  /*f660*/  FADD.FTZ R49, R54, R49 ;  /* 0x0000003136317221 */ /* 0x000fe20000010000 */
[----:B------:R-:W-:-:S03]  /*f670*/  F2FP.BF16.F32.PACK_AB R29, R31, R29 ;  /* 0x0000001d1f1d723e */ /* 0x000fc600000010ff */
[----:B------:R-:W-:Y:S01]  /*f680*/  FADD.FTZ R49, R56, R49 ;  /* 0x0000003138317221 */ /* 0x000fe20000010000 */
[----:B------:R-:W0:Y:S01]  /*f690*/  MUFU.EX2 R10, R10 ;  /* 0x0000000a000a7308 */ /* 0x000e220000000800 */
[----:B-1----:R-:W-:Y:S01]  /*f6a0*/  FADD.FTZ R47, R33, R72 ;  /* 0x00000048212f7221 */ /* 0x002fe20000010000 */
[----:B------:R-:W-:Y:S01]  /*f6b0*/  F2FP.BF16.F32.PACK_AB R31, R2, R33 ;  /* 0x00000021021f723e */ /* 0x000fe200000010ff */
[----:B------:R-:W-:Y:S01]  /*f6c0*/  FADD.FTZ R49, R58, R49 ;  /* 0x000000313a317221 */ /* 0x000fe20000010000 */
[----:B--2---:R-:W-:Y:S01]  /*f6d0*/  F2FP.BF16.F32.PACK_AB R12, R48, R46 ;  /* 0x0000002e300c723e */ /* 0x004fe200000010ff */
[----:B------:R-:W-:Y:S01]  /*f6e0*/  FADD.FTZ R20, R2, R47 ;  /* 0x0000002f02147221 */ /* 0x000fe20000010000 */
[----:B------:R-:W-:Y:S01]  /*f6f0*/  F2FP.BF16.F32.PACK_AB R14, R52, R50 ;  /* 0x00000032340e723e */ /* 0x000fe200000010ff */
[----:B------:R1:W-:Y:S01]  /*f700*/  STSM.16.M88.4 [R19], R24 ;  /* 0x0000001813007844 */ /* 0x0003e20000000200 */
[----:B------:R-:W2:Y:S01]  /*f710*/  MUFU.EX2 R11, R11 ;  /* 0x0000000b000b7308 */ /* 0x000ea20000000800 */
[----:B---3--:R-:W-:Y:S01]  /*f720*/  FADD.FTZ R21, R7, R20 ;  /* 0x0000001407157221 */ /* 0x008fe20000010000 */
[----:B------:R-:W-:Y:S01]  /*f730*/  FADD.FTZ R49, R60, R49 ;  /* 0x000000313c317221 */ /* 0x000fe20000010000 */
[----:B------:R3:W-:Y:S03]  /*f740*/  STSM.16.M88.4 [R18], R28 ;  /* 0x0000001c12007844 */ /* 0x0007e60000000200 */
[----:B------:R-:W-:-:S02]  /*f750*/  FADD.FTZ R49, R62, R49 ;  /* 0x000000313e317221 */ /* 0x000fc40000010000 */
[----:B------:R-:W4:Y:S01]  /*f760*/  MUFU.EX2 R45, R45 ;  /* 0x0000002d002d7308 */ /* 0x000f220000000800 */
[----:B0-----:R-:W-:Y:S01]  /*f770*/  FADD.FTZ R20, R10, R21 ;  /* 0x000000150a147221 */ /* 0x001fe20000010000 */
[----:B------:R-:W-:-:S04]  /*f780*/  FADD.FTZ R49, R64, R49 ;  /* 0x0000003140317221 */ /* 0x000fc80000010000 */
[----:B------:R-:W-:Y:S01]  /*f790*/  FADD.FTZ R2, R66, R49 ;  /* 0x0000003142027221 */ /* 0x000fe20000010000 */
[----:B-1----:R-:W-:Y:S01]  /*f7a0*/  F2FP.BF16.F32.PACK_AB R24, R64, R62 ;  /* 0x0000003e4018723e */ /* 0x002fe200000010ff */
[----:B------:R-:W0:Y:S01]  /*f7b0*/  MUFU.EX2 R3, R55 ;  /* 0x0000003700037308 */ /* 0x000e220000000800 */
[----:B--2---:R-:W-:Y:S01]  /*f7c0*/  FADD.FTZ R20, R11, R20 ;  /* 0x000000140b147221 */ /* 0x004fe20000010000 */
[C---:B------:R-:W-:Y:S01]  /*f7d0*/  F2FP.BF16.F32.PACK_AB R26, R71.reuse, R66 ;  /* 0x00000042471a723e */ /* 0x040fe200000010ff */
[----:B------:R-:W-:Y:S01]  /*f7e0*/  FADD.FTZ R2, R71, R2 ;  /* 0x0000000247027221 */ /* 0x000fe20000010000 */
[----:B---3--:R-:W-:Y:S02]  /*f7f0*/  F2FP.BF16.F32.PACK_AB R28, R77, R75 ;  /* 0x0000004b4d1c723e */ /* 0x008fe400000010ff */
[----:B------:R-:W-:Y:S02]  /*f800*/  F2FP.BF16.F32.PACK_AB R30, R79, R78 ;  /* 0x0000004e4f1e723e */ /* 0x000fe400000010ff */
[----:B------:R-:W1:Y:S01]  /*f810*/  MUFU.EX2 R42, R57 ;  /* 0x00000039002a7308 */ /* 0x000e620000000800 */
[C---:B----4-:R-:W-:Y:S01]  /*f820*/  F2FP.BF16.F32.PACK_AB R15, R45.reuse, R11 ;  /* 0x0000000b2d0f723e */ /* 0x050fe200000010ff */
[----:B------:R-:W-:-:S06]  /*f830*/  FADD.FTZ R20, R45, R20 ;  /* 0x000000142d147221 */ /* 0x000fcc0000010000 */
[----:B------:R-:W2:Y:S01]  /*f840*/  MUFU.EX2 R39, R39 ;  /* 0x0000002700277308 */ /* 0x000ea20000000800 */
[----:B0-----:R-:W-:-:S07]  /*f850*/  FADD.FTZ R13, R3, R20 ;  /* 0x00000014030d7221 */ /* 0x001fce0000010000 */
[----:B------:R-:W0:Y:S01]  /*f860*/  MUFU.EX2 R41, R41 ;  /* 0x0000002900297308 */ /* 0x000e220000000800 */
[----:B-1----:R-:W-:Y:S01]  /*f870*/  FADD.FTZ R20, R42, R13 ;  /* 0x0000000d2a147221 */ /* 0x002fe20000010000 */
[----:B------:R-:W-:Y:S01]  /*f880*/  F2FP.BF16.F32.PACK_AB R13, R10, R7 ;  /* 0x000000070a0d723e */ /* 0x000fe200000010ff */
[----:B------:R-:W-:-:S04]  /*f890*/  FADD.FTZ R10, R75, R2 ;  /* 0x000000024b0a7221 */ /* 0x000fc80000010000 */
[----:B------:R1:W-:Y:S01]  /*f8a0*/  STSM.16.M88.4 [R17+0x27800], R12 ;  /* 0x0278000c11007844 */ /* 0x0003e20000000200 */
[----:B------:R-:W3:Y:S01]  /*f8b0*/  MUFU.EX2 R37, R63 ;  /* 0x0000003f00257308 */ /* 0x000ee20000000800 */
[----:B--2---:R-:W-:-:S07]  /*f8c0*/  FADD.FTZ R20, R39, R20 ;  /* 0x0000001427147221 */ /* 0x004fce0000010000 */
[----:B------:R-:W2:Y:S01]  /*f8d0*/  MUFU.EX2 R43, R43 ;  /* 0x0000002b002b7308 */ /* 0x000ea20000000800 */
[----:B0-----:R-:W-:Y:S01]  /*f8e0*/  FADD.FTZ R20, R41, R20 ;  /* 0x0000001429147221 */ /* 0x001fe20000010000 */
[----:B-1----:R-:W-:-:S06]  /*f8f0*/  F2FP.BF16.F32.PACK_AB R12, R56, R54 ;  /* 0x00000036380c723e */ /* 0x002fcc00000010ff */
[----:B------:R-:W0:Y:S01]  /*f900*/  MUFU.EX2 R68, R68 ;  /* 0x0000004400447308 */ /* 0x000e220000000800 */
[----:B------:R-:W-:Y:S01]  /*f910*/  F2FP.BF16.F32.PACK_AB R14, R60, R58 ;  /* 0x0000003a3c0e723e */ /* 0x000fe200000010ff */
[----:B---3--:R-:W-:Y:S01]  /*f920*/  FADD.FTZ R20, R37, R20 ;  /* 0x0000001425147221 */ /* 0x008fe20000010000 */
[----:B------:R-:W-:Y:S02]  /*f930*/  F2FP.BF16.F32.PACK_AB R13, R42, R3 ;  /* 0x000000032a0d723e */ /* 0x000fe400000010ff */
[----:B------:R-:W-:-:S03]  /*f940*/  F2FP.BF16.F32.PACK_AB R15, R41, R39 ;  /* 0x00000027290f723e */ /* 0x000fc600000010ff */
[----:B------:R-:W1:Y:S01]  /*f950*/  MUFU.EX2 R69, R69 ;  /* 0x0000004500457308 */ /* 0x000e620000000800 */
[C---:B--2---:R-:W-:Y:S01]  /*f960*/  F2FP.BF16.F32.PACK_AB R25, R43.reuse, R37 ;  /* 0x000000252b19723e */ /* 0x044fe200000010ff */
[----:B------:R4:W-:Y:S01]  /*f970*/  STSM.16.M88.4 [R23], R12 ;  /* 0x0000000c17007844 */ /* 0x0009e20000000200 */
[----:B------:R-:W-:-:S04]  /*f980*/  FADD.FTZ R20, R43, R20 ;  /* 0x000000142b147221 */ /* 0x000fc80000010000 */
[----:B------:R-:W-:Y:S01]  /*f990*/  FADD.FTZ R7, R67, R20 ;  /* 0x0000001443077221 */ /* 0x000fe20000010000 */
[----:B------:R-:W2:Y:S01]  /*f9a0*/  MUFU.EX2 R70, R70 ;  /* 0x0000004600467308 */ /* 0x000ea20000000800 */
[C---:B0-----:R-:W-:Y:S02]  /*f9b0*/  F2FP.BF16.F32.PACK_AB R27, R68.reuse, R67 ;  /* 0x00000043441b723e */ /* 0x041fe400000010ff */
[----:B------:R-:W-:Y:S01]  /*f9c0*/  FADD.FTZ R2, R68, R7 ;  /* 0x0000000744027221 */ /* 0x000fe20000010000 */
[----:B------:R-:W-:Y:S02]  /*f9d0*/  FADD.FTZ R7, R77, R10 ;  /* 0x0000000a4d077221 */ /* 0x000fe40000010000 */
[----:B------:R4:W-:Y:S02]  /*f9e0*/  STSM.16.M88.4 [R19+0x6000], R24 ;  /* 0x0060001813007844 */ /* 0x0009e40000000200 */
[----:B------:R-:W0:Y:S01]  /*f9f0*/  MUFU.EX2 R11, R74 ;  /* 0x0000004a000b7308 */ /* 0x000e220000000800 */
[----:B-1----:R-:W-:Y:S01]  /*fa00*/  FADD.FTZ R2, R69, R2 ;  /* 0x0000000245027221 */ /* 0x002fe20000010000 */
[----:B------:R-:W-:-:S04]  /*fa10*/  FADD.FTZ R78, R78, R7 ;  /* 0x000000074e4e7221 */ /* 0x000fc80000010000 */
[----:B------:R-:W-:Y:S02]  /*fa20*/  FADD.FTZ R3, R79, R78 ;  /* 0x0000004e4f037221 */ /* 0x000fe40000010000 */
[----:B------:R-:W1:Y:S01]  /*fa30*/  MUFU.EX2 R6, R6 ;  /* 0x0000000600067308 */ /* 0x000e620000000800 */
[C---:B--2---:R-:W-:Y:S01]  /*fa40*/  F2FP.BF16.F32.PACK_AB R29, R70.reuse, R69 ;  /* 0x00000045461d723e */ /* 0x044fe200000010ff */
[----:B------:R-:W-:-:S04]  /*fa50*/  FADD.FTZ R2, R70, R2 ;  /* 0x0000000246027221 */ /* 0x000fc80000010000 */
[----:B0-----:R-:W-:Y:S01]  /*fa60*/  FADD.FTZ R2, R11, R2 ;  /* 0x000000020b027221 */ /* 0x001fe20000010000 */
[----:B-1----:R-:W-:-:S03]  /*fa70*/  F2FP.BF16.F32.PACK_AB R31, R6, R11 ;  /* 0x0000000b061f723e */ /* 0x002fc600000010ff */
[----:B------:R-:W-:Y:S02]  /*fa80*/  FADD.FTZ R2, R6, R2 ;  /* 0x0000000206027221 */ /* 0x000fe40000010000 */
[----:B------:R4:W-:Y:S01]  /*fa90*/  STSM.16.M88.4 [R18+0x6000], R28 ;  /* 0x0060001c12007844 */ /* 0x0009e20000000200 */
[----:B------:R0:W-:Y:S06]  /*faa0*/  MEMBAR.ALL.CTA ;  /* 0x0000000000007992 */ /* 0x0001ec0000008000 */
[----:B0-----:R-:W0:Y:S02]  /*fab0*/  FENCE.VIEW.ASYNC.S ;  /* 0x00000000000073c6 */ /* 0x001e240000000000 */
[----:B0-----:R-:W-:Y:S01]  /*fac0*/  NOP ;  /* 0x0000000000007918 */ /* 0x001fe20000000000 */
[----:B------:R-:W-:Y:S05]  /*fad0*/  @P2 BRA `(.L_x_1148) ;  /* 0xffffffc400dc2947 */ /* 0x000fea000383ffff */
.L_x_1131:
[----:B------:R-:W-:Y:S06]  /*fae0*/  BAR.ARV 0x8, 0x200 ;  /* 0x0208000000007b1d */ /* 0x000fec0000002000 */
[----:B------:R-:W-:Y:S05]  /*faf0*/  @!P0 BRA `(.L_x_1149) ;  /* 0x0000000000048947 */ /* 0x000fea0003800000 */
[----:B------:R-:W-:Y:S01]  /*fb00*/  BPT.TRAP 0x1 ;  /* 0x000000040000795c */ /* 0x000fe20000300000 */
.L_x_1149:
[----:B------:R-:W-:Y:S01]  /*fb10*/  ULEA UR9, UR48, UR42, 0x3 ;  /* 0x0000002a30097291 */ /* 0x000fe2000f8e183f */
[----:B------:R-:W-:-:S05]  /*fb20*/  IMAD.U32 R0, RZ, RZ, UR51 ;  /* 0x00000033ff007e24 */ /* 0x000fca000f8e00ff */
[----:B------:R-:W-:-:S04]  /*fb30*/  SHF.L.U32 R0, R0, 0x1f, RZ ;  /* 0x0000001f00007819 */ /* 0x000fc800000006ff */
[----:B------:R0:W1:Y:S01]  /*fb40*/  SYNCS.PHASECHK.TRANS64.TRYWAIT P2, [UR9+0x2d850], R0 ;  /* 0x02d85000ff0075a7 */ /* 0x0000620008040149 */
[----:B------:R-:W-:Y:S05]  /*fb50*/  @!P0 BRA `(.L_x_1150) ;  /* 0x0000000000048947 */ /* 0x000fea0003800000 */
[----:B------:R-:W-:Y:S01]  /*fb60*/  BPT.TRAP 0x1 ;  /* 0x000000040000795c */ /* 0x000fe20000300000 */
.L_x_1150:
[----:B-1----:R-:W-:Y:S05]  /*fb70*/  @P2 BRA `(.L_x_1151) ;  /* 0x0000000000082947 */ /* 0x002fea0003800000 */
[----:B------:R-:W1:Y:S02]  /*fb80*/  SYNCS.PHASECHK.TRANS64.TRYWAIT P0, [UR9+0x2d850], R0 ;  /* 0x02d85000ff0075a7 */ /* 0x000e640008000149 */
[----:B-1----:R-:W-:Y:S05]  /*fb90*/  @!P0 BRA `(.L_x_1152) ;  /* 0x000000a400f48947 */ /* 0x002fea0003800000 */
.L_x_1151:
[----:B------:R-:W-:Y:S01]  /*fba0*/  UIADD3 UR42, UR42, 0x400, URZ ;  /* 0x000004002a2a7890 */ /* 0x000fe2000fffe03f */
[----:B------:R-:W-:Y:S01]  /*fbb0*/  WARPGROUP.ARRIVE ;  /* 0x00000000000079c5 */ /* 0x000fe20000000000 */
[----:B------:R-:W-:Y:S01]  /*fbc0*/  ULOP3.LUT UR44, UR44, 0x10000, URZ, 0xfc, !UPT ;  /* 0x000100002c2c7892 */ /* 0x000fe2000f8efc3f */
[----:B01----:R-:W0:Y:S01]  /*fbd0*/  SHFL.BFLY PT, R0, R3, 0x2, 0x1f ;  /* 0x0c401f0003007f89 */ /* 0x003e2200000e0000 */
[----:B------:R-:W-:Y:S01]  /*fbe0*/  USHF.R.U32.HI UR42, URZ, 0x4, UR42 ;  /* 0x000000043f2a7899 */ /* 0x000fe2000801162a */
[----:B--234-:R-:W-:Y:S01]  /*fbf0*/  IMAD.U32 R13, RZ, RZ, UR34 ;  /* 0x00000022ff0d7e24 */ /* 0x01cfe2000f8e00ff */
[----:B------:R-:W-:Y:S01]  /*fc00*/  UMOV UR5, 0x40000040 ;  /* 0x4000004000057882 */ /* 0x000fe20000000000 */
[----:B------:R-:W-:Y:S01]  /*fc10*/  UMOV UR7, 0x80000020 ;  /* 0x8000002000077882 */ /* 0x000fe20000000000 */
[----:B------:R-:W-:Y:S01]  /*fc20*/  ULOP3.LUT UR42, UR42, 0x3fff, URZ, 0xc0, !UPT ;  /* 0x00003fff2a2a7892 */ /* 0x000fe2000f8ec03f */
[----:B------:R-:W1:Y:S01]  /*fc30*/  SHFL.BFLY PT, R5, R2, 0x2, 0x1f ;  /* 0x0c401f0002057f89 */ /* 0x000e6200000e0000 */
[----:B------:R-:W-:Y:S01]  /*fc40*/  UMOV UR4, UR44 ;  /* 0x0000002c00047c82 */ /* 0x000fe20008000000 */
[----:B------:R-:W-:-:S02]  /*fc50*/  UIADD3 UR49, UR49, 0x1, URZ ;  /* 0x0000000131317890 */ /* 0x000fc4000fffe03f */
[----:B------:R-:W-:-:S04]  /*fc60*/  ULOP3.LUT UR8, UR42, 0x2000000, URZ, 0xfc, !UPT ;  /* 0x020000002a087892 */ /* 0x000fc8000f8efc3f */
[----:B------:R-:W-:Y:S02]  /*fc70*/  UIMAD UR8, UR48, 0x600, UR8 ;  /* 0x00000600300878a4 */ /* 0x000fe4000f8e0208 */
[----:B------:R-:W-:-:S04]  /*fc80*/  UIADD3 UR48, UR48, 0x1, URZ ;  /* 0x0000000130307890 */ /* 0x000fc8000fffe03f */
[----:B------:R-:W-:Y:S01]  /*fc90*/  UISETP.NE.AND UP0, UPT, UR48, 0x2, UPT ;  /* 0x000000023000788c */ /* 0x000fe2000bf05270 */
[----:B------:R-:W-:Y:S02]  /*fca0*/  UMOV UR6, UR8 ;  /* 0x0000000800067c82 */ /* 0x000fe40008000000 */
[----:B------:R-:W-:Y:S01]  /*fcb0*/  HGMMA.64x96x16.F32.BF16 R88, gdesc[UR4].tnspB, R88, gsb0 ;  /* 0x41600000045879f0 */ /* 0x000fe20008001858 */
[----:B------:R-:W-:Y:S01]  /*fcc0*/  UIADD3 UR4, UR44, 0x2, URZ ;  /* 0x000000022c047890 */ /* 0x000fe2000fffe03f */
[----:B0-----:R-:W-:Y:S01]  /*fcd0*/  FADD.FTZ R0, R0, R3 ;  /* 0x0000000300007221 */ /* 0x001fe20000010000 */
[----:B------:R-:W-:Y:S01]  /*fce0*/  UIADD3 UR6, UR8, 0x40, URZ ;  /* 0x0000004008067890 */ /* 0x000fe2000fffe03f */
[----:B------:R-:W-:Y:S01]  /*fcf0*/  IMAD.MOV.U32 R3, RZ, RZ, RZ ;  /* 0x000000ffff037224 */ /* 0x000fe200078e00ff */
[----:B------:R-:W-:Y:S01]  /*fd00*/  UMOV UR5, 0x40000040 ;  /* 0x4000004000057882 */ /* 0x000fe20000000000 */
[----:B------:R-:W-:Y:S01]  /*fd10*/  UMOV UR7, 0x80000020 ;  /* 0x8000002000077882 */ /* 0x000fe20000000000 */
[----:B-1----:R-:W-:Y:S01]  /*fd20*/  FADD.FTZ R4, R5, R2 ;  /* 0x0000000205047221 */ /* 0x002fe20000010000 */
[----:B------:R-:W-:Y:S01]  /*fd30*/  IMAD.MOV.U32 R2, RZ, RZ, -0x800000 ;  /* 0xff800000ff027424 */ /* 0x000fe200078e00ff */
[----:B------:R-:W0:Y:S01]  /*fd40*/  SHFL.BFLY PT, R5, R0, 0x1, 0x1f ;  /* 0x0c201f0000057f89 */ /* 0x000e2200000e0000 */
[----:B------:R-:W-:-:S03]  /*fd50*/  USEL UR48, UR48, URZ, UP0 ;  /* 0x0000003f30307287 */ /* 0x000fc60008000000 */
[----:B------:R-:W1:Y:S01]  /*fd60*/  SHFL.BFLY PT, R7, R4, 0x1, 0x1f ;  /* 0x0c201f0004077f89 */ /* 0x000e6200000e0000 */
[----:B0-----:R-:W-:Y:S01]  /*fd70*/  FADD.FTZ R11, R0, R5 ;  /* 0x00000005000b7221 */ /* 0x001fe20000010000 */
[----:B------:R-:W-:Y:S02]  /*fd80*/  IMAD.U32 R5, RZ, RZ, UR34 ;  /* 0x00000022ff057e24 */ /* 0x000fe4000f8e00ff */
[----:B------:R-:W-:Y:S02]  /*fd90*/  IMAD.MOV.U32 R0, RZ, RZ, -0x800000 ;  /* 0xff800000ff007424 */ /* 0x000fe400078e00ff */
[----:B-1----:R-:W-:Y:S01]  /*fda0*/  FADD.FTZ R12, R4, R7 ;  /* 0x00000007040c7221 */ /* 0x002fe20000010000 */
[----:B------:R-:W-:Y:S01]  /*fdb0*/  FSETP.NE.FTZ.AND P0, PT, R11, RZ, PT ;  /* 0x000000ff0b00720b */ /* 0x000fe20003f15000 */
[----:B------:R-:W-:Y:S02]  /*fdc0*/  IMAD.U32 R4, RZ, RZ, UR9 ;  /* 0x00000009ff047e24 */ /* 0x000fe4000f8e00ff */
[----:B------:R-:W-:Y:S01]  /*fdd0*/  IMAD.MOV.U32 R7, RZ, RZ, RZ ;  /* 0x000000ffff077224 */ /* 0x000fe200078e00ff */
[----:B------:R-:W-:Y:S01]  /*fde0*/  FSETP.NE.FTZ.AND P2, PT, R12, RZ, PT ;  /* 0x000000ff0c00720b */ /* 0x000fe20003f55000 */
[----:B------:R-:W-:-:S05]  /*fdf0*/  @!P1 VIADD R4, R4, 0x2d860 ;  /* 0x0002d86004049836 */ /* 0x000fca0000000000 */
[----:B------:R-:W-:-:S03]  /*fe00*/  @!P1 PRMT R4, RZ, 0x654, R4 ;  /* 0x00000654ff049816 */ /* 0x000fc60000000004 */
        /* <DEDUP_REMOVED lines=108> */
.L_x_1082:
        /* <DEDUP_REMOVED lines=11> */
[----:B------:R-:W2:Y:S01]  /*10580*/  LDL R3, [R1+0x20] ;  /* 0x0000200001037983 */ /* 0x000ea20000100800 */
[----:B------:R-:W0:Y:S01]  /*10590*/  S2UR UR4, SR_SWINHI ;  /* 0x00000000000479c3 */ /* 0x000e220000002f00 */
[----:B------:R-:W-:-:S07]  /*105a0*/  ULDC.64 UR10, c[0x0][0xc00] ;  /* 0x00030000000a7ab9 */ /* 0x000fce0000000a00 */
[----:B------:R-:W1:Y:S01]  /*105b0*/  LDC R36, c[0x0][0xbe8] ;  /* 0x0002fa00ff247b82 */ /* 0x000e620000000800 */
[----:B------:R-:W-:Y:S01]  /*105c0*/  UMOV UR8, UR42 ;  /* 0x0000002a00087c82 */ /* 0x000fe20008000000 */
[----:B0-----:R-:W-:Y:S01]  /*105d0*/  UMOV UR9, UR4 ;  /* 0x0000000400097c82 */ /* 0x001fe20008000000 */
[----:B------:R-:W-:Y:S02]  /*105e0*/  IMAD.U32 R28, RZ, RZ, UR8 ;  /* 0x00000008ff1c7e24 */ /* 0x000fe4000f8e00ff */
[----:B------:R-:W-:Y:S01]  /*105f0*/  IMAD.U32 R29, RZ, RZ, UR9 ;  /* 0x00000009ff1d7e24 */ /* 0x000fe2000f8e00ff */
[----:B------:R-:W-:Y:S02]  /*10600*/  ULDC.64 UR8, c[0x0][0xc00] ;  /* 0x0003000000087ab9 */ /* 0x000fe40000000a00 */
[----:B------:R-:W-:Y:S01]  /*10610*/  UIMAD.WIDE UR8, UR43, 0x4, UR8 ;  /* 0x000000042b0878a5 */ /* 0x000fe2000f8e0208 */
[----:B------:R-:W-:Y:S01]  /*10620*/  BAR.SYNC.DEFER_BLOCKING 0x1, 0x180 ;  /* 0x0046000000007b1d */ /* 0x000fe20000010000 */
[----:B--2---:R-:W-:-:S03]  /*10630*/  IMAD.WIDE R4, R3, 0x2, R28 ;  /* 0x0000000203047825 */ /* 0x004fc600078e021c */
[C---:B------:R-:W-:Y:S02]  /*10640*/  LOP3.LUT R3, R4.reuse, 0x180, RZ, 0xc0, !PT ;  /* 0x0000018004037812 */ /* 0x040fe400078ec0ff */
[----:B------:R-:W-:Y:S02]  /*10650*/  IADD3 R8, P4, R4, 0x20, RZ ;  /* 0x0000002004087810 */ /* 0x000fe40007f9e0ff */
[----:B------:R-:W-:Y:S02]  /*10660*/  SHF.R.U64 R3, R3, 0x3, RZ ;  /* 0x0000000303037819 */ /* 0x000fe400000012ff */
[----:B------:R-:W-:Y:S01]  /*10670*/  LOP3.LUT R6, R8, 0x180, RZ, 0xc0, !PT ;  /* 0x0000018008067812 */ /* 0x000fe200078ec0ff */
[----:B------:R-:W-:Y:S01]  /*10680*/  IMAD.X R25, RZ, RZ, R5, P4 ;  /* 0x000000ffff197224 */ /* 0x000fe200020e0605 */
[C---:B------:R-:W-:Y:S02]  /*10690*/  IADD3 R27, P3, R4.reuse, 0x3000, RZ ;  /* 0x00003000041b7810 */ /* 0x040fe40007f7e0ff */
[----:B------:R-:W-:-:S02]  /*106a0*/  IADD3 R10, P2, R4, 0x3020, RZ ;  /* 0x00003020040a7810 */ /* 0x000fc40007f5e0ff */
[C---:B------:R-:W-:Y:S01]  /*106b0*/  IADD3 R31, P1, R4.reuse, 0x6000, RZ ;  /* 0x00006000041f7810 */ /* 0x040fe20007f3e0ff */
[--C-:B------:R-:W-:Y:S01]  /*106c0*/  IMAD.X R15, RZ, RZ, R5.reuse, P3 ;  /* 0x000000ffff0f7224 */ /* 0x100fe200018e0605 */
[----:B------:R-:W-:Y:S01]  /*106d0*/  IADD3 R30, P0, R4, 0x6020, RZ ;  /* 0x00006020041e7810 */ /* 0x000fe20007f1e0ff */
[--C-:B------:R-:W-:Y:S01]  /*106e0*/  IMAD.X R13, RZ, RZ, R5.reuse, P2 ;  /* 0x000000ffff0d7224 */ /* 0x100fe200010e0605 */
[----:B------:R-:W-:Y:S01]  /*106f0*/  LOP3.LUT R4, R3, R4, RZ, 0x3c, !PT ;  /* 0x0000000403047212 */ /* 0x000fe200078e3cff */
[--C-:B------:R-:W-:Y:S01]  /*10700*/  IMAD.X R11, RZ, RZ, R5.reuse, P1 ;  /* 0x000000ffff0b7224 */ /* 0x100fe200008e0605 */
[----:B------:R-:W-:Y:S01]  /*10710*/  SHF.R.U64 R3, R6, 0x3, RZ ;  /* 0x0000000306037819 */ /* 0x000fe200000012ff */
[----:B------:R-:W-:Y:S01]  /*10720*/  IMAD.X R9, RZ, RZ, R5, P0 ;  /* 0x000000ffff097224 */ /* 0x000fe200000e0605 */
[----:B------:R-:W-:Y:S02]  /*10730*/  LOP3.LUT R7, R27, 0x180, RZ, 0xc0, !PT ;  /* 0x000001801b077812 */ /* 0x000fe400078ec0ff */
[----:B------:R-:W-:-:S02]  /*10740*/  LOP3.LUT R24, R3, R8, RZ, 0x3c, !PT ;  /* 0x0000000803187212 */ /* 0x000fc400078e3cff */
[----:B------:R-:W-:Y:S02]  /*10750*/  SHF.R.U64 R6, R7, 0x3, RZ ;  /* 0x0000000307067819 */ /* 0x000fe400000012ff */
[----:B------:R-:W-:Y:S02]  /*10760*/  LOP3.LUT R3, R10, 0x180, RZ, 0xc0, !PT ;  /* 0x000001800a037812 */ /* 0x000fe400078ec0ff */
[----:B------:R-:W-:Y:S02]  /*10770*/  LOP3.LUT R14, R6, R27, RZ, 0x3c, !PT ;  /* 0x0000001b060e7212 */ /* 0x000fe400078e3cff */
[----:B------:R-:W-:Y:S02]  /*10780*/  LOP3.LUT R8, R31, 0x180, RZ, 0xc0, !PT ;  /* 0x000001801f087812 */ /* 0x000fe400078ec0ff */
[----:B------:R-:W-:Y:S02]  /*10790*/  SHF.R.U64 R3, R3, 0x3, RZ ;  /* 0x0000000303037819 */ /* 0x000fe400000012ff */
[----:B------:R-:W-:-:S02]  /*107a0*/  LOP3.LUT R27, R30, 0x180, RZ, 0xc0, !PT ;  /* 0x000001801e1b7812 */ /* 0x000fc400078ec0ff */
[----:B------:R-:W-:Y:S02]  /*107b0*/  SHF.R.U64 R8, R8, 0x3, RZ ;  /* 0x0000000308087819 */ /* 0x000fe400000012ff */
[----:B------:R-:W-:Y:S02]  /*107c0*/  LOP3.LUT R12, R3, R10, RZ, 0x3c, !PT ;  /* 0x0000000a030c7212 */ /* 0x000fe400078e3cff */
[----:B------:R-:W-:Y:S02]  /*107d0*/  SHF.R.U64 R27, R27, 0x3, RZ ;  /* 0x000000031b1b7819 */ /* 0x000fe400000012ff */
[----:B------:R-:W-:Y:S02]  /*107e0*/  MOV R26, R4 ;  /* 0x00000004001a7202 */ /* 0x000fe40000000f00 */
[----:B------:R-:W-:Y:S02]  /*107f0*/  F2FP.BF16.F32.PACK_AB R4, R21, R20 ;  /* 0x000000141504723e */ /* 0x000fe400000010ff */
[----:B------:R-:W-:-:S02]  /*10800*/  F2FP.BF16.F32.PACK_AB R5, R91, R90 ;  /* 0x0000005a5b05723e */ /* 0x000fc400000010ff */
[----:B------:R-:W-:Y:S02]  /*10810*/  F2FP.BF16.F32.PACK_AB R6, R93, R92 ;  /* 0x0000005c5d06723e */ /* 0x000fe400000010ff */
[----:B------:R-:W-:Y:S02]  /*10820*/  F2FP.BF16.F32.PACK_AB R7, R95, R94 ;  /* 0x0000005e5f07723e */ /* 0x000fe400000010ff */
[----:B------:R-:W-:Y:S01]  /*10830*/  LOP3.LUT R10, R8, R31, RZ, 0x3c, !PT ;  /* 0x0000001f080a7212 */ /* 0x000fe200078e3cff */
[----:B------:R-:W-:Y:S01]  /*10840*/  IMAD.U32 R31, RZ, RZ, UR9 ;  /* 0x00000009ff1f7e24 */ /* 0x000fe2000f8e00ff */
[----:B------:R-:W-:Y:S01]  /*10850*/  MOV R35, R14 ;  /* 0x0000000e00237202 */ /* 0x000fe20000000f00 */
[----:B------:R0:W-:Y:S01]  /*10860*/  STSM.16.M88.4 [R26], R4 ;  /* 0x000000041a007844 */ /* 0x0001e20000000200 */
[----:B------:R-:W-:Y:S02]  /*10870*/  MOV R34, R12 ;  /* 0x0000000c00227202 */ /* 0x000fe40000000f00 */
[----:B------:R-:W-:Y:S01]  /*10880*/  LOP3.LUT R8, R27, R30, RZ, 0x3c, !PT ;  /* 0x0000001e1b087212 */ /* 0x000fe200078e3cff */
[----:B------:R-:W-:Y:S01]  /*10890*/  IMAD.U32 R30, RZ, RZ, UR8 ;  /* 0x00000008ff1e7e24 */ /* 0x000fe2000f8e00ff */
[----:B------:R-:W-:Y:S01]  /*108a0*/  MOV R24, R24 ;  /* 0x0000001800187202 */ /* 0x000fe20000000f00 */
[----:B------:R-:W-:Y:S01]  /*108b0*/  ULDC.64 UR8, c[0x0][0xc08] ;  /* 0x0003020000087ab9 */ /* 0x000fe20000000a00 */
[----:B------:R-:W-:-:S02]  /*108c0*/  F2FP.BF16.F32.PACK_AB R12, R97, R96 ;  /* 0x00000060610c723e */ /* 0x000fc400000010ff */
[----:B------:R-:W-:Y:S02]  /*108d0*/  F2FP.BF16.F32.PACK_AB R13, R99, R98 ;  /* 0x00000062630d723e */ /* 0x000fe400000010ff */
[----:B------:R-:W-:Y:S02]  /*108e0*/  F2FP.BF16.F32.PACK_AB R14, R101, R100 ;  /* 0x00000064650e723e */ /* 0x000fe400000010ff */
[----:B------:R-:W-:Y:S02]  /*108f0*/  F2FP.BF16.F32.PACK_AB R15, R103, R102 ;  /* 0x00000066670f723e */ /* 0x000fe400000010ff */
[----:B------:R-:W-:Y:S02]  /*10900*/  MOV R3, R10 ;  /* 0x0000000a00037202 */ /* 0x000fe40000000f00 */
[----:B------:R-:W-:Y:S01]  /*10910*/  MOV R33, R8 ;  /* 0x0000000800217202 */ /* 0x000fe20000000f00 */
[----:B------:R2:W-:Y:S01]  /*10920*/  STSM.16.M88.4 [R24], R12 ;  /* 0x0000000c18007844 */ /* 0x0005e20000000200 */
[----:B0-----:R-:W-:-:S02]  /*10930*/  F2FP.BF16.F32.PACK_AB R4, R105, R104 ;  /* 0x000000686904723e */ /* 0x001fc400000010ff */
[----:B------:R-:W-:Y:S02]  /*10940*/  F2FP.BF16.F32.PACK_AB R5, R107, R106 ;  /* 0x0000006a6b05723e */ /* 0x000fe400000010ff */
[----:B------:R-:W-:Y:S02]  /*10950*/  F2FP.BF16.F32.PACK_AB R6, R109, R108 ;  /* 0x0000006c6d06723e */ /* 0x000fe400000010ff */
[----:B------:R-:W-:Y:S02]  /*10960*/  F2FP.BF16.F32.PACK_AB R7, R111, R110 ;  /* 0x0000006e6f07723e */ /* 0x000fe400000010ff */
[----:B------:R-:W-:Y:S02]  /*10970*/  F2FP.BF16.F32.PACK_AB R8, R113, R112 ;  /* 0x000000707108723e */ /* 0x000fe400000010ff */
[----:B------:R-:W-:Y:S01]  /*10980*/  F2FP.BF16.F32.PACK_AB R9, R115, R114 ;  /* 0x000000727309723e */ /* 0x000fe200000010ff */
[----:B------:R-:W-:Y:S01]  /*10990*/  STSM.16.M88.4 [R35], R4 ;  /* 0x0000000423007844 */ /* 0x000fe20000000200 */
[----:B------:R-:W-:-:S02]  /*109a0*/  F2FP.BF16.F32.PACK_AB R10, R117, R116 ;  /* 0x00000074750a723e */ /* 0x000fc400000010ff */
[----:B------:R-:W-:Y:S02]  /*109b0*/  F2FP.BF16.F32.PACK_AB R11, R119, R118 ;  /* 0x00000076770b723e */ /* 0x000fe400000010ff */
[----:B--2---:R-:W-:Y:S02]  /*109c0*/  F2FP.BF16.F32.PACK_AB R12, R121, R120 ;  /* 0x00000078790c723e */ /* 0x004fe400000010ff */
[----:B------:R-:W-:Y:S01]  /*109d0*/  F2FP.BF16.F32.PACK_AB R13, R123, R122 ;  /* 0x0000007a7b0d723e */ /* 0x000fe200000010ff */
[----:B------:R-:W-:Y:S01]  /*109e0*/  STSM.16.M88.4 [R34], R8 ;  /* 0x0000000822007844 */ /* 0x000fe20000000200 */
[----:B------:R-:W-:Y:S02]  /*109f0*/  F2FP.BF16.F32.PACK_AB R14, R125, R124 ;  /* 0x0000007c7d0e723e */ /* 0x000fe400000010ff */
[----:B------:R-:W-:Y:S02]  /*10a00*/  F2FP.BF16.F32.PACK_AB R15, R127, R126 ;  /* 0x0000007e7f0f723e */ /* 0x000fe400000010ff */
[----:B------:R-:W-:-:S02]  /*10a10*/  F2FP.BF16.F32.PACK_AB R24, R129, R128 ;  /* 0x000000808118723e */ /* 0x000fc400000010ff */
[----:B------:R-:W-:Y:S01]  /*10a20*/  F2FP.BF16.F32.PACK_AB R25, R131, R130 ;  /* 0x000000828319723e */ /* 0x000fe200000010ff */
[----:B------:R0:W-:Y:S01]  /*10a30*/  STSM.16.M88.4 [R3], R12 ;  /* 0x0000000c03007844 */ /* 0x0001e20000000200 */
[----:B------:R-:W-:Y:S02]  /*10a40*/  F2FP.BF16.F32.PACK_AB R26, R133, R132 ;  /* 0x00000084851a723e */ /* 0x000fe400000010ff */
[----:B------:R-:W-:Y:S02]  /*10a50*/  F2FP.BF16.F32.PACK_AB R27, R135, R134 ;  /* 0x00000086871b723e */ /* 0x000fe400000010ff */
[----:B------:R-:W-:-:S03]  /*10a60*/  ISETP.NE.U32.AND P0, PT, RZ, UR10, PT ;  /* 0x0000000aff007c0c */ /* 0x000fc6000bf05070 */
[----:B------:R2:W-:Y:S01]  /*10a70*/  STSM.16.M88.4 [R33], R24 ;  /* 0x0000001821007844 */ /* 0x0005e20000000200 */
[----:B------:R-:W-:Y:S01]  /*10a80*/  BAR.SYNC.DEFER_BLOCKING 0x1, 0x180 ;  /* 0x0046000000007b1d */ /* 0x000fe20000010000 */
[----:B------:R-:W-:-:S13]  /*10a90*/  ISETP.NE.AND.EX P0, PT, RZ, UR11, PT, P0 ;  /* 0x0000000bff007c0c */ /* 0x000fda000bf05300 */
[----:B------:R-:W3:Y:S01]  /*10aa0*/  @P0 LDG.E R32, desc[UR52][R30.64] ;  /* 0x000000341e200981 */ /* 0x000ee2000c1e1900 */
[----:B------:R-:W-:Y:S01]  /*10ab0*/  UISETP.NE.U32.AND UP0, UPT, UR8, URZ, UPT ;  /* 0x0000003f0800728c */ /* 0x000fe2000bf05070 */
[----:B-1----:R-:W-:Y:S01]  /*10ac0*/  ISETP.NE.AND P1, PT, R36, 0x1, PT ;  /* 0x000000012400780c */ /* 0x002fe20003f25270 */
[----:B------:R-:W-:Y:S02]  /*10ad0*/  ULDC UR4, c[0x0][0xa88] ;  /* 0x0002a20000047ab9 */ /* 0x000fe40000000800 */
[----:B------:R-:W-:Y:S01]  /*10ae0*/  UISETP.NE.AND.EX UP0, UPT, UR9, URZ, UPT, UP0 ;  /* 0x0000003f0900728c */ /* 0x000fe2000bf05300 */
[----:B0-----:R-:W-:Y:S01]  /*10af0*/  IMAD.U32 R3, RZ, RZ, UR4 ;  /* 0x00000004ff037e24 */ /* 0x001fe2000f8e00ff */
[----:B------:R-:W-:-:S04]  /*10b00*/  ULDC UR4, c[0x0][0xad4] ;  /* 0x0002b50000047ab9 */ /* 0x000fc80000000800 */
[----:B------:R-:W-:-:S04]  /*10b10*/  PLOP3.LUT P4, PT, PT, PT, UP0, 0x80, 0x0 ;  /* 0x000000000000781c */ /* 0x000fc80003f8f008 */
[----:B------:R-:W0:Y:S01]  /*10b20*/  @P1 LDC R6, c[0x0][0xbec] ;  /* 0x0002fb00ff061b82 */ /* 0x000e220000000800 */
[----:B------:R-:W-:Y:S02]  /*10b30*/  @UP0 ULDC.64 UR8, c[0x0][0xc08] ;  /* 0x0003020000080ab9 */ /* 0x000fe40000000a00 */
[----:B------:R-:W-:Y:S02]  /*10b40*/  @UP0 UIMAD.WIDE UR8, UR43, 0x4, UR8 ;  /* 0x000000042b0808a5 */ /* 0x000fe4000f8e0208 */
[----:B------:R-:W-:-:S03]  /*10b50*/  UISETP.NE.AND UP0, UPT, UR46, URZ, UPT ;  /* 0x0000003f2e00728c */ /* 0x000fc6000bf05270 */
[----:B------:R-:W1:Y:S01]  /*10b60*/  @P1 LDC R9, c[0x0][0xbf0] ;  /* 0x0002fc00ff091b82 */ /* 0x000e620000000800 */
[----:B------:R-:W-:Y:S01]  /*10b70*/  USEL UR4, UR46, UR4, UP0 ;  /* 0x000000042e047287 */ /* 0x000fe20008000000 */
[----:B------:R-:W-:Y:S01]  /*10b80*/  IMAD.U32 R4, RZ, RZ, UR8 ;  /* 0x00000008ff047e24 */ /* 0x000fe2000f8e00ff */
[----:B------:R-:W-:Y:S01]  /*10b90*/  UMOV UR19, 0x9b8 ;  /* 0x000009b800137882 */ /* 0x000fe20000000000 */
[----:B------:R-:W-:Y:S01]  /*10ba0*/  IMAD.U32 R5, RZ, RZ, UR9 ;  /* 0x00000009ff057e24 */ /* 0x000fe2000f8e00ff */
[----:B------:R-:W-:Y:S02]  /*10bb0*/  UISETP.GT.AND UP1, UPT, UR4, 0x1, UPT ;  /* 0x000000010400788c */ /* 0x000fe4000bf24270 */
[----:B------:R-:W-:Y:S02]  /*10bc0*/  UISETP.NE.U32.AND UP0, UPT, UR10, URZ, UPT ;  /* 0x0000003f0a00728c */ /* 0x000fe4000bf05070 */
[----:B------:R-:W-:Y:S01]  /*10bd0*/  USEL UR19, UR19, 0x978, UP1 ;  /* 0x0000097813137887 */ /* 0x000fe20008800000 */
[----:B------:R-:W-:Y:S01]  /*10be0*/  VIADD R11, R136, UR40 ;  /* 0x00000028880b7c36 */ /* 0x000fe20008000000 */
[----:B------:R-:W-:Y:S01]  /*10bf0*/  UISETP.NE.AND.EX UP0, UPT, UR11, URZ, UPT, UP0 ;  /* 0x0000003f0b00728c */ /* 0x000fe2000bf05300 */
[----:B------:R0:W5:Y:S01]  /*10c00*/  @P4 LDG.E R3, desc[UR52][R4.64] ;  /* 0x0000003404034981 */ /* 0x000162000c1e1900 */
[----:B------:R-:W-:Y:S01]  /*10c10*/  UMOV UR4, URZ ;  /* 0x0000003f00047c82 */ /* 0x000fe20008000000 */
[----:B------:R-:W-:Y:S01]  /*10c20*/  USHF.R.S32.HI UR10, URZ, 0x1f, UR43 ;  /* 0x0000001f3f0a7899 */ /* 0x000fe2000801142b */
[----:B------:R-:W-:Y:S01]  /*10c30*/  IMAD.MOV.U32 R7, RZ, RZ, R11 ;  /* 0x000000ffff077224 */ /* 0x000fe200078e000b */
[----:B------:R-:W-:-:S02]  /*10c40*/  USEL UR8, UR43, URZ, !UP0 ;  /* 0x0000003f2b087287 */ /* 0x000fc4000c000000 */
[----:B------:R-:W-:Y:S02]  /*10c50*/  USEL UR9, UR38, URZ, UP1 ;  /* 0x0000003f26097287 */ /* 0x000fe40008800000 */
[----:B------:R-:W-:Y:S01]  /*10c60*/  USEL UR18, UR10, URZ, !UP0 ;  /* 0x0000003f0a127287 */ /* 0x000fe2000c000000 */
[----:B------:R-:W-:Y:S02]  /*10c70*/  ULDC.64 UR12, c[0x0][UR19+0x220] ;  /* 0x00008800130c7abb */ /* 0x000fe40008000a00 */
[----:B------:R-:W-:Y:S01]  /*10c80*/  ULDC.64 UR10, c[0x0][UR19+0x218] ;  /* 0x00008600130a7abb */ /* 0x000fe20008000a00 */
[----:B0-----:R-:W-:Y:S01]  /*10c90*/  @P1 IMAD.HI.U32 R4, R11, R6, RZ ;  /* 0x000000060b041227 */ /* 0x001fe200078e00ff */
[----:B------:R-:W-:Y:S01]  /*10ca0*/  ULDC.64 UR14, c[0x0][UR19+0x228] ;  /* 0x00008a00130e7abb */ /* 0x000fe20008000a00 */
[----:B------:R-:W-:Y:S02]  /*10cb0*/  UIMAD UR13, UR13, UR8, URZ ;  /* 0x000000080d0d72a4 */ /* 0x000fe4000f8e023f */
[----:B------:R-:W-:Y:S01]  /*10cc0*/  UIMAD.WIDE.U32 UR16, UR10, UR41, URZ ;  /* 0x000000290a1072a5 */ /* 0x000fe2000f8e003f */
[----:B-1----:R-:W-:Y:S01]  /*10cd0*/  @P1 SHF.R.U32.HI R7, RZ, R9, R4 ;  /* 0x00000009ff071219 */ /* 0x002fe20000011604 */
[----:B------:R-:W-:-:S02]  /*10ce0*/  UIMAD UR20, UR11, UR41, URZ ;  /* 0x000000290b1472a4 */ /* 0x000fc4000f8e023f */
[----:B------:R-:W-:Y:S02]  /*10cf0*/  UIMAD.WIDE.U32 UR10, UR12, UR8, URZ ;  /* 0x000000080c0a72a5 */ /* 0x000fe4000f8e003f */
[----:B------:R-:W-:Y:S01]  /*10d00*/  UIMAD.WIDE.U32 UR22, UR14, UR9, URZ ;  /* 0x000000090e1672a5 */ /* 0x000fe2000f8e003f */
[----:B------:R-:W-:Y:S01]  /*10d10*/  IMAD.MOV R9, RZ, RZ, -R7 ;  /* 0x000000ffff097224 */ /* 0x000fe200078e0a07 */
[----:B------:R-:W-:Y:S02]  /*10d20*/  UIMAD UR9, UR15, UR9, URZ ;  /* 0x000000090f0972a4 */ /* 0x000fe4000f8e023f */
[----:B------:R-:W-:Y:S01]  /*10d30*/  UIMAD UR13, UR12, UR18, UR13 ;  /* 0x000000120c0d72a4 */ /* 0x000fe2000f8e020d */
[----:B------:R-:W-:Y:S01]  /*10d40*/  IMAD R9, R36, R9, R11 ;  /* 0x0000000924097224 */ /* 0x000fe200078e020b */
[----:B------:R-:W-:Y:S01]  /*10d50*/  UIADD3 UR20, UR17, UR20, URZ ;  /* 0x0000001411147290 */ /* 0x000fe2000fffe03f */
[----:B------:R-:W-:Y:S02]  /*10d60*/  IMAD.U32 R4, RZ, RZ, UR22 ;  /* 0x00000016ff047e24 */ /* 0x000fe4000f8e00ff */
[----:B------:R-:W-:Y:S01]  /*10d70*/  IMAD.U32 R5, RZ, RZ, UR23 ;  /* 0x00000017ff057e24 */ /* 0x000fe2000f8e00ff */
[----:B------:R-:W-:-:S02]  /*10d80*/  SHF.R.S32.HI R5, RZ, 0x1f, R7 ;  /* 0x0000001fff057819 */ /* 0x000fc40000011407 */
[----:B------:R-:W-:Y:S02]  /*10d90*/  SHF.R.S32.HI R6, RZ, 0x1f, R9 ;  /* 0x0000001fff067819 */ /* 0x000fe40000011409 */
[----:B---3--:R-:W-:-:S13]  /*10da0*/  @P0 R2UR UR4, R32 ;  /* 0x00000000200402ca */ /* 0x008fda00000e0000 */
        /* <DEDUP_REMOVED lines=8> */
[----:B------:R-:W-:Y:S01]  /*10e30*/  IMAD R7, R9, UR11, RZ ;  /* 0x0000000b09077c24 */ /* 0x000fe2000f8e02ff */
[----:B------:R-:W-:Y:S01]  /*10e40*/  ULDC.64 UR12, c[0x0][0xba8] ;  /* 0x0002ea00000c7ab9 */ /* 0x000fe20000000a00 */
[----:B------:R-:W-:Y:S01]  /*10e50*/  @!UP1 ULDC UR12, c[0x0][0xb50] ;  /* 0x0002d400000c9ab9 */ /* 0x000fe20000000800 */
[----:B------:R-:W-:Y:S01]  /*10e60*/  @!UP1 ULDC UR13, c[0x0][0xb54] ;  /* 0x0002d500000d9ab9 */ /* 0x000fe20000000800 */
[----:B------:R-:W-:Y:S01]  /*10e70*/  IMAD R7, R6, UR10, R7 ;  /* 0x0000000a06077c24 */ /* 0x000fe2000f8e0207 */
[----:B------:R-:W-:-:S03]  /*10e80*/  IADD3.X R5, R5, UR9, R8, P2, P3 ;  /* 0x0000000905057c10 */ /* 0x000fc600097e6408 */
[----:B------:R-:W-:-:S04]  /*10e90*/  IMAD.WIDE.U32 R4, R9, UR10, R4 ;  /* 0x0000000a09047c25 */ /* 0x000fc8000f8e0004 */
[----:B------:R-:W-:Y:S01]  /*10ea0*/  IMAD.IADD R5, R5, 0x1, R7 ;  /* 0x0000000105057824 */ /* 0x000fe200078e0207 */
[----:B------:R-:W-:-:S04]  /*10eb0*/  LEA R10, P2, R4, UR12, 0x2 ;  /* 0x0000000c040a7c11 */ /* 0x000fc8000f8410ff */
[----:B------:R-:W-:Y:S01]  /*10ec0*/  LEA.HI.X R5, R4, UR13, R5, 0x2, P2 ;  /* 0x0000000d04057c11 */ /* 0x000fe200090f1405 */
[----:B--2---:R-:W-:Y:S08]  /*10ed0*/  @P4 BRA `(.L_x_1155) ;  /* 0x0000000000104947 */ /* 0x004ff00003800000 */
[----:B------:R-:W-:Y:S05]  /*10ee0*/  @!P0 BRA `(.L_x_1155) ;  /* 0x00000000000c8947 */ /* 0x000fea0003800000 */
[----:B------:R-:W2:Y:S04]  /*10ef0*/  LDG.E R4, desc[UR52][R30.64] ;  /* 0x000000341e047981 */ /* 0x000ea8000c1e1900 */
[----:B-----5:R-:W2:Y:S02]  /*10f00*/  LDG.E R3, desc[UR52][R30.64+0x4] ;  /* 0x000004341e037981 */ /* 0x020ea4000c1e1900 */
[----:B--2---:R-:W-:-:S07]  /*10f10*/  IMAD.IADD R3, R3, 0x1, -R4 ;  /* 0x0000000103037824 */ /* 0x004fce00078e0a04 */
.L_x_1155:
[----:B------:R-:W2:Y:S01]  /*10f20*/  LDL R4, [R1+0x1c] ;  /* 0x00001c0001047983 */ /* 0x000ea20000100800 */
[----:B-----5:R-:W-:Y:S01]  /*10f30*/  IMAD R3, R3, R36, RZ ;  /* 0x0000002403037224 */ /* 0x020fe200078e02ff */
[----:B------:R-:W-:Y:S02]  /*10f40*/  LOP3.LUT P0, RZ, R152, 0x3, RZ, 0xc0, !PT ;  /* 0x0000000398ff7812 */ /* 0x000fe4000780c0ff */
[----:B------:R-:W-:Y:S04]  /*10f50*/  SHFL.IDX PT, R6, R10, RZ, 0x1c1f ;  /* 0x001c1fff0a067589 */ /* 0x000fe800000e0000 */
[----:B------:R-:W0:Y:S04]  /*10f60*/  SHFL.IDX PT, R7, R5, RZ, 0x1c1f ;  /* 0x001c1fff05077589 */ /* 0x000e2800000e0000 */
[----:B------:R-:W-:Y:S04]  /*10f70*/  SHFL.IDX PT, R8, R10, 0x1, 0x1c1f ;  /* 0x003c1f000a087f89 */ /* 0x000fe800000e0000 */
[----:B------:R-:W1:Y:S01]  /*10f80*/  SHFL.IDX PT, R9, R5, 0x1, 0x1c1f ;  /* 0x003c1f0005097f89 */ /* 0x000e6200000e0000 */
[----:B--2---:R-:W-:-:S04]  /*10f90*/  VIADD R12, R4, UR40 ;  /* 0x00000028040c7c36 */ /* 0x004fc80008000000 */
[C---:B------:R-:W-:Y:S01]  /*10fa0*/  VIADD R4, R12.reuse, 0x8 ;  /* 0x000000080c047836 */ /* 0x040fe20000000000 */
[----:B------:R-:W-:-:S04]  /*10fb0*/  ISETP.GE.OR P2, PT, R12, R3, P0 ;  /* 0x000000030c00720c */ /* 0x000fc80000746670 */
[----:B------:R-:W-:-:S09]  /*10fc0*/  ISETP.GE.OR P0, PT, R4, R3, P0 ;  /* 0x000000030400720c */ /* 0x000fd20000706670 */
[----:B0-----:R0:W-:Y:S04]  /*10fd0*/  @!P2 ST.E desc[UR52][R6.64], R0 ;  /* 0x000000000600a985 */ /* 0x0011e8000c101934 */
[----:B-1----:R0:W-:Y:S01]  /*10fe0*/  @!P0 ST.E desc[UR52][R8.64], R2 ;  /* 0x0000000208008985 */ /* 0x0021e2000c101934 */
[----:B------:R-:W-:-:S13]  /*10ff0*/  PLOP3.LUT P0, PT, PT, PT, UP1, 0x80, 0x0 ;  /* 0x000000000000781c */ /* 0x000fda0003f0f018 */
[----:B0-----:R-:W-:Y:S05]  /*11000*/  @P0 BRA `(.L_x_1156) ;  /* 0x0000000400fc0947 */ /* 0x001fea0003800000 */
[----:B------:R-:W-:Y:S01]  /*11010*/  IMAD R5, R151, 0x20, R137 ;  /* 0x0000002097057824 */ /* 0x000fe200078e0289 */
[----:B------:R-:W0:Y:S01]  /*11020*/  @P1 LDC R21, c[0x0][0xbec] ;  /* 0x0002fb00ff151b82 */ /* 0x000e220000000800 */
[----:B------:R-:W-:Y:S02]  /*11030*/  ULDC.64 UR12, c[0x0][0xaa0] ;  /* 0x0002a800000c7ab9 */ /* 0x000fe40000000a00 */
[----:B------:R-:W-:-:S03]  /*11040*/  IMAD.WIDE R28, R5, 0x2, R28 ;  /* 0x00000002051c7825 */ /* 0x000fc600078e021c */
[C---:B------:R-:W-:Y:S02]  /*11050*/  IADD3 R7, P5, R28.reuse, 0x7800, RZ ;  /* 0x000078001c077810 */ /* 0x040fe40007fbe0ff */
[----:B------:R-:W1:Y:S01]  /*11060*/  @P1 LDC R39, c[0x0][0xbf0] ;  /* 0x0002fc00ff271b82 */ /* 0x000e620000000800 */
[----:B------:R-:W-:Y:S01]  /*11070*/  UIMAD UR9, UR14, UR12, URZ ;  /* 0x0000000c0e0972a4 */ /* 0x000fe2000f8e023f */
[C---:B------:R-:W-:Y:S02]  /*11080*/  IADD3 R9, P0, R28.reuse, 0x1800, RZ ;  /* 0x000018001c097810 */ /* 0x040fe40007f1e0ff */
[----:B------:R-:W-:Y:S01]  /*11090*/  LOP3.LUT R0, R7, 0x180, RZ, 0xc0, !PT ;  /* 0x0000018007007812 */ /* 0x000fe200078ec0ff */
[----:B------:R-:W-:Y:S01]  /*110a0*/  UIMAD.WIDE.U32 UR10, UR4, UR12, URZ ;  /* 0x0000000c040a72a5 */ /* 0x000fe2000f8e003f */
[----:B------:R-:W-:Y:S01]  /*110b0*/  IADD3 R13, P2, R28, 0x3000, RZ ;  /* 0x000030001c0d7810 */ /* 0x000fe20007f5e0ff */
[----:B------:R-:W-:Y:S01]  /*110c0*/  IMAD.X R33, RZ, RZ, R29, P5 ;  /* 0x000000ffff217224 */ /* 0x000fe200028e061d */
[----:B------:R-:W-:Y:S01]  /*110d0*/  SHF.R.U64 R0, R0, 0x3, RZ ;  /* 0x0000000300007819 */ /* 0x000fe200000012ff */
[----:B------:R-:W-:Y:S01]  /*110e0*/  UIMAD UR9, UR4, UR13, UR9 ;  /* 0x0000000d040972a4 */ /* 0x000fe2000f8e0209 */
[----:B------:R-:W-:-:S02]  /*110f0*/  IADD3 R25, P3, R28, 0x4800, RZ ;  /* 0x000048001c197810 */ /* 0x000fc40007f7e0ff */
[----:B------:R-:W-:Y:S01]  /*11100*/  LOP3.LUT R32, R0, R7, RZ, 0x3c, !PT ;  /* 0x0000000700207212 */ /* 0x000fe200078e3cff */
[----:B------:R-:W-:Y:S01]  /*11110*/  IMAD R0, R150, 0x60, R151 ;  /* 0x0000006096007824 */ /* 0x000fe200078e0297 */
[----:B------:R-:W-:Y:S01]  /*11120*/  UIADD3 UR11, UR11, UR9, URZ ;  /* 0x000000090b0b7290 */ /* 0x000fe2000fffe03f */
[----:B------:R-:W-:Y:S01]  /*11130*/  IADD3 R31, P4, R28, 0x6000, RZ ;  /* 0x000060001c1f7810 */ /* 0x000fe20007f9e0ff */
[----:B------:R-:W-:Y:S01]  /*11140*/  ULDC.64 UR12, c[0x0][0xae8] ;  /* 0x0002ba00000c7ab9 */ /* 0x000fe20000000a00 */
[----:B------:R-:W-:Y:S01]  /*11150*/  VIADD R2, R0, UR40 ;  /* 0x0000002800027c36 */ /* 0x000fe20008000000 */
[----:B------:R-:W-:Y:S01]  /*11160*/  UIMAD.WIDE.U32 UR10, UR41, UR12, UR10 ;  /* 0x0000000c290a72a5 */ /* 0x000fe2000f8e000a */
[----:B------:R-:W-:Y:S01]  /*11170*/  LOP3.LUT R8, R9, 0x180, RZ, 0xc0, !PT ;  /* 0x0000018009087812 */ /* 0x000fe200078ec0ff */
[----:B------:R-:W-:Y:S01]  /*11180*/  USHF.R.S32.HI UR4, URZ, 0x1f, UR8 ;  /* 0x0000001f3f047899 */ /* 0x000fe20008011408 */
[----:B0-----:R-:W-:Y:S01]  /*11190*/  @P1 IMAD.HI.U32 R0, R2, R21, RZ ;  /* 0x0000001502001227 */ /* 0x001fe200078e00ff */
[----:B------:R-:W-:Y:S01]  /*111a0*/  UIMAD UR11, UR41, UR13, UR11 ;  /* 0x0000000d290b72a4 */ /* 0x000fe2000f8e020b */
[----:B------:R-:W-:Y:S01]  /*111b0*/  LOP3.LUT R12, R13, 0x180, RZ, 0xc0, !PT ;  /* 0x000001800d0c7812 */ /* 0x000fe200078ec0ff */
[----:B------:R-:W5:Y:S01]  /*111c0*/  LD.E.128 R32, desc[UR52][R32.64] ;  /* 0x0000003420207980 */ /* 0x000f62000c101d00 */
[----:B------:R-:W-:Y:S01]  /*111d0*/  ULDC.64 UR12, c[0x0][0xaf0] ;  /* 0x0002bc00000c7ab9 */ /* 0x000fe20000000a00 */
[----:B------:R-:W-:Y:S01]  /*111e0*/  IMAD.MOV.U32 R37, RZ, RZ, R2 ;  /* 0x000000ffff257224 */ /* 0x000fe200078e0002 */
[----:B------:R-:W-:Y:S01]  /*111f0*/  UIMAD UR4, UR4, UR12, URZ ;  /* 0x0000000c040472a4 */ /* 0x000fe2000f8e023f */
[----:B-1----:R-:W-:-:S02]  /*11200*/  @P1 SHF.R.U32.HI R37, RZ, R39, R0 ;  /* 0x00000027ff251219 */ /* 0x002fc40000011600 */
[----:B------:R-:W-:Y:S02]  /*11210*/  LOP3.LUT R24, R25, 0x180, RZ, 0xc0, !PT ;  /* 0x0000018019187812 */ /* 0x000fe400078ec0ff */
[----:B------:R-:W-:Y:S02]  /*11220*/  LOP3.LUT R30, R31, 0x180, RZ, 0xc0, !PT ;  /* 0x000001801f1e7812 */ /* 0x000fe400078ec0ff */
[----:B------:R-:W-:Y:S01]  /*11230*/  LOP3.LUT R5, R28, 0x180, RZ, 0xc0, !PT ;  /* 0x000001801c057812 */ /* 0x000fe200078ec0ff */
[----:B------:R-:W-:Y:S01]  /*11240*/  UIMAD UR4, UR8, UR13, UR4 ;  /* 0x0000000d080472a4 */ /* 0x000fe2000f8e0204 */
[--C-:B------:R-:W-:Y:S01]  /*11250*/  SHF.R.S32.HI R0, RZ, 0x1f, R37.reuse ;  /* 0x0000001fff007819 */ /* 0x100fe20000011425 */
[----:B------:R-:W-:Y:S01]  /*11260*/  UIMAD.WIDE.U32 UR8, UR8, UR12, UR10 ;  /* 0x0000000c080872a5 */ /* 0x000fe2000f8e000a */
[----:B------:R-:W-:Y:S01]  /*11270*/  SHF.R.U64 R8, R8, 0x3, RZ ;  /* 0x0000000308087819 */ /* 0x000fe200000012ff */
[----:B------:R-:W-:Y:S01]  /*11280*/  IMAD.MOV R39, RZ, RZ, -R37 ;  /* 0x000000ffff277224 */ /* 0x000fe200078e0a25 */
[----:B------:R-:W-:Y:S01]  /*11290*/  SHF.R.U64 R12, R12, 0x3, RZ ;  /* 0x000000030c0c7819 */ /* 0x000fe200000012ff */
[----:B------:R-:W-:Y:S01]  /*112a0*/  ULDC.64 UR10, c[0x0][0xae0] ;  /* 0x0002b800000a7ab9 */ /* 0x000fe20000000a00 */
[----:B------:R-:W-:-:S02]  /*112b0*/  SHF.R.U64 R24, R24, 0x3, RZ ;  /* 0x0000000318187819 */ /* 0x000fc400000012ff */
[----:B------:R-:W-:Y:S02]  /*112c0*/  SHF.R.U64 R30, R30, 0x3, RZ ;  /* 0x000000031e1e7819 */ /* 0x000fe400000012ff */
[----:B------:R-:W-:Y:S01]  /*112d0*/  SHF.R.U64 R5, R5, 0x3, RZ ;  /* 0x0000000305057819 */ /* 0x000fe200000012ff */
[----:B------:R-:W-:Y:S01]  /*112e0*/  UIADD3 UR4, UR9, UR4, URZ ;  /* 0x0000000409047290 */ /* 0x000fe2000fffe03f */
[----:B------:R-:W-:Y:S01]  /*112f0*/  LOP3.LUT R8, R8, R9, RZ, 0x3c, !PT ;  /* 0x0000000908087212 */ /* 0x000fe200078e3cff */
[----:B------:R-:W-:Y:S01]  /*11300*/  IMAD R0, R0, UR10, RZ ;  /* 0x0000000a00007c24 */ /* 0x000fe2000f8e02ff */
[----:B------:R-:W-:Y:S01]  /*11310*/  LOP3.LUT R12, R12, R13, RZ, 0x3c, !PT ;  /* 0x0000000d0c0c7212 */ /* 0x000fe200078e3cff */
[----:B------:R-:W-:Y:S01]  /*11320*/  IMAD R39, R36, R39, R2 ;  /* 0x0000002724277224 */ /* 0x000fe200078e0202 */
[----:B------:R-:W-:Y:S01]  /*11330*/  LOP3.LUT R24, R24, R25, RZ, 0x3c, !PT ;  /* 0x0000001918187212 */ /* 0x000fe200078e3cff */
[--C-:B------:R-:W-:Y:S01]  /*11340*/  IMAD.X R9, RZ, RZ, R29.reuse, P0 ;  /* 0x000000ffff097224 */ /* 0x100fe200000e061d */
[----:B------:R-:W-:Y:S01]  /*11350*/  LOP3.LUT R30, R30, R31, RZ, 0x3c, !PT ;  /* 0x0000001f1e1e7212 */ /* 0x000fe200078e3cff */
[--C-:B------:R-:W-:Y:S01]  /*11360*/  IMAD.X R13, RZ, RZ, R29.reuse, P2 ;  /* 0x000000ffff0d7224 */ /* 0x100fe200010e061d */
[----:B------:R-:W-:Y:S01]  /*11370*/  LOP3.LUT R4, R5, R28, RZ, 0x3c, !PT ;  /* 0x0000001c05047212 */ /* 0x000fe200078e3cff */
[----:B------:R-:W-:-:S02]  /*11380*/  IMAD.X R25, RZ, RZ, R29, P3 ;  /* 0x000000ffff197224 */ /* 0x000fc400018e061d */
[--C-:B------:R-:W-:Y:S01]  /*11390*/  IMAD.X R31, RZ, RZ, R29.reuse, P4 ;  /* 0x000000ffff1f7224 */ /* 0x100fe200020e061d */
[----:B------:R-:W5:Y:S01]  /*113a0*/  LD.E.128 R8, desc[UR52][R8.64] ;  /* 0x0000003408087980 */ /* 0x000f62000c101d00 */
[----:B------:R-:W-:Y:S02]  /*113b0*/  IMAD.MOV.U32 R5, RZ, RZ, R29 ;  /* 0x000000ffff057224 */ /* 0x000fe400078e001d */
[----:B------:R-:W-:Y:S01]  /*113c0*/  IMAD R41, R37, UR11, R0 ;  /* 0x0000000b25297c24 */ /* 0x000fe2000f8e0200 */
[----:B------:R-:W-:Y:S01]  /*113d0*/  SHF.R.S32.HI R0, RZ, 0x1f, R39 ;  /* 0x0000001fff007819 */ /* 0x000fe20000011427 */
[----:B------:R-:W-:Y:S01]  /*113e0*/  IMAD.U32 R21, RZ, RZ, UR9 ;  /* 0x00000009ff157e24 */ /* 0x000fe2000f8e00ff */
[----:B------:R-:W5:Y:S01]  /*113f0*/  LD.E.128 R12, desc[UR52][R12.64] ;  /* 0x000000340c0c7980 */ /* 0x000f62000c101d00 */
[----:B------:R-:W-:Y:S01]  /*11400*/  IMAD.U32 R20, RZ, RZ, UR8 ;  /* 0x00000008ff147e24 */ /* 0x000fe2000f8e00ff */
[----:B------:R-:W-:Y:S01]  /*11410*/  ULDC.64 UR8, c[0x0][0xad8] ;  /* 0x0002b60000087ab9 */ /* 0x000fe20000000a00 */
[----:B------:R-:W-:Y:S01]  /*11420*/  IMAD.U32 R21, RZ, RZ, UR4 ;  /* 0x00000004ff157e24 */ /* 0x000fe2000f8e00ff */
[----:B------:R-:W5:Y:S01]  /*11430*/  LD.E.128 R4, desc[UR52][R4.64] ;  /* 0x0000003404047980 */ /* 0x000f62000c101d00 */
[----:B------:R-:W-:-:S03]  /*11440*/  IMAD R0, R0, UR8, RZ ;  /* 0x0000000800007c24 */ /* 0x000fc6000f8e02ff */
[----:B------:R-:W5:Y:S01]  /*11450*/  LD.E.128 R24, desc[UR52][R24.64] ;  /* 0x0000003418187980 */ /* 0x000f62000c101d00 */
[----:B------:R-:W-:-:S03]  /*11460*/  IMAD.WIDE.U32 R20, R37, UR10, R20 ;  /* 0x0000000a25147c25 */ /* 0x000fc6000f8e0014 */
[----:B------:R-:W5:Y:S01]  /*11470*/  LD.E.128 R28, desc[UR52][R30.64] ;  /* 0x000000341e1c7980 */ /* 0x000f62000c101d00 */
[----:B------:R-:W-:Y:S01]  /*11480*/  @!PT LDS RZ, [RZ] ;  /* 0x00000000fffff984 */ /* 0x000fe20000000800 */
[----:B------:R-:W-:Y:S01]  /*11490*/  @!PT LDS RZ, [RZ] ;  /* 0x00000000fffff984 */ /* 0x000fe20000000800 */
[----:B------:R-:W-:Y:S01]  /*114a0*/  @!PT LDS RZ, [RZ] ;  /* 0x00000000fffff984 */ /* 0x000fe20000000800 */
[----:B------:R-:W-:Y:S01]  /*114b0*/  @!PT LDS RZ, [RZ] ;  /* 0x00000000fffff984 */ /* 0x000fe20000000800 */
[----:B------:R0:W-:Y:S06]  /*114c0*/  MEMBAR.ALL.CTA ;  /* 0x0000000000007992 */ /* 0x0001ec0000008000 */
[----:B0-----:R-:W0:Y:S01]  /*114d0*/  FENCE.VIEW.ASYNC.S ;  /* 0x00000000000073c6 */ /* 0x001e220000000000 */
[----:B------:R-:W-:Y:S02]  /*114e0*/  IMAD.IADD R21, R21, 0x1, R41 ;  /* 0x0000000115157824 */ /* 0x000fe400078e0229 */
[----:B------:R-:W-:-:S02]  /*114f0*/  IMAD R37, R39, UR9, R0 ;  /* 0x0000000927257c24 */ /* 0x000fc4000f8e0200 */
[----:B------:R-:W-:Y:S01]  /*11500*/  VIADD R0, R151, UR40 ;  /* 0x0000002897007c36 */ /* 0x000fe20008000000 */
        /* <DEDUP_REMOVED lines=8> */
[----:B0-----:R0:W1:Y:S01]  /*11590*/  SHFL.IDX PT, R36, R2, RZ, 0x1c1f ;  /* 0x001c1fff02247589 */ /* 0x00106200000e0000 */
[----:B------:R-:W-:Y:S03]  /*115a0*/  BSSY B1, `(.L_x_1157) ;  /* 0x0000012000017945 */ /* 0x000fe60003800000 */
[----:B------:R0:W2:Y:S01]  /*115b0*/  SHFL.IDX PT, R37, R42, RZ, 0x1c1f ;  /* 0x001c1fff2a257589 */ /* 0x0000a200000e0000 */
[----:B------:R-:W-:Y:S01]  /*115c0*/  SYNCS.ARRIVE.TRANS64.RED.A1T0 RZ, [UR4], RZ ;  /* 0x000000ffffff79a7 */ /* 0x000fe20008100404 */
[----:B------:R-:W-:Y:S02]  /*115d0*/  SHF.R.S32.HI R43, RZ, 0x1f, R140 ;  /* 0x0000001fff2b7819 */ /* 0x000fe4000001148c */
[----:B------:R-:W-:Y:S01]  /*115e0*/  SHF.R.S32.HI R44, RZ, 0x1f, R138 ;  /* 0x0000001fff2c7819 */ /* 0x000fe2000001148a */
[----:B------:R-:W-:Y:S06]  /*115f0*/  @P0 BRA `(.L_x_1158) ;  /* 0x0000000000300947 */ /* 0x000fec0003800000 */
[----:B------:R-:W-:Y:S02]  /*11600*/  ULDC UR4, c[0x0][0xac8] ;  /* 0x0002b20000047ab9 */ /* 0x000fe40000000800 */
        /* <DEDUP_REMOVED lines=11> */
.L_x_1158:
[----:B------:R-:W-:Y:S05]  /*116c0*/  BSYNC B1 ;  /* 0x0000000000017941 */ /* 0x000fea0003800000 */
.L_x_1157:
[----:B------:R-:W-:Y:S01]  /*116d0*/  VIADD R0, R0, 0x60 ;  /* 0x0000006000007836 */ /* 0x000fe20000000000 */
[----:B---3-5:R3:W4:Y:S04]  /*116e0*/  SHFL.IDX PT, R5, R42, 0x1, 0x1c1f ;  /* 0x003c1f002a057f89 */ /* 0x02872800000e0000 */
[----:B------:R-:W-:Y:S01]  /*116f0*/  ISETP.GE.AND P0, PT, R0, R3, PT ;  /* 0x000000030000720c */ /* 0x000fe20003f06270 */
[----:B------:R3:W0:-:S12]  /*11700*/  SHFL.IDX PT, R4, R2, 0x1, 0x1c1f ;  /* 0x003c1f0002047f89 */ /* 0x00061800000e0000 */
[----:B---3--:R-:W-:Y:S05]  /*11710*/  @P0 BRA `(.L_x_1159) ;  /* 0x0000001400880947 */ /* 0x008fea0003800000 */
[----:B------:R-:W-:Y:S02]  /*11720*/  ULDC UR4, c[0x0][0xac8] ;  /* 0x0002b20000047ab9 */ /* 0x000fe40000000800 */
[----:B------:R-:W-:Y:S02]  /*11730*/  ISETP.GE.AND P2, PT, R138, UR4, PT ;  /* 0x000000048a007c0c */ /* 0x000fe4000bf46270 */
[----:B------:R-:W-:-:S11]  /*11740*/  ISETP.GE.AND P1, PT, R137, UR4, PT ;  /* 0x0000000489007c0c */ /* 0x000fd6000bf26270 */
[C---:B0-----:R-:W-:Y:S02]  /*11750*/  @!P2 LEA R6, P0, R138.reuse, R4, 0x1 ;  /* 0x000000048a06a211 */ /* 0x041fe400078008ff */
[----:B----4-:R-:W-:Y:S02]  /*11760*/  @!P1 IMAD.WIDE R2, R137, 0x2, R4 ;  /* 0x0000000289029825 */ /* 0x010fe400078e0204 */
[----:B------:R-:W-:Y:S02]  /*11770*/  @!P2 LEA.HI.X R7, R138, R5, R44, 0x1, P0 ;  /* 0x000000058a07a211 */ /* 0x000fe400000f0c2c */
[----:B------:R-:W-:Y:S01]  /*11780*/  ISETP.GE.AND P0, PT, R140, UR4, PT ;  /* 0x000000048c007c0c */ /* 0x000fe2000bf06270 */
[----:B------:R0:W-:Y:S04]  /*11790*/  @!P1 ST.E.128 desc[UR52][R2.64], R8 ;  /* 0x0000000802009985 */ /* 0x0001e8000c101d34 */
[----:B------:R0:W-:Y:S08]  /*117a0*/  @!P2 ST.E.128 desc[UR52][R6.64], R24 ;  /* 0x000000180600a985 */ /* 0x0001f0000c101d34 */
[----:B------:R-:W-:Y:S05]  /*117b0*/  @P0 BRA `(.L_x_1159) ;  /* 0x0000001400600947 */ /* 0x000fea0003800000 */
[----:B0-----:R-:W-:-:S04]  /*117c0*/  LEA R2, P0, R140, R4, 0x1 ;  /* 0x000000048c027211 */ /* 0x001fc800078008ff */
[----:B------:R-:W-:-:S05]  /*117d0*/  LEA.HI.X R3, R140, R5, R43, 0x1, P0 ;  /* 0x000000058c037211 */ /* 0x000fca00000f0c2b */
[----:B------:R0:W-:Y:S01]  /*117e0*/  ST.E.128 desc[UR52][R2.64], R32 ;  /* 0x0000002002007985 */ /* 0x0001e2000c101d34 */
[----:B------:R-:W-:Y:S05]  /*117f0*/  BRA `(.L_x_1159) ;  /* 0x0000001400507947 */ /* 0x000fea0003800000 */
.L_x_1156:
[----:B------:R-:W-:Y:S01]  /*11800*/  ULDC.64 UR12, c[0x0][0xb08] ;  /* 0x0002c200000c7ab9 */ /* 0x000fe20000000a00 */
[----:B------:R-:W0:Y:S01]  /*11810*/  @P1 LDC R0, c[0x0][0xbec] ;  /* 0x0002fb00ff001b82 */ /* 0x000e220000000800 */
[----:B------:R-:W-:Y:S01]  /*11820*/  UIMAD UR9, UR14, UR12, URZ ;  /* 0x0000000c0e0972a4 */ /* 0x000fe2000f8e023f */
[----:B------:R-:W-:Y:S01]  /*11830*/  IMAD.MOV.U32 R5, RZ, RZ, R11 ;  /* 0x000000ffff057224 */ /* 0x000fe200078e000b */
[----:B------:R-:W-:Y:S01]  /*11840*/  UIMAD.WIDE.U32 UR10, UR4, UR12, URZ ;  /* 0x0000000c040a72a5 */ /* 0x000fe2000f8e003f */
[----:B------:R-:W-:Y:S01]  /*11850*/  ISETP.GE.AND P0, PT, R12, R3, PT ;  /* 0x000000030c00720c */ /* 0x000fe20003f06270 */
[----:B------:R-:W-:Y:S01]  /*11860*/  UIMAD UR9, UR4, UR13, UR9 ;  /* 0x0000000d040972a4 */ /* 0x000fe2000f8e0209 */
[C---:B------:R-:W-:Y:S01]  /*11870*/  VIADD R29, R16.reuse, 0x8 ;  /* 0x00000008101d7836 */ /* 0x040fe20000000000 */
[----:B------:R-:W-:Y:S01]  /*11880*/  USHF.R.S32.HI UR4, URZ, 0x1f, UR8 ;  /* 0x0000001f3f047899 */ /* 0x000fe20008011408 */
[----:B------:R-:W1:Y:S01]  /*11890*/  @P1 LDC R7, c[0x0][0xbf0] ;  /* 0x0002fc00ff071b82 */ /* 0x000e620000000800 */
[----:B------:R-:W-:Y:S01]  /*118a0*/  UIADD3 UR11, UR11, UR9, URZ ;  /* 0x000000090b0b7290 */ /* 0x000fe2000fffe03f */
[----:B------:R-:W-:Y:S01]  /*118b0*/  VIADD R31, R16, 0x10 ;  /* 0x00000010101f7836 */ /* 0x000fe20000000000 */
        /* <DEDUP_REMOVED lines=10> */
[----:B------:R-:W-:Y:S01]  /*11960*/  SHF.R.S32.HI R33, RZ, 0x1f, R146 ;  /* 0x0000001fff217819 */ /* 0x000fe20000011492 */
[----:B0-----:R-:W-:Y:S01]  /*11970*/  @P1 IMAD.HI.U32 R0, R11, R0, RZ ;  /* 0x000000000b001227 */ /* 0x001fe200078e00ff */
[----:B------:R-:W-:Y:S01]  /*11980*/  SHF.R.S32.HI R34, RZ, 0x1f, R147 ;  /* 0x0000001fff227819 */ /* 0x000fe20000011493 */
[----:B------:R-:W-:Y:S01]  /*11990*/  UIMAD UR4, UR8, UR13, UR4 ;  /* 0x0000000d080472a4 */ /* 0x000fe2000f8e0204 */
[----:B------:R-:W-:Y:S01]  /*119a0*/  SHF.R.S32.HI R35, RZ, 0x1f, R148 ;  /* 0x0000001fff237819 */ /* 0x000fe20000011494 */
[----:B------:R-:W-:-:S03]  /*119b0*/  UIMAD.WIDE.U32 UR8, UR8, UR12, UR10 ;  /* 0x0000000c080872a5 */ /* 0x000fc6000f8e000a */
[----:B------:R-:W-:Y:S01]  /*119c0*/  ULDC.64 UR10, c[0x0][0xb48] ;  /* 0x0002d200000a7ab9 */ /* 0x000fe20000000a00 */
[----:B------:R-:W-:Y:S01]  /*119d0*/  UIADD3 UR9, UR9, UR4, URZ ;  /* 0x0000000409097290 */ /* 0x000fe2000fffe03f */
[----:B-1----:R-:W-:Y:S01]  /*119e0*/  @P1 SHF.R.U32.HI R5, RZ, R7, R0 ;  /* 0x00000007ff051219 */ /* 0x002fe20000011600 */
[----:B------:R-:W-:Y:S02]  /*119f0*/  UIADD3 UR4, UR42, 0x2d820, URZ ;  /* 0x0002d8202a047890 */ /* 0x000fe4000fffe03f */
[----:B------:R-:W-:Y:S01]  /*11a00*/  UIMAD.WIDE.U32 UR8, UR38, UR10, UR8 ;  /* 0x0000000a260872a5 */ /* 0x000fe2000f8e0008 */
[--C-:B------:R-:W-:Y:S01]  /*11a10*/  SHF.R.S32.HI R0, RZ, 0x1f, R5.reuse ;  /* 0x0000001fff007819 */ /* 0x100fe20000011405 */
[----:B------:R-:W-:Y:S01]  /*11a20*/  IMAD.MOV R9, RZ, RZ, -R5 ;  /* 0x000000ffff097224 */ /* 0x000fe200078e0a05 */
[----:B------:R-:W-:Y:S02]  /*11a30*/  UPRMT UR4, URZ, 0x654, UR4 ;  /* 0x000006543f047896 */ /* 0x000fe40008000004 */
[----:B------:R-:W-:Y:S01]  /*11a40*/  UIMAD UR38, UR38, UR11, UR9 ;  /* 0x0000000b262672a4 */ /* 0x000fe2000f8e0209 */
[----:B------:R-:W-:-:S02]  /*11a50*/  IMAD R9, R36, R9, R11 ;  /* 0x0000000924097224 */ /* 0x000fc400078e020b */
[----:B------:R-:W-:Y:S01]  /*11a60*/  ULDC.64 UR10, c[0x0][0xb30] ;  /* 0x0002cc00000a7ab9 */ /* 0x000fe20000000a00 */
[----:B------:R-:W-:Y:S02]  /*11a70*/  IMAD.U32 R7, RZ, RZ, UR9 ;  /* 0x00000009ff077e24 */ /* 0x000fe4000f8e00ff */
[----:B------:R-:W-:Y:S01]  /*11a80*/  IMAD R0, R0, UR10, RZ ;  /* 0x0000000a00007c24 */ /* 0x000fe2000f8e02ff */
[----:B------:R-:W-:Y:S01]  /*11a90*/  SYNCS.ARRIVE.TRANS64.RED.A1T0 RZ, [UR4], RZ ;  /* 0x000000ffffff79a7 */ /* 0x000fe20008100404 */
[----:B------:R-:W-:Y:S01]  /*11aa0*/  IMAD.U32 R6, RZ, RZ, UR8 ;  /* 0x00000008ff067e24 */ /* 0x000fe2000f8e00ff */
[----:B------:R-:W-:Y:S01]  /*11ab0*/  ULDC.64 UR8, c[0x0][0xb28] ;  /* 0x0002ca0000087ab9 */ /* 0x000fe20000000a00 */
[----:B------:R-:W-:Y:S02]  /*11ac0*/  IMAD.U32 R7, RZ, RZ, UR38 ;  /* 0x00000026ff077e24 */ /* 0x000fe4000f8e00ff */
[C---:B------:R-:W-:Y:S01]  /*11ad0*/  IMAD R11, R5.reuse, UR11, R0 ;  /* 0x0000000b050b7c24 */ /* 0x040fe2000f8e0200 */
[----:B------:R-:W-:Y:S01]  /*11ae0*/  SHF.R.S32.HI R0, RZ, 0x1f, R9 ;  /* 0x0000001fff007819 */ /* 0x000fe20000011409 */
[----:B------:R-:W-:-:S04]  /*11af0*/  IMAD.WIDE.U32 R6, R5, UR10, R6 ;  /* 0x0000000a05067c25 */ /* 0x000fc8000f8e0006 */
[----:B------:R-:W-:Y:S02]  /*11b00*/  IMAD R0, R0, UR8, RZ ;  /* 0x0000000800007c24 */ /* 0x000fe4000f8e02ff */
[----:B------:R-:W-:Y:S02]  /*11b10*/  IMAD.IADD R7, R7, 0x1, R11 ;  /* 0x0000000107077824 */ /* 0x000fe400078e020b */
[C---:B------:R-:W-:Y:S02]  /*11b20*/  IMAD R5, R9.reuse, UR9, R0 ;  /* 0x0000000909057c24 */ /* 0x040fe4000f8e0200 */
[----:B------:R-:W-:Y:S01]  /*11b30*/  IMAD.WIDE.U32 R6, R9, UR8, R6 ;  /* 0x0000000809067c25 */ /* 0x000fe2000f8e0006 */
[----:B------:R-:W-:-:S03]  /*11b40*/  ULDC.64 UR8, c[0x0][0xb00] ;  /* 0x0002c00000087ab9 */ /* 0x000fc60000000a00 */
[----:B------:R-:W-:Y:S01]  /*11b50*/  IMAD.IADD R5, R7, 0x1, R5 ;  /* 0x0000000107057824 */ /* 0x000fe200078e0205 */
[----:B------:R-:W-:-:S04]  /*11b60*/  LEA R0, P1, R6, UR8, 0x2 ;  /* 0x0000000806007c11 */ /* 0x000fc8000f8210ff */
[----:B------:R-:W-:Y:S01]  /*11b70*/  LEA.HI.X R5, R6, UR9, R5, 0x2, P1 ;  /* 0x0000000906057c11 */ /* 0x000fe200088f1405 */
[----:B------:R0:W1:Y:S04]  /*11b80*/  SHFL.IDX PT, R26, R0, RZ, 0x1c1f ;  /* 0x001c1fff001a7589 */ /* 0x00006800000e0000 */
[----:B------:R0:W2:Y:S01]  /*11b90*/  SHFL.IDX PT, R2, R5, RZ, 0x1c1f ;  /* 0x001c1fff05027589 */ /* 0x0000a200000e0000 */
[----:B------:R-:W-:Y:S05]  /*11ba0*/  @P0 BRA `(.L_x_1161) ;  /* 0x0000000000c40947 */ /* 0x000fea0003800000 */
[----:B------:R-:W-:Y:S02]  /*11bb0*/  ULDC UR4, c[0x0][0xac8] ;  /* 0x0002b20000047ab9 */ /* 0x000fe40000000800 */
[----:B------:R-:W-:Y:S02]  /*11bc0*/  ISETP.GE.AND P5, PT, R16, UR4, PT ;  /* 0x0000000410007c0c */ /* 0x000fe4000bfa6270 */
[----:B------:R-:W-:Y:S02]  /*11bd0*/  ISETP.GE.AND P4, PT, R29, UR4, PT ;  /* 0x000000041d007c0c */ /* 0x000fe4000bf86270 */
[----:B------:R-:W-:Y:S02]  /*11be0*/  ISETP.GE.AND P3, PT, R31, UR4, PT ;  /* 0x000000041f007c0c */ /* 0x000fe4000bf66270 */
[----:B------:R-:W-:Y:S02]  /*11bf0*/  ISETP.GE.AND P0, PT, R139, UR4, PT ;  /* 0x000000048b007c0c */ /* 0x000fe4000bf06270 */
[----:B------:R-:W-:-:S05]  /*11c00*/  ISETP.GE.AND P1, PT, R148, UR4, PT ;  /* 0x0000000494007c0c */ /* 0x000fca000bf26270 */
[CC--:B-1----:R-:W-:Y:S02]  /*11c10*/  @!P5 LEA R6, P6, R16.reuse, R26.reuse, 0x2 ;  /* 0x0000001a1006d211 */ /* 0x0c2fe400078c10ff */
[C---:B------:R-:W-:Y:S02]  /*11c20*/  @!P4 LEA R8, P2, R29.reuse, R26, 0x2 ;  /* 0x0000001a1d08c211 */ /* 0x040fe400078410ff */
[-C--:B--2---:R-:W-:Y:S02]  /*11c30*/  @!P5 LEA.HI.X R7, R16, R2.reuse, R27, 0x2, P6 ;  /* 0x000000021007d211 */ /* 0x084fe400030f141b */
[----:B------:R-:W-:Y:S02]  /*11c40*/  @!P4 LEA.HI.X R9, R29, R2, R28, 0x2, P2 ;  /* 0x000000021d09c211 */ /* 0x000fe400010f141c */
[----:B------:R-:W-:Y:S01]  /*11c50*/  @!P3 LEA R10, P6, R31, R26, 0x2 ;  /* 0x0000001a1f0ab211 */ /* 0x000fe200078c10ff */
[----:B------:R1:W-:Y:S01]  /*11c60*/  @!P5 ST.E.64 desc[UR52][R6.64], R20 ;  /* 0x000000140600d985 */ /* 0x0003e2000c101b34 */
[----:B------:R-:W-:-:S02]  /*11c70*/  ISETP.GE.AND P2, PT, R147, UR4, PT ;  /* 0x0000000493007c0c */ /* 0x000fc4000bf46270 */
[----:B------:R-:W-:Y:S01]  /*11c80*/  @!P3 LEA.HI.X R11, R31, R2, R30, 0x2, P6 ;  /* 0x000000021f0bb211 */ /* 0x000fe200030f141e */
[----:B------:R2:W-:Y:S01]  /*11c90*/  @!P4 ST.E.64 desc[UR52][R8.64], R92 ;  /* 0x0000005c0800c985 */ /* 0x0005e2000c101b34 */
[CC--:B------:R-:W-:Y:S02]  /*11ca0*/  @!P0 LEA R12, P4, R139.reuse, R26.reuse, 0x2 ;  /* 0x0000001a8b0c8211 */ /* 0x0c0fe400078810ff */
[----:B------:R-:W-:Y:S01]  /*11cb0*/  @!P1 LEA R14, P5, R148, R26, 0x2 ;  /* 0x0000001a940e9211 */ /* 0x000fe200078a10ff */
[----:B------:R3:W-:Y:S01]  /*11cc0*/  @!P3 ST.E.64 desc[UR52][R10.64], R96 ;  /* 0x000000600a00b985 */ /* 0x0007e2000c101b34 */
[----:B------:R-:W-:Y:S02]  /*11cd0*/  ISETP.GE.AND P3, PT, R146, UR4, PT ;  /* 0x0000000492007c0c */ /* 0x000fe4000bf66270 */
[-C--:B------:R-:W-:Y:S02]  /*11ce0*/  @!P0 LEA.HI.X R13, R139, R2.reuse, R32, 0x2, P4 ;  /* 0x000000028b0d8211 */ /* 0x080fe400020f1420 */
[----:B------:R-:W-:-:S02]  /*11cf0*/  @!P1 LEA.HI.X R15, R148, R2, R35, 0x2, P5 ;  /* 0x00000002940f9211 */ /* 0x000fc400028f1423 */
[----:B------:R-:W-:Y:S01]  /*11d00*/  @!P2 LEA R24, P6, R147, R26, 0x2 ;  /* 0x0000001a9318a211 */ /* 0x000fe200078c10ff */
[----:B------:R4:W-:Y:S01]  /*11d10*/  @!P0 ST.E.64 desc[UR52][R12.64], R100 ;  /* 0x000000640c008985 */ /* 0x0009e2000c101b34 */
[----:B------:R-:W-:Y:S02]  /*11d20*/  ISETP.GE.AND P4, PT, R145, UR4, PT ;  /* 0x0000000491007c0c */ /* 0x000fe4000bf86270 */
[----:B------:R-:W-:Y:S01]  /*11d30*/  @!P2 LEA.HI.X R25, R147, R2, R34, 0x2, P6 ;  /* 0x000000029319a211 */ /* 0x000fe200030f1422 */
[----:B------:R5:W-:Y:S01]  /*11d40*/  @!P1 ST.E.64 desc[UR52][R14.64], R104 ;  /* 0x000000680e009985 */ /* 0x000be2000c101b34 */
[----:B------:R-:W-:Y:S02]  /*11d50*/  ISETP.GE.AND P1, PT, R143, UR4, PT ;  /* 0x000000048f007c0c */ /* 0x000fe4000bf26270 */
[----:B-1----:R-:W-:Y:S01]  /*11d60*/  @!P3 LEA R6, P5, R146, R26, 0x2 ;  /* 0x0000001a9206b211 */ /* 0x002fe200078a10ff */
[----:B------:R1:W-:Y:S01]  /*11d70*/  @!P2 ST.E.64 desc[UR52][R24.64], R108 ;  /* 0x0000006c1800a985 */ /* 0x0003e2000c101b34 */
[----:B------:R-:W-:-:S02]  /*11d80*/  ISETP.GE.AND P2, PT, R144, UR4, PT ;  /* 0x0000000490007c0c */ /* 0x000fc4000bf46270 */
[----:B------:R-:W-:Y:S02]  /*11d90*/  ISETP.GE.AND P0, PT, R142, UR4, PT ;  /* 0x000000048e007c0c */ /* 0x000fe4000bf06270 */
[----:B------:R-:W-:Y:S02]  /*11da0*/  @!P3 LEA.HI.X R7, R146, R2, R33, 0x2, P5 ;  /* 0x000000029207b211 */ /* 0x000fe400028f1421 */
[----:B------:R-:W-:Y:S02]  /*11db0*/  ISETP.GE.AND P5, PT, R141, UR4, PT ;  /* 0x000000048d007c0c */ /* 0x000fe4000bfa6270 */
[C---:B--2---:R-:W-:Y:S01]  /*11dc0*/  @!P4 LEA R8, P6, R145.reuse, R26, 0x2 ;  /* 0x0000001a9108c211 */ /* 0x044fe200078c10ff */
[----:B------:R1:W-:Y:S03]  /*11dd0*/  @!P3 ST.E.64 desc[UR52][R6.64], R112 ;  /* 0x000000700600b985 */ /* 0x0003e6000c101b34 */
[----:B------:R-:W-:-:S02]  /*11de0*/  @!P4 LEA.HI.X R9, R145, R2, R157, 0x2, P6 ;  /* 0x000000029109c211 */ /* 0x000fc400030f149d */
[-C--:B---3--:R-:W-:Y:S02]  /*11df0*/  @!P2 LEA R10, P3, R144, R26.reuse, 0x2 ;  /* 0x0000001a900aa211 */ /* 0x088fe400078610ff */
[-C--:B----4-:R-:W-:Y:S01]  /*11e00*/  @!P1 LEA R12, P6, R143, R26.reuse, 0x2 ;  /* 0x0000001a8f0c9211 */ /* 0x090fe200078c10ff */
[----:B------:R1:W-:Y:S01]  /*11e10*/  @!P4 ST.E.64 desc[UR52][R8.64], R116 ;  /* 0x000000740800c985 */ /* 0x0003e2000c101b34 */
[----:B-----5:R-:W-:Y:S02]  /*11e20*/  @!P0 LEA R14, P4, R142, R26, 0x2 ;  /* 0x0000001a8e0e8211 */ /* 0x020fe400078810ff */
[----:B------:R-:W-:Y:S02]  /*11e30*/  @!P2 LEA.HI.X R11, R144, R2, R156, 0x2, P3 ;  /* 0x00000002900ba211 */ /* 0x000fe400018f149c */
        /* <DEDUP_REMOVED lines=8> */
.L_x_1161:
[----:B------:R-:W-:Y:S05]  /*11ec0*/  BSYNC B1 ;  /* 0x0000000000017941 */ /* 0x000fea0003800000 */
.L_x_1160:
[----:B------:R-:W-:Y:S01]  /*11ed0*/  ISETP.GE.AND P0, PT, R4, R3, PT ;  /* 0x000000030400720c */ /* 0x000fe20003f06270 */
[----:B-1----:R1:W3:Y:S04]  /*11ee0*/  SHFL.IDX PT, R14, R5, 0x1, 0x1c1f ;  /* 0x003c1f00050e7f89 */ /* 0x0022e800000e0000 */
[----:B0-----:R-:W0:Y:S08]  /*11ef0*/  SHFL.IDX PT, R0, R0, 0x1, 0x1c1f ;  /* 0x003c1f0000007f89 */ /* 0x001e3000000e0000 */
[----:B-1----:R-:W-:Y:S05]  /*11f00*/  @P0 BRA `(.L_x_1159) ;  /* 0x0000000c008c0947 */ /* 0x002fea0003800000 */
[----:B------:R-:W-:Y:S02]  /*11f10*/  ULDC UR4, c[0x0][0xac8] ;  /* 0x0002b20000047ab9 */ /* 0x000fe40000000800 */
[----:B------:R-:W-:Y:S02]  /*11f20*/  ISETP.GE.AND P1, PT, R16, UR4, PT ;  /* 0x0000000410007c0c */ /* 0x000fe4000bf26270 */
[----:B------:R-:W-:Y:S02]  /*11f30*/  ISETP.GE.AND P0, PT, R29, UR4, PT ;  /* 0x000000041d007c0c */ /* 0x000fe4000bf06270 */
[----:B------:R-:W-:Y:S02]  /*11f40*/  ISETP.GE.AND P3, PT, R31, UR4, PT ;  /* 0x000000041f007c0c */ /* 0x000fe4000bf66270 */
[----:B------:R-:W-:Y:S02]  /*11f50*/  ISETP.GE.AND P2, PT, R139, UR4, PT ;  /* 0x000000048b007c0c */ /* 0x000fe4000bf46270 */
[----:B------:R-:W-:-:S05]  /*11f60*/  ISETP.GE.AND P4, PT, R148, UR4, PT ;  /* 0x0000000494007c0c */ /* 0x000fca000bf86270 */
[CC--:B0-2---:R-:W-:Y:S02]  /*11f70*/  @!P1 LEA R2, P6, R16.reuse, R0.reuse, 0x2 ;  /* 0x0000000010029211 */ /* 0x0c5fe400078c10ff */
[C---:B------:R-:W-:Y:S02]  /*11f80*/  @!P0 LEA R4, P5, R29.reuse, R0, 0x2 ;  /* 0x000000001d048211 */ /* 0x040fe400078a10ff */
[-C--:B---3--:R-:W-:Y:S02]  /*11f90*/  @!P1 LEA.HI.X R3, R16, R14.reuse, R27, 0x2, P6 ;  /* 0x0000000e10039211 */ /* 0x088fe400030f141b */
[----:B------:R-:W-:Y:S02]  /*11fa0*/  @!P0 LEA.HI.X R5, R29, R14, R28, 0x2, P5 ;  /* 0x0000000e1d058211 */ /* 0x000fe400028f141c */
[-C--:B------:R-:W-:Y:S01]  /*11fb0*/  @!P3 LEA R6, P6, R31, R0.reuse, 0x2 ;  /* 0x000000001f06b211 */ /* 0x080fe200078c10ff */
[----:B------:R0:W-:Y:S01]  /*11fc0*/  @!P1 ST.E.64 desc[UR52][R2.64], R90 ;  /* 0x0000005a02009985 */ /* 0x0001e2000c101b34 */
[----:B------:R-:W-:-:S02]  /*11fd0*/  @!P2 LEA R8, P5, R139, R0, 0x2 ;  /* 0x000000008b08a211 */ /* 0x000fc400078a10ff */
[----:B------:R-:W-:Y:S01]  /*11fe0*/  @!P3 LEA.HI.X R7, R31, R14, R30, 0x2, P6 ;  /* 0x0000000e1f07b211 */ /* 0x000fe200030f141e */
[----:B------:R1:W-:Y:S01]  /*11ff0*/  @!P0 ST.E.64 desc[UR52][R4.64], R94 ;  /* 0x0000005e04008985 */ /* 0x0003e2000c101b34 */
[----:B------:R-:W-:Y:S02]  /*12000*/  ISETP.GE.AND P0, PT, R147, UR4, PT ;  /* 0x0000000493007c0c */ /* 0x000fe4000bf06270 */
[----:B------:R-:W-:Y:S01]  /*12010*/  @!P4 LEA R10, P6, R148, R0, 0x2 ;  /* 0x00000000940ac211 */ /* 0x000fe200078c10ff */
[----:B------:R2:W-:Y:S01]  /*12020*/  @!P3 ST.E.64 desc[UR52][R6.64], R98 ;  /* 0x000000620600b985 */ /* 0x0005e2000c101b34 */
[-C--:B------:R-:W-:Y:S02]  /*12030*/  @!P2 LEA.HI.X R9, R139, R14.reuse, R32, 0x2, P5 ;  /* 0x0000000e8b09a211 */ /* 0x080fe400028f1420 */
[----:B------:R-:W-:Y:S02]  /*12040*/  ISETP.GE.AND P1, PT, R146, UR4, PT ;  /* 0x0000000492007c0c */ /* 0x000fe4000bf26270 */
[----:B------:R-:W-:Y:S01]  /*12050*/  @!P4 LEA.HI.X R11, R148, R14, R35, 0x2, P6 ;  /* 0x0000000e940bc211 */ /* 0x000fe200030f1423 */
[----:B------:R3:W-:Y:S01]  /*12060*/  @!P2 ST.E.64 desc[UR52][R8.64], R102 ;  /* 0x000000660800a985 */ /* 0x0007e2000c101b34 */
[----:B------:R-:W-:-:S02]  /*12070*/  ISETP.GE.AND P3, PT, R144, UR4, PT ;  /* 0x0000000490007c0c */ /* 0x000fc4000bf66270 */
[----:B------:R-:W-:Y:S01]  /*12080*/  ISETP.GE.AND P2, PT, R143, UR4, PT ;  /* 0x000000048f007c0c */ /* 0x000fe2000bf46270 */
[----:B------:R4:W-:Y:S01]  /*12090*/  @!P4 ST.E.64 desc[UR52][R10.64], R106 ;  /* 0x0000006a0a00c985 */ /* 0x0009e2000c101b34 */
[----:B------:R-:W-:Y:S02]  /*120a0*/  ISETP.GE.AND P4, PT, R145, UR4, PT ;  /* 0x0000000491007c0c */ /* 0x000fe4000bf86270 */
[----:B0-----:R-:W-:-:S03]  /*120b0*/  @!P0 LEA R2, P5, R147, R0, 0x2 ;  /* 0x0000000093028211 */ /* 0x001fc600078a10ff */
[----:B-1----:R-:W-:Y:S02]  /*120c0*/  @!P1 LEA R4, P6, R146, R0, 0x2 ;  /* 0x0000000092049211 */ /* 0x002fe400078c10ff */
[-C--:B------:R-:W-:Y:S02]  /*120d0*/  @!P0 LEA.HI.X R3, R147, R14.reuse, R34, 0x2, P5 ;  /* 0x0000000e93038211 */ /* 0x080fe400028f1422 */
[----:B------:R-:W-:Y:S02]  /*120e0*/  ISETP.GE.AND P5, PT, R142, UR4, PT ;  /* 0x000000048e007c0c */ /* 0x000fe4000bfa6270 */
[----:B------:R-:W-:Y:S01]  /*120f0*/  @!P1 LEA.HI.X R5, R146, R14, R33, 0x2, P6 ;  /* 0x0000000e92059211 */ /* 0x000fe200030f1421 */
[----:B------:R0:W-:Y:S01]  /*12100*/  @!P0 ST.E.64 desc[UR52][R2.64], R110 ;  /* 0x0000006e02008985 */ /* 0x0001e2000c101b34 */
[-C--:B--2---:R-:W-:Y:S02]  /*12110*/  @!P4 LEA R6, P0, R145, R0.reuse, 0x2 ;  /* 0x000000009106c211 */ /* 0x084fe400078010ff */
[-C--:B---3--:R-:W-:Y:S01]  /*12120*/  @!P3 LEA R8, P6, R144, R0.reuse, 0x2 ;  /* 0x000000009008b211 */ /* 0x088fe200078c10ff */
[----:B------:R0:W-:Y:S01]  /*12130*/  @!P1 ST.E.64 desc[UR52][R4.64], R114 ;  /* 0x0000007204009985 */ /* 0x0001e2000c101b34 */
[----:B----4-:R-:W-:-:S02]  /*12140*/  @!P2 LEA R10, P1, R143, R0, 0x2 ;  /* 0x000000008f0aa211 */ /* 0x010fc400078210ff */
[-C--:B------:R-:W-:Y:S02]  /*12150*/  @!P4 LEA.HI.X R7, R145, R14.reuse, R157, 0x2, P0 ;  /* 0x0000000e9107c211 */ /* 0x080fe400000f149d */
[----:B------:R-:W-:Y:S02]  /*12160*/  @!P3 LEA.HI.X R9, R144, R14, R156, 0x2, P6 ;  /* 0x0000000e9009b211 */ /* 0x000fe400030f149c */
[C---:B------:R-:W-:Y:S01]  /*12170*/  @!P5 LEA R12, P0, R142.reuse, R0, 0x2 ;  /* 0x000000008e0cd211 */ /* 0x040fe200078010ff */
[----:B------:R0:W-:Y:S01]  /*12180*/  @!P4 ST.E.64 desc[UR52][R6.64], R118 ;  /* 0x000000760600c985 */ /* 0x0001e2000c101b34 */
[-C--:B------:R-:W-:Y:S02]  /*12190*/  @!P2 LEA.HI.X R11, R143, R14.reuse, R155, 0x2, P1 ;  /* 0x0000000e8f0ba211 */ /* 0x080fe400008f149b */
[----:B------:R-:W-:Y:S01]  /*121a0*/  @!P5 LEA.HI.X R13, R142, R14, R154, 0x2, P0 ;  /* 0x0000000e8e0dd211 */ /* 0x000fe200000f149a */
[----:B------:R0:W-:Y:S01]  /*121b0*/  @!P3 ST.E.64 desc[UR52][R8.64], R122 ;  /* 0x0000007a0800b985 */ /* 0x0001e2000c101b34 */
[----:B------:R-:W-:-:S03]  /*121c0*/  ISETP.GE.AND P0, PT, R141, UR4, PT ;  /* 0x000000048d007c0c */ /* 0x000fc6000bf06270 */
[----:B------:R0:W-:Y:S04]  /*121d0*/  @!P2 ST.E.64 desc[UR52][R10.64], R126 ;  /* 0x0000007e0a00a985 */ /* 0x0001e8000c101b34 */
[----:B------:R0:W-:Y:S06]  /*121e0*/  @!P5 ST.E.64 desc[UR52][R12.64], R130 ;  /* 0x000000820c00d985 */ /* 0x0001ec000c101b34 */
[----:B------:R-:W-:Y:S05]  /*121f0*/  @P0 BRA `(.L_x_1159) ;  /* 0x0000000800d00947 */ /* 0x000fea0003800000 */
[----:B0-----:R-:W-:-:S04]  /*12200*/  LEA R2, P0, R141, R0, 0x2 ;  /* 0x000000008d027211 */ /* 0x001fc800078010ff */
[----:B------:R-:W-:-:S05]  /*12210*/  LEA.HI.X R3, R141, R14, R153, 0x2, P0 ;  /* 0x0000000e8d037211 */ /* 0x000fca00000f1499 */
[----:B------:R0:W-:Y:S01]  /*12220*/  ST.E.64 desc[UR52][R2.64], R134 ;  /* 0x0000008602007985 */ /* 0x0001e2000c101b34 */
[----:B------:R-:W-:Y:S05]  /*12230*/  BRA `(.L_x_1159) ;  /* 0x0000000800c07947 */ /* 0x000fea0003800000 */
.L_x_1154:
[----:B------:R-:W-:Y:S02]  /*12240*/  ULDC.64 UR8, c[0x0][0xc00] ;  /* 0x0003000000087ab9 */ /* 0x000fe40000000a00 */
[----:B------:R-:W-:-:S04]  /*12250*/  UISETP.NE.U32.AND UP0, UPT, UR8, URZ, UPT ;  /* 0x0000003f0800728c */ /* 0x000fc8000bf05070 */
[----:B------:R-:W-:-:S03]  /*12260*/  UISETP.NE.AND.EX UP0, UPT, UR9, URZ, UPT, UP0 ;  /* 0x0000003f0900728c */ /* 0x000fc6000bf05300 */
[----:B------:R-:W-:Y:S02]  /*12270*/  ULDC.64 UR8, c[0x0][0xc00] ;  /* 0x0003000000087ab9 */ /* 0x000fe40000000a00 */
[----:B------:R-:W-:Y:S01]  /*12280*/  UIMAD.WIDE UR8, UR43, 0x4, UR8 ;  /* 0x000000042b0878a5 */ /* 0x000fe2000f8e0208 */
[----:B------:R-:W-:-:S05]  /*12290*/  PLOP3.LUT P1, PT, PT, PT, UP0, 0x80, 0x0 ;  /* 0x000000000000781c */ /* 0x000fca0003f2f008 */
[----:B------:R-:W-:Y:S02]  /*122a0*/  IMAD.U32 R2, RZ, RZ, UR8 ;  /* 0x00000008ff027e24 */ /* 0x000fe4000f8e00ff */
[----:B------:R-:W-:Y:S01]  /*122b0*/  IMAD.U32 R3, RZ, RZ, UR9 ;  /* 0x00000009ff037e24 */ /* 0x000fe2000f8e00ff */
[----:B------:R-:W-:Y:S02]  /*122c0*/  ULDC.64 UR8, c[0x0][0xc08] ;  /* 0x0003020000087ab9 */ /* 0x000fe40000000a00 */
[----:B------:R-:W-:Y:S01]  /*122d0*/  UISETP.NE.U32.AND UP1, UPT, UR8, URZ, UPT ;  /* 0x0000003f0800728c */ /* 0x000fe2000bf25070 */
[----:B------:R-:W-:Y:S02]  /*122e0*/  ULDC UR4, c[0x0][0xa88] ;  /* 0x0002a20000047ab9 */ /* 0x000fe40000000800 */
[----:B------:R-:W2:Y:S01]  /*122f0*/  @P1 LDG.E R6, desc[UR52][R2.64] ;  /* 0x0000003402061981 */ /* 0x000ea2000c1e1900 */
[----:B------:R-:W-:Y:S01]  /*12300*/  UISETP.NE.AND.EX UP1, UPT, UR9, URZ, UPT, UP1 ;  /* 0x0000003f0900728c */ /* 0x000fe2000bf25310 */
[----:B------:R-:W-:Y:S01]  /*12310*/  IMAD.U32 R0, RZ, RZ, UR4 ;  /* 0x00000004ff007e24 */ /* 0x000fe2000f8e00ff */
[----:B------:R-:W0:Y:S04]  /*12320*/  S2R R7, SR_TID.X ;  /* 0x0000000000077919 */ /* 0x000e280000002100 */
[----:B------:R-:W-:-:S05]  /*12330*/  PLOP3.LUT P2, PT, PT, PT, UP1, 0x80, 0x0 ;  /* 0x000000000000781c */ /* 0x000fca0003f4f018 */
[----:B------:R-:W-:Y:S02]  /*12340*/  @UP1 ULDC.64 UR8, c[0x0][0xc08] ;  /* 0x0003020000081ab9 */ /* 0x000fe40000000a00 */
[----:B------:R-:W-:-:S06]  /*12350*/  @UP1 UIMAD.WIDE UR8, UR43, 0x4, UR8 ;  /* 0x000000042b0818a5 */ /* 0x000fcc000f8e0208 */
[----:B------:R-:W-:Y:S02]  /*12360*/  IMAD.U32 R4, RZ, RZ, UR8 ;  /* 0x00000008ff047e24 */ /* 0x000fe4000f8e00ff */
[----:B------:R-:W-:-:S05]  /*12370*/  IMAD.U32 R5, RZ, RZ, UR9 ;  /* 0x00000009ff057e24 */ /* 0x000fca000f8e00ff */
[----:B------:R1:W5:Y:S01]  /*12380*/  @P2 LDG.E R0, desc[UR52][R4.64] ;  /* 0x0000003404002981 */ /* 0x000362000c1e1900 */
[----:B------:R-:W-:Y:S01]  /*12390*/  UISETP.NE.AND UP1, UPT, UR46, URZ, UPT ;  /* 0x0000003f2e00728c */ /* 0x000fe2000bf25270 */
[----:B------:R-:W-:Y:S01]  /*123a0*/  UMOV UR4, URZ ;  /* 0x0000003f00047c82 */ /* 0x000fe20008000000 */
[----:B0-----:R-:W-:-:S09]  /*123b0*/  VIADD R7, R7, 0xffffff80 ;  /* 0xffffff8007077836 */ /* 0x001fd20000000000 */
[----:B------:R-:W-:Y:S01]  /*123c0*/  @!UP1 ULDC UR46, c[0x0][0xad4] ;  /* 0x0002b500002e9ab9 */ /* 0x000fe20000000800 */
[----:B------:R-:W-:Y:S02]  /*123d0*/  ISETP.GT.AND P0, PT, R7, 0xbf, PT ;  /* 0x000000bf0700780c */ /* 0x000fe40003f04270 */
[----:B--2---:R-:W-:Y:S01]  /*123e0*/  @P1 R2UR UR4, R6 ;  /* 0x00000000060412ca */ /* 0x004fe200000e0000 */
[----:B-1----:R-:W-:-:S14]  /*123f0*/  @P2 BRA `(.L_x_1162) ;  /* 0x0000000000102947 */ /* 0x002fdc0003800000 */
[----:B------:R-:W-:Y:S05]  /*12400*/  @!P1 BRA `(.L_x_1162) ;  /* 0x00000000000c9947 */ /* 0x000fea0003800000 */
[----:B------:R-:W2:Y:S04]  /*12410*/  LDG.E R5, desc[UR52][R2.64] ;  /* 0x0000003402057981 */ /* 0x000ea8000c1e1900 */
[----:B-----5:R-:W2:Y:S02]  /*12420*/  LDG.E R0, desc[UR52][R2.64+0x4] ;  /* 0x0000043402007981 */ /* 0x020ea4000c1e1900 */
[----:B--2---:R-:W-:-:S07]  /*12430*/  IMAD.IADD R0, R0, 0x1, -R5 ;  /* 0x0000000100007824 */ /* 0x004fce00078e0a05 */
.L_x_1162:
[----:B------:R-:W-:Y:S01]  /*12440*/  USHF.R.S32.HI UR15, URZ, 0x1f, UR43 ;  /* 0x0000001f3f0f7899 */ /* 0x000fe2000801142b */
[----:B------:R-:W-:Y:S01]  /*12450*/  BSSY B1, `(.L_x_1163) ;  /* 0x000003a000017945 */ /* 0x000fe20003800000 */
[----:B------:R-:W-:Y:S02]  /*12460*/  USHF.R.S32.HI UR21, URZ, 0x1f, UR4 ;  /* 0x0000001f3f157899 */ /* 0x000fe40008011404 */
[----:B------:R-:W-:Y:S02]  /*12470*/  USEL UR14, UR43, URZ, !UP0 ;  /* 0x0000003f2b0e7287 */ /* 0x000fe4000c000000 */
[----:B------:R-:W-:Y:S01]  /*12480*/  USEL UR15, UR15, URZ, !UP0 ;  /* 0x0000003f0f0f7287 */ /* 0x000fe2000c000000 */
[----:B------:R-:W-:Y:S11]  /*12490*/  @P0 BRA `(.L_x_1164) ;  /* 0x0000000000d40947 */ /* 0x000ff60003800000 */
[----:B------:R-:W0:Y:S01]  /*124a0*/  S2R R3, SR_TID.X ;  /* 0x0000000000037919 */ /* 0x000e220000002100 */
[----:B------:R-:W1:Y:S01]  /*124b0*/  LDC R9, c[0x0][0xbe8] ;  /* 0x0002fa00ff097b82 */ /* 0x000e620000000800 */
[----:B------:R-:W-:Y:S02]  /*124c0*/  IMAD.U32 R4, RZ, RZ, UR40 ;  /* 0x00000028ff047e24 */ /* 0x000fe4000f8e00ff */
[----:B-1---5:R-:W-:-:S03]  /*124d0*/  IMAD R2, R0, R9, RZ ;  /* 0x0000000900027224 */ /* 0x022fc600078e02ff */
[----:B0-----:R-:W-:-:S04]  /*124e0*/  IADD3 R4, R4, -0x80, R3 ;  /* 0xffffff8004047810 */ /* 0x001fc80007ffe003 */
[----:B------:R-:W-:-:S13]  /*124f0*/  ISETP.GE.AND P0, PT, R4, R2, PT ;  /* 0x000000020400720c */ /* 0x000fda0003f06270 */
[----:B------:R-:W-:Y:S05]  /*12500*/  @P0 BRA `(.L_x_1164) ;  /* 0x0000000000b80947 */ /* 0x000fea0003800000 */
[----:B------:R-:W-:Y:S01]  /*12510*/  ISETP.NE.AND P0, PT, R9, 0x1, PT ;  /* 0x000000010900780c */ /* 0x000fe20003f05270 */
[----:B------:R-:W-:Y:S01]  /*12520*/  UISETP.GT.AND UP0, UPT, UR46, 0x1, UPT ;  /* 0x000000012e00788c */ /* 0x000fe2000bf04270 */
[----:B------:R-:W-:Y:S01]  /*12530*/  IMAD.MOV.U32 R5, RZ, RZ, R4 ;  /* 0x000000ffff057224 */ /* 0x000fe200078e0004 */
[----:B------:R-:W-:Y:S02]  /*12540*/  UMOV UR19, 0x9b8 ;  /* 0x000009b800137882 */ /* 0x000fe40000000000 */
[----:B------:R-:W-:Y:S02]  /*12550*/  USEL UR19, UR19, 0x978, UP0 ;  /* 0x0000097813137887 */ /* 0x000fe40008000000 */
[----:B------:R-:W-:-:S06]  /*12560*/  USEL UR18, UR38, URZ, UP0 ;  /* 0x0000003f26127287 */ /* 0x000fcc0008000000 */
[----:B------:R-:W0:Y:S04]  /*12570*/  @P0 LDC R3, c[0x0][0xbec] ;  /* 0x0002fb00ff030b82 */ /* 0x000e280000000800 */
[----:B------:R-:W-:Y:S01]  /*12580*/  ULDC.64 UR12, c[0x0][UR19+0x220] ;  /* 0x00008800130c7abb */ /* 0x000fe20008000a00 */
[----:B------:R-:W-:Y:S01]  /*12590*/  ULDC.64 UR10, c[0x0][UR19+0x218] ;  /* 0x00008600130a7abb */ /* 0x000fe20008000a00 */
[----:B------:R-:W-:Y:S01]  /*125a0*/  ULDC.64 UR16, c[0x0][UR19+0x228] ;  /* 0x00008a0013107abb */ /* 0x000fe20008000a00 */
[----:B------:R-:W-:Y:S01]  /*125b0*/  UIMAD UR13, UR13, UR14, URZ ;  /* 0x0000000e0d0d72a4 */ /* 0x000fe2000f8e023f */
[----:B------:R-:W1:Y:S01]  /*125c0*/  @P0 LDC R7, c[0x0][0xbf0] ;  /* 0x0002fc00ff070b82 */ /* 0x000e620000000800 */
[----:B------:R-:W-:Y:S02]  /*125d0*/  UIMAD.WIDE.U32 UR8, UR10, UR41, URZ ;  /* 0x000000290a0872a5 */ /* 0x000fe4000f8e003f */
[----:B------:R-:W-:-:S02]  /*125e0*/  UIMAD UR20, UR11, UR41, URZ ;  /* 0x000000290b1472a4 */ /* 0x000fc4000f8e023f */
[----:B------:R-:W-:Y:S02]  /*125f0*/  UIMAD.WIDE.U32 UR22, UR16, UR18, URZ ;  /* 0x00000012101672a5 */ /* 0x000fe4000f8e003f */
[----:B------:R-:W-:Y:S02]  /*12600*/  UIMAD.WIDE.U32 UR10, UR12, UR14, URZ ;  /* 0x0000000e0c0a72a5 */ /* 0x000fe4000f8e003f */
[----:B------:R-:W-:Y:S02]  /*12610*/  UIMAD UR16, UR17, UR18, URZ ;  /* 0x00000012111072a4 */ /* 0x000fe4000f8e023f */
[----:B------:R-:W-:Y:S02]  /*12620*/  UIMAD UR13, UR12, UR15, UR13 ;  /* 0x0000000f0c0d72a4 */ /* 0x000fe4000f8e020d */
[----:B------:R-:W-:Y:S02]  /*12630*/  UIADD3 UR8, UP1, UP2, UR10, UR8, UR4 ;  /* 0x000000080a087290 */ /* 0x000fe4000fa3e004 */
[----:B------:R-:W-:Y:S01]  /*12640*/  UIADD3 UR16, UR23, UR16, URZ ;  /* 0x0000001017107290 */ /* 0x000fe2000fffe03f */
[----:B0-----:R-:W-:Y:S01]  /*12650*/  @P0 IMAD.HI.U32 R2, R4, R3, RZ ;  /* 0x0000000304020227 */ /* 0x001fe200078e00ff */
[----:B------:R-:W-:-:S02]  /*12660*/  UIADD3 UR20, UR9, UR20, URZ ;  /* 0x0000001409147290 */ /* 0x000fc4000fffe03f */
[----:B------:R-:W-:Y:S01]  /*12670*/  UIADD3 UR10, UR11, UR13, URZ ;  /* 0x0000000d0b0a7290 */ /* 0x000fe2000fffe03f */
[----:B------:R-:W-:Y:S02]  /*12680*/  IMAD.U32 R3, RZ, RZ, UR23 ;  /* 0x00000017ff037e24 */ /* 0x000fe4000f8e00ff */
[----:B------:R-:W-:Y:S01]  /*12690*/  IMAD.U32 R6, RZ, RZ, UR16 ;  /* 0x00000010ff067e24 */ /* 0x000fe2000f8e00ff */
[----:B------:R-:W-:Y:S01]  /*126a0*/  UIADD3.X UR10, UR10, UR20, UR21, UP1, UP2 ;  /* 0x000000140a0a7290 */ /* 0x000fe20008fe4415 */
[----:B-1----:R-:W-:Y:S01]  /*126b0*/  @P0 SHF.R.U32.HI R5, RZ, R7, R2 ;  /* 0x00000007ff050219 */ /* 0x002fe20000011602 */
[----:B------:R-:W-:-:S04]  /*126c0*/  IMAD.U32 R2, RZ, RZ, UR22 ;  /* 0x00000016ff027e24 */ /* 0x000fc8000f8e00ff */
[--C-:B------:R-:W-:Y:S01]  /*126d0*/  IMAD.MOV R7, RZ, RZ, -R5.reuse ;  /* 0x000000ffff077224 */ /* 0x100fe200078e0a05 */
[----:B------:R-:W-:Y:S01]  /*126e0*/  IADD3 R2, P0, P1, R5, UR8, R2 ;  /* 0x0000000805027c10 */ /* 0x000fe2000f91e002 */
[----:B------:R-:W-:Y:S01]  /*126f0*/  ULDC.64 UR8, c[0x0][UR19+0x210] ;  /* 0x0000840013087abb */ /* 0x000fe20008000a00 */
[----:B------:R-:W-:Y:S01]  /*12700*/  SHF.R.S32.HI R5, RZ, 0x1f, R5 ;  /* 0x0000001fff057819 */ /* 0x000fe20000011405 */
[----:B------:R-:W-:-:S03]  /*12710*/  IMAD R7, R9, R7, R4 ;  /* 0x0000000709077224 */ /* 0x000fc600078e0204 */
[----:B------:R-:W-:Y:S01]  /*12720*/  IADD3.X R3, R5, UR10, R6, P0, P1 ;  /* 0x0000000a05037c10 */ /* 0x000fe200087e2406 */
[C---:B------:R-:W-:Y:S01]  /*12730*/  IMAD R9, R7.reuse, UR9, RZ ;  /* 0x0000000907097c24 */ /* 0x040fe2000f8e02ff */
[----:B------:R-:W-:Y:S01]  /*12740*/  SHF.R.S32.HI R4, RZ, 0x1f, R7 ;  /* 0x0000001fff047819 */ /* 0x000fe20000011407 */
[----:B------:R-:W-:Y:S01]  /*12750*/  ULDC.64 UR10, c[0x0][0xba8] ;  /* 0x0002ea00000a7ab9 */ /* 0x000fe20000000a00 */
[----:B------:R-:W-:Y:S01]  /*12760*/  @!UP0 ULDC UR10, c[0x0][0xb50] ;  /* 0x0002d400000a8ab9 */ /* 0x000fe20000000800 */
[----:B------:R-:W-:Y:S01]  /*12770*/  IMAD.WIDE.U32 R2, R7, UR8, R2 ;  /* 0x0000000807027c25 */ /* 0x000fe2000f8e0002 */
[----:B------:R-:W-:-:S03]  /*12780*/  @!UP0 ULDC UR11, c[0x0][0xb54] ;  /* 0x0002d500000b8ab9 */ /* 0x000fc60000000800 */
[----:B------:R-:W-:Y:S01]  /*12790*/  IMAD R9, R4, UR8, R9 ;  /* 0x0000000804097c24 */ /* 0x000fe2000f8e0209 */
[----:B------:R-:W-:-:S03]  /*127a0*/  LEA R4, P0, R2, UR10, 0x2 ;  /* 0x0000000a02047c11 */ /* 0x000fc6000f8010ff */
[----:B------:R-:W-:-:S05]  /*127b0*/  IMAD.IADD R3, R3, 0x1, R9 ;  /* 0x0000000103037824 */ /* 0x000fca00078e0209 */
[----:B------:R-:W-:Y:S01]  /*127c0*/  LEA.HI.X R5, R2, UR11, R3, 0x2, P0 ;  /* 0x0000000b02057c11 */ /* 0x000fe200080f1403 */
[----:B------:R-:W-:-:S05]  /*127d0*/  IMAD.MOV.U32 R3, RZ, RZ, -0x800000 ;  /* 0xff800000ff037424 */ /* 0x000fca00078e00ff */
[----:B------:R0:W-:Y:S02]  /*127e0*/  STG.E desc[UR52][R4.64], R3 ;  /* 0x0000000304007986 */ /* 0x0001e4000c101934 */
.L_x_1164:
[----:B------:R-:W-:Y:S05]  /*127f0*/  BSYNC B1 ;  /* 0x0000000000017941 */ /* 0x000fea0003800000 */
.L_x_1163:
[----:B------:R-:W-:-:S06]  /*12800*/  UISETP.GT.AND UP0, UPT, UR46, 0x1, UPT ;  /* 0x000000012e00788c */ /* 0x000fcc000bf04270 */
[----:B------:R-:W-:-:S13]  /*12810*/  PLOP3.LUT P0, PT, PT, PT, UP0, 0x80, 0x0 ;  /* 0x000000000000781c */ /* 0x000fda0003f0f008 */
[----:B------:R-:W-:Y:S05]  /*12820*/  @P0 BRA `(.L_x_1159) ;  /* 0x0000000400440947 */ /* 0x000fea0003800000 */
[----:B------:R-:W1:Y:S01]  /*12830*/  LDC R11, c[0x0][0xbe8] ;  /* 0x0002fa00ff0b7b82 */ /* 0x000e620000000800 */
[----:B------:R-:W-:Y:S01]  /*12840*/  ULDC.64 UR12, c[0x0][0xaa0] ;  /* 0x0002a800000c7ab9 */ /* 0x000fe20000000a00 */
[----:B------:R-:W-:Y:S01]  /*12850*/  IMAD R2, R150, 0x60, R151 ;  /* 0x0000006096027824 */ /* 0x000fe200078e0297 */
[----:B------:R-:W-:Y:S01]  /*12860*/  UIMAD UR10, UR21, UR12, URZ ;  /* 0x0000000c150a72a4 */ /* 0x000fe2000f8e023f */
[----:B------:R-:W-:Y:S01]  /*12870*/  BSSY B1, `(.L_x_1165) ;  /* 0x000003b000017945 */ /* 0x000fe20003800000 */
[----:B------:R-:W-:Y:S01]  /*12880*/  UIMAD.WIDE.U32 UR8, UR4, UR12, URZ ;  /* 0x0000000c040872a5 */ /* 0x000fe2000f8e003f */
[----:B0-----:R-:W-:Y:S01]  /*12890*/  VIADD R4, R2, UR40 ;  /* 0x0000002802047c36 */ /* 0x001fe20008000000 */
[----:B------:R-:W-:Y:S01]  /*128a0*/  UIMAD UR10, UR4, UR13, UR10 ;  /* 0x0000000d040a72a4 */ /* 0x000fe2000f8e020a */
[----:B------:R-:W-:Y:S02]  /*128b0*/  SHF.R.S32.HI R10, RZ, 0x1f, R140 ;  /* 0x0000001fff0a7819 */ /* 0x000fe4000001148c */
[----:B------:R-:W-:Y:S01]  /*128c0*/  IMAD.MOV.U32 R5, RZ, RZ, R4 ;  /* 0x000000ffff057224 */ /* 0x000fe200078e0004 */
[----:B------:R-:W-:Y:S01]  /*128d0*/  UIADD3 UR9, UR9, UR10, URZ ;  /* 0x0000000a09097290 */ /* 0x000fe2000fffe03f */
[----:B------:R-:W-:-:S02]  /*128e0*/  SHF.R.S32.HI R14, RZ, 0x1f, R138 ;  /* 0x0000001fff0e7819 */ /* 0x000fc4000001148a */
[----:B------:R-:W-:Y:S02]  /*128f0*/  ULDC.64 UR10, c[0x0][0xae8] ;  /* 0x0002ba00000a7ab9 */ /* 0x000fe40000000a00 */
[----:B------:R-:W-:-:S04]  /*12900*/  UIMAD.WIDE.U32 UR8, UR41, UR10, UR8 ;  /* 0x0000000a290872a5 */ /* 0x000fc8000f8e0008 */
[----:B------:R-:W-:-:S03]  /*12910*/  UIMAD UR9, UR41, UR11, UR9 ;  /* 0x0000000b290972a4 */ /* 0x000fc6000f8e0209 */
[----:B------:R-:W-:Y:S01]  /*12920*/  ULDC.64 UR10, c[0x0][0xaf0] ;  /* 0x0002bc00000a7ab9 */ /* 0x000fe20000000a00 */
[----:B-1----:R-:W-:Y:S01]  /*12930*/  ISETP.NE.AND P0, PT, R11, 0x1, PT ;  /* 0x000000010b00780c */ /* 0x002fe20003f05270 */
[----:B------:R-:W-:-:S04]  /*12940*/  UIMAD UR15, UR15, UR10, URZ ;  /* 0x0000000a0f0f72a4 */ /* 0x000fc8000f8e023f */
[----:B------:R-:W-:Y:S02]  /*12950*/  UIMAD UR4, UR14, UR11, UR15 ;  /* 0x0000000b0e0472a4 */ /* 0x000fe4000f8e020f */
[----:B------:R-:W-:-:S03]  /*12960*/  UIMAD.WIDE.U32 UR14, UR14, UR10, UR8 ;  /* 0x0000000a0e0e72a5 */ /* 0x000fc6000f8e0008 */
[----:B------:R-:W-:Y:S01]  /*12970*/  ULDC.64 UR8, c[0x0][0xae0] ;  /* 0x0002b80000087ab9 */ /* 0x000fe20000000a00 */
[----:B------:R-:W-:Y:S02]  /*12980*/  UIADD3 UR4, UR15, UR4, URZ ;  /* 0x000000040f047290 */ /* 0x000fe4000fffe03f */
[----:B------:R-:W0:Y:S08]  /*12990*/  @P0 LDC R3, c[0x0][0xbec] ;  /* 0x0002fb00ff030b82 */ /* 0x000e300000000800 */
[----:B------:R-:W1:Y:S01]  /*129a0*/  @P0 LDC R7, c[0x0][0xbf0] ;  /* 0x0002fc00ff070b82 */ /* 0x000e620000000800 */
[----:B0-----:R-:W-:-:S04]  /*129b0*/  @P0 IMAD.HI.U32 R2, R4, R3, RZ ;  /* 0x0000000304020227 */ /* 0x001fc800078e00ff */
[----:B------:R-:W-:Y:S02]  /*129c0*/  IMAD.U32 R3, RZ, RZ, UR15 ;  /* 0x0000000fff037e24 */ /* 0x000fe4000f8e00ff */
[----:B------:R-:W-:Y:S01]  /*129d0*/  IMAD.U32 R3, RZ, RZ, UR4 ;  /* 0x00000004ff037e24 */ /* 0x000fe2000f8e00ff */
[----:B-1----:R-:W-:-:S04]  /*129e0*/  @P0 SHF.R.U32.HI R5, RZ, R7, R2 ;  /* 0x00000007ff050219 */ /* 0x002fc80000011602 */
        /* <DEDUP_REMOVED lines=12> */
[----:B------:R-:W-:Y:S02]  /*12ab0*/  VIADD R0, R151, UR40 ;  /* 0x0000002897007c36 */ /* 0x000fe40008000000 */
        /* <DEDUP_REMOVED lines=22> */
.L_x_1166:
[----:B------:R-:W-:Y:S05]  /*12c20*/  BSYNC B1 ;  /* 0x0000000000017941 */ /* 0x000fea0003800000 */
.L_x_1165:
[----:B------:R-:W-:Y:S01]  /*12c30*/  VIADD R0, R0, 0x60 ;  /* 0x0000006000007836 */ /* 0x000fe20000000000 */
[----:B--2---:R2:W4:Y:S04]  /*12c40*/  SHFL.IDX PT, R3, R5, 0x1, 0x1c1f ;  /* 0x003c1f0005037f89 */ /* 0x00452800000e0000 */
[----:B------:R-:W-:Y:S01]  /*12c50*/  ISETP.GE.AND P0, PT, R0, R11, PT ;  /* 0x0000000b0000720c */ /* 0x000fe20003f06270 */
[----:B-1----:R2:W1:-:S12]  /*12c60*/  SHFL.IDX PT, R2, R4, 0x1, 0x1c1f ;  /* 0x003c1f0004027f89 */ /* 0x00245800000e0000 */
[----:B--2---:R-:W-:Y:S05]  /*12c70*/  @P0 BRA `(.L_x_1159) ;  /* 0x0000000000300947 */ /* 0x004fea0003800000 */
[----:B------:R-:W-:Y:S02]  /*12c80*/  ULDC UR4, c[0x0][0xac8] ;  /* 0x0002b20000047ab9 */ /* 0x000fe40000000800 */
        /* <DEDUP_REMOVED lines=11> */
.L_x_1159:
[----:B------:R-:W-:Y:S05]  /*12d40*/  BSYNC B0 ;  /* 0x0000000000007941 */ /* 0x000fea0003800000 */
.L_x_1153:
[----:B------:R-:W-:Y:S02]  /*12d50*/  ULDC UR4, c[0x0][0xc3c] ;  /* 0x00030f0000047ab9 */ /* 0x000fe40000000800 */
[----:B------:R-:W-:-:S06]  /*12d60*/  UISETP.GE.AND UP0, UPT, UR6, UR4, UPT ;  /* 0x000000040600728c */ /* 0x000fcc000bf06270 */
[----:B------:R-:W-:-:S13]  /*12d70*/  PLOP3.LUT P0, PT, PT, PT, UP0, 0x80, 0x0 ;  /* 0x000000000000781c */ /* 0x000fda0003f0f008 */
[----:B------:R-:W-:Y:S05]  /*12d80*/  @!P0 BRA `(.L_x_1167) ;  /* 0xfffffee000c48947 */ /* 0x000fea000383ffff */
[----:B------:R-:W-:Y:S05]  /*12d90*/  EXIT ;  /* 0x000000000000794d */ /* 0x000fea0003800000 */
.L_x_1070:
[----:B------:R-:W-:-:S08]  /*12da0*/  NOP ;  /* 0x0000000000007918 */ /* 0x000fd00000000000 */
[----:B------:R-:W0:-:S00]  /*12db0*/  USETMAXREG.DEALLOC.CTAPOOL 0x20 ;  /* 0x00000020000079c8 */ /* 0x000e0000080e0500 */
[----:B0-----:R-:W2:Y:S01]  /*12dc0*/  LDL.LU R2, [R1] ;  /* 0x0000000001027983 */ /* 0x001ea20000300800 */
[----:B------:R-:W-:Y:S01]  /*12dd0*/  LOP3.LUT R0, R0, 0x3, RZ, 0xc0, !PT ;  /* 0x0000000300007812 */ /* 0x000fe200078ec0ff */
[----:B------:R-:W-:-:S05]  /*12de0*/  IMAD.MOV.U32 R25, RZ, RZ, RZ ;  /* 0x000000ffff197224 */ /* 0x000fca00078e00ff */
[----:B------:R-:W0:Y:S02]  /*12df0*/  SHFL.IDX PT, R0, R0, RZ, 0x1f ;  /* 0x00001fff00007589 */ /* 0x000e2400000e0000 */
[----:B0-----:R-:W-:Y:S02]  /*12e00*/  ISETP.NE.AND P0, PT, R0, RZ, PT ;  /* 0x000000ff0000720c */ /* 0x001fe40003f05270 */
[----:B--2---:R-:W-:-:S11]  /*12e10*/  LOP3.LUT R2, R2, 0xfffffffd, RZ, 0xc0, !PT ;  /* 0xfffffffd02027812 */ /* 0x004fd600078ec0ff */
[----:B------:R-:W-:-:S05]  /*12e20*/  @P0 LOP3.LUT R2, R2, 0x2, RZ, 0xfc, !PT ;  /* 0x0000000202020812 */ /* 0x000fca00078efcff */
[----:B------:R0:W-:Y:S01]  /*12e30*/  STL [R1], R2 ;  /* 0x0000000201007387 */ /* 0x0001e20000100800 */
        /* <DEDUP_REMOVED lines=8> */
.L_x_1168:
        /* <DEDUP_REMOVED lines=44> */
.L_x_1172:
[----:B------:R-:W0:Y:S01]  /*13180*/  LDC R2, c[0x0][0xc3c] ;  /* 0x00030f00ff027b82 */ /* 0x000e220000000800 */
[----:B------:R-:W-:Y:S01]  /*13190*/  UIADD3 UR4, UR4, 0x1f, URZ ;  /* 0x0000001f04047890 */ /* 0x000fe2000fffe03f */
[----:B------:R-:W-:Y:S02]  /*131a0*/  ULDC UR7, c[0x0][0xc3c] ;  /* 0x00030f0000077ab9 */ /* 0x000fe40000000800 */
[----:B------:R-:W-:-:S03]  /*131b0*/  IMAD.U32 R27, RZ, RZ, UR7 ;  /* 0x00000007ff1b7e24 */ /* 0x000fc6000f8e00ff */
[----:B0-----:R-:W-:-:S13]  /*131c0*/  ISETP.LE.AND P6, PT, R2, UR4, PT ;  /* 0x0000000402007c0c */ /* 0x001fda000bfc3270 */
[----:B------:R-:W-:Y:S05]  /*131d0*/  @P6 BRA `(.L_x_1171) ;  /* 0x0000000800ac6947 */ /* 0x000fea0003800000 */
[----:B------:R-:W-:Y:S02]  /*131e0*/  VIADD R9, R0, UR4 ;  /* 0x0000000400097c36 */ /* 0x000fe40008000000 */
[----:B------:R-:W-:Y:S02]  /*131f0*/  IMAD.MOV.U32 R25, RZ, RZ, RZ ;  /* 0x000000ffff197224 */ /* 0x000fe400078e00ff */
[----:B------:R-:W-:Y:S01]  /*13200*/  IMAD.MOV.U32 R6, RZ, RZ, RZ ;  /* 0x000000ffff067224 */ /* 0x000fe200078e00ff */
[----:B------:R-:W-:-:S13]  /*13210*/  ISETP.GE.OR P6, PT, R9, R2, !P0 ;  /* 0x000000020900720c */ /* 0x000fda00047c6670 */
[----:B------:R-:W0:Y:S08]  /*13220*/  @!P6 LDC.64 R4, c[0x0][0xc80] ;  /* 0x00032000ff04eb82 */ /* 0x000e300000000a00 */
[----:B------:R-:W1:Y:S01]  /*13230*/  @!P6 LDC.64 R2, c[0x0][0xc78] ;  /* 0x00031e00ff02eb82 */ /* 0x000e620000000a00 */
[----:B0-----:R-:W-:-:S05]  /*13240*/  @!P6 IMAD.WIDE R4, R9, 0x4, R4 ;  /* 0x000000040904e825 */ /* 0x001fca00078e0204 */
[----:B------:R-:W2:Y:S01]  /*13250*/  @!P6 LDG.E R25, desc[UR52][R4.64] ;  /* 0x000000340419e981 */ /* 0x000ea2000c1e1900 */
[----:B-1----:R-:W-:-:S05]  /*13260*/  @!P6 IMAD.WIDE R2, R9, 0x4, R2 ;  /* 0x000000040902e825 */ /* 0x002fca00078e0202 */
        /* <DEDUP_REMOVED lines=22> */
.L_x_1170:
        /* <DEDUP_REMOVED lines=8> */
[----:B------:R1:W2:Y:S01]  /*13450*/  SHFL.IDX PT, R25, R25, R27, 0x1f ;  /* 0x00001f1b19197589 */ /* 0x0002a200000e0000 */
[----:B0-----:R-:W-:-:S07]  /*13460*/  ISETP.NE.AND P1, PT, R6, 0x1, PT ;  /* 0x000000010600780c */ /* 0x001fce0003f25270 */
[----:B-1----:R-:W-:Y:S06]  /*13470*/  @!P0 BRA `(.L_x_1173) ;  /* 0x0000000000088947 */ /* 0x002fec0003800000 */
[----:B------:R-:W-:-:S05]  /*13480*/  VIADD R3, R27, 0xffffffff ;  /* 0xffffffff1b037836 */ /* 0x000fca0000000000 */
[----:B------:R0:W1:Y:S02]  /*13490*/  SHFL.IDX PT, R24, R2, R3, 0x1f ;  /* 0x00001f0302187589 */ /* 0x00006400000e0000 */
.L_x_1173:
[----:B-1----:R-:W-:Y:S02]  /*134a0*/  IMAD R24, R24, UR5, R5 ;  /* 0x0000000518187c24 */ /* 0x002fe4000f8e0205 */
[----:B------:R-:W-:-:S03]  /*134b0*/  VIADD R27, R27, UR4 ;  /* 0x000000041b1b7c36 */ /* 0x000fc60008000000 */
[----:B------:R-:W-:Y:S01]  /*134c0*/  IADD3 R4, -R24, UR6, RZ ;  /* 0x0000000618047c10 */ /* 0x000fe2000fffe1ff */
[----:B------:R-:W-:Y:S06]  /*134d0*/  @!P1 BRA `(.L_x_1174) ;  /* 0x0000000000e89947 */ /* 0x000fec0003800000 */
[----:B--2---:R-:W-:Y:S02]  /*134e0*/  IABS R7, R25 ;  /* 0x0000001900077213 */ /* 0x004fe40000000000 */
[----:B------:R-:W-:Y:S02]  /*134f0*/  IABS R5, R6 ;  /* 0x0000000600057213 */ /* 0x000fe40000000000 */
[----:B------:R-:W1:Y:S08]  /*13500*/  I2F.RP R8, R7 ;  /* 0x0000000700087306 */ /* 0x000e700000209400 */
[----:B-1----:R-:W0:Y:S02]  /*13510*/  MUFU.RCP R8, R8 ;  /* 0x0000000800087308 */ /* 0x002e240000001000 */
[----:B0-----:R-:W-:Y:S01]  /*13520*/  VIADD R2, R8, 0xffffffe ;  /* 0x0ffffffe08027836 */ /* 0x001fe20000000000 */
[----:B------:R-:W-:-:S05]  /*13530*/  IABS R8, R4 ;  /* 0x0000000400087213 */ /* 0x000fca0000000000 */
[----:B------:R0:W1:Y:S02]  /*13540*/  F2I.FTZ.U32.TRUNC.NTZ R3, R2 ;  /* 0x0000000200037305 */ /* 0x000064000021f000 */
[----:B0-----:R-:W-:Y:S02]  /*13550*/  IMAD.MOV.U32 R2, RZ, RZ, RZ ;  /* 0x000000ffff027224 */ /* 0x001fe400078e00ff */
[----:B-1----:R-:W-:-:S04]  /*13560*/  IMAD.MOV R10, RZ, RZ, -R3 ;  /* 0x000000ffff0a7224 */ /* 0x002fc800078e0a03 */
[----:B------:R-:W-:Y:S01]  /*13570*/  IMAD R9, R10, R7, RZ ;  /* 0x000000070a097224 */ /* 0x000fe200078e02ff */
[----:B------:R-:W-:-:S03]  /*13580*/  IABS R10, R25 ;  /* 0x00000019000a7213 */ /* 0x000fc60000000000 */
[----:B------:R-:W-:Y:S02]  /*13590*/  IMAD.HI.U32 R3, R3, R9, R2 ;  /* 0x0000000903037227 */ /* 0x000fe400078e0002 */
[----:B------:R-:W0:Y:S02]  /*135a0*/  I2F.RP R9, R5 ;  /* 0x0000000500097306 */ /* 0x000e240000209400 */
[----:B------:R-:W-:Y:S01]  /*135b0*/  IMAD.MOV R11, RZ, RZ, -R10 ;  /* 0x000000ffff0b7224 */ /* 0x000fe200078e0a0a */
[----:B------:R-:W-:Y:S01]  /*135c0*/  IABS R10, R6 ;  /* 0x00000006000a7213 */ /* 0x000fe20000000000 */
[----:B------:R-:W-:-:S04]  /*135d0*/  IMAD.HI.U32 R2, R3, R8, RZ ;  /* 0x0000000803027227 */ /* 0x000fc800078e00ff */
[----:B------:R-:W-:Y:S02]  /*135e0*/  IMAD R8, R2, R11, R8 ;  /* 0x0000000b02087224 */ /* 0x000fe400078e0208 */
[----:B------:R-:W-:-:S03]  /*135f0*/  IMAD.MOV R10, RZ, RZ, -R10 ;  /* 0x000000ffff0a7224 */ /* 0x000fc600078e0a0a */
[----:B------:R-:W-:Y:S01]  /*13600*/  ISETP.GT.U32.AND P1, PT, R7, R8, PT ;  /* 0x000000080700720c */ /* 0x000fe20003f24070 */
[----:B0-----:R-:W0:-:S12]  /*13610*/  MUFU.RCP R9, R9 ;  /* 0x0000000900097308 */ /* 0x001e180000001000 */
[----:B------:R-:W-:Y:S02]  /*13620*/  @!P1 IMAD.IADD R8, R8, 0x1, -R7 ;  /* 0x0000000108089824 */ /* 0x000fe400078e0a07 */
[----:B------:R-:W-:Y:S01]  /*13630*/  @!P1 VIADD R2, R2, 0x1 ;  /* 0x0000000102029836 */ /* 0x000fe20000000000 */
[----:B------:R-:W-:Y:S02]  /*13640*/  ISETP.NE.AND P1, PT, R25, RZ, PT ;  /* 0x000000ff1900720c */ /* 0x000fe40003f25270 */
[----:B------:R-:W-:Y:S01]  /*13650*/  ISETP.GE.U32.AND P0, PT, R8, R7, PT ;  /* 0x000000070800720c */ /* 0x000fe20003f06070 */
[----:B0-----:R-:W-:Y:S01]  /*13660*/  VIADD R3, R9, 0xffffffe ;  /* 0x0ffffffe09037836 */ /* 0x001fe20000000000 */
[----:B------:R-:W-:-:S04]  /*13670*/  LOP3.LUT R7, R4, R25, RZ, 0x3c, !PT ;  /* 0x0000001904077212 */ /* 0x000fc800078e3cff */
[----:B------:R-:W-:Y:S01]  /*13680*/  ISETP.GE.AND P2, PT, R7, RZ, PT ;  /* 0x000000ff0700720c */ /* 0x000fe20003f46270 */
[----:B------:R-:W0:Y:S06]  /*13690*/  F2I.FTZ.U32.TRUNC.NTZ R3, R3 ;  /* 0x0000000300037305 */ /* 0x000e2c000021f000 */
[----:B------:R-:W-:-:S04]  /*136a0*/  @P0 VIADD R2, R2, 0x1 ;  /* 0x0000000102020836 */ /* 0x000fc80000000000 */
[----:B------:R-:W-:-:S04]  /*136b0*/  IMAD.MOV.U32 R9, RZ, RZ, R2 ;  /* 0x000000ffff097224 */ /* 0x000fc800078e0002 */
[----:B------:R-:W-:Y:S01]  /*136c0*/  @!P2 IMAD.MOV R9, RZ, RZ, -R9 ;  /* 0x000000ffff09a224 */ /* 0x000fe200078e0a09 */
[----:B------:R-:W-:Y:S01]  /*136d0*/  @!P1 LOP3.LUT R9, RZ, R25, RZ, 0x33, !PT ;  /* 0x00000019ff099212 */ /* 0x000fe200078e33ff */
[----:B0-----:R-:W-:-:S03]  /*136e0*/  IMAD.MOV R2, RZ, RZ, -R3 ;  /* 0x000000ffff027224 */ /* 0x001fc600078e0a03 */
[----:B------:R-:W-:Y:S01]  /*136f0*/  IABS R8, R9 ;  /* 0x0000000900087213 */ /* 0x000fe20000000000 */
[----:B------:R-:W-:Y:S02]  /*13700*/  IMAD R7, R2, R5, RZ ;  /* 0x0000000502077224 */ /* 0x000fe400078e02ff */
[----:B------:R-:W-:-:S04]  /*13710*/  IMAD.MOV.U32 R2, RZ, RZ, RZ ;  /* 0x000000ffff027224 */ /* 0x000fc800078e00ff */
[----:B------:R-:W-:-:S04]  /*13720*/  IMAD.HI.U32 R2, R3, R7, R2 ;  /* 0x0000000703027227 */ /* 0x000fc800078e0002 */
[----:B------:R-:W-:Y:S02]  /*13730*/  IMAD.MOV.U32 R3, RZ, RZ, R8 ;  /* 0x000000ffff037224 */ /* 0x000fe400078e0008 */
[----:B------:R-:W-:Y:S02]  /*13740*/  IMAD.MOV.U32 R8, RZ, RZ, R10 ;  /* 0x000000ffff087224 */ /* 0x000fe400078e000a */
[----:B------:R-:W-:-:S04]  /*13750*/  IMAD.HI.U32 R2, R2, R3, RZ ;  /* 0x0000000302027227 */ /* 0x000fc800078e00ff */
[----:B------:R-:W-:Y:S01]  /*13760*/  IMAD R8, R2, R8, R3 ;  /* 0x0000000802087224 */ /* 0x000fe200078e0203 */
[----:B------:R-:W-:-:S04]  /*13770*/  LOP3.LUT R3, R9, R6, RZ, 0x3c, !PT ;  /* 0x0000000609037212 */ /* 0x000fc800078e3cff */
[----:B------:R-:W-:Y:S02]  /*13780*/  ISETP.GT.U32.AND P1, PT, R5, R8, PT ;  /* 0x000000080500720c */ /* 0x000fe40003f24070 */
[----:B------:R-:W-:-:S11]  /*13790*/  ISETP.GE.AND P2, PT, R3, RZ, PT ;  /* 0x000000ff0300720c */ /* 0x000fd60003f46270 */
[----:B------:R-:W-:Y:S02]  /*137a0*/  @!P1 IMAD.IADD R8, R8, 0x1, -R5 ;  /* 0x0000000108089824 */ /* 0x000fe400078e0a05 */
[----:B------:R-:W-:Y:S01]  /*137b0*/  @!P1 VIADD R2, R2, 0x1 ;  /* 0x0000000102029836 */ /* 0x000fe20000000000 */
[----:B------:R-:W-:Y:S02]  /*137c0*/  ISETP.NE.AND P1, PT, R6, RZ, PT ;  /* 0x000000ff0600720c */ /* 0x000fe40003f25270 */
[----:B------:R-:W-:Y:S01]  /*137d0*/  ISETP.GE.U32.AND P0, PT, R8, R5, PT ;  /* 0x000000050800720c */ /* 0x000fe20003f06070 */
[----:B------:R-:W-:-:S12]  /*137e0*/  IMAD.MOV R5, RZ, RZ, -R9 ;  /* 0x000000ffff057224 */ /* 0x000fd800078e0a09 */
[----:B------:R-:W-:-:S04]  /*137f0*/  @P0 VIADD R2, R2, 0x1 ;  /* 0x0000000102020836 */ /* 0x000fc80000000000 */
[----:B------:R-:W-:Y:S01]  /*13800*/  @!P2 IMAD.MOV R2, RZ, RZ, -R2 ;  /* 0x000000ffff02a224 */ /* 0x000fe200078e0a02 */
[----:B------:R-:W-:-:S05]  /*13810*/  @!P1 LOP3.LUT R2, RZ, R6, RZ, 0x33, !PT ;  /* 0x00000006ff029212 */ /* 0x000fca00078e33ff */
[----:B------:R-:W-:-:S04]  /*13820*/  IMAD.MOV R3, RZ, RZ, -R2 ;  /* 0x000000ffff037224 */ /* 0x000fc800078e0a02 */
[C---:B------:R-:W-:Y:S02]  /*13830*/  IMAD R26, R6.reuse, R3, R9 ;  /* 0x00000003061a7224 */ /* 0x040fe400078e0209 */
[----:B------:R-:W-:Y:S02]  /*13840*/  IMAD R3, R6, 0x1000000, R2 ;  /* 0x0100000006037824 */ /* 0x000fe400078e0202 */
[----:B------:R-:W-:Y:S02]  /*13850*/  IMAD R2, R25, R5, R4 ;  /* 0x0000000519027224 */ /* 0x000fe400078e0204 */
[----:B------:R-:W-:Y:S01]  /*13860*/  IMAD R26, R26, 0x10000, R3 ;  /* 0x000100001a1a7824 */ /* 0x000fe200078e0203 */
[----:B------:R-:W-:Y:S06]  /*13870*/  BRA `(.L_x_1175) ;  /* 0x0000000000f87947 */ /* 0x000fec0003800000 */
.L_x_1174:
[----:B0-----:R-:W0:Y:S02]  /*13880*/  LDC.64 R2, c[0x0][0xc90] ;  /* 0x00032400ff027b82 */ /* 0x001e240000000a00 */
[----:B0-----:R-:W-:-:S05]  /*13890*/  IMAD.WIDE R2, R27, 0x4, R2 ;  /* 0x000000041b027825 */ /* 0x001fca00078e0202 */
[----:B------:R0:W2:Y:S01]  /*138a0*/  LDG.E R6, desc[UR52][R2.64] ;  /* 0x0000003402067981 */ /* 0x0000a2000c1e1900 */
[----:B------:R-:W-:Y:S01]  /*138b0*/  IABS R11, R4 ;  /* 0x00000004000b7213 */ /* 0x000fe20000000000 */
[----:B0-----:R-:W-:Y:S02]  /*138c0*/  IMAD.MOV.U32 R2, RZ, RZ, RZ ;  /* 0x000000ffff027224 */ /* 0x001fe400078e00ff */
[----:B--2---:R-:W-:-:S05]  /*138d0*/  IMAD R5, R25, R6, RZ ;  /* 0x0000000619057224 */ /* 0x004fca00078e02ff */
[-C--:B------:R-:W-:Y:S02]  /*138e0*/  IABS R10, R5.reuse ;  /* 0x00000005000a7213 */ /* 0x080fe40000000000 */
[----:B------:R-:W-:Y:S02]  /*138f0*/  IABS R12, R5 ;  /* 0x00000005000c7213 */ /* 0x000fe40000000000 */
[----:B------:R-:W0:Y:S08]  /*13900*/  I2F.RP R7, R10 ;  /* 0x0000000a00077306 */ /* 0x000e300000209400 */
[----:B0-----:R-:W0:Y:S02]  /*13910*/  MUFU.RCP R7, R7 ;  /* 0x0000000700077308 */ /* 0x001e240000001000 */
[----:B0-----:R-:W-:-:S06]  /*13920*/  VIADD R8, R7, 0xffffffe ;  /* 0x0ffffffe07087836 */ /* 0x001fcc0000000000 */
[----:B------:R-:W0:Y:S02]  /*13930*/  F2I.FTZ.U32.TRUNC.NTZ R3, R8 ;  /* 0x0000000800037305 */ /* 0x000e24000021f000 */
[----:B0-----:R-:W-:-:S04]  /*13940*/  IMAD.MOV R9, RZ, RZ, -R3 ;  /* 0x000000ffff097224 */ /* 0x001fc800078e0a03 */
[----:B------:R-:W-:-:S04]  /*13950*/  IMAD R9, R9, R10, RZ ;  /* 0x0000000a09097224 */ /* 0x000fc800078e02ff */
[----:B------:R-:W-:-:S04]  /*13960*/  IMAD.HI.U32 R2, R3, R9, R2 ;  /* 0x0000000903027227 */ /* 0x000fc800078e0002 */
[----:B------:R-:W-:Y:S02]  /*13970*/  IMAD.MOV.U32 R9, RZ, RZ, R11 ;  /* 0x000000ffff097224 */ /* 0x000fe400078e000b */
[----:B------:R-:W-:Y:S02]  /*13980*/  IMAD.MOV R3, RZ, RZ, -R12 ;  /* 0x000000ffff037224 */ /* 0x000fe400078e0a0c */
[----:B------:R-:W-:-:S04]  /*13990*/  IMAD.HI.U32 R2, R2, R9, RZ ;  /* 0x0000000902027227 */ /* 0x000fc800078e00ff */
[----:B------:R-:W-:-:S05]  /*139a0*/  IMAD R3, R2, R3, R9 ;  /* 0x0000000302037224 */ /* 0x000fca00078e0209 */
        /* <DEDUP_REMOVED lines=10> */
[----:B------:R-:W-:Y:S02]  /*13a50*/  IMAD R7, R6, R2, RZ ;  /* 0x0000000206077224 */ /* 0x000fe400078e02ff */
[----:B------:R-:W-:Y:S02]  /*13a60*/  IMAD.MOV R2, RZ, RZ, -R2 ;  /* 0x000000ffff027224 */ /* 0x000fe400078e0a02 */
[----:B------:R-:W-:Y:S02]  /*13a70*/  IMAD.MOV R3, RZ, RZ, -R7 ;  /* 0x000000ffff037224 */ /* 0x000fe400078e0a07 */
[----:B------:R-:W-:Y:S02]  /*13a80*/  IMAD R4, R5, R2, R4 ;  /* 0x0000000205047224 */ /* 0x000fe400078e0204 */
[----:B------:R-:W-:Y:S01]  /*13a90*/  IMAD.MOV.U32 R2, RZ, RZ, RZ ;  /* 0x000000ffff027224 */ /* 0x000fe200078e00ff */
[----:B------:R-:W-:Y:S02]  /*13aa0*/  VIADDMNMX R6, R3, UR5, R6, PT ;  /* 0x0000000503067c46 */ /* 0x000fe4000b800106 */
[----:B------:R-:W-:-:S02]  /*13ab0*/  IABS R10, R4 ;  /* 0x00000004000a7213 */ /* 0x000fc40000000000 */
[----:B------:R-:W-:Y:S01]  /*13ac0*/  IABS R8, R6 ;  /* 0x0000000600087213 */ /* 0x000fe20000000000 */
[----:B------:R-:W-:Y:S01]  /*13ad0*/  IMAD.MOV R26, RZ, RZ, -R6 ;  /* 0x000000ffff1a7224 */ /* 0x000fe200078e0a06 */
[----:B------:R-:W-:Y:S02]  /*13ae0*/  IADD3 R7, R7, 0x1000000, R4 ;  /* 0x0100000007077810 */ /* 0x000fe40007ffe004 */
[----:B------:R-:W0:Y:S08]  /*13af0*/  I2F.RP R9, R8 ;  /* 0x0000000800097306 */ /* 0x000e300000209400 */
[----:B0-----:R-:W0:Y:S02]  /*13b00*/  MUFU.RCP R9, R9 ;  /* 0x0000000900097308 */ /* 0x001e240000001000 */
[----:B0-----:R-:W-:-:S06]  /*13b10*/  VIADD R3, R9, 0xffffffe ;  /* 0x0ffffffe09037836 */ /* 0x001fcc0000000000 */
[----:B------:R-:W0:Y:S02]  /*13b20*/  F2I.FTZ.U32.TRUNC.NTZ R3, R3 ;  /* 0x0000000300037305 */ /* 0x000e24000021f000 */
[----:B0-----:R-:W-:-:S04]  /*13b30*/  IMAD.MOV R11, RZ, RZ, -R3 ;  /* 0x000000ffff0b7224 */ /* 0x001fc800078e0a03 */
[----:B------:R-:W-:Y:S01]  /*13b40*/  IMAD R5, R11, R8, RZ ;  /* 0x000000080b057224 */ /* 0x000fe200078e02ff */
[----:B------:R-:W-:-:S03]  /*13b50*/  IABS R11, R6 ;  /* 0x00000006000b7213 */ /* 0x000fc60000000000 */
        /* <DEDUP_REMOVED lines=15> */
[----:B------:R-:W-:-:S07]  /*13c50*/  IMAD R26, R2, R26, R7 ;  /* 0x0000001a021a7224 */ /* 0x000fce00078e0207 */
.L_x_1175:
[----:B------:R-:W-:-:S05]  /*13c60*/  LOP3.LUT R2, RZ, R2, RZ, 0x33, !PT ;  /* 0x00000002ff027212 */ /* 0x000fca00078e33ff */
[----:B------:R-:W-:Y:S01]  /*13c70*/  IMAD.IADD R25, R25, 0x1, R2 ;  /* 0x0000000119197824 */ /* 0x000fe200078e0202 */
[----:B------:R-:W-:Y:S06]  /*13c80*/  BRA `(.L_x_1176) ;  /* 0x00000000000c7947 */ /* 0x000fec0003800000 */
.L_x_1171:
[----:B------:R-:W-:Y:S02]  /*13c90*/  IMAD.MOV.U32 R25, RZ, RZ, RZ ;  /* 0x000000ffff197224 */ /* 0x000fe400078e00ff */
[----:B------:R-:W-:Y:S02]  /*13ca0*/  IMAD.U32 R24, RZ, RZ, UR6 ;  /* 0x00000006ff187e24 */ /* 0x000fe4000f8e00ff */
[----:B------:R-:W-:-:S07]  /*13cb0*/  IMAD.MOV.U32 R26, RZ, RZ, RZ ;  /* 0x000000ffff1a7224 */ /* 0x000fce00078e00ff */
.L_x_1176:
[----:B------:R-:W-:-:S13]  /*13cc0*/  ISETP.NE.AND P0, PT, R0, RZ, PT ;  /* 0x000000ff0000720c */ /* 0x000fda0003f05270 */
[----:B------:R-:W0:Y:S01]  /*13cd0*/  @!P0 S2R R3, SR_CgaCtaId ;  /* 0x0000000000038919 */ /* 0x000e220000008800 */
[----:B------:R-:W-:-:S04]  /*13ce0*/  @!P0 MOV R0, 0x400 ;  /* 0x0000040000008802 */ /* 0x000fc80000000f00 */
[----:B0-----:R-:W-:-:S05]  /*13cf0*/  @!P0 LEA R0, R3, R0, 0x18 ;  /* 0x0000000003008211 */ /* 0x001fca00078ec0ff */
[----:B------:R2:W-:Y:S01]  /*13d00*/  @!P0 STS.128 [R0+0x2d8d0], R24 ;  /* 0x02d8d01800008388 */ /* 0x0005e20000000c00 */
[----:B------:R-:W-:Y:S06]  /*13d10*/  BAR.ARV 0x5, 0x200 ;  /* 0x0148000000007b1d */ /* 0x000fec0000002000 */
.L_x_1169:
        /* <DEDUP_REMOVED lines=18> */
[----:B--2---:R-:W-:-:S04]  /*13e40*/  IMAD.SHL.U32 R0, R6, 0x8, RZ ;  /* 0x0000000806007824 */ /* 0x004fc800078e00ff */
[----:B------:R-:W-:Y:S01]  /*13e50*/  IMAD.SHL.U32 R4, R5, 0x8, RZ ;  /* 0x0000000805047824 */ /* 0x000fe200078e00ff */
[C---:B------:R-:W-:Y:S02]  /*13e60*/  LOP3.LUT R3, R0.reuse, 0x20, RZ, 0xc0, !PT ;  /* 0x0000002000037812 */ /* 0x040fe400078ec0ff */
[----:B0-----:R-:W-:Y:S02]  /*13e70*/  LOP3.LUT R2, R0, 0xd8, RZ, 0xc0, !PT ;  /* 0x000000d800027812 */ /* 0x001fe400078ec0ff */
        /* <DEDUP_REMOVED lines=11> */
.L_x_1291:
[----:B------:R-:W-:Y:S05]  /*13f30*/  YIELD ;  /* 0x0000000000007946 */ /* 0x000fea0003800000 */
[----:B------:R-:W-:Y:S01]  /*13f40*/  ULDC.64 UR4, c[0x0][0xa28] ;  /* 0x00028a0000047ab9 */ /* 0x000fe20000000a00 */
[----:B------:R-:W-:Y:S02]  /*13f50*/  CS2R R8, SRZ ;  /* 0x0000000000087805 */ /* 0x000fe4000001ff00 */
[----:B------:R-:W-:Y:S01]  /*13f60*/  ISETP.NE.U32.AND P0, PT, RZ, UR4, PT ;  /* 0x00000004ff007c0c */ /* 0x000fe2000bf05070 */
[----:B01----:R-:W0:Y:S01]  /*13f70*/  LDC.64 R4, c[0x0][0xa00] ;  /* 0x00028000ff047b82 */ /* 0x003e220000000a00 */
[----:B------:R-:W-:Y:S01]  /*13f80*/  IMAD.MOV.U32 R0, RZ, RZ, RZ ;  /* 0x000000ffff007224 */ /* 0x000fe200078e00ff */
[----:B------:R-:W-:Y:S01]  /*13f90*/  ULDC.64 UR6, c[0x0][0xa08] ;  /* 0x0002820000067ab9 */ /* 0x000fe20000000a00 */
[----:B------:R-:W-:Y:S01]  /*13fa0*/  ISETP.NE.AND.EX P0, PT, RZ, UR5, PT, P0 ;  /* 0x00000005ff007c0c */ /* 0x000fe2000bf05300 */
[----:B------:R-:W-:-:S12]  /*13fb0*/  ULDC.64 UR4, c[0x0][0xa18] ;  /* 0x0002860000047ab9 */ /* 0x000fd80000000a00 */
[----:B----4-:R-:W1:Y:S02]  /*13fc0*/  @P0 LDC.64 R2, c[0x0][0xa28] ;  /* 0x00028a00ff020b82 */ /* 0x010e640000000a00 */
[----:B-1----:R-:W-:-:S05]  /*13fd0*/  @P0 IMAD.WIDE R2, R27, 0x4, R2 ;  /* 0x000000041b020825 */ /* 0x002fca00078e0202 */
[----:B------:R1:W5:Y:S01]  /*13fe0*/  @P0 LDG.E R8, desc[UR52][R2.64] ;  /* 0x0000003402080981 */ /* 0x000362000c1e1900 */
[----:B------:R-:W-:Y:S01]  /*13ff0*/  ISETP.NE.U32.AND P0, PT, RZ, UR4, PT ;  /* 0x00000004ff007c0c */ /* 0x000fe2000bf05070 */
[----:B0-----:R-:W-:Y:S01]  /*14000*/  IMAD.WIDE R4, R27, 0x4, R4 ;  /* 0x000000041b047825 */ /* 0x001fe200078e0204 */
[----:B------:R-:W-:Y:S02]  /*14010*/  ISETP.NE.U32.AND P1, PT, RZ, UR6, PT ;  /* 0x00000006ff007c0c */ /* 0x000fe4000bf25070 */
[----:B------:R-:W-:Y:S01]  /*14020*/  ISETP.NE.AND.EX P2, PT, RZ, UR5, PT, P0 ;  /* 0x00000005ff007c0c */ /* 0x000fe2000bf45300 */
[----:B------:R-:W-:Y:S01]  /*14030*/  ULDC.64 UR4, c[0x0][0xa00] ;  /* 0x0002800000047ab9 */ /* 0x000fe20000000a00 */
[----:B------:R-:W-:Y:S02]  /*14040*/  ISETP.NE.AND.EX P1, PT, RZ, UR7, PT, P1 ;  /* 0x00000007ff007c0c */ /* 0x000fe4000bf25310 */
[----:B------:R-:W-:Y:S01]  /*14050*/  ISETP.NE.U32.AND P0, PT, RZ, UR4, PT ;  /* 0x00000004ff007c0c */ /* 0x000fe2000bf05070 */
[----:B-1----:R-:W0:Y:S03]  /*14060*/  LDC.64 R2, c[0x0][0xa08] ;  /* 0x00028200ff027b82 */ /* 0x002e260000000a00 */
[----:B------:R-:W-:-:S05]  /*14070*/  ISETP.NE.AND.EX P0, PT, RZ, UR5, PT, P0 ;  /* 0x00000005ff007c0c */ /* 0x000fca000bf05300 */
[----:B------:R-:W1:Y:S08]  /*14080*/  @P2 LDC.64 R6, c[0x0][0xa18] ;  /* 0x00028600ff062b82 */ /* 0x000e700000000a00 */
[----:B--2---:R-:W2:Y:S01]  /*14090*/  @P0 LDG.E R0, desc[UR52][R4.64] ;  /* 0x0000003404000981 */ /* 0x004ea2000c1e1900 */
[----:B------:R-:W-:Y:S01]  /*140a0*/  ULDC UR4, c[0x0][0x288] ;  /* 0x0000a20000047ab9 */ /* 0x000fe20000000800 */
[----:B0-----:R-:W-:-:S05]  /*140b0*/  IMAD.WIDE R2, R27, 0x4, R2 ;  /* 0x000000041b027825 */ /* 0x001fca00078e0202 */
[----:B------:R-:W5:Y:S01]  /*140c0*/  @P1 LDG.E R9, desc[UR52][R2.64] ;  /* 0x0000003402091981 */ /* 0x000f62000c1e1900 */
[----:B-1----:R-:W-:-:S03]  /*140d0*/  @P2 IMAD.WIDE R6, R27, 0x4, R6 ;  /* 0x000000041b062825 */ /* 0x002fc600078e0206 */
        /* <DEDUP_REMOVED lines=12> */
[----:B------:R-:W-:Y:S01]  /*141a0*/  IMAD.MOV.U32 R10, RZ, RZ, R0 ;  /* 0x000000ffff0a7224 */ /* 0x000fe200078e0000 */
[----:B---3--:R-:W-:Y:S06]  /*141b0*/  @P2 BRA `(.L_x_1178) ;  /* 0x0000000000142947 */ /* 0x008fec0003800000 */
[----:B------:R-:W-:Y:S05]  /*141c0*/  @!P0 BRA `(.L_x_1178) ;  /* 0x0000000000108947 */ /* 0x000fea0003800000 */
[----:B------:R-:W2:Y:S04]  /*141d0*/  LDG.E R7, desc[UR52][R4.64] ;  /* 0x0000003404077981 */ /* 0x000ea8000c1e1900 */
[----:B0-----:R-:W2:Y:S02]  /*141e0*/  LDG.E R0, desc[UR52][R4.64+0x4] ;  /* 0x0000043404007981 */ /* 0x001ea4000c1e1900 */
[----:B--2---:R-:W-:-:S05]  /*141f0*/  IMAD.IADD R10, R0, 0x1, -R7 ;  /* 0x00000001000a7824 */ /* 0x004fca00078e0a07 */
[----:B------:R1:W-:Y:S02]  /*14200*/  STL [R1+0xc], R10 ;  /* 0x00000c0a01007387 */ /* 0x0003e40000100800 */
.L_x_1178:
[----:B------:R-:W-:Y:S01]  /*14210*/  ULDC.64 UR4, c[0x0][0xa20] ;  /* 0x0002880000047ab9 */ /* 0x000fe20000000a00 */
[C---:B0-----:R-:W-:Y:S02]  /*14220*/  LOP3.LUT R0, R26.reuse, 0xff000000, RZ, 0xc0, !PT ;  /* 0xff0000001a007812 */ /* 0x041fe400078ec0ff */
[----:B------:R-:W-:Y:S02]  /*14230*/  ISETP.NE.U32.AND P0, PT, RZ, UR4, PT ;  /* 0x00000004ff007c0c */ /* 0x000fe4000bf05070 */
[----:B------:R-:W-:Y:S02]  /*14240*/  SHF.R.U32.HI R5, RZ, 0x8, R0 ;  /* 0x00000008ff057819 */ /* 0x000fe40000011600 */
[----:B------:R-:W-:Y:S02]  /*14250*/  ISETP.NE.AND.EX P0, PT, RZ, UR5, PT, P0 ;  /* 0x00000005ff007c0c */ /* 0x000fe4000bf05300 */
[C---:B------:R-:W-:Y:S02]  /*14260*/  LOP3.LUT R0, R26.reuse, 0xff0000, RZ, 0xc0, !PT ;  /* 0x00ff00001a007812 */ /* 0x040fe400078ec0ff */
[----:B------:R-:W-:Y:S01]  /*14270*/  LOP3.LUT R16, R26, 0xffff, RZ, 0xc0, !PT ;  /* 0x0000ffff1a107812 */ /* 0x000fe200078ec0ff */
[----:B-----5:R-:W-:Y:S01]  /*14280*/  IMAD.IADD R26, R9, 0x1, R8 ;  /* 0x00000001091a7824 */ /* 0x020fe200078e0208 */
[----:B------:R-:W-:-:S07]  /*14290*/  LEA.HI R0, R0, R5, RZ, 0x10 ;  /* 0x0000000500007211 */ /* 0x000fce00078f80ff */
[----:B------:R-:W-:Y:S05]  /*142a0*/  @!P0 BRA `(.L_x_1179) ;  /* 0x0000000000108947 */ /* 0x000fea0003800000 */
[----:B------:R-:W0:Y:S02]  /*142b0*/  LDC.64 R2, c[0x0][0xa20] ;  /* 0x00028800ff027b82 */ /* 0x000e240000000a00 */
[----:B0-----:R-:W-:-:S05]  /*142c0*/  IMAD.WIDE R2, R27, 0x4, R2 ;  /* 0x000000041b027825 */ /* 0x001fca00078e0202 */
[----:B------:R0:W5:Y:S01]  /*142d0*/  LDG.E R6, desc[UR52][R2.64] ;  /* 0x0000003402067981 */ /* 0x000162000c1e1900 */
[----:B------:R-:W-:Y:S05]  /*142e0*/  BRA `(.L_x_1180) ;  /* 0x0000000000107947 */ /* 0x000fea0003800000 */
.L_x_1179:
[----:B------:R-:W-:Y:S05]  /*142f0*/  @!P1 BRA `(.L_x_1180) ;  /* 0x00000000000c9947 */ /* 0x000fea0003800000 */
[----:B------:R-:W2:Y:S04]  /*14300*/  LDG.E R5, desc[UR52][R2.64] ;  /* 0x0000003402057981 */ /* 0x000ea8000c1e1900 */
[----:B------:R-:W2:Y:S02]  /*14310*/  LDG.E R6, desc[UR52][R2.64+0x4] ;  /* 0x0000043402067981 */ /* 0x000ea4000c1e1900 */
[----:B--2---:R-:W-:-:S07]  /*14320*/  IMAD.IADD R6, R6, 0x1, -R5 ;  /* 0x0000000106067824 */ /* 0x004fce00078e0a05 */
.L_x_1180:
[----:B0-----:R-:W0:Y:S01]  /*14330*/  LDC R2, c[0x0][0x448] ;  /* 0x00011200ff027b82 */ /* 0x001e220000000800 */
[----:B------:R-:W-:Y:S02]  /*14340*/  IMAD R11, R25, 0xc0, RZ ;  /* 0x000000c0190b7824 */ /* 0x000fe400078e02ff */
[----:B-----5:R-:W-:Y:S02]  /*14350*/  IMAD.IADD R6, R6, 0x1, -R8 ;  /* 0x0000000106067824 */ /* 0x020fe400078e0a08 */
[----:B------:R-:W-:Y:S01]  /*14360*/  VIADD R7, R11, 0xbf ;  /* 0x000000bf0b077836 */ /* 0x000fe20000000000 */
[----:B------:R2:W-:Y:S01]  /*14370*/  STL [R1+0x8], R11 ;  /* 0x0000080b01007387 */ /* 0x0005e20000100800 */
[----:B0-----:R-:W-:-:S13]  /*14380*/  ISETP.NE.AND P1, PT, R2, 0x1, PT ;  /* 0x000000010200780c */ /* 0x001fda0003f25270 */
[----:B------:R-:W0:Y:S08]  /*14390*/  @P1 LDC R4, c[0x0][0x44c] ;  /* 0x00011300ff041b82 */ /* 0x000e300000000800 */
[----:B------:R-:W3:Y:S01]  /*143a0*/  @P1 LDC R2, c[0x0][0x450] ;  /* 0x00011400ff021b82 */ /* 0x000ee20000000800 */
[----:B0-----:R-:W-:-:S05]  /*143b0*/  @P1 IMAD.HI.U32 R3, R7, R4, RZ ;  /* 0x0000000407031227 */ /* 0x001fca00078e00ff */
[----:B---3--:R-:W-:Y:S01]  /*143c0*/  @P1 SHF.R.U32.HI R7, RZ, R2, R3 ;  /* 0x00000002ff071219 */ /* 0x008fe20000011603 */
[----:B------:R-:W-:-:S05]  /*143d0*/  VIADD R2, R6, 0x7f ;  /* 0x0000007f06027836 */ /* 0x000fca0000000000 */
[----:B------:R-:W-:-:S04]  /*143e0*/  SHF.R.S32.HI R3, RZ, 0x1f, R2 ;  /* 0x0000001fff037819 */ /* 0x000fc80000011402 */
[----:B------:R-:W-:Y:S02]  /*143f0*/  LEA.HI R4, R3, R2, RZ, 0x7 ;  /* 0x0000000203047211 */ /* 0x000fe400078f38ff */
[----:B------:R-:W-:Y:S02]  /*14400*/  IADD3 R2, R6, 0x1, -R10 ;  /* 0x0000000106027810 */ /* 0x000fe40007ffe80a */
[----:B------:R-:W-:-:S03]  /*14410*/  SHF.R.S32.HI R9, RZ, 0x7, R4 ;  /* 0x00000007ff097819 */ /* 0x000fc60000011404 */
[----:B------:R-:W-:Y:S02]  /*14420*/  IMAD.IADD R7, R2, 0x1, R7 ;  /* 0x0000000102077824 */ /* 0x000fe400078e0207 */
[----:B------:R-:W0:Y:S01]  /*14430*/  LDC.64 R2, c[0x0][0x9e0] ;  /* 0x00027800ff027b82 */ /* 0x000e220000000a00 */
[----:B------:R2:W-:Y:S01]  /*14440*/  STL [R1+0x40], R9 ;  /* 0x0000400901007387 */ /* 0x0005e20000100800 */
[----:B0-----:R-:W-:Y:S01]  /*14450*/  ISETP.GE.AND P2, PT, R3, 0x1, PT ;  /* 0x000000010300780c */ /* 0x001fe20003f46270 */
[----:B------:R-:W-:-:S12]  /*14460*/  IMAD.IADD R2, R7, 0x1, R2 ;  /* 0x0000000107027824 */ /* 0x000fd800078e0202 */
[----:B--2---:R-:W-:Y:S05]  /*14470*/  @!P2 BRA `(.L_x_1181) ;  /* 0x000000000048a947 */ /* 0x004fea0003800000 */
[C---:B------:R-:W-:Y:S01]  /*14480*/  ISETP.GT.AND P0, PT, R7.reuse, RZ, PT ;  /* 0x000000ff0700720c */ /* 0x040fe20003f04270 */
[----:B------:R-:W-:Y:S01]  /*14490*/  BSSY B0, `(.L_x_1182) ;  /* 0x000000e000007945 */ /* 0x000fe20003800000 */
[----:B------:R-:W-:-:S11]  /*144a0*/  VIADD R8, R7, 0xffffffff ;  /* 0xffffffff07087836 */ /* 0x000fd60000000000 */
[----:B------:R-:W-:Y:S05]  /*144b0*/  @P0 BRA `(.L_x_1183) ;  /* 0x00000000001c0947 */ /* 0x000fea0003800000 */
[----:B------:R-:W-:Y:S01]  /*144c0*/  ISETP.NE.AND P0, PT, R3, 0x1, PT ;  /* 0x000000010300780c */ /* 0x000fe20003f05270 */
[----:B------:R-:W-:-:S12]  /*144d0*/  IMAD.MOV R7, RZ, RZ, -R7 ;  /* 0x000000ffff077224 */ /* 0x000fd800078e0a07 */
[----:B------:R-:W0:Y:S02]  /*144e0*/  @P0 LDC.64 R4, c[0x0][0x9e8] ;  /* 0x00027a00ff040b82 */ /* 0x000e240000000a00 */
[----:B0-----:R-:W-:-:S05]  /*144f0*/  @P0 IMAD.HI.U32 R4, R7, R4, RZ ;  /* 0x0000000407040227 */ /* 0x001fca00078e00ff */
[----:B------:R-:W-:-:S04]  /*14500*/  @P0 SHF.R.U32.HI R7, RZ, R5, R4 ;  /* 0x00000005ff070219 */ /* 0x000fc80000011604 */
[----:B------:R-:W-:Y:S01]  /*14510*/  LOP3.LUT R8, RZ, R7, RZ, 0x33, !PT ;  /* 0x00000007ff087212 */ /* 0x000fe200078e33ff */
[----:B------:R-:W-:Y:S06]  /*14520*/  BRA `(.L_x_1184) ;  /* 0x0000000000107947 */ /* 0x000fec0003800000 */
.L_x_1183:
[----:B------:R-:W-:-:S13]  /*14530*/  ISETP.NE.AND P0, PT, R3, 0x1, PT ;  /* 0x000000010300780c */ /* 0x000fda0003f05270 */
[----:B------:R-:W0:Y:S02]  /*14540*/  @P0 LDC.64 R4, c[0x0][0x9e8] ;  /* 0x00027a00ff040b82 */ /* 0x000e240000000a00 */
[----:B0-----:R-:W-:-:S05]  /*14550*/  @P0 IMAD.HI.U32 R4, R8, R4, RZ ;  /* 0x0000000408040227 */ /* 0x001fca00078e00ff */
[----:B------:R-:W-:-:S07]  /*14560*/  @P0 SHF.R.U32.HI R8, RZ, R5, R4 ;  /* 0x00000005ff080219 */ /* 0x000fce0000011604 */
.L_x_1184:
[----:B------:R-:W-:Y:S05]  /*14570*/  BSYNC B0 ;  /* 0x0000000000007941 */ /* 0x000fea0003800000 */
.L_x_1182:
[----:B------:R-:W-:-:S05]  /*14580*/  IMAD R5, R8, R3, R3 ;  /* 0x0000000308057224 */ /* 0x000fca00078e0203 */
[----:B------:R-:W-:-:S07]  /*14590*/  VIMNMX R2, R2, R5, PT ;  /* 0x0000000502027248 */ /* 0x000fce0003fe0100 */
.L_x_1181:
[----:B------:R-:W0:Y:S01]  /*145a0*/  @P1 LDC R7, c[0x0][0x44c] ;  /* 0x00011300ff071b82 */ /* 0x000e220000000800 */
[----:B------:R-:W-:Y:S01]  /*145b0*/  IMAD.MOV.U32 R5, RZ, RZ, R11 ;  /* 0x000000ffff057224 */ /* 0x000fe200078e000b */
[----:B------:R-:W-:Y:S01]  /*145c0*/  ULDC UR4, c[0x0][0x9dc] ;  /* 0x0002770000047ab9 */ /* 0x000fe20000000800 */
[----:B------:R-:W-:-:S05]  /*145d0*/  VIADD R2, R2, 0x7f ;  /* 0x0000007f02027836 */ /* 0x000fca0000000000 */
[----:B------:R-:W2:Y:S01]  /*145e0*/  @P1 LDC R4, c[0x0][0x450] ;  /* 0x00011400ff041b82 */ /* 0x000ea20000000800 */
[----:B0-----:R-:W-:-:S05]  /*145f0*/  @P1 IMAD.HI.U32 R7, R11, R7, RZ ;  /* 0x000000070b071227 */ /* 0x001fca00078e00ff */
[----:B--2---:R-:W-:-:S04]  /*14600*/  @P1 SHF.R.U32.HI R5, RZ, R4, R7 ;  /* 0x00000004ff051219 */ /* 0x004fc80000011607 */
[----:B------:R-:W-:Y:S02]  /*14610*/  IADD3 R7, R5, R6, -R10 ;  /* 0x0000000605077210 */ /* 0x000fe40007ffe80a */
[----:B------:R-:W-:-:S04]  /*14620*/  SHF.R.S32.HI R5, RZ, 0x1f, R2 ;  /* 0x0000001fff057819 */ /* 0x000fc80000011402 */
[----:B------:R-:W-:Y:S01]  /*14630*/  LEA.HI R5, R5, R2, RZ, 0x7 ;  /* 0x0000000205057211 */ /* 0x000fe200078f38ff */
[----:B------:R-:W-:-:S03]  /*14640*/  VIADD R2, R7, -UR4 ;  /* 0x8000000407027c36 */ /* 0x000fc60008000000 */
[----:B------:R-:W-:-:S04]  /*14650*/  SHF.R.S32.HI R4, RZ, 0x7, R5 ;  /* 0x00000007ff047819 */ /* 0x000fc80000011405 */
[----:B------:R-:W-:Y:S01]  /*14660*/  VIMNMX R6, R9, R4, PT ;  /* 0x0000000409067248 */ /* 0x000fe20003fe0100 */
[----:B------:R0:W-:Y:S01]  /*14670*/  STL [R1+0x3c], R4 ;  /* 0x00003c0401007387 */ /* 0x0001e20000100800 */
[----:B------:R-:W-:Y:S05]  /*14680*/  @!P2 BRA `(.L_x_1185) ;  /* 0x000000000044a947 */ /* 0x000fea0003800000 */
[----:B------:R-:W-:Y:S01]  /*14690*/  ISETP.GT.AND P0, PT, R7, -0x1, PT ;  /* 0xffffffff0700780c */ /* 0x000fe20003f04270 */
[----:B------:R-:W-:-:S12]  /*146a0*/  BSSY B0, `(.L_x_1186) ;  /* 0x000000d000007945 */ /* 0x000fd80003800000 */
[----:B------:R-:W-:Y:S05]  /*146b0*/  @P0 BRA `(.L_x_1187) ;  /* 0x00000000001c0947 */ /* 0x000fea0003800000 */
[----:B------:R-:W-:Y:S02]  /*146c0*/  ISETP.NE.AND P0, PT, R3, 0x1, PT ;  /* 0x000000010300780c */ /* 0x000fe40003f05270 */
[----:B------:R-:W-:-:S11]  /*146d0*/  LOP3.LUT R7, RZ, R7, RZ, 0x33, !PT ;  /* 0x00000007ff077212 */ /* 0x000fd600078e33ff */
[----:B0-----:R-:W0:Y:S02]  /*146e0*/  @P0 LDC.64 R4, c[0x0][0x9e8] ;  /* 0x00027a00ff040b82 */ /* 0x001e240000000a00 */
[----:B0-----:R-:W-:-:S05]  /*146f0*/  @P0 IMAD.HI.U32 R4, R7, R4, RZ ;  /* 0x0000000407040227 */ /* 0x001fca00078e00ff */
[----:B------:R-:W-:-:S04]  /*14700*/  @P0 SHF.R.U32.HI R7, RZ, R5, R4 ;  /* 0x00000005ff070219 */ /* 0x000fc80000011604 */
[----:B------:R-:W-:Y:S01]  /*14710*/  LOP3.LUT R7, RZ, R7, RZ, 0x33, !PT ;  /* 0x00000007ff077212 */ /* 0x000fe200078e33ff */
[----:B------:R-:W-:Y:S06]  /*14720*/  BRA `(.L_x_1188) ;  /* 0x0000000000107947 */ /* 0x000fec0003800000 */
.L_x_1187:
[----:B------:R-:W-:-:S13]  /*14730*/  ISETP.NE.AND P0, PT, R3, 0x1, PT ;  /* 0x000000010300780c */ /* 0x000fda0003f05270 */
[----:B0-----:R-:W0:Y:S02]  /*14740*/  @P0 LDC.64 R4, c[0x0][0x9e8] ;  /* 0x00027a00ff040b82 */ /* 0x001e240000000a00 */
[----:B0-----:R-:W-:-:S05]  /*14750*/  @P0 IMAD.HI.U32 R4, R7, R4, RZ ;  /* 0x0000000407040227 */ /* 0x001fca00078e00ff */
[----:B------:R-:W-:-:S07]  /*14760*/  @P0 SHF.R.U32.HI R7, RZ, R5, R4 ;  /* 0x00000005ff070219 */ /* 0x000fce0000011604 */
.L_x_1188:
[----:B------:R-:W-:Y:S05]  /*14770*/  BSYNC B0 ;  /* 0x0000000000007941 */ /* 0x000fea0003800000 */
.L_x_1186:
[----:B------:R-:W-:-:S05]  /*14780*/  IMAD R3, R7, R3, RZ ;  /* 0x0000000307037224 */ /* 0x000fca00078e02ff */
[----:B------:R-:W-:-:S07]  /*14790*/  VIMNMX R2, R2, R3, !PT ;  /* 0x0000000302027248 */ /* 0x000fce0007fe0100 */
.L_x_1185:
[----:B------:R-:W-:Y:S01]  /*147a0*/  SHF.R.S32.HI R3, RZ, 0x1f, R2 ;  /* 0x0000001fff037819 */ /* 0x000fe20000011402 */
[----:B------:R-:W-:Y:S01]  /*147b0*/  IMAD.MOV.U32 R5, RZ, RZ, RZ ;  /* 0x000000ffff057224 */ /* 0x000fe200078e00ff */
[----:B0-----:R-:W-:Y:S01]  /*147c0*/  SHF.R.U32.HI R4, RZ, 0x10, R0 ;  /* 0x00000010ff047819 */ /* 0x001fe20000011600 */
[----:B------:R-:W-:Y:S01]  /*147d0*/  BSSY B0, `(.L_x_1189) ;  /* 0x0000029000007945 */ /* 0x000fe20003800000 */
[----:B------:R-:W-:Y:S01]  /*147e0*/  LEA.HI R3, R3, R2, RZ, 0x7 ;  /* 0x0000000203037211 */ /* 0x000fe200078f38ff */
[----:B------:R-:W-:Y:S01]  /*147f0*/  IMAD.MOV.U32 R12, RZ, RZ, R5 ;  /* 0x000000ffff0c7224 */ /* 0x000fe200078e0005 */
[----:B------:R-:W-:Y:S02]  /*14800*/  ISETP.NE.AND P0, PT, R4, RZ, PT ;  /* 0x000000ff0400720c */ /* 0x000fe40003f05270 */
[----:B------:R-:W-:Y:S02]  /*14810*/  SHF.R.S32.HI R3, RZ, 0x7, R3 ;  /* 0x00000007ff037819 */ /* 0x000fe40000011403 */
[----:B-1----:R-:W-:-:S02]  /*14820*/  LOP3.LUT R10, R0, 0xff, RZ, 0xc0, !PT ;  /* 0x000000ff000a7812 */ /* 0x002fc400078ec0ff */
[----:B------:R-:W-:-:S04]  /*14830*/  VIMNMX R11, RZ, R3, !PT ;  /* 0x00000003ff0b7248 */ /* 0x000fc80007fe0100 */
[----:B------:R-:W-:Y:S01]  /*14840*/  ISETP.GT.AND P1, PT, R6, R11, PT ;  /* 0x0000000b0600720c */ /* 0x000fe20003f24270 */
[----:B------:R0:W-:Y:S02]  /*14850*/  STL [R1+0x14], R11 ;  /* 0x0000140b01007387 */ /* 0x0001e40000100800 */
[----:B------:R-:W1:Y:S02]  /*14860*/  @!P0 LDC R4, c[0x0][0x9f0] ;  /* 0x00027c00ff048b82 */ /* 0x000e640000000800 */
[----:B------:R0:W-:Y:S04]  /*14870*/  STL [R1+0x18], R5 ;  /* 0x0000180501007387 */ /* 0x0001e80000100800 */
[----:B------:R0:W-:Y:S04]  /*14880*/  STL [R1+0x30], R10 ;  /* 0x0000300a01007387 */ /* 0x0001e80000100800 */
[----:B------:R-:W-:Y:S05]  /*14890*/  @!P1 BRA `(.L_x_1190) ;  /* 0x0000000000709947 */ /* 0x000fea0003800000 */
[-C--:B-1----:R-:W-:Y:S02]  /*148a0*/  IABS R0, R4.reuse ;  /* 0x0000000400007213 */ /* 0x082fe40000000000 */
[----:B------:R-:W-:Y:S02]  /*148b0*/  IABS R7, R4 ;  /* 0x0000000400077213 */ /* 0x000fe40000000000 */
[----:B------:R-:W1:Y:S03]  /*148c0*/  I2F.RP R8, R0 ;  /* 0x0000000000087306 */ /* 0x000e660000209400 */
[----:B------:R-:W-:-:S05]  /*148d0*/  IMAD.MOV R7, RZ, RZ, -R7 ;  /* 0x000000ffff077224 */ /* 0x000fca00078e0a07 */
[----:B-1----:R-:W1:Y:S02]  /*148e0*/  MUFU.RCP R8, R8 ;  /* 0x0000000800087308 */ /* 0x002e640000001000 */
[----:B-1----:R-:W-:-:S06]  /*148f0*/  VIADD R9, R8, 0xffffffe ;  /* 0x0ffffffe08097836 */ /* 0x002fcc0000000000 */
[----:B------:R-:W1:Y:S02]  /*14900*/  F2I.FTZ.U32.TRUNC.NTZ R3, R9 ;  /* 0x0000000900037305 */ /* 0x000e64000021f000 */
[----:B-1----:R-:W-:-:S04]  /*14910*/  IMAD.MOV R2, RZ, RZ, -R3 ;  /* 0x000000ffff027224 */ /* 0x002fc800078e0a03 */
[----:B0-----:R-:W-:Y:S02]  /*14920*/  IMAD R5, R2, R0, RZ ;  /* 0x0000000002057224 */ /* 0x001fe400078e02ff */
[----:B------:R-:W-:-:S04]  /*14930*/  IMAD.MOV.U32 R2, RZ, RZ, RZ ;  /* 0x000000ffff027224 */ /* 0x000fc800078e00ff */
[----:B------:R-:W-:Y:S01]  /*14940*/  IMAD.HI.U32 R5, R3, R5, R2 ;  /* 0x0000000503057227 */ /* 0x000fe200078e0002 */
[----:B------:R-:W-:-:S05]  /*14950*/  IADD3 R3, R4, -0x1, R6 ;  /* 0xffffffff04037810 */ /* 0x000fca0007ffe006 */
[----:B------:R-:W-:-:S05]  /*14960*/  IMAD.IADD R3, R3, 0x1, -R11 ;  /* 0x0000000103037824 */ /* 0x000fca00078e0a0b */
        /* <DEDUP_REMOVED lines=15> */
.L_x_1190:
[----:B------:R-:W-:Y:S05]  /*14a60*/  BSYNC B0 ;  /* 0x0000000000007941 */ /* 0x000fea0003800000 */
.L_x_1189:
[----:B------:R-:W-:Y:S01]  /*14a70*/  IMAD.MOV.U32 R0, RZ, RZ, R12 ;  /* 0x000000ffff007224 */ /* 0x000fe200078e000c */
[----:B------:R-:W-:Y:S03]  /*14a80*/  BSSY B7, `(.L_x_1191) ;  /* 0x0000420000077945 */ /* 0x000fe60003800000 */
[----:B------:R-:W-:-:S05]  /*14a90*/  IMAD R29, R10, R0, R11 ;  /* 0x000000000a1d7224 */ /* 0x000fca00078e020b */
[----:B------:R-:W-:-:S04]  /*14aa0*/  VIADDMNMX R22, R29, R0, R6, PT ;  /* 0x000000001d167246 */ /* 0x000fc80003800106 */
[----:B------:R-:W-:Y:S01]  /*14ab0*/  ISETP.GT.AND P0, PT, R22, R29, PT ;  /* 0x0000001d1600720c */ /* 0x000fe20003f04270 */
[----:B------:R3:W-:-:S12]  /*14ac0*/  STL [R1+0x1c], R22 ;  /* 0x00001c1601007387 */ /* 0x0007d80000100800 */
[----:B---3--:R-:W-:Y:S05]  /*14ad0*/  @P0 BRA `(.L_x_1192) ;  /* 0x0000000000440947 */ /* 0x008fea0003800000 */
[----:B------:R-:W3:Y:S02]  /*14ae0*/  S2R R0, SR_TID.X ;  /* 0x0000000000007919 */ /* 0x000ee40000002100 */
[----:B---3--:R-:W-:-:S04]  /*14af0*/  LOP3.LUT R0, R0, 0x7f, RZ, 0xc0, !PT ;  /* 0x0000007f00007812 */ /* 0x008fc800078ec0ff */
[----:B------:R-:W-:-:S13]  /*14b00*/  ISETP.NE.AND P0, PT, R0, RZ, PT ;  /* 0x000000ff0000720c */ /* 0x000fda0003f05270 */
[----:B------:R-:W-:Y:S05]  /*14b10*/  @P0 BRA `(.L_x_1193) ;  /* 0x0000004000580947 */ /* 0x000fea0003800000 */
[----:B0-----:R-:W0:Y:S01]  /*14b20*/  S2R R5, SR_LANEID ;  /* 0x0000000000057919 */ /* 0x001e220000000000 */
[----:B------:R-:W-:Y:S01]  /*14b30*/  VOTEU.ANY UR4, UPT, PT ;  /* 0x0000000000047886 */ /* 0x000fe200038e0100 */
[----:B------:R-:W3:Y:S01]  /*14b40*/  LDC.64 R2, c[0x0][0xc60] ;  /* 0x00031800ff027b82 */ /* 0x000ee20000000a00 */
[----:B------:R-:W0:Y:S02]  /*14b50*/  FLO.U32 R0, UR4 ;  /* 0x0000000400007d00 */ /* 0x000e2400080e0000 */
[----:B0-----:R-:W-:-:S06]  /*14b60*/  ISETP.EQ.U32.AND P0, PT, R0, R5, PT ;  /* 0x000000050000720c */ /* 0x001fcc0003f02070 */
[----:B------:R-:W3:Y:S07]  /*14b70*/  POPC R5, UR4 ;  /* 0x0000000400057d09 */ /* 0x000eee0008000000 */
[----:B---3--:R-:W3:Y:S01]  /*14b80*/  @P0 ATOMG.E.ADD.STRONG.GPU PT, R3, desc[UR52][R2.64], R5 ;  /* 0x00000005020309a8 */ /* 0x008ee200081ee1f4 */
[----:B-1----:R-:W0:Y:S02]  /*14b90*/  S2R R4, SR_LTMASK ;  /* 0x0000000000047919 */ /* 0x002e240000003900 */
[----:B0-----:R-:W-:-:S04]  /*14ba0*/  LOP3.LUT R4, R4, UR4, RZ, 0xc0, !PT ;  /* 0x0000000404047c12 */ /* 0x001fc8000f8ec0ff */
[----:B------:R-:W0:Y:S01]  /*14bb0*/  POPC R7, R4 ;  /* 0x0000000400077309 */ /* 0x000e220000000000 */
[----:B---3--:R-:W0:Y:S02]  /*14bc0*/  SHFL.IDX PT, R0, R3, R0, 0x1f ;  /* 0x00001f0003007589 */ /* 0x008e2400000e0000 */
[----:B0-----:R-:W-:Y:S01]  /*14bd0*/  IADD3 R24, R0, UR37, R7 ;  /* 0x0000002500187c10 */ /* 0x001fe2000fffe007 */
[----:B------:R-:W-:Y:S06]  /*14be0*/  BRA `(.L_x_1193) ;  /* 0x0000004000247947 */ /* 0x000fec0003800000 */
.L_x_1192:
        /* <DEDUP_REMOVED lines=8> */
[----:B-1----:R-:W-:Y:S02]  /*14c70*/  IMAD.U32 R4, RZ, RZ, UR6 ;  /* 0x00000006ff047e24 */ /* 0x002fe4000f8e00ff */
[----:B------:R-:W1:Y:S01]  /*14c80*/  LDC.64 R2, c[0x4][R2] ;  /* 0x0100000002027b82 */ /* 0x000e620000000a00 */
[----:B0-----:R-:W-:Y:S02]  /*14c90*/  IMAD.U32 R5, RZ, RZ, UR7 ;  /* 0x00000007ff057e24 */ /* 0x001fe4000f8e00ff */
[----:B------:R-:W-:Y:S02]  /*14ca0*/  IMAD.U32 R6, RZ, RZ, UR8 ;  /* 0x00000008ff067e24 */ /* 0x000fe4000f8e00ff */
[----:B------:R-:W-:-:S02]  /*14cb0*/  IMAD.U32 R7, RZ, RZ, UR9 ;  /* 0x00000009ff077e24 */ /* 0x000fc4000f8e00ff */
[----:B------:R-:W-:Y:S02]  /*14cc0*/  IMAD.U32 R10, RZ, RZ, UR4 ;  /* 0x00000004ff0a7e24 */ /* 0x000fe4000f8e00ff */
[----:B------:R-:W-:Y:S02]  /*14cd0*/  IMAD.U32 R11, RZ, RZ, UR5 ;  /* 0x00000005ff0b7e24 */ /* 0x000fe4000f8e00ff */
[----:B------:R-:W-:Y:S02]  /*14ce0*/  IMAD.MOV.U32 R8, RZ, RZ, 0x70 ;  /* 0x00000070ff087424 */ /* 0x000fe400078e00ff */
[----:B--2---:R-:W-:Y:S02]  /*14cf0*/  IMAD.MOV.U32 R12, RZ, RZ, 0x1 ;  /* 0x00000001ff0c7424 */ /* 0x004fe400078e00ff */
[----:B------:R-:W-:-:S07]  /*14d00*/  IMAD.MOV.U32 R13, RZ, RZ, RZ ;  /* 0x000000ffff0d7224 */ /* 0x000fce00078e00ff */
[----:B------:R-:W-:-:S07]  /*14d10*/  LEPC R20, `(.L_x_1195) ;  /* 0x000000001014794e */ /* 0x000fce0000000000 */
[----:B-1----:R-:W-:Y:S05]  /*14d20*/  CALL.ABS.NOINC R2 ;  /* 0x0000000002007343 */ /* 0x002fea0003c00000 */
.L_x_1195:
[----:B------:R-:W-:Y:S05]  /*14d30*/  BSYNC B6 ;  /* 0x0000000000067941 */ /* 0x000fea0003800000 */
.L_x_1194:
        /* <DEDUP_REMOVED lines=9> */
[----:B-1----:R-:W-:Y:S02]  /*14dd0*/  IMAD.U32 R4, RZ, RZ, UR6 ;  /* 0x00000006ff047e24 */ /* 0x002fe4000f8e00ff */
[----:B0-----:R-:W-:Y:S02]  /*14de0*/  IMAD.U32 R5, RZ, RZ, UR7 ;  /* 0x00000007ff057e24 */ /* 0x001fe4000f8e00ff */
[----:B------:R-:W-:Y:S02]  /*14df0*/  IMAD.U32 R6, RZ, RZ, UR8 ;  /* 0x00000008ff067e24 */ /* 0x000fe4000f8e00ff */
[----:B------:R-:W-:-:S02]  /*14e00*/  IMAD.U32 R7, RZ, RZ, UR9 ;  /* 0x00000009ff077e24 */ /* 0x000fc4000f8e00ff */
[----:B------:R-:W-:Y:S02]  /*14e10*/  IMAD.U32 R10, RZ, RZ, UR4 ;  /* 0x00000004ff0a7e24 */ /* 0x000fe4000f8e00ff */
[----:B------:R-:W-:Y:S02]  /*14e20*/  IMAD.U32 R11, RZ, RZ, UR5 ;  /* 0x00000005ff0b7e24 */ /* 0x000fe4000f8e00ff */
[----:B------:R-:W-:Y:S02]  /*14e30*/  IMAD.MOV.U32 R8, RZ, RZ, 0x70 ;  /* 0x00000070ff087424 */ /* 0x000fe400078e00ff */
[----:B--2---:R-:W-:Y:S02]  /*14e40*/  IMAD.MOV.U32 R12, RZ, RZ, 0x1 ;  /* 0x00000001ff0c7424 */ /* 0x004fe400078e00ff */
[----:B---3--:R-:W-:-:S07]  /*14e50*/  IMAD.MOV.U32 R13, RZ, RZ, RZ ;  /* 0x000000ffff0d7224 */ /* 0x008fce00078e00ff */
[----:B------:R-:W-:-:S07]  /*14e60*/  LEPC R20, `(.L_x_1198) ;  /* 0x000000001014794e */ /* 0x000fce0000000000 */
[----:B----4-:R-:W-:Y:S05]  /*14e70*/  CALL.ABS.NOINC R2 ;  /* 0x0000000002007343 */ /* 0x010fea0003c00000 */
.L_x_1198:
        /* <DEDUP_REMOVED lines=15> */
.L_x_1197:
[----:B------:R-:W-:Y:S05]  /*14f70*/  BSYNC B6 ;  /* 0x0000000000067941 */ /* 0x000fea0003800000 */
.L_x_1196:
[----:B------:R-:W-:Y:S01]  /*14f80*/  ULDC.64 UR4, c[0x0][0x9f8] ;  /* 0x00027e0000047ab9 */ /* 0x000fe20000000a00 */
[----:B------:R-:W-:Y:S01]  /*14f90*/  IMAD.MOV.U32 R23, RZ, RZ, R27 ;  /* 0x000000ffff177224 */ /* 0x000fe200078e001b */
[----:B------:R-:W-:-:S04]  /*14fa0*/  ISETP.NE.U32.AND P0, PT, RZ, UR4, PT ;  /* 0x00000004ff007c0c */ /* 0x000fc8000bf05070 */
[----:B------:R-:W-:Y:S01]  /*14fb0*/  ISETP.NE.AND.EX P0, PT, RZ, UR5, PT, P0 ;  /* 0x00000005ff007c0c */ /* 0x000fe2000bf05300 */
[----:B------:R-:W-:-:S12]  /*14fc0*/  ULDC.64 UR4, c[0x0][0xa08] ;  /* 0x0002820000047ab9 */ /* 0x000fd80000000a00 */
[----:B------:R-:W3:Y:S02]  /*14fd0*/  @P0 LDC.64 R2, c[0x0][0x9f8] ;  /* 0x00027e00ff020b82 */ /* 0x000ee40000000a00 */
[----:B---3--:R-:W-:-:S05]  /*14fe0*/  @P0 IMAD.WIDE R2, R27, 0x4, R2 ;  /* 0x000000041b020825 */ /* 0x008fca00078e0202 */
[----:B------:R3:W4:Y:S01]  /*14ff0*/  @P0 LDG.E R23, desc[UR52][R2.64] ;  /* 0x0000003402170981 */ /* 0x000722000c1e1900 */
[----:B------:R-:W-:Y:S01]  /*15000*/  VIADD R22, R22, 0xffffffff ;  /* 0xffffffff16167836 */ /* 0x000fe20000000000 */
[----:B---3--:R-:W3:Y:S02]  /*15010*/  LDC.64 R2, c[0x0][0x418] ;  /* 0x00010600ff027b82 */ /* 0x008ee40000000a00 */
[----:B---3--:R-:W-:Y:S01]  /*15020*/  LOP3.LUT P0, RZ, R2, UR4, RZ, 0xfc, !PT ;  /* 0x0000000402ff7c12 */ /* 0x008fe2000f80fcff */
[----:B------:R-:W-:-:S03]  /*15030*/  UMOV UR4, 0xffffffff ;  /* 0xffffffff00047882 */ /* 0x000fc60000000000 */
[----:B------:R-:W-:Y:S02]  /*15040*/  LOP3.LUT P0, RZ, R3, UR5, RZ, 0xfc, P0 ;  /* 0x0000000503ff7c12 */ /* 0x000fe4000800fcff */
[----:B----4-:R-:W-:Y:S02]  /*15050*/  SHF.R.S32.HI R25, RZ, 0x1f, R23 ;  /* 0x0000001fff197819 */ /* 0x010fe40000011417 */
[----:B------:R-:W-:Y:S01]  /*15060*/  SEL R19, R23, RZ, !P0 ;  /* 0x000000ff17137207 */ /* 0x000fe20004000000 */
[----:B------:R-:W-:Y:S08]  /*15070*/  BRA.DIV UR4, `(.L_x_1199) ;  /* 0x0000005204d47947 */ /* 0x000ff0000b800000 */
[----:B------:R-:W3:Y:S02]  /*15080*/  S2R R0, SR_TID.X ;  /* 0x0000000000007919 */ /* 0x000ee40000002100 */
[----:B---3--:R-:W-:-:S04]  /*15090*/  SHF.R.U32.HI R0, RZ, 0x5, R0 ;  /* 0x00000005ff007819 */ /* 0x008fc80000011600 */
[----:B------:R-:W-:-:S05]  /*150a0*/  LOP3.LUT R0, R0, 0x3, RZ, 0xc0, !PT ;  /* 0x0000000300007812 */ /* 0x000fca00078ec0ff */
[----:B------:R3:W4:Y:S02]  /*150b0*/  SHFL.IDX PT, R14, R0, RZ, 0x1f ;  /* 0x00001fff000e7589 */ /* 0x00072400000e0000 */
.L_x_1307:
[----:B---3--:R-:W3:Y:S01]  /*150c0*/  LDL.LU R0, [R1] ;  /* 0x0000000001007983 */ /* 0x008ee20000300800 */
[----:B------:R-:W-:Y:S02]  /*150d0*/  PLOP3.LUT P1, PT, PT, PT, PT, 0x8, 0x0 ;  /* 0x000000000000781c */ /* 0x000fe40003f2e170 */
[----:B----4-:R-:W-:Y:S02]  /*150e0*/  ISETP.NE.AND P0, PT, R14, RZ, PT ;  /* 0x000000ff0e00720c */ /* 0x010fe40003f05270 */
[----:B---3--:R-:W-:-:S09]  /*150f0*/  LOP3.LUT R0, R0, 0xfffffffe, RZ, 0xc0, !PT ;  /* 0xfffffffe00007812 */ /* 0x008fd200078ec0ff */
[----:B------:R-:W-:-:S05]  /*15100*/  @P1 LOP3.LUT R0, R0, 0x1, RZ, 0xfc, !PT ;  /* 0x0000000100001812 */ /* 0x000fca00078efcff */
[----:B------:R3:W-:Y:S01]  /*15110*/  STL [R1], R0 ;  /* 0x0000000001007387 */ /* 0x0007e20000100800 */
[----:B------:R-:W-:Y:S05]  /*15120*/  @P0 BRA `(.L_x_1200) ;  /* 0x0000000400200947 */ /* 0x000fea0003800000 */
[----:B------:R-:W-:-:S03]  /*15130*/  UMOV UR4, 0xffffffff ;  /* 0xffffffff00047882 */ /* 0x000fc60000000000 */
[----:B------:R-:W-:Y:S05]  /*15140*/  BRA.DIV UR4, `(.L_x_1201) ;  /* 0x0000005204d47947 */ /* 0x000fea000b800000 */
[----:B------:R-:W-:-:S13]  /*15150*/  ELECT P6, URZ, PT ;  /* 0x00000000003f782f */ /* 0x000fda00038c0000 */
.L_x_1310:
[----:B------:R-:W-:Y:S05]  /*15160*/  @!P6 BRA `(.L_x_1200) ;  /* 0x000000040010e947 */ /* 0x000fea0003800000 */
[----:B------:R-:W-:-:S04]  /*15170*/  ISETP.NE.U32.AND P0, PT, R2, RZ, PT ;  /* 0x000000ff0200720c */ /* 0x000fc80003f05070 */
[----:B------:R-:W-:-:S13]  /*15180*/  ISETP.NE.AND.EX P0, PT, R3, RZ, PT, P0 ;  /* 0x000000ff0300720c */ /* 0x000fda0003f05300 */
[----:B------:R-:W-:Y:S05]  /*15190*/  @!P0 BRA `(.L_x_1202) ;  /* 0x0000000000448947 */ /* 0x000fea0003800000 */
[----:B------:R-:W4:Y:S01]  /*151a0*/  LDC R6, c[0x0][0x43c] ;  /* 0x00010f00ff067b82 */ /* 0x000f220000000800 */
[----:B------:R-:W-:Y:S01]  /*151b0*/  ULDC.64 UR4, c[0x0][0x428] ;  /* 0x00010a0000047ab9 */ /* 0x000fe20000000a00 */
[----:B----4-:R-:W-:-:S13]  /*151c0*/  ISETP.NE.AND P0, PT, R6, 0x1, PT ;  /* 0x000000010600780c */ /* 0x010fda0003f05270 */
[----:B01----:R-:W3:Y:S02]  /*151d0*/  @P0 LDC.64 R4, c[0x0][0x440] ;  /* 0x00011000ff040b82 */ /* 0x003ee40000000a00 */
[----:B---3--:R-:W-:-:S04]  /*151e0*/  @P0 IMAD.HI.U32 R0, R22, R4, RZ ;  /* 0x0000000416000227 */ /* 0x008fc800078e00ff */
        /* <DEDUP_REMOVED lines=12> */
.L_x_1202:
[----:B---3--:R-:W-:Y:S01]  /*152b0*/  IMAD R0, R18, 0x8, R17 ;  /* 0x0000000812007824 */ /* 0x008fe200078e0211 */
[----:B----4-:R-:W-:-:S04]  /*152c0*/  SHF.L.U32 R2, R28, 0x1f, RZ ;  /* 0x0000001f1c027819 */ /* 0x010fc800000006ff */
[----:B------:R-:W3:Y:S02]  /*152d0*/  SYNCS.PHASECHK.TRANS64.TRYWAIT P0, [R0+URZ+0x2d840], R2 ;  /* 0x02d84002000075a7 */ /* 0x000ee4000800017f */
[----:B---3--:R-:W-:Y:S05]  /*152e0*/  @!P0 BRA `(.L_x_1203) ;  /* 0x00000050008c8947 */ /* 0x008fea0003800000 */
.L_x_1311:
[----:B------:R-:W4:Y:S02]  /*152f0*/  S2R R3, SR_TID.X ;  /* 0x0000000000037919 */ /* 0x000f240000002100 */
[----:B----4-:R-:W-:-:S04]  /*15300*/  LOP3.LUT R3, R3, 0x7f, RZ, 0xc0, !PT ;  /* 0x0000007f03037812 */ /* 0x010fc800078ec0ff */
[----:B------:R-:W-:-:S13]  /*15310*/  ISETP.NE.AND P0, PT, R3, RZ, PT ;  /* 0x000000ff0300720c */ /* 0x000fda0003f05270 */
[----:B------:R-:W-:Y:S05]  /*15320*/  @P0 BRA `(.L_x_1204) ;  /* 0x00000000001c0947 */ /* 0x000fea0003800000 */
[----:B------:R-:W4:Y:S01]  /*15330*/  S2R R3, SR_TID.X ;  /* 0x0000000000037919 */ /* 0x000f220000002100 */
[----:B---3--:R-:W-:-:S04]  /*15340*/  IMAD.MOV.U32 R2, RZ, RZ, 0x6000 ;  /* 0x00006000ff027424 */ /* 0x008fc800078e00ff */
[----:B------:R3:W-:Y:S01]  /*15350*/  SYNCS.ARRIVE.TRANS64 RZ, [R0+URZ+0x2d830], R2 ;  /* 0x02d8300200ff79a7 */ /* 0x0007e2000800003f */
[----:B----4-:R-:W-:-:S04]  /*15360*/  LOP3.LUT R3, R3, 0x1f, RZ, 0xc0, !PT ;  /* 0x0000001f03037812 */ /* 0x010fc800078ec0ff */
[----:B------:R-:W-:-:S13]  /*15370*/  ISETP.NE.AND P0, PT, R3, RZ, PT ;  /* 0x000000ff0300720c */ /* 0x000fda0003f05270 */
[----:B---3--:R-:W-:Y:S05]  /*15380*/  @!P0 BRA `(.L_x_1204) ;  /* 0x0000000000048947 */ /* 0x008fea0003800000 */
[----:B------:R-:W-:Y:S01]  /*15390*/  BPT.TRAP 0x1 ;  /* 0x000000040000795c */ /* 0x000fe20000300000 */
.L_x_1204:
[----:B---3--:R-:W3:Y:S01]  /*153a0*/  LDL.LU R2, [R1] ;  /* 0x0000000001027983 */ /* 0x008ee20000300800 */
        /* <DEDUP_REMOVED lines=14> */
[----:B------:R-:W-:Y:S02]  /*15490*/  ULEA UR11, UR11, UR5, 0x7 ;  /* 0x000000050b0b7291 */ /* 0x000fe4000f8e383f */
[----:B------:R-:W-:Y:S02]  /*154a0*/  UIADD3 UR14, UR8, 0x15400, URZ ;  /* 0x00015400080e7890 */ /* 0x000fe4000fffe03f */
[----:B------:R-:W-:Y:S02]  /*154b0*/  UIADD3.X UR5, URZ, UR39, URZ, UP0, !UPT ;  /* 0x000000273f057290 */ /* 0x000fe400087fe43f */
[----:B------:R-:W-:Y:S02]  /*154c0*/  UIADD3 UR15, UR8, 0x17400, URZ ;  /* 0x00017400080f7890 */ /* 0x000fe4000fffe03f */
[----:B------:R-:W-:-:S03]  /*154d0*/  UIADD3 UR17, UR8, 0x19400, URZ ;  /* 0x0001940008117890 */ /* 0x000fc6000fffe03f */
[----:B------:R-:W-:Y:S01]  /*154e0*/  UMOV UR8, UR14 ;  /* 0x0000000e00087c82 */ /* 0x000fe20008000000 */
[----:B------:R-:W-:Y:S01]  /*154f0*/  UMOV UR14, 0x40 ;  /* 0x00000040000e7882 */ /* 0x000fe20000000000 */
[----:B------:R4:W-:Y:S02]  /*15500*/  UTMALDG.4D [UR8], [UR4], desc[UR6] ;  /* 0x00000608040075b4 */ /* 0x0009e40008019000 */
[----:B----4-:R-:W-:Y:S01]  /*15510*/  UMOV UR8, UR15 ;  /* 0x0000000f00087c82 */ /* 0x010fe20008000000 */
[----:B------:R-:W-:Y:S02]  /*15520*/  UMOV UR10, UR16 ;  /* 0x00000010000a7c82 */ /* 0x000fe40008000000 */
[----:B------:R4:W-:Y:S02]  /*15530*/  UTMALDG.4D [UR8], [UR4], desc[UR6] ;  /* 0x00000608040075b4 */ /* 0x0009e40008019000 */
[----:B----4-:R-:W-:Y:S01]  /*15540*/  UMOV UR8, UR17 ;  /* 0x0000001100087c82 */ /* 0x010fe20008000000 */
[----:B------:R-:W-:-:S02]  /*15550*/  UMOV UR10, UR14 ;  /* 0x0000000e000a7c82 */ /* 0x000fc40008000000 */
[----:B------:R4:W-:Y:S01]  /*15560*/  UTMALDG.4D [UR8], [UR4], desc[UR6] ;  /* 0x00000608040075b4 */ /* 0x0009e20008019000 */
[----:B---3--:R-:W-:-:S04]  /*15570*/  LOP3.LUT R2, R2, 0xfffffffe, RZ, 0xc0, !PT ;  /* 0xfffffffe02027812 */ /* 0x008fc800078ec0ff */
[----:B------:R-:W-:-:S05]  /*15580*/  @P0 LOP3.LUT R2, R2, 0x1, RZ, 0xfc, !PT ;  /* 0x0000000102020812 */ /* 0x000fca00078efcff */
[----:B------:R4:W-:Y:S01]  /*15590*/  STL [R1], R2 ;  /* 0x0000000201007387 */ /* 0x0009e20000100800 */
[----:B------:R-:W-:Y:S01]  /*155a0*/  NOP ;  /* 0x0000000000007918 */ /* 0x000fe20000000000 */
.L_x_1200:
[----:B------:R-:W5:Y:S01]  /*155b0*/  LDL.LU R3, [R1+0x10] ;  /* 0x0000100001037983 */ /* 0x000f620000300800 */
[----:B------:R-:W-:Y:S05]  /*155c0*/  WARPSYNC.ALL ;  /* 0x0000000000007948 */ /* 0x000fea0003800000 */
[----:B----4-:R-:W-:Y:S01]  /*155d0*/  ULDC.64 UR4, c[0x0][0x298] ;  /* 0x0000a60000047ab9 */ /* 0x010fe20000000a00 */
[----:B---3--:R-:W-:Y:S01]  /*155e0*/  VIADD R0, R17, 0xc400 ;  /* 0x0000c40011007836 */ /* 0x008fe20000000000 */
[----:B------:R-:W-:Y:S01]  /*155f0*/  ULDC.64 UR6, c[0x0][0xa00] ;  /* 0x0002800000067ab9 */ /* 0x000fe20000000a00 */
[----:B------:R-:W-:Y:S01]  /*15600*/  BSSY B6, `(.L_x_1205) ;  /* 0x0000022000067945 */ /* 0x000fe20003800000 */
[----:B------:R-:W-:Y:S01]  /*15610*/  BAR.SYNC.DEFER_BLOCKING 0x8, 0x200 ;  /* 0x0208000000007b1d */ /* 0x000fe20000010000 */
[----:B------:R-:W-:-:S02]  /*15620*/  ISETP.NE.U32.AND P0, PT, RZ, UR6, PT ;  /* 0x00000006ff007c0c */ /* 0x000fc4000bf05070 */
[----:B------:R-:W-:Y:S02]  /*15630*/  LOP3.LUT P1, RZ, R0, 0x1bf, RZ, 0xc0, !PT ;  /* 0x000001bf00ff7812 */ /* 0x000fe4000782c0ff */
[----:B------:R-:W-:Y:S02]  /*15640*/  ISETP.NE.AND.EX P0, PT, RZ, UR7, PT, P0 ;  /* 0x00000007ff007c0c */ /* 0x000fe4000bf05300 */
[----:B-----5:R-:W-:Y:S01]  /*15650*/  SHF.R.S32.HI R2, RZ, 0x1f, R3 ;  /* 0x0000001fff027819 */ /* 0x020fe20000011403 */
[----:B01----:R-:W-:-:S04]  /*15660*/  IMAD.WIDE.U32 R4, R3, UR4, RZ ;  /* 0x0000000403047c25 */ /* 0x003fc8000f8e00ff */
[----:B------:R-:W-:Y:S01]  /*15670*/  IMAD R2, R2, UR4, RZ ;  /* 0x0000000402027c24 */ /* 0x000fe2000f8e02ff */
[----:B------:R0:W-:Y:S03]  /*15680*/  STL.64 [R1+0x28], R4 ;  /* 0x0000280401007387 */ /* 0x0001e60000100a00 */
[----:B------:R-:W-:Y:S01]  /*15690*/  IMAD R0, R3, UR5, R2 ;  /* 0x0000000503007c24 */ /* 0x000fe2000f8e0202 */
[----:B------:R-:W-:-:S03]  /*156a0*/  SHF.R.S32.HI R2, RZ, 0x1f, R27 ;  /* 0x0000001fff027819 */ /* 0x000fc6000001141b */
[----:B------:R-:W-:Y:S01]  /*156b0*/  IMAD.IADD R3, R5, 0x1, R0 ;  /* 0x0000000105037824 */ /* 0x000fe200078e0200 */
[----:B------:R-:W-:Y:S02]  /*156c0*/  SEL R0, R27, RZ, !P0 ;  /* 0x000000ff1b007207 */ /* 0x000fe40004000000 */
[----:B------:R-:W-:Y:S02]  /*156d0*/  SEL R2, R2, RZ, !P0 ;  /* 0x000000ff02027207 */ /* 0x000fe40004000000 */
        /* <DEDUP_REMOVED lines=19> */
[----:B0-----:R-:W-:Y:S05]  /*15810*/  CALL.ABS.NOINC R2 ;  /* 0x0000000002007343 */ /* 0x001fea0003c00000 */
.L_x_1206:
[----:B------:R-:W-:Y:S05]  /*15820*/  BSYNC B6 ;  /* 0x0000000000067941 */ /* 0x000fea0003800000 */
.L_x_1205:
[----:B------:R-:W3:Y:S01]  /*15830*/  LDL.LU R20, [R1+0x34] ;  /* 0x0000340001147983 */ /* 0x000ee20000300800 */
[----:B------:R-:W-:Y:S01]  /*15840*/  ULDC.64 UR6, c[0x0][0x2e0] ;  /* 0x0000b80000067ab9 */ /* 0x000fe20000000a00 */
[----:B------:R-:W-:Y:S01]  /*15850*/  ULDC.64 UR4, c[0x0][0x2d8] ;  /* 0x0000b60000047ab9 */ /* 0x000fe20000000a00 */
[----:B------:R-:W1:Y:S01]  /*15860*/  LDC R9, c[0x0][0x448] ;  /* 0x00011200ff097b82 */ /* 0x000e620000000800 */
[----:B0-----:R-:W3:Y:S01]  /*15870*/  LDL.LU.64 R2, [R1+0x28] ;  /* 0x0000280001027983 */ /* 0x001ee20000300a00 */
[----:B------:R-:W-:-:S03]  /*15880*/  ULDC.64 UR8, c[0x0][0x280] ;  /* 0x0000a00000087ab9 */ /* 0x000fc60000000a00 */
[----:B------:R-:W4:Y:S04]  /*15890*/  LDL.LU R21, [R1+0x38] ;  /* 0x0000380001157983 */ /* 0x000f280000300800 */
[----:B------:R-:W2:Y:S04]  /*158a0*/  LDL.LU R4, [R1+0x10] ;  /* 0x0000100001047983 */ /* 0x000ea80000300800 */
[----:B------:R-:W2:Y:S01]  /*158b0*/  LDL R10, [R1+0x8] ;  /* 0x00000800010a7983 */ /* 0x000ea20000100800 */
[----:B------:R-:W0:Y:S01]  /*158c0*/  S2R R11, SR_TID.X ;  /* 0x00000000000b7919 */ /* 0x000e220000002100 */
[----:B-1----:R-:W-:-:S13]  /*158d0*/  ISETP.NE.AND P1, PT, R9, 0x1, PT ;  /* 0x000000010900780c */ /* 0x002fda0003f25270 */
[----:B------:R-:W1:Y:S08]  /*158e0*/  @P1 LDC R6, c[0x0][0x450] ;  /* 0x00011400ff061b82 */ /* 0x000e700000000800 */
[----:B------:R-:W1:Y:S01]  /*158f0*/  @P1 LDC R8, c[0x0][0x450] ;  /* 0x00011400ff081b82 */ /* 0x000e620000000800 */
[----:B---3--:R-:W-:Y:S02]  /*15900*/  IMAD.MOV.U32 R3, RZ, RZ, R20 ;  /* 0x000000ffff037224 */ /* 0x008fe400078e0014 */
[----:B------:R-:W3:Y:S01]  /*15910*/  S2R R20, SR_TID.X ;  /* 0x0000000000147919 */ /* 0x000ee20000002100 */
[----:B----4-:R-:W-:-:S02]  /*15920*/  IMAD R0, R21, UR6, RZ ;  /* 0x0000000615007c24 */ /* 0x010fc4000f8e02ff */
[----:B------:R-:W-:-:S04]  /*15930*/  IMAD.WIDE.U32 R2, R16, UR4, R2 ;  /* 0x0000000410027c25 */ /* 0x000fc8000f8e0002 */
[----:B------:R-:W-:Y:S01]  /*15940*/  IMAD R3, R16, UR5, R3 ;  /* 0x0000000510037c24 */ /* 0x000fe2000f8e0203 */
[----:B------:R-:W-:Y:S01]  /*15950*/  ULDC.64 UR4, c[0x0][0x2d0] ;  /* 0x0000b40000047ab9 */ /* 0x000fe20000000a00 */
[C---:B--2---:R-:W-:Y:S02]  /*15960*/  IMAD R0, R4.reuse, UR7, R0 ;  /* 0x0000000704007c24 */ /* 0x044fe4000f8e0200 */
[----:B------:R-:W-:Y:S01]  /*15970*/  IMAD.WIDE.U32 R2, R4, UR6, R2 ;  /* 0x0000000604027c25 */ /* 0x000fe2000f8e0002 */
        /* <DEDUP_REMOVED lines=8> */
[----:B------:R-:W-:Y:S01]  /*15a00*/  IMAD.IADD R0, R20, 0x1, R10 ;  /* 0x0000000114007824 */ /* 0x000fe200078e020a */
[----:B------:R-:W-:Y:S01]  /*15a10*/  LOP3.LUT R21, R21, 0x18, RZ, 0xc0, !PT ;  /* 0x0000001815157812 */ /* 0x000fe200078ec0ff */
[----:B------:R-:W-:Y:S02]  /*15a20*/  IMAD.SHL.U32 R20, R11, 0x8, RZ ;  /* 0x000000080b147824 */ /* 0x000fe400078e00ff */
[----:B--2---:R-:W-:-:S03]  /*15a30*/  @P1 IMAD.HI.U32 R5, R0, R4, RZ ;  /* 0x0000000400051227 */ /* 0x004fc600078e00ff */
[----:B------:R-:W-:Y:S01]  /*15a40*/  LOP3.LUT R20, R20, 0x18, RZ, 0xc0, !PT ;  /* 0x0000001814147812 */ /* 0x000fe200078ec0ff */
[----:B------:R-:W-:Y:S01]  /*15a50*/  IMAD.MOV.U32 R4, RZ, RZ, R0 ;  /* 0x000000ffff047224 */ /* 0x000fe200078e0000 */
[----:B-1----:R-:W-:Y:S02]  /*15a60*/  @P1 SHF.R.U32.HI R4, RZ, R6, R5 ;  /* 0x00000006ff041219 */ /* 0x002fe40000011605 */
[C---:B------:R-:W-:Y:S02]  /*15a70*/  LOP3.LUT R12, R20.reuse, 0x20, RZ, 0xfc, !PT ;  /* 0x00000020140c7812 */ /* 0x040fe400078efcff */
[----:B------:R-:W-:Y:S01]  /*15a80*/  LOP3.LUT R11, R20, 0x40, RZ, 0xfc, !PT ;  /* 0x00000040140b7812 */ /* 0x000fe200078efcff */
[--C-:B------:R-:W-:Y:S01]  /*15a90*/  IMAD.MOV R6, RZ, RZ, -R4.reuse ;  /* 0x000000ffff067224 */ /* 0x100fe200078e0a04 */
[----:B------:R0:W5:Y:S01]  /*15aa0*/  LDL R20, [R1+0x4] ;  /* 0x0000040001147983 */ /* 0x0001620000100800 */
[----:B------:R-:W-:Y:S02]  /*15ab0*/  SHF.R.S32.HI R5, RZ, 0x1f, R4 ;  /* 0x0000001fff057819 */ /* 0x000fe40000011404 */
[----:B------:R-:W-:-:S02]  /*15ac0*/  IMAD R6, R9, R6, R0 ;  /* 0x0000000609067224 */ /* 0x000fc400078e0200 */
[----:B------:R-:W-:Y:S02]  /*15ad0*/  VIADD R0, R0, 0x80 ;  /* 0x0000008000007836 */ /* 0x000fe40000000000 */
[----:B------:R-:W-:-:S04]  /*15ae0*/  IMAD R5, R5, UR4, RZ ;  /* 0x0000000405057c24 */ /* 0x000fc8000f8e02ff */
[C---:B------:R-:W-:Y:S02]  /*15af0*/  IMAD R7, R4.reuse, UR5, R5 ;  /* 0x0000000504077c24 */ /* 0x040fe4000f8e0205 */
[----:B------:R-:W-:-:S04]  /*15b00*/  IMAD.WIDE.U32 R4, R4, UR4, R2 ;  /* 0x0000000404047c25 */ /* 0x000fc8000f8e0002 */
[----:B------:R-:W-:Y:S01]  /*15b10*/  IMAD.IADD R5, R5, 0x1, R7 ;  /* 0x0000000105057824 */ /* 0x000fe200078e0207 */
[----:B------:R-:W-:Y:S01]  /*15b20*/  SHF.R.S32.HI R7, RZ, 0x1f, R6 ;  /* 0x0000001fff077819 */ /* 0x000fe20000011406 */
[----:B------:R-:W-:-:S04]  /*15b30*/  IMAD.WIDE.U32 R4, R6, UR6, R4 ;  /* 0x0000000606047c25 */ /* 0x000fc8000f8e0004 */
[----:B------:R-:W-:-:S04]  /*15b40*/  IMAD R7, R7, UR6, RZ ;  /* 0x0000000607077c24 */ /* 0x000fc8000f8e02ff */
[----:B------:R-:W-:Y:S01]  /*15b50*/  IMAD R7, R6, UR7, R7 ;  /* 0x0000000706077c24 */ /* 0x000fe2000f8e0207 */
[----:B------:R-:W-:-:S03]  /*15b60*/  LEA R6, P0, R4, UR8, 0x1 ;  /* 0x0000000804067c11 */ /* 0x000fc6000f8008ff */
[----:B------:R-:W-:Y:S02]  /*15b70*/  IMAD.IADD R5, R5, 0x1, R7 ;  /* 0x0000000105057824 */ /* 0x000fe400078e0207 */
[----:B------:R-:W1:Y:S03]  /*15b80*/  @P1 LDC R7, c[0x0][0x44c] ;  /* 0x00011300ff071b82 */ /* 0x000e660000000800 */
[----:B------:R-:W-:Y:S01]  /*15b90*/  LEA.HI.X R4, R4, UR9, R5, 0x1, P0 ;  /* 0x0000000904047c11 */ /* 0x000fe200080f0c05 */
[----:B------:R-:W-:Y:S02]  /*15ba0*/  IMAD.MOV.U32 R5, RZ, RZ, R0 ;  /* 0x000000ffff057224 */ /* 0x000fe400078e0000 */
[----:B-1----:R-:W-:-:S05]  /*15bb0*/  @P1 IMAD.HI.U32 R7, R0, R7, RZ ;  /* 0x0000000700071227 */ /* 0x002fca00078e00ff */
        /* <DEDUP_REMOVED lines=18> */
[----:B------:R-:W-:-:S04]  /*15ce0*/  UMOV UR4, 0xffffffff ;  /* 0xffffffff00047882 */ /* 0x000fc80000000000 */
[----:B------:R-:W-:Y:S01]  /*15cf0*/  LEA.HI.X R7, R2, UR9, R5, 0x1, P3 ;  /* 0x0000000902077c11 */ /* 0x000fe200098f0c05 */
[----:B0-----:R-:W-:Y:S06]  /*15d00*/  BRA.DIV UR4, `(.L_x_1207) ;  /* 0x0000004a04187947 */ /* 0x001fec000b800000 */
[----:B------:R-:W0:Y:S02]  /*15d10*/  S2R R3, SR_TID.X ;  /* 0x0000000000037919 */ /* 0x000e240000002100 */
[----:B0-----:R-:W-:Y:S02]  /*15d20*/  LOP3.LUT R10, R3, 0x7f, RZ, 0xc0, !PT ;  /* 0x0000007f030a7812 */ /* 0x001fe400078ec0ff */
[----:B------:R-:W2:Y:S04]  /*15d30*/  LDL.LU R3, [R1+0xc] ;  /* 0x00000c0001037983 */ /* 0x000ea80000300800 */
[----:B------:R-:W3:Y:S01]  /*15d40*/  LDL.LU R11, [R1+0x8] ;  /* 0x00000800010b7983 */ /* 0x000ee20000300800 */
[----:B------:R-:W-:-:S03]  /*15d50*/  SHF.R.U32.HI R10, RZ, 0x2, R10 ;  /* 0x00000002ff0a7819 */ /* 0x000fc6000001160a */
[----:B------:R-:W-:Y:S01]  /*15d60*/  SHFL.IDX PT, R2, R4, RZ, 0x1c1f ;  /* 0x001c1fff04027589 */ /* 0x000fe200000e0000 */
[----:B--2---:R-:W-:-:S03]  /*15d70*/  IMAD R5, R3, R9, RZ ;  /* 0x0000000903057224 */ /* 0x004fc600078e02ff */
[----:B------:R-:W0:Y:S01]  /*15d80*/  SHFL.IDX PT, R3, R6, RZ, 0x1c1f ;  /* 0x001c1fff06037589 */ /* 0x000e2200000e0000 */
[----:B---3--:R-:W-:-:S05]  /*15d90*/  IMAD.IADD R0, R10, 0x1, R11 ;  /* 0x000000010a007824 */ /* 0x008fca00078e020b */
        /* <DEDUP_REMOVED lines=36> */
[----:B------:R-:W-:-:S05]  /*15fe0*/  VIADD R2, R0, 0x80 ;  /* 0x0000008000027836 */ /* 0x000fca0000000000 */
[----:B------:R-:W-:Y:S01]  /*15ff0*/  ISETP.GE.AND P3, PT, R2, R5, PT ;  /* 0x000000050200720c */ /* 0x000fe20003f66270 */
[----:B------:R-:W-:-:S05]  /*16000*/  VIADD R2, R0, 0x60 ;  /* 0x0000006000027836 */ /* 0x000fca0000000000 */
[----:B------:R-:W-:Y:S02]  /*16010*/  ISETP.GE.AND P4, PT, R2, R5, PT ;  /* 0x000000050200720c */ /* 0x000fe40003f86270 */
[----:B------:R-:W-:Y:S04]  /*16020*/  SHFL.IDX PT, R2, R7, RZ, 0x1c1f ;  /* 0x001c1fff07027589 */ /* 0x000fe800000e0000 */
[----:B------:R-:W-:Y:S07]  /*16030*/  SHFL.IDX PT, R7, R7, 0x1, 0x1c1f ;  /* 0x003c1f0007077f89 */ /* 0x000fee00000e0000 */
[----:B0-----:R-:W-:-:S05]  /*16040*/  @!P4 LEA R3, P5, R21, R3, 0x1 ;  /* 0x000000031503c211 */ /* 0x001fca00078a08ff */
[----:B------:R-:W-:Y:S02]  /*16050*/  @!P4 IMAD.X R9, RZ, RZ, R4, P5 ;  /* 0x000000ffff09c224 */ /* 0x000fe400028e0604 */
[----:B------:R-:W0:Y:S02]  /*16060*/  SHFL.IDX PT, R4, R8, RZ, 0x1c1f ;  /* 0x001c1fff08047589 */ /* 0x000e2400000e0000 */
[----:B0-----:R-:W-:-:S05]  /*16070*/  @!P3 LEA R4, P5, R21, R4, 0x1 ;  /* 0x000000041504b211 */ /* 0x001fca00078a08ff */
[----:B------:R-:W-:Y:S02]  /*16080*/  @!P3 IMAD.X R6, RZ, RZ, R2, P5 ;  /* 0x000000ffff06b224 */ /* 0x000fe400028e0602 */
[----:B------:R-:W-:Y:S02]  /*16090*/  @!P4 IMAD.MOV.U32 R2, RZ, RZ, R3 ;  /* 0x000000ffff02c224 */ /* 0x000fe400078e0003 */
[----:B------:R-:W-:-:S05]  /*160a0*/  @!P4 IMAD.MOV.U32 R3, RZ, RZ, R9 ;  /* 0x000000ffff03c224 */ /* 0x000fca00078e0009 */
[----:B------:R-:W-:Y:S04]  /*160b0*/  @!P4 LDGSTS.E.BYPASS.LTC128B.128 [R20+0xdc00], desc[UR52][R2.64], !P2 ;  /* 0x0dc000000214cfae */ /* 0x000fe8000d101d74 */
[----:B------:R-:W-:Y:S04]  /*160c0*/  @!P4 LDGSTS.E.BYPASS.LTC128B.128 [R20+0x10c00], desc[UR52][R2.64+0x40], !P1 ;  /* 0x10c000400214cfae */ /* 0x000fe8000c901d74 */
[----:B------:R0:W-:Y:S02]  /*160d0*/  @!P4 LDGSTS.E.BYPASS.LTC128B.128 [R20+0x13c00], desc[UR52][R2.64+0x80], !P0 ;  /* 0x13c000800214cfae */ /* 0x0001e4000c101d74 */
[----:B0-----:R-:W-:-:S02]  /*160e0*/  @!P3 IMAD.MOV.U32 R2, RZ, RZ, R4 ;  /* 0x000000ffff02b224 */ /* 0x001fc400078e0004 */
[----:B------:R-:W-:-:S05]  /*160f0*/  @!P3 IMAD.MOV.U32 R3, RZ, RZ, R6 ;  /* 0x000000ffff03b224 */ /* 0x000fca00078e0006 */
[----:B------:R-:W-:Y:S04]  /*16100*/  @!P3 LDGSTS.E.BYPASS.LTC128B.128 [R20+0xe400], desc[UR52][R2.64], !P2 ;  /* 0x0e4000000214bfae */ /* 0x000fe8000d101d74 */
[----:B------:R-:W-:Y:S04]  /*16110*/  @!P3 LDGSTS.E.BYPASS.LTC128B.128 [R20+0x11400], desc[UR52][R2.64+0x40], !P1 ;  /* 0x114000400214bfae */ /* 0x000fe8000c901d74 */
[----:B------:R0:W-:Y:S04]  /*16120*/  @!P3 LDGSTS.E.BYPASS.LTC128B.128 [R20+0x14400], desc[UR52][R2.64+0x80], !P0 ;  /* 0x144000800214bfae */ /* 0x0001e8000c101d74 */
[----:B0-----:R0:W1:Y:S02]  /*16130*/  SHFL.IDX PT, R2, R8, 0x1, 0x1c1f ;  /* 0x003c1f0008027f89 */ /* 0x00106400000e0000 */
.L_x_1324:
[----:B------:R-:W-:Y:S02]  /*16140*/  VIADD R0, R0, 0xa0 ;  /* 0x000000a000007836 */ /* 0x000fe40000000000 */
[----:B0-----:R-:W-:-:S03]  /*16150*/  VIADD R8, R17, 0x2d800 ;  /* 0x0002d80011087836 */ /* 0x001fc60000000000 */
        /* <DEDUP_REMOVED lines=11> */
.L_x_1208:
[----:B------:R-:W-:Y:S02]  /*16210*/  PLOP3.LUT P1, PT, P1, P0, PT, 0xa2, 0x0 ;  /* 0x000000000000781c */ /* 0x000fe40000f21472 */
[----:B------:R-:W-:-:S08]  /*16220*/  @P0 R2UR P1, UR4, R17 ;  /* 0x00000000110402ca */ /* 0x000fd00000020000 */
[----:B------:R-:W-:-:S05]  /*16230*/  @P0 PLOP3.LUT P0, PT, P1, PT, PT, 0x80, 0x0 ;  /* 0x000000000000081c */ /* 0x000fca0000f0f070 */
[----:B------:R-:W-:Y:S01]  /*16240*/  @!P1 SYNCS.ARRIVE.TRANS64.RED.A0T1 RZ, [UR4+0x2d800], RZ ;  /* 0x02d800ffffff99a7 */ /* 0x000fe20008200404 */
[----:B------:R-:W-:Y:S07]  /*16250*/  @!P1 ARRIVES.LDGSTSBAR.64.TRANSCNT [UR4+0x2d800] ;  /* 0x02d80000ff0099b0 */ /* 0x000fee0008000a84 */
[----:B------:R-:W-:Y:S05]  /*16260*/  @P0 BRA.U.ANY `(.L_x_1208) ;  /* 0xfffffffd00e80947 */ /* 0x000fea000393ffff */
[----:B0-----:R-:W2:Y:S02]  /*16270*/  LDL.LU R2, [R1+0x24] ;  /* 0x0000240001027983 */ /* 0x001ea40000300800 */
        /* <DEDUP_REMOVED lines=9> */
[----:B------:R-:W1:Y:S03]  /*16310*/  SYNCS.PHASECHK.TRANS64.TRYWAIT P0, [R17+URZ+0x2d820], R0 ;  /* 0x02d82000110075a7 */ /* 0x000e66000800017f */
[----:B01----:R-:W-:Y:S05]  /*16320*/  @!P0 BRA `(.L_x_1210) ;  /* 0x0000004800b48947 */ /* 0x003fea0003800000 */
.L_x_1325:
[----:B------:R-:W-:Y:S05]  /*16330*/  BSYNC B0 ;  /* 0x0000000000007941 */ /* 0x000fea0003800000 */
.L_x_1209:
[----:B------:R-:W0:Y:S01]  /*16340*/  LDL R2, [R1+0x1c] ;  /* 0x00001c0001027983 */ /* 0x000e220000100800 */
[----:B------:R-:W-:Y:S01]  /*16350*/  BSSY B0, `(.L_x_1211) ;  /* 0x0000233000007945 */ /* 0x000fe20003800000 */
[----:B0-----:R-:W-:-:S05]  /*16360*/  VIADD R0, R2, 0xfffffffe ;  /* 0xfffffffe02007836 */ /* 0x001fca0000000000 */
[----:B------:R-:W-:-:S13]  /*16370*/  ISETP.GE.AND P0, PT, R0, R29, PT ;  /* 0x0000001d0000720c */ /* 0x000fda0003f06270 */
[----:B------:R-:W-:Y:S05]  /*16380*/  @!P0 BRA `(.L_x_1212) ;  /* 0x0000002000bc8947 */ /* 0x000fea0003800000 */
[----:B------:R-:W2:Y:S04]  /*16390*/  LDL.LU R2, [R1+0x30] ;  /* 0x0000300001027983 */ /* 0x000ea80000300800 */
[----:B------:R-:W3:Y:S04]  /*163a0*/  LDL.LU R6, [R1+0x18] ;  /* 0x0000180001067983 */ /* 0x000ee80000300800 */
[----:B------:R-:W4:Y:S04]  /*163b0*/  LDL.LU R3, [R1+0x3c] ;  /* 0x00003c0001037983 */ /* 0x000f280000300800 */
[----:B------:R-:W5:Y:S04]  /*163c0*/  LDL.LU R5, [R1+0x14] ;  /* 0x0000140001057983 */ /* 0x000f680000300800 */
[----:B------:R-:W5:Y:S01]  /*163d0*/  LDL.LU R4, [R1+0x40] ;  /* 0x0000400001047983 */ /* 0x000f620000300800 */
[----:B------:R-:W-:Y:S01]  /*163e0*/  BSSY B2, `(.L_x_1213) ;  /* 0x00000c3000027945 */ /* 0x000fe20003800000 */
[----:B--2---:R-:W-:-:S04]  /*163f0*/  VIADD R2, R2, 0x1 ;  /* 0x0000000102027836 */ /* 0x004fc80000000000 */
[----:B---3--:R-:W-:Y:S01]  /*16400*/  IMAD R2, R2, R6, RZ ;  /* 0x0000000602027224 */ /* 0x008fe200078e02ff */
[----:B----4-:R-:W-:-:S04]  /*16410*/  LOP3.LUT R3, RZ, R3, RZ, 0x33, !PT ;  /* 0x00000003ff037212 */ /* 0x010fc800078e33ff */
[----:B------:R-:W-:-:S04]  /*16420*/  LOP3.LUT R2, RZ, R2, RZ, 0x33, !PT ;  /* 0x00000002ff027212 */ /* 0x000fc800078e33ff */
[----:B-----5:R-:W-:Y:S02]  /*16430*/  VIADDMNMX R2, R2, -R5, R3, !PT ;  /* 0x8000000502027246 */ /* 0x020fe40007800103 */
[----:B------:R-:W-:-:S04]  /*16440*/  LOP3.LUT R3, RZ, R4, RZ, 0x33, !PT ;  /* 0x00000004ff037212 */ /* 0x000fc800078e33ff */
[----:B------:R-:W-:Y:S02]  /*16450*/  VIMNMX R6, R2, R3, !PT ;  /* 0x0000000302067248 */ /* 0x000fe40007fe0100 */
[----:B------:R-:W-:-:S04]  /*16460*/  LOP3.LUT R3, RZ, R29, RZ, 0x33, !PT ;  /* 0x0000001dff037212 */ /* 0x000fc800078e33ff */
[----:B------:R-:W-:Y:S02]  /*16470*/  VIADDMNMX R10, R6, 0x2, R3, !PT ;  /* 0x00000002060a7846 */ /* 0x000fe40007800103 */
[----:B------:R-:W-:-:S05]  /*16480*/  LOP3.LUT R3, RZ, R6, RZ, 0x33, !PT ;  /* 0x00000006ff037212 */ /* 0x000fca00078e33ff */
        /* <DEDUP_REMOVED lines=35> */
.L_x_1217:
[----:B------:R-:W-:Y:S01]  /*166c0*/  IMAD R3, R7, 0x8, R17 ;  /* 0x0000000807037824 */ /* 0x000fe200078e0211 */
[----:B------:R-:W-:Y:S01]  /*166d0*/  SHF.L.U32 R2, R9, 0x1f, RZ ;  /* 0x0000001f09027819 */ /* 0x000fe200000006ff */
[----:B------:R-:W-:Y:S03]  /*166e0*/  BSSY B3, `(.L_x_1218) ;  /* 0x0000003000037945 */ /* 0x000fe60003800000 */
[----:B------:R-:W1:Y:S02]  /*166f0*/  SYNCS.PHASECHK.TRANS64.TRYWAIT P0, [R3+URZ+0x2d840], R2 ;  /* 0x02d84002030075a7 */ /* 0x000e64000800017f */
[----:B-1----:R-:W-:Y:S05]  /*16700*/  @!P0 BRA `(.L_x_1219) ;  /* 0x0000004400d08947 */ /* 0x002fea0003800000 */
.L_x_1326:
[----:B------:R-:W-:Y:S05]  /*16710*/  BSYNC B3 ;  /* 0x0000000000037941 */ /* 0x000fea0003800000 */
.L_x_1218:
        /* <DEDUP_REMOVED lines=12> */
.L_x_1221:
[----:B------:R-:W-:Y:S05]  /*167e0*/  BSYNC B3 ;  /* 0x0000000000037941 */ /* 0x000fea0003800000 */
.L_x_1220:
        /* <DEDUP_REMOVED lines=11> */
.L_x_1222:
        /* <DEDUP_REMOVED lines=16> */
.L_x_1223:
        /* <DEDUP_REMOVED lines=16> */
.L_x_1224:
        /* <DEDUP_REMOVED lines=15> */
.L_x_1327:
[----:B------:R-:W-:Y:S05]  /*16b90*/  BSYNC B3 ;  /* 0x0000000000037941 */ /* 0x000fea0003800000 */
.L_x_1225:
        /* <DEDUP_REMOVED lines=12> */
.L_x_1228:
[----:B------:R-:W-:Y:S05]  /*16c60*/  BSYNC B3 ;  /* 0x0000000000037941 */ /* 0x000fea0003800000 */
.L_x_1227:
        /* <DEDUP_REMOVED lines=11> */
.L_x_1229:
        /* <DEDUP_REMOVED lines=15> */
.L_x_1230:
        /* <DEDUP_REMOVED lines=15> */
.L_x_1231:
        /* <DEDUP_REMOVED lines=12> */
.L_x_1216:
[----:B------:R-:W-:Y:S05]  /*16fc0*/  BSYNC B1 ;  /* 0x0000000000017941 */ /* 0x000fea0003800000 */
.L_x_1215:
[----:B------:R-:W2:Y:S01]  /*16fd0*/  LDL.LU R0, [R1+0x1c] ;  /* 0x00001c0001007983 */ /* 0x000ea20000300800 */
[----:B------:R-:W-:Y:S02]  /*16fe0*/  IMAD.MOV.U32 R18, RZ, RZ, R7 ;  /* 0x000000ffff127224 */ /* 0x000fe400078e0007 */
[----:B------:R-:W-:Y:S02]  /*16ff0*/  IMAD.MOV.U32 R28, RZ, RZ, R9 ;  /* 0x000000ffff1c7224 */ /* 0x000fe400078e0009 */
[----:B--2---:R-:W-:-:S07]  /*17000*/  VIADD R0, R0, 0xfffffffd ;  /* 0xfffffffd00007836 */ /* 0x004fce0000000000 */
.L_x_1214:
[----:B------:R-:W-:Y:S05]  /*17010*/  BSYNC B2 ;  /* 0x0000000000027941 */ /* 0x000fea0003800000 */
.L_x_1213:
[----:B------:R-:W-:-:S05]  /*17020*/  VIADD R3, R10, 0xfffffffe ;  /* 0xfffffffe0a037836 */ /* 0x000fca0000000000 */
[----:B------:R-:W-:-:S13]  /*17030*/  ISETP.NE.AND P0, PT, R3, R6, PT ;  /* 0x000000060300720c */ /* 0x000fda0003f05270 */
[----:B------:R-:W-:Y:S05]  /*17040*/  @!P0 BRA `(.L_x_1212) ;  /* 0x00000014008c8947 */ /* 0x000fea0003800000 */
[----:B------:R-:W-:-:S07]  /*17050*/  IMAD.MOV.U32 R4, RZ, RZ, R19 ;  /* 0x000000ffff047224 */ /* 0x000fce00078e0013 */
.L_x_1266:
        /* <DEDUP_REMOVED lines=32> */
.L_x_1234:
[----:B------:R-:W-:Y:S01]  /*17260*/  IMAD R3, R6, 0x8, R17 ;  /* 0x0000000806037824 */ /* 0x000fe200078e0211 */
[----:B------:R-:W-:Y:S01]  /*17270*/  SHF.L.U32 R2, R7, 0x1f, RZ ;  /* 0x0000001f07027819 */ /* 0x000fe200000006ff */
[----:B------:R-:W-:Y:S03]  /*17280*/  BSSY B2, `(.L_x_1235) ;  /* 0x0000003000027945 */ /* 0x000fe60003800000 */
[----:B------:R-:W1:Y:S02]  /*17290*/  SYNCS.PHASECHK.TRANS64.TRYWAIT P0, [R3+URZ+0x2d840], R2 ;  /* 0x02d84002030075a7 */ /* 0x000e64000800017f */
[----:B-1----:R-:W-:Y:S05]  /*172a0*/  @!P0 BRA `(.L_x_1236) ;  /* 0x0000003c00108947 */ /* 0x002fea0003800000 */
.L_x_1328:
[----:B------:R-:W-:Y:S05]  /*172b0*/  BSYNC B2 ;  /* 0x0000000000027941 */ /* 0x000fea0003800000 */
.L_x_1235:
        /* <DEDUP_REMOVED lines=12> */
.L_x_1238:
[----:B------:R-:W-:Y:S05]  /*17380*/  BSYNC B2 ;  /* 0x0000000000027941 */ /* 0x000fea0003800000 */
.L_x_1237:
        /* <DEDUP_REMOVED lines=11> */
.L_x_1239:
        /* <DEDUP_REMOVED lines=16> */
.L_x_1240:
        /* <DEDUP_REMOVED lines=16> */
.L_x_1241:
        /* <DEDUP_REMOVED lines=15> */
.L_x_1329:
[----:B------:R-:W-:Y:S05]  /*17730*/  BSYNC B2 ;  /* 0x0000000000027941 */ /* 0x000fea0003800000 */
.L_x_1242:
        /* <DEDUP_REMOVED lines=11> */
.L_x_1245:
[----:B------:R-:W-:Y:S05]  /*177f0*/  BSYNC B2 ;  /* 0x0000000000027941 */ /* 0x000fea0003800000 */
.L_x_1244:
        /* <DEDUP_REMOVED lines=10> */
.L_x_1246:
        /* <DEDUP_REMOVED lines=15> */
.L_x_1247:
        /* <DEDUP_REMOVED lines=15> */
.L_x_1248:
        /* <DEDUP_REMOVED lines=12> */
.L_x_1233:
[----:B------:R-:W-:Y:S05]  /*17b40*/  BSYNC B1 ;  /* 0x0000000000017941 */ /* 0x000fea0003800000 */
.L_x_1232:
        /* <DEDUP_REMOVED lines=32> */
.L_x_1251:
[----:B------:R-:W-:Y:S01]  /*17d50*/  IMAD R2, R18, 0x8, R17 ;  /* 0x0000000812027824 */ /* 0x000fe200078e0211 */
[----:B------:R-:W-:Y:S01]  /*17d60*/  SHF.L.U32 R3, R28, 0x1f, RZ ;  /* 0x0000001f1c037819 */ /* 0x000fe200000006ff */
[----:B------:R-:W-:Y:S03]  /*17d70*/  BSSY B2, `(.L_x_1252) ;  /* 0x0000003000027945 */ /* 0x000fe60003800000 */
[----:B------:R-:W1:Y:S02]  /*17d80*/  SYNCS.PHASECHK.TRANS64.TRYWAIT P0, [R2+URZ+0x2d840], R3 ;  /* 0x02d84003020075a7 */ /* 0x000e64000800017f */
[----:B-1----:R-:W-:Y:S05]  /*17d90*/  @!P0 BRA `(.L_x_1253) ;  /* 0x00000030007c8947 */ /* 0x002fea0003800000 */
.L_x_1330:
[----:B------:R-:W-:Y:S05]  /*17da0*/  BSYNC B2 ;  /* 0x0000000000027941 */ /* 0x000fea0003800000 */
.L_x_1252:
        /* <DEDUP_REMOVED lines=12> */
.L_x_1255:
[----:B------:R-:W-:Y:S05]  /*17e70*/  BSYNC B2 ;  /* 0x0000000000027941 */ /* 0x000fea0003800000 */
.L_x_1254:
        /* <DEDUP_REMOVED lines=12> */
.L_x_1256:
        /* <DEDUP_REMOVED lines=16> */
.L_x_1257:
        /* <DEDUP_REMOVED lines=16> */
.L_x_1258:
        /* <DEDUP_REMOVED lines=15> */
.L_x_1331:
[----:B------:R-:W-:Y:S05]  /*18230*/  BSYNC B2 ;  /* 0x0000000000027941 */ /* 0x000fea0003800000 */
.L_x_1259:
        /* <DEDUP_REMOVED lines=11> */
.L_x_1262:
[----:B------:R-:W-:Y:S05]  /*182f0*/  BSYNC B2 ;  /* 0x0000000000027941 */ /* 0x000fea0003800000 */
.L_x_1261:
        /* <DEDUP_REMOVED lines=10> */
.L_x_1263:
        /* <DEDUP_REMOVED lines=15> */
.L_x_1264:
        /* <DEDUP_REMOVED lines=15> */
.L_x_1265:
        /* <DEDUP_REMOVED lines=12> */
.L_x_1250:
[----:B------:R-:W-:Y:S05]  /*18640*/  BSYNC B1 ;  /* 0x0000000000017941 */ /* 0x000fea0003800000 */
.L_x_1249:
[----:B------:R-:W-:Y:S01]  /*18650*/  ISETP.GT.AND P0, PT, R9, R29, PT ;  /* 0x0000001d0900720c */ /* 0x000fe20003f04270 */
[----:B------:R-:W-:-:S12]  /*18660*/  VIADD R0, R0, 0xfffffffe ;  /* 0xfffffffe00007836 */ /* 0x000fd80000000000 */
[----:B------:R-:W-:Y:S05]  /*18670*/  @P0 BRA `(.L_x_1266) ;  /* 0xffffffe800780947 */ /* 0x000fea000383ffff */
.L_x_1212:
[----:B------:R-:W-:Y:S05]  /*18680*/  BSYNC B0 ;  /* 0x0000000000007941 */ /* 0x000fea0003800000 */
.L_x_1211:
[----:B------:R-:W0:Y:S01]  /*18690*/  S2R R2, SR_TID.X ;  /* 0x0000000000027919 */ /* 0x000e220000002100 */
[----:B------:R-:W-:Y:S01]  /*186a0*/  BSSY B0, `(.L_x_1267) ;  /* 0x0000010000007945 */ /* 0x000fe20003800000 */
[----:B0-----:R-:W-:-:S04]  /*186b0*/  LOP3.LUT R6, R2, 0x7f, RZ, 0xc0, !PT ;  /* 0x0000007f02067812 */ /* 0x001fc800078ec0ff */
[----:B------:R-:W-:-:S13]  /*186c0*/  ISETP.NE.AND P0, PT, R6, RZ, PT ;  /* 0x000000ff0600720c */ /* 0x000fda0003f05270 */
[----:B------:R-:W-:Y:S05]  /*186d0*/  @P0 BRA `(.L_x_1268) ;  /* 0x0000000000300947 */ /* 0x000fea0003800000 */
[----:B------:R-:W0:Y:S01]  /*186e0*/  S2R R5, SR_LANEID ;  /* 0x0000000000057919 */ /* 0x000e220000000000 */
[----:B------:R-:W-:Y:S01]  /*186f0*/  VOTEU.ANY UR4, UPT, PT ;  /* 0x0000000000047886 */ /* 0x000fe200038e0100 */
[----:B------:R-:W1:Y:S01]  /*18700*/  LDC.64 R2, c[0x0][0xc60] ;  /* 0x00031800ff027b82 */ /* 0x000e620000000a00 */
[----:B------:R-:W0:Y:S02]  /*18710*/  FLO.U32 R0, UR4 ;  /* 0x0000000400007d00 */ /* 0x000e2400080e0000 */
[----:B0-----:R-:W-:-:S06]  /*18720*/  ISETP.EQ.U32.AND P0, PT, R0, R5, PT ;  /* 0x000000050000720c */ /* 0x001fcc0003f02070 */
[----:B------:R-:W1:Y:S07]  /*18730*/  POPC R5, UR4 ;  /* 0x0000000400057d09 */ /* 0x000e6e0008000000 */
[----:B-1----:R-:W2:Y:S01]  /*18740*/  @P0 ATOMG.E.ADD.STRONG.GPU PT, R3, desc[UR52][R2.64], R5 ;  /* 0x00000005020309a8 */ /* 0x002ea200081ee1f4 */
[----:B------:R-:W0:Y:S02]  /*18750*/  S2R R4, SR_LTMASK ;  /* 0x0000000000047919 */ /* 0x000e240000003900 */
[----:B0-----:R-:W-:-:S04]  /*18760*/  LOP3.LUT R4, R4, UR4, RZ, 0xc0, !PT ;  /* 0x0000000404047c12 */ /* 0x001fc8000f8ec0ff */
[----:B------:R-:W0:Y:S01]  /*18770*/  POPC R7, R4 ;  /* 0x0000000400077309 */ /* 0x000e220000000000 */
[----:B--2---:R-:W0:Y:S02]  /*18780*/  SHFL.IDX PT, R0, R3, R0, 0x1f ;  /* 0x00001f0003007589 */ /* 0x004e2400000e0000 */
[----:B0-----:R-:W-:-:S07]  /*18790*/  IADD3 R24, R0, UR37, R7 ;  /* 0x0000002500187c10 */ /* 0x001fce000fffe007 */
.L_x_1268:
[----:B------:R-:W-:Y:S05]  /*187a0*/  BSYNC B0 ;  /* 0x0000000000007941 */ /* 0x000fea0003800000 */
.L_x_1267:
[----:B------:R-:W2:Y:S01]  /*187b0*/  LDL R0, [R1] ;  /* 0x0000000001007983 */ /* 0x000ea20000100800 */
[----:B------:R-:W-:Y:S01]  /*187c0*/  BSSY B0, `(.L_x_1269) ;  /* 0x0000046000007945 */ /* 0x000fe20003800000 */
[----:B--2---:R-:W-:-:S13]  /*187d0*/  LOP3.LUT P0, RZ, R0, 0x1, RZ, 0xc0, !PT ;  /* 0x0000000100ff7812 */ /* 0x004fda000780c0ff */
[----:B------:R-:W-:Y:S05]  /*187e0*/  @!P0 BRA `(.L_x_1270) ;  /* 0x00000004000c8947 */ /* 0x000fea0003800000 */
[----:B------:R-:W-:Y:S01]  /*187f0*/  IMAD R3, R18, 0x8, R17 ;  /* 0x0000000812037824 */ /* 0x000fe200078e0211 */
[----:B------:R-:W-:Y:S01]  /*18800*/  SHF.L.U32 R0, R28, 0x1f, RZ ;  /* 0x0000001f1c007819 */ /* 0x000fe200000006ff */
[----:B------:R-:W-:Y:S01]  /*18810*/  BSSY B1, `(.L_x_1271) ;  /* 0x0000004000017945 */ /* 0x000fe20003800000 */
[----:B------:R-:W-:Y:S02]  /*18820*/  ISETP.NE.AND P1, PT, R6, RZ, PT ;  /* 0x000000ff0600720c */ /* 0x000fe40003f25270 */
[----:B------:R-:W0:Y:S02]  /*18830*/  SYNCS.PHASECHK.TRANS64.TRYWAIT P0, [R3+URZ+0x2d860], R0 ;  /* 0x02d86000030075a7 */ /* 0x000e24000800017f */
[----:B0-----:R-:W-:Y:S09]  /*18840*/  @!P0 BRA `(.L_x_1272) ;  /* 0x0000002400f88947 */ /* 0x001ff20003800000 */
.L_x_1332:
[----:B------:R-:W-:Y:S05]  /*18850*/  BSYNC B1 ;  /* 0x0000000000017941 */ /* 0x000fea0003800000 */
.L_x_1271:
[----:B------:R-:W-:Y:S04]  /*18860*/  BSSY B1, `(.L_x_1273) ;  /* 0x0000009000017945 */ /* 0x000fe80003800000 */
[----:B------:R-:W-:Y:S05]  /*18870*/  @P1 BRA `(.L_x_1274) ;  /* 0x00000000001c1947 */ /* 0x000fea0003800000 */
[----:B------:R-:W1:Y:S01]  /*18880*/  S2R R2, SR_TID.X ;  /* 0x0000000000027919 */ /* 0x000e620000002100 */
[----:B0-----:R-:W-:-:S04]  /*18890*/  IMAD.MOV.U32 R0, RZ, RZ, 0x6000 ;  /* 0x00006000ff007424 */ /* 0x001fc800078e00ff */
[----:B------:R2:W-:Y:S01]  /*188a0*/  SYNCS.ARRIVE.TRANS64 RZ, [R3+URZ+0x2d850], R0 ;  /* 0x02d8500003ff79a7 */ /* 0x0005e2000800003f */
[----:B-1----:R-:W-:-:S04]  /*188b0*/  LOP3.LUT R2, R2, 0x1f, RZ, 0xc0, !PT ;  /* 0x0000001f02027812 */ /* 0x002fc800078ec0ff */
[----:B------:R-:W-:-:S13]  /*188c0*/  ISETP.NE.AND P0, PT, R2, RZ, PT ;  /* 0x000000ff0200720c */ /* 0x000fda0003f05270 */
[----:B--2---:R-:W-:Y:S05]  /*188d0*/  @!P0 BRA `(.L_x_1274) ;  /* 0x0000000000048947 */ /* 0x004fea0003800000 */
[----:B------:R-:W-:Y:S01]  /*188e0*/  BPT.TRAP 0x1 ;  /* 0x000000040000795c */ /* 0x000fe20000300000 */
.L_x_1274:
[----:B------:R-:W-:Y:S05]  /*188f0*/  BSYNC B1 ;  /* 0x0000000000017941 */ /* 0x000fea0003800000 */
.L_x_1273:
[----:B0-----:R-:W-:Y:S01]  /*18900*/  IMAD R0, R18, 0x6000, R17 ;  /* 0x0000600012007824 */ /* 0x001fe200078e0211 */
        /* <DEDUP_REMOVED lines=9> */
.L_x_1275:
        /* <DEDUP_REMOVED lines=10> */
[----:B------:R-:W-:Y:S01]  /*18a40*/  PLOP3.LUT P0, PT, PT, PT, PT, 0x80, 0x0 ;  /* 0x000000000000781c */ /* 0x000fe20003f0f070 */
[----:B------:R-:W-:Y:S01]  /*18a50*/  VIADD R3, R0, 0x2400 ;  /* 0x0000240000037836 */ /* 0x000fe20000000000 */
[----:B------:R-:W-:Y:S01]  /*18a60*/  UMOV UR6, 0x0 ;  /* 0x0000000000067882 */ /* 0x000fe20000000000 */
[----:B------:R-:W-:Y:S01]  /*18a70*/  UMOV UR7, 0x14f00000 ;  /* 0x14f0000000077882 */ /* 0x000fe20000000000 */
[----:B------:R-:W-:-:S09]  /*18a80*/  UMOV UR10, 0x20 ;  /* 0x00000020000a7882 */ /* 0x000fd20000000000 */
.L_x_1276:
        /* <DEDUP_REMOVED lines=15> */
.L_x_1277:
        /* <DEDUP_REMOVED lines=10> */
.L_x_1270:
[----:B------:R-:W-:Y:S05]  /*18c20*/  BSYNC B0 ;  /* 0x0000000000007941 */ /* 0x000fea0003800000 */
.L_x_1269:
[----:B------:R-:W-:-:S05]  /*18c30*/  VIADD R18, R18, 0x1 ;  /* 0x0000000112127836 */ /* 0x000fca0000000000 */
[----:B------:R-:W-:-:S04]  /*18c40*/  ISETP.NE.AND P0, PT, R18, 0x2, PT ;  /* 0x000000021200780c */ /* 0x000fc80003f05270 */
[----:B------:R-:W-:Y:S02]  /*18c50*/  SEL R3, RZ, 0x1, P0 ;  /* 0x00000001ff037807 */ /* 0x000fe40000000000 */
[----:B------:R-:W-:Y:S02]  /*18c60*/  SEL R18, R18, RZ, P0 ;  /* 0x000000ff12127207 */ /* 0x000fe40000000000 */
[----:B------:R-:W-:-:S07]  /*18c70*/  LOP3.LUT R28, R28, R3, RZ, 0x3c, !PT ;  /* 0x000000031c1c7212 */ /* 0x000fce00078e3cff */
.L_x_1193:
[----:B------:R-:W-:Y:S05]  /*18c80*/  BSYNC B7 ;  /* 0x0000000000077941 */ /* 0x000fea0003800000 */
.L_x_1191:
[----:B------:R-:W3:Y:S02]  /*18c90*/  LDL R0, [R1] ;  /* 0x0000000001007983 */ /* 0x000ee40000100800 */
[----:B---3--:R-:W-:-:S13]  /*18ca0*/  LOP3.LUT P0, RZ, R0, 0x2, RZ, 0xc0, !PT ;  /* 0x0000000200ff7812 */ /* 0x008fda000780c0ff */
        /* <DEDUP_REMOVED lines=10> */
.L_x_1278:
[----:B------:R-:W3:Y:S01]  /*18d50*/  S2R R0, SR_TID.X ;  /* 0x0000000000007919 */ /* 0x000ee20000002100 */
[----:B------:R-:W-:Y:S01]  /*18d60*/  UMOV UR4, 0xffffffff ;  /* 0xffffffff00047882 */ /* 0x000fe20000000000 */
[----:B---3--:R-:W-:-:S04]  /*18d70*/  LOP3.LUT R8, R0, 0x1f, RZ, 0xc0, !PT ;  /* 0x0000001f00087812 */ /* 0x008fc800078ec0ff */
[----:B------:R-:W-:Y:S01]  /*18d80*/  ISETP.NE.AND P0, PT, R8, 0x1f, PT ;  /* 0x0000001f0800780c */ /* 0x000fe20003f05270 */
[----:B------:R-:W-:-:S12]  /*18d90*/  BRA.DIV UR4, `(.L_x_1280) ;  /* 0x0000002204b87947 */ /* 0x000fd8000b800000 */
[----:B------:R-:W-:Y:S01]  /*18da0*/  IMAD.IADD R9, R27, 0x1, R8 ;  /* 0x000000011b097824 */ /* 0x000fe200078e0208 */
[----:B------:R-:W-:-:S04]  /*18db0*/  ULDC UR4, c[0x0][0xc3c] ;  /* 0x00030f0000047ab9 */ /* 0x000fc80000000800 */
[----:B------:R-:W-:-:S13]  /*18dc0*/  ISETP.GE.OR P1, PT, R9, UR4, !P0 ;  /* 0x0000000409007c0c */ /* 0x000fda000c726670 */
[----:B------:R-:W3:Y:S08]  /*18dd0*/  @!P1 LDC.64 R2, c[0x0][0xc80] ;  /* 0x00032000ff029b82 */ /* 0x000ef00000000a00 */
[----:B01----:R-:W0:Y:S01]  /*18de0*/  @!P1 LDC.64 R4, c[0x0][0xc78] ;  /* 0x00031e00ff049b82 */ /* 0x003e220000000a00 */
[----:B---3--:R-:W-:-:S05]  /*18df0*/  @!P1 IMAD.WIDE R2, R9, 0x4, R2 ;  /* 0x0000000409029825 */ /* 0x008fca00078e0202 */
[----:B------:R0:W3:Y:S02]  /*18e00*/  @!P1 LDG.E R7, desc[UR52][R2.64] ;  /* 0x0000003402079981 */ /* 0x0000e4000c1e1900 */
[----:B0-----:R-:W-:-:S05]  /*18e10*/  @!P1 IMAD.WIDE R2, R9, 0x4, R4 ;  /* 0x0000000409029825 */ /* 0x001fca00078e0204 */
[----:B------:R-:W4:Y:S01]  /*18e20*/  @!P1 LDG.E R4, desc[UR52][R2.64] ;  /* 0x0000003402049981 */ /* 0x000f22000c1e1900 */
        /* <DEDUP_REMOVED lines=9> */
[----:B---3--:R-:W-:Y:S02]  /*18ec0*/  @!P1 IMAD.MOV.U32 R25, RZ, RZ, R7 ;  /* 0x000000ffff199224 */ /* 0x008fe400078e0007 */
[----:B----4-:R-:W-:Y:S01]  /*18ed0*/  @!P1 IMAD.MOV.U32 R5, RZ, RZ, R4 ;  /* 0x000000ffff059224 */ /* 0x010fe200078e0004 */
        /* <DEDUP_REMOVED lines=18> */
.L_x_1342:
[----:B------:R-:W-:Y:S02]  /*19000*/  ULDC UR4, c[0x0][0xc38] ;  /* 0x00030e0000047ab9 */ /* 0x000fe40000000800 */
[----:B------:R-:W-:-:S04]  /*19010*/  IMAD.U32 R4, RZ, RZ, UR4 ;  /* 0x00000004ff047e24 */ /* 0x000fc8000f8e00ff */
[----:B-1----:R-:W-:-:S04]  /*19020*/  IMAD R3, R14, R4, RZ ;  /* 0x000000040e037224 */ /* 0x002fc800078e02ff */
[----:B------:R-:W-:-:S05]  /*19030*/  IMAD.IADD R6, R6, 0x1, R3 ;  /* 0x0000000106067824 */ /* 0x000fca00078e0203 */
[----:B------:R-:W-:-:S13]  /*19040*/  ISETP.GT.AND P6, PT, R6, R0, PT ;  /* 0x000000000600720c */ /* 0x000fda0003fc4270 */
[----:B------:R-:W-:Y:S05]  /*19050*/  @P6 BRA `(.L_x_1281) ;  /* 0x0000000000a46947 */ /* 0x000fea0003800000 */
.L_x_1284:
[----:B0-----:R-:W0:Y:S01]  /*19060*/  LDC R2, c[0x0][0xc3c] ;  /* 0x00030f00ff027b82 */ /* 0x001e220000000800 */
[----:B------:R-:W-:-:S05]  /*19070*/  VIADD R27, R27, 0x1f ;  /* 0x0000001f1b1b7836 */ /* 0x000fca0000000000 */
[----:B0-----:R-:W-:-:S13]  /*19080*/  ISETP.GE.AND P6, PT, R27, R2, PT ;  /* 0x000000021b00720c */ /* 0x001fda0003fc6270 */
[----:B------:R-:W-:Y:S05]  /*19090*/  @P6 BRA `(.L_x_1282) ;  /* 0x0000000800bc6947 */ /* 0x000fea0003800000 */
[----:B------:R-:W0:Y:S01]  /*190a0*/  S2R R3, SR_TID.X ;  /* 0x0000000000037919 */ /* 0x000e220000002100 */
[----:B------:R-:W-:Y:S01]  /*190b0*/  IMAD.MOV.U32 R25, RZ, RZ, RZ ;  /* 0x000000ffff197224 */ /* 0x000fe200078e00ff */
[----:B0-----:R-:W-:-:S05]  /*190c0*/  LOP3.LUT R3, R3, 0x1f, RZ, 0xc0, !PT ;  /* 0x0000001f03037812 */ /* 0x001fca00078ec0ff */
[----:B------:R-:W-:-:S05]  /*190d0*/  IMAD.IADD R7, R27, 0x1, R3 ;  /* 0x000000011b077824 */ /* 0x000fca00078e0203 */
[----:B------:R-:W-:-:S13]  /*190e0*/  ISETP.GE.OR P6, PT, R7, R2, !P0 ;  /* 0x000000020700720c */ /* 0x000fda00047c6670 */
[----:B------:R-:W0:Y:S08]  /*190f0*/  @!P6 LDC.64 R2, c[0x0][0xc80] ;  /* 0x00032000ff02eb82 */ /* 0x000e300000000a00 */
[----:B------:R-:W1:Y:S01]  /*19100*/  @!P6 LDC.64 R4, c[0x0][0xc78] ;  /* 0x00031e00ff04eb82 */ /* 0x000e620000000a00 */
[----:B0-----:R-:W-:-:S05]  /*19110*/  @!P6 IMAD.WIDE R2, R7, 0x4, R2 ;  /* 0x000000040702e825 */ /* 0x001fca00078e0202 */
[----:B------:R1:W3:Y:S02]  /*19120*/  @!P6 LDG.E R25, desc[UR52][R2.64] ;  /* 0x000000340219e981 */ /* 0x0002e4000c1e1900 */
[----:B-1----:R-:W-:-:S04]  /*19130*/  @!P6 IMAD.WIDE R2, R7, 0x4, R4 ;  /* 0x000000040702e825 */ /* 0x002fc800078e0204 */
[----:B------:R-:W-:-:S06]  /*19140*/  IMAD.MOV.U32 R5, RZ, RZ, RZ ;  /* 0x000000ffff057224 */ /* 0x000fcc00078e00ff */
[----:B------:R-:W3:Y:S01]  /*19150*/  @!P6 LDG.E R5, desc[UR52][R2.64] ;  /* 0x000000340205e981 */ /* 0x000ee2000c1e1900 */
[----:B------:R-:W-:Y:S01]  /*19160*/  UMOV UR4, 0xffffffff ;  /* 0xffffffff00047882 */ /* 0x000fe20000000000 */
[----:B---3--:R-:W-:Y:S02]  /*19170*/  IMAD R13, R5, R25, RZ ;  /* 0x00000019050d7224 */ /* 0x008fe400078e02ff */
        /* <DEDUP_REMOVED lines=17> */
.L_x_1350:
[----:B------:R-:W-:Y:S02]  /*19290*/  ULDC UR4, c[0x0][0xc38] ;  /* 0x00030e0000047ab9 */ /* 0x000fe40000000800 */
[----:B------:R-:W-:-:S04]  /*192a0*/  IMAD.U32 R4, RZ, RZ, UR4 ;  /* 0x00000004ff047e24 */ /* 0x000fc8000f8e00ff */
[----:B-1----:R-:W-:-:S04]  /*192b0*/  IMAD R3, R14, R4, RZ ;  /* 0x000000040e037224 */ /* 0x002fc800078e02ff */
[----:B------:R-:W-:-:S05]  /*192c0*/  IMAD.IADD R6, R3, 0x1, R6 ;  /* 0x0000000103067824 */ /* 0x000fca00078e0206 */
[----:B------:R-:W-:-:S13]  /*192d0*/  ISETP.GT.AND P6, PT, R6, R0, PT ;  /* 0x000000000600720c */ /* 0x000fda0003fc4270 */
[----:B------:R-:W-:Y:S05]  /*192e0*/  @!P6 BRA `(.L_x_1284) ;  /* 0xfffffffc005ce947 */ /* 0x000fea000383ffff */
.L_x_1281:
[----:B------:R-:W-:Y:S01]  /*192f0*/  IMAD.IADD R6, R6, 0x1, -R3 ;  /* 0x0000000106067824 */ /* 0x000fe200078e0a03 */
[----:B------:R-:W-:-:S03]  /*19300*/  UMOV UR4, 0xffffffff ;  /* 0xffffffff00047882 */ /* 0x000fc60000000000 */
[----:B------:R-:W-:-:S05]  /*19310*/  IMAD R3, R2, R4, R6 ;  /* 0x0000000402037224 */ /* 0x000fca00078e0206 */
[----:B------:R-:W-:Y:S01]  /*19320*/  ISETP.GT.AND P6, PT, R3, R0, PT ;  /* 0x000000000300720c */ /* 0x000fe20003fc4270 */
[----:B------:R-:W-:-:S12]  /*19330*/  BRA.DIV UR4, `(.L_x_1285) ;  /* 0x0000002604407947 */ /* 0x000fd8000b800000 */
[----:B------:R-:W-:-:S04]  /*19340*/  VOTE.ANY R3, PT, !P6 ;  /* 0x0000000000037806 */ /* 0x000fc800070e0100 */
[----:B------:R-:W1:Y:S02]  /*19350*/  POPC R7, R3 ;  /* 0x0000000300077309 */ /* 0x000e640000000000 */
[----:B-1----:R1:W3:Y:S01]  /*19360*/  SHFL.IDX PT, R25, R25, R7, 0x1f ;  /* 0x00001f0719197589 */ /* 0x0022e200000e0000 */
[----:B------:R-:W-:-:S03]  /*19370*/  IMAD.IADD R27, R7, 0x1, R27 ;  /* 0x00000001071b7824 */ /* 0x000fc600078e021b */
[----:B------:R1:W4:Y:S04]  /*19380*/  SHFL.IDX PT, R5, R5, R7, 0x1f ;  /* 0x00001f0705057589 */ /* 0x00032800000e0000 */
.L_x_1355:
[----:B------:R-:W-:-:S13]  /*19390*/  ISETP.NE.AND P0, PT, R3, RZ, PT ;  /* 0x000000ff0300720c */ /* 0x000fda0003f05270 */
[----:B------:R-:W-:Y:S05]  /*193a0*/  @!P0 BRA `(.L_x_1286) ;  /* 0x0000000000108947 */ /* 0x000fea0003800000 */
[----:B------:R-:W-:Y:S01]  /*193b0*/  UMOV UR4, 0xffffffff ;  /* 0xffffffff00047882 */ /* 0x000fe20000000000 */
[----:B--2---:R-:W-:Y:S02]  /*193c0*/  VIADD R12, R7, 0xffffffff ;  /* 0xffffffff070c7836 */ /* 0x004fe40000000000 */
[----:B------:R-:W-:Y:S05]  /*193d0*/  BRA.DIV UR4, `(.L_x_1287) ;  /* 0x0000002604787947 */ /* 0x000fea000b800000 */
[----:B------:R2:W0:Y:S02]  /*193e0*/  SHFL.IDX PT, R24, R2, R12, 0x1f ;  /* 0x00001f0c02187589 */ /* 0x00042400000e0000 */
.L_x_1286:
[----:B----4-:R-:W-:Y:S01]  /*193f0*/  ISETP.NE.AND P0, PT, R5, 0x1, PT ;  /* 0x000000010500780c */ /* 0x010fe20003f05270 */
[----:B0-----:R-:W-:-:S04]  /*19400*/  IMAD R24, R24, R4, R6 ;  /* 0x0000000418187224 */ /* 0x001fc800078e0206 */
[----:B------:R-:W-:-:S08]  /*19410*/  IMAD.IADD R0, R0, 0x1, -R24 ;  /* 0x0000000100007824 */ /* 0x000fd000078e0a18 */
[----:B------:R-:W-:Y:S05]  /*19420*/  @!P0 BRA `(.L_x_1288) ;  /* 0x0000000000dc8947 */ /* 0x000fea0003800000 */
[----:B---3--:R-:W-:Y:S01]  /*19430*/  IABS R4, R25 ;  /* 0x0000001900047213 */ /* 0x008fe20000000000 */
[----:B--2---:R-:W-:Y:S01]  /*19440*/  IMAD.MOV.U32 R2, RZ, RZ, RZ ;  /* 0x000000ffff027224 */ /* 0x004fe200078e00ff */
[----:B------:R-:W-:Y:S02]  /*19450*/  IABS R6, R5 ;  /* 0x0000000500067213 */ /* 0x000fe40000000000 */
[----:B-1----:R-:W0:Y:S08]  /*19460*/  I2F.RP R7, R4 ;  /* 0x0000000400077306 */ /* 0x002e300000209400 */
[----:B------:R-:W-:Y:S08]  /*19470*/  I2F.RP R10, R6 ;  /* 0x00000006000a7306 */ /* 0x000ff00000209400 */
[----:B0-----:R-:W0:Y:S02]  /*19480*/  MUFU.RCP R7, R7 ;  /* 0x0000000700077308 */ /* 0x001e240000001000 */
[----:B0-----:R-:W-:-:S06]  /*19490*/  VIADD R3, R7, 0xffffffe ;  /* 0x0ffffffe07037836 */ /* 0x001fcc0000000000 */
[----:B------:R-:W0:Y:S02]  /*194a0*/  F2I.FTZ.U32.TRUNC.NTZ R3, R3 ;  /* 0x0000000300037305 */ /* 0x000e24000021f000 */
[----:B0-----:R-:W-:-:S04]  /*194b0*/  IMAD.MOV R9, RZ, RZ, -R3 ;  /* 0x000000ffff097224 */ /* 0x001fc800078e0a03 */
[----:B------:R-:W-:-:S04]  /*194c0*/  IMAD R9, R9, R4, RZ ;  /* 0x0000000409097224 */ /* 0x000fc800078e02ff */
[----:B------:R-:W-:Y:S01]  /*194d0*/  IMAD.HI.U32 R8, R3, R9, R2 ;  /* 0x0000000903087227 */ /* 0x000fe200078e0002 */
[----:B------:R-:W-:Y:S01]  /*194e0*/  IABS R9, R0 ;  /* 0x0000000000097213 */ /* 0x000fe20000000000 */
[----:B------:R-:W0:Y:S01]  /*194f0*/  MUFU.RCP R2, R10 ;  /* 0x0000000a00027308 */ /* 0x000e220000001000 */
[----:B------:R-:W-:-:S03]  /*19500*/  IABS R3, R25 ;  /* 0x0000001900037213 */ /* 0x000fc60000000000 */
[----:B------:R-:W-:-:S04]  /*19510*/  IMAD.HI.U32 R7, R8, R9, RZ ;  /* 0x0000000908077227 */ /* 0x000fc800078e00ff */
[----:B------:R-:W-:-:S04]  /*19520*/  IMAD.MOV R12, RZ, RZ, -R3 ;  /* 0x000000ffff0c7224 */ /* 0x000fc800078e0a03 */
[----:B------:R-:W-:Y:S02]  /*19530*/  IMAD R9, R7, R12, R9 ;  /* 0x0000000c07097224 */ /* 0x000fe400078e0209 */
[----:B0-----:R-:W-:-:S03]  /*19540*/  VIADD R3, R2, 0xffffffe ;  /* 0x0ffffffe02037836 */ /* 0x001fc60000000000 */
[----:B------:R-:W-:Y:S01]  /*19550*/  ISETP.GT.U32.AND P1, PT, R4, R9, PT ;  /* 0x000000090400720c */ /* 0x000fe20003f24070 */
[----:B------:R-:W-:Y:S02]  /*19560*/  IMAD.MOV.U32 R2, RZ, RZ, RZ ;  /* 0x000000ffff027224 */ /* 0x000fe400078e00ff */
[----:B------:R-:W0:Y:S10]  /*19570*/  F2I.FTZ.U32.TRUNC.NTZ R3, R3 ;  /* 0x0000000300037305 */ /* 0x000e34000021f000 */
[----:B------:R-:W-:-:S02]  /*19580*/  @!P1 IMAD.IADD R9, R9, 0x1, -R4 ;  /* 0x0000000109099824 */ /* 0x000fc400078e0a04 */
[----:B------:R-:W-:Y:S01]  /*19590*/  @!P1 VIADD R7, R7, 0x1 ;  /* 0x0000000107079836 */ /* 0x000fe20000000000 */
[----:B------:R-:W-:Y:S02]  /*195a0*/  ISETP.NE.AND P1, PT, R25, RZ, PT ;  /* 0x000000ff1900720c */ /* 0x000fe40003f25270 */
[----:B------:R-:W-:Y:S01]  /*195b0*/  ISETP.GE.U32.AND P0, PT, R9, R4, PT ;  /* 0x000000040900720c */ /* 0x000fe20003f06070 */
[----:B0-----:R-:W-:-:S04]  /*195c0*/  IMAD.MOV R9, RZ, RZ, -R3 ;  /* 0x000000ffff097224 */ /* 0x001fc800078e0a03 */
[----:B------:R-:W-:-:S04]  /*195d0*/  IMAD R9, R9, R6, RZ ;  /* 0x0000000609097224 */ /* 0x000fc800078e02ff */
[----:B------:R-:W-:Y:S01]  /*195e0*/  IMAD.HI.U32 R4, R3, R9, R2 ;  /* 0x0000000903047227 */ /* 0x000fe200078e0002 */
[----:B------:R-:W-:-:S03]  /*195f0*/  LOP3.LUT R2, R0, R25, RZ, 0x3c, !PT ;  /* 0x0000001900027212 */ /* 0x000fc600078e3cff */
[----:B------:R-:W-:Y:S01]  /*19600*/  @P0 VIADD R7, R7, 0x1 ;  /* 0x0000000107070836 */ /* 0x000fe20000000000 */
[----:B------:R-:W-:Y:S02]  /*19610*/  ISETP.GE.AND P2, PT, R2, RZ, PT ;  /* 0x000000ff0200720c */ /* 0x000fe40003f46270 */
[----:B------:R-:W-:-:S05]  /*19620*/  IABS R2, R5 ;  /* 0x0000000500027213 */ /* 0x000fca0000000000 */
[----:B------:R-:W-:-:S06]  /*19630*/  IMAD.MOV R2, RZ, RZ, -R2 ;  /* 0x000000ffff027224 */ /* 0x000fcc00078e0a02 */
[----:B------:R-:W-:Y:S01]  /*19640*/  @!P2 IMAD.MOV R7, RZ, RZ, -R7 ;  /* 0x000000ffff07a224 */ /* 0x000fe200078e0a07 */
[----:B------:R-:W-:-:S04]  /*19650*/  @!P1 LOP3.LUT R7, RZ, R25, RZ, 0x33, !PT ;  /* 0x00000019ff079212 */ /* 0x000fc800078e33ff */
[----:B------:R-:W-:-:S05]  /*19660*/  IABS R3, R7 ;  /* 0x0000000700037213 */ /* 0x000fca0000000000 */
        /* <DEDUP_REMOVED lines=9> */
[----:B------:R-:W-:-:S04]  /*19700*/  IMAD.MOV R3, RZ, RZ, -R7 ;  /* 0x000000ffff037224 */ /* 0x000fc800078e0a07 */
[----:B------:R-:W-:-:S08]  /*19710*/  IMAD R3, R25, R3, R0 ;  /* 0x0000000319037224 */ /* 0x000fd000078e0200 */
[----:B------:R-:W-:-:S04]  /*19720*/  @P0 VIADD R4, R4, 0x1 ;  /* 0x0000000104040836 */ /* 0x000fc80000000000 */
[----:B------:R-:W-:Y:S01]  /*19730*/  @!P2 IMAD.MOV R4, RZ, RZ, -R4 ;  /* 0x000000ffff04a224 */ /* 0x000fe200078e0a04 */
[----:B------:R-:W-:-:S05]  /*19740*/  @!P1 LOP3.LUT R4, RZ, R5, RZ, 0x33, !PT ;  /* 0x00000005ff049212 */ /* 0x000fca00078e33ff */
[--C-:B------:R-:W-:Y:S02]  /*19750*/  IMAD.MOV R2, RZ, RZ, -R4.reuse ;  /* 0x000000ffff027224 */ /* 0x100fe400078e0a04 */
[C---:B------:R-:W-:Y:S02]  /*19760*/  IMAD R4, R5.reuse, 0x1000000, R4 ;  /* 0x0100000005047824 */ /* 0x040fe400078e0204 */
[----:B------:R-:W-:-:S04]  /*19770*/  IMAD R5, R5, R2, R7 ;  /* 0x0000000205057224 */ /* 0x000fc800078e0207 */
[----:B------:R-:W-:Y:S01]  /*19780*/  IMAD R26, R5, 0x10000, R4 ;  /* 0x00010000051a7824 */ /* 0x000fe200078e0204 */
[----:B------:R-:W-:Y:S06]  /*19790*/  BRA `(.L_x_1289) ;  /* 0x0000000000f07947 */ /* 0x000fec0003800000 */
.L_x_1288:
[----:B--2---:R-:W0:Y:S02]  /*197a0*/  LDC.64 R2, c[0x0][0xc90] ;  /* 0x00032400ff027b82 */ /* 0x004e240000000a00 */
[----:B0-----:R-:W-:-:S05]  /*197b0*/  IMAD.WIDE R2, R27, 0x4, R2 ;  /* 0x000000041b027825 */ /* 0x001fca00078e0202 */
[----:B------:R0:W3:Y:S02]  /*197c0*/  LDG.E R6, desc[UR52][R2.64] ;  /* 0x0000003402067981 */ /* 0x0000e4000c1e1900 */
[----:B0-----:R-:W-:Y:S02]  /*197d0*/  IMAD.MOV.U32 R2, RZ, RZ, RZ ;  /* 0x000000ffff027224 */ /* 0x001fe400078e00ff */
[----:B---3--:R-:W-:-:S05]  /*197e0*/  IMAD R5, R25, R6, RZ ;  /* 0x0000000619057224 */ /* 0x008fca00078e02ff */
[----:B-1----:R-:W-:-:S04]  /*197f0*/  IABS R7, R5 ;  /* 0x0000000500077213 */ /* 0x002fc80000000000 */
[----:B------:R-:W0:Y:S08]  /*19800*/  I2F.RP R8, R7 ;  /* 0x0000000700087306 */ /* 0x000e300000209400 */
[----:B0-----:R-:W0:Y:S02]  /*19810*/  MUFU.RCP R8, R8 ;  /* 0x0000000800087308 */ /* 0x001e240000001000 */
[----:B0-----:R-:W-:-:S06]  /*19820*/  VIADD R9, R8, 0xffffffe ;  /* 0x0ffffffe08097836 */ /* 0x001fcc0000000000 */
[----:B------:R-:W0:Y:S02]  /*19830*/  F2I.FTZ.U32.TRUNC.NTZ R3, R9 ;  /* 0x0000000900037305 */ /* 0x000e24000021f000 */
[----:B0-----:R-:W-:-:S04]  /*19840*/  IMAD.MOV R10, RZ, RZ, -R3 ;  /* 0x000000ffff0a7224 */ /* 0x001fc800078e0a03 */
[----:B------:R-:W-:Y:S01]  /*19850*/  IMAD R11, R10, R7, RZ ;  /* 0x000000070a0b7224 */ /* 0x000fe200078e02ff */
[----:B------:R-:W-:-:S03]  /*19860*/  IABS R10, R5 ;  /* 0x00000005000a7213 */ /* 0x000fc60000000000 */
[----:B------:R-:W-:Y:S01]  /*19870*/  IMAD.HI.U32 R2, R3, R11, R2 ;  /* 0x0000000b03027227 */ /* 0x000fe200078e0002 */
[----:B------:R-:W-:-:S03]  /*19880*/  IABS R3, R0 ;  /* 0x0000000000037213 */ /* 0x000fc60000000000 */
        /* <DEDUP_REMOVED lines=16> */
[----:B------:R-:W-:-:S03]  /*19990*/  IMAD R0, R5, R9, R0 ;  /* 0x0000000905007224 */ /* 0x000fc600078e0200 */
[----:B------:R-:W-:-:S04]  /*199a0*/  VIADDMNMX R4, R3, R4, R6, PT ;  /* 0x0000000403047246 */ /* 0x000fc80003800106 */
[----:B------:R-:W-:-:S04]  /*199b0*/  IABS R6, R4 ;  /* 0x0000000400067213 */ /* 0x000fc80000000000 */
[----:B------:R-:W0:Y:S08]  /*199c0*/  I2F.RP R8, R6 ;  /* 0x0000000600087306 */ /* 0x000e300000209400 */
[----:B0-----:R-:W0:Y:S02]  /*199d0*/  MUFU.RCP R8, R8 ;  /* 0x0000000800087308 */ /* 0x001e240000001000 */
[----:B0-----:R-:W-:Y:S01]  /*199e0*/  VIADD R2, R8, 0xffffffe ;  /* 0x0ffffffe08027836 */ /* 0x001fe20000000000 */
[----:B------:R-:W-:-:S05]  /*199f0*/  IABS R8, R0 ;  /* 0x0000000000087213 */ /* 0x000fca0000000000 */
[----:B------:R0:W1:Y:S02]  /*19a00*/  F2I.FTZ.U32.TRUNC.NTZ R3, R2 ;  /* 0x0000000200037305 */ /* 0x000064000021f000 */
[----:B0-----:R-:W-:Y:S02]  /*19a10*/  IMAD.MOV.U32 R2, RZ, RZ, RZ ;  /* 0x000000ffff027224 */ /* 0x001fe400078e00ff */
[----:B-1----:R-:W-:-:S04]  /*19a20*/  IMAD.MOV R5, RZ, RZ, -R3 ;  /* 0x000000ffff057224 */ /* 0x002fc800078e0a03 */
[----:B------:R-:W-:-:S04]  /*19a30*/  IMAD R5, R5, R6, RZ ;  /* 0x0000000605057224 */ /* 0x000fc800078e02ff */
[----:B------:R-:W-:Y:S01]  /*19a40*/  IMAD.HI.U32 R3, R3, R5, R2 ;  /* 0x0000000503037227 */ /* 0x000fe200078e0002 */
[-C--:B------:R-:W-:Y:S02]  /*19a50*/  IABS R5, R4.reuse ;  /* 0x0000000400057213 */ /* 0x080fe40000000000 */
[----:B------:R-:W-:Y:S02]  /*19a60*/  LOP3.LUT R2, R0, R4, RZ, 0x3c, !PT ;  /* 0x0000000400027212 */ /* 0x000fe400078e3cff */
[----:B------:R-:W-:Y:S01]  /*19a70*/  IADD3 R0, R7, 0x1000000, R0 ;  /* 0x0100000007007810 */ /* 0x000fe20007ffe000 */
[----:B------:R-:W-:Y:S01]  /*19a80*/  IMAD.MOV R5, RZ, RZ, -R5 ;  /* 0x000000ffff057224 */ /* 0x000fe200078e0a05 */
[----:B------:R-:W-:Y:S01]  /*19a90*/  ISETP.GE.AND P2, PT, R2, RZ, PT ;  /* 0x000000ff0200720c */ /* 0x000fe20003f46270 */
        /* <DEDUP_REMOVED lines=9> */
[----:B------:R-:W-:Y:S01]  /*19b30*/  @!P1 LOP3.LUT R3, RZ, R4, RZ, 0x33, !PT ;  /* 0x00000004ff039212 */ /* 0x000fe200078e33ff */
[----:B------:R-:W-:-:S04]  /*19b40*/  IMAD.MOV R4, RZ, RZ, -R4 ;  /* 0x000000ffff047224 */ /* 0x000fc800078e0a04 */
[----:B------:R-:W-:-:S07]  /*19b50*/  IMAD R26, R3, R4, R0 ;  /* 0x00000004031a7224 */ /* 0x000fce00078e0200 */
.L_x_1289:
[----:B------:R-:W-:-:S05]  /*19b60*/  LOP3.LUT R0, RZ, R3, RZ, 0x33, !PT ;  /* 0x00000003ff007212 */ /* 0x000fca00078e33ff */
[----:B------:R-:W-:Y:S01]  /*19b70*/  IMAD.IADD R25, R25, 0x1, R0 ;  /* 0x0000000119197824 */ /* 0x000fe200078e0200 */
[----:B------:R-:W-:Y:S06]  /*19b80*/  BRA `(.L_x_1290) ;  /* 0x00000000001c7947 */ /* 0x000fec0003800000 */
.L_x_1282:
[----:B------:R-:W-:Y:S01]  /*19b90*/  UMOV UR4, URZ ;  /* 0x0000003f00047c82 */ /* 0x000fe20008000000 */
[----:B------:R-:W-:Y:S01]  /*19ba0*/  UMOV UR5, URZ ;  /* 0x0000003f00057c82 */ /* 0x000fe20008000000 */
[----:B------:R-:W-:Y:S01]  /*19bb0*/  ULDC UR6, c[0x0][0xc3c] ;  /* 0x00030f0000067ab9 */ /* 0x000fe20000000800 */
[----:B------:R-:W-:Y:S02]  /*19bc0*/  IMAD.MOV.U32 R24, RZ, RZ, R0 ;  /* 0x000000ffff187224 */ /* 0x000fe400078e0000 */
[----:B------:R-:W-:Y:S02]  /*19bd0*/  IMAD.U32 R25, RZ, RZ, UR4 ;  /* 0x00000004ff197e24 */ /* 0x000fe4000f8e00ff */
[----:B------:R-:W-:Y:S02]  /*19be0*/  IMAD.U32 R26, RZ, RZ, UR5 ;  /* 0x00000005ff1a7e24 */ /* 0x000fe4000f8e00ff */
[----:B------:R-:W-:-:S07]  /*19bf0*/  IMAD.U32 R27, RZ, RZ, UR6 ;  /* 0x00000006ff1b7e24 */ /* 0x000fce000f8e00ff */
.L_x_1290:
[----:B------:R-:W0:Y:S01]  /*19c00*/  S2R R0, SR_TID.X ;  /* 0x0000000000007919 */ /* 0x000e220000002100 */
[----:B------:R-:W-:Y:S05]  /*19c10*/  WARPSYNC.ALL ;  /* 0x0000000000007948 */ /* 0x000fea0003800000 */
[----:B------:R-:W-:Y:S01]  /*19c20*/  BAR.SYNC.DEFER_BLOCKING 0x4, 0x200 ;  /* 0x0108000000007b1d */ /* 0x000fe20000010000 */
[----:B0-----:R-:W-:-:S04]  /*19c30*/  LOP3.LUT R0, R0, 0x1f, RZ, 0xc0, !PT ;  /* 0x0000001f00007812 */ /* 0x001fc800078ec0ff */
[----:B------:R-:W-:-:S13]  /*19c40*/  ISETP.NE.AND P0, PT, R0, RZ, PT ;  /* 0x000000ff0000720c */ /* 0x000fda0003f05270 */
[----:B------:R-:W0:Y:S01]  /*19c50*/  @!P0 S2R R3, SR_CgaCtaId ;  /* 0x0000000000038919 */ /* 0x000e220000008800 */
[----:B------:R-:W-:-:S04]  /*19c60*/  @!P0 MOV R0, 0x400 ;  /* 0x0000040000008802 */ /* 0x000fc80000000f00 */
[----:B0-----:R-:W-:-:S05]  /*19c70*/  @!P0 LEA R17, R3, R0, 0x18 ;  /* 0x0000000003118211 */ /* 0x001fca00078ec0ff */
[----:B------:R0:W-:Y:S01]  /*19c80*/  @!P0 STS.128 [R17+0x2d8d0], R24 ;  /* 0x02d8d01811008388 */ /* 0x0001e20000000c00 */
[----:B------:R-:W-:Y:S06]  /*19c90*/  BAR.ARV 0x5, 0x200 ;  /* 0x0148000000007b1d */ /* 0x000fec0000002000 */
.L_x_1279:
[----:B------:R-:W-:Y:S02]  /*19ca0*/  ULDC UR4, c[0x0][0xc3c] ;  /* 0x00030f0000047ab9 */ /* 0x000fe40000000800 */
[----:B----4-:R-:W-:-:S13]  /*19cb0*/  ISETP.GE.AND P0, PT, R27, UR4, PT ;  /* 0x000000041b007c0c */ /* 0x010fda000bf06270 */
[----:B------:R-:W-:Y:S05]  /*19cc0*/  @!P0 BRA `(.L_x_1291) ;  /* 0xffffffa000988947 */ /* 0x000fea000383ffff */
[----:B------:R-:W-:Y:S05]  /*19cd0*/  BSYNC B8 ;  /* 0x0000000000087941 */ /* 0x000fea0003800000 */
.L_x_1177:
[----:B--2---:R-:W2:Y:S01]  /*19ce0*/  LDL.LU R0, [R1+0x24] ;  /* 0x0000240001007983 */ /* 0x004ea20000300800 */
[----:B------:R-:W-:Y:S01]  /*19cf0*/  BSSY B0, `(.L_x_1292) ;  /* 0x000000b000007945 */ /* 0x000fe20003800000 */
[----:B0-----:R-:W0:Y:S01]  /*19d00*/  S2R R5, SR_CgaCtaId ;  /* 0x0000000000057919 */ /* 0x001e220000008800 */
        /* <DEDUP_REMOVED lines=9> */
.L_x_1358:
[----:B------:R-:W-:Y:S05]  /*19da0*/  BSYNC B0 ;  /* 0x0000000000007941 */ /* 0x000fea0003800000 */
.L_x_1292:
[----:B------:R-:W-:-:S03]  /*19db0*/  UMOV UR4, 0xffffffff ;  /* 0xffffffff00047882 */ /* 0x000fc60000000000 */
[----:B------:R-:W-:Y:S05]  /*19dc0*/  BRA.DIV UR4, `(.L_x_1294) ;  /* 0x0000001e04387947 */ /* 0x000fea000b800000 */
[----:B0-----:R-:W0:Y:S02]  /*19dd0*/  S2R R0, SR_TID.X ;  /* 0x0000000000007919 */ /* 0x001e240000002100 */
[----:B0-----:R-:W-:-:S04]  /*19de0*/  SHF.R.U32.HI R0, RZ, 0x5, R0 ;  /* 0x00000005ff007819 */ /* 0x001fc80000011600 */
[----:B------:R-:W-:-:S05]  /*19df0*/  LOP3.LUT R0, R0, 0x3, RZ, 0xc0, !PT ;  /* 0x0000000300007812 */ /* 0x000fca00078ec0ff */
[----:B------:R0:W2:Y:S02]  /*19e00*/  SHFL.IDX PT, R14, R0, RZ, 0x1f ;  /* 0x00001fff000e7589 */ /* 0x0000a400000e0000 */
.L_x_1361:
[----:B--2---:R-:W-:Y:S01]  /*19e10*/  ISETP.NE.AND P0, PT, R14, RZ, PT ;  /* 0x000000ff0e00720c */ /* 0x004fe20003f05270 */
[----:B------:R-:W-:-:S12]  /*19e20*/  BSSY B0, `(.L_x_1295) ;  /* 0x0000024000007945 */ /* 0x000fd80003800000 */
[----:B------:R-:W-:Y:S05]  /*19e30*/  @P0 BRA `(.L_x_1296) ;  /* 0x0000000000880947 */ /* 0x000fea0003800000 */
[----:B------:R-:W-:-:S03]  /*19e40*/  UMOV UR4, 0xffffffff ;  /* 0xffffffff00047882 */ /* 0x000fc60000000000 */
[----:B------:R-:W-:Y:S05]  /*19e50*/  BRA.DIV UR4, `(.L_x_1297) ;  /* 0x0000001e04487947 */ /* 0x000fea000b800000 */
[----:B------:R-:W-:-:S13]  /*19e60*/  ELECT P6, URZ, PT ;  /* 0x00000000003f782f */ /* 0x000fda00038c0000 */
.L_x_1364:
[----:B------:R-:W-:Y:S05]  /*19e70*/  @!P6 BRA `(.L_x_1296) ;  /* 0x000000000078e947 */ /* 0x000fea0003800000 */
[----:B------:R-:W-:-:S06]  /*19e80*/  ULOP3.LUT UR4, UR36, 0x2, URZ, 0xfc, !UPT ;  /* 0x0000000224047892 */ /* 0x000fcc000f8efc3f */
[----:B0-----:R-:W-:-:S05]  /*19e90*/  IMAD.U32 R0, RZ, RZ, UR4 ;  /* 0x00000004ff007e24 */ /* 0x001fca000f8e00ff */
[----:B------:R-:W-:-:S13]  /*19ea0*/  ISETP.NE.AND P2, PT, R0, 0x3, PT ;  /* 0x000000030000780c */ /* 0x000fda0003f45270 */
[----:B------:R-:W-:Y:S05]  /*19eb0*/  @!P2 BRA `(.L_x_1298) ;  /* 0x000000000004a947 */ /* 0x000fea0003800000 */
[----:B------:R-:W-:Y:S01]  /*19ec0*/  BPT.TRAP 0x1 ;  /* 0x000000040000795c */ /* 0x000fe20000300000 */
.L_x_1298:
[----:B------:R-:W-:Y:S01]  /*19ed0*/  VIADD R3, R9, 0x2d840 ;  /* 0x0002d84009037836 */ /* 0x000fe20000000000 */
[----:B------:R-:W-:Y:S01]  /*19ee0*/  SHF.L.U32 R2, R28, 0x1f, RZ ;  /* 0x0000001f1c027819 */ /* 0x000fe200000006ff */
[C---:B------:R-:W-:Y:S02]  /*19ef0*/  VIADD R0, R18.reuse, 0x1 ;  /* 0x0000000112007836 */ /* 0x040fe40000000000 */
[----:B------:R-:W-:-:S03]  /*19f00*/  IMAD R7, R18, 0x8, R3 ;  /* 0x0000000812077824 */ /* 0x000fc600078e0203 */
[C---:B------:R-:W-:Y:S01]  /*19f10*/  ISETP.NE.AND P1, PT, R0.reuse, 0x2, PT ;  /* 0x000000020000780c */ /* 0x040fe20003f25270 */
[----:B------:R-:W0:Y:S03]  /*19f20*/  SYNCS.PHASECHK.TRANS64.TRYWAIT P0, [R7+URZ], R2 ;  /* 0x00000002070075a7 */ /* 0x000e26000800017f */
[----:B------:R-:W-:Y:S02]  /*19f30*/  SEL R5, RZ, 0x1, P1 ;  /* 0x00000001ff057807 */ /* 0x000fe40000800000 */
[----:B-1----:R-:W-:Y:S02]  /*19f40*/  SEL R4, R0, RZ, P1 ;  /* 0x000000ff00047207 */ /* 0x002fe40000800000 */
[----:B------:R-:W-:-:S03]  /*19f50*/  LOP3.LUT R0, R28, R5, RZ, 0x3c, !PT ;  /* 0x000000051c007212 */ /* 0x000fc600078e3cff */
[----:B------:R-:W-:Y:S01]  /*19f60*/  IMAD R3, R4, 0x8, R3 ;  /* 0x0000000804037824 */ /* 0x000fe200078e0203 */
[----:B------:R-:W-:Y:S01]  /*19f70*/  SHF.L.U32 R0, R0, 0x1f, RZ ;  /* 0x0000001f00007819 */ /* 0x000fe200000006ff */
[----:B0-----:R-:W-:Y:S06]  /*19f80*/  @!P0 BRA `(.L_x_1299) ;  /* 0x0000001c001c8947 */ /* 0x001fec0003800000 */
.L_x_1365:
[----:B------:R-:W1:Y:S02]  /*19f90*/  SYNCS.PHASECHK.TRANS64.TRYWAIT P0, [R3+URZ], R0 ;  /* 0x00000000030075a7 */ /* 0x000e64000800017f */
[----:B-1----:R-:W-:Y:S05]  /*19fa0*/  @!P0 BRA `(.L_x_1300) ;  /* 0x0000001c00288947 */ /* 0x002fea0003800000 */
.L_x_1366:
[----:B------:R-:W-:Y:S05]  /*19fb0*/  @!P2 BRA `(.L_x_1301) ;  /* 0x000000000004a947 */ /* 0x000fea0003800000 */
[----:B------:R-:W-:Y:S01]  /*19fc0*/  BPT.TRAP 0x1 ;  /* 0x000000040000795c */ /* 0x000fe20000300000 */
.L_x_1301:
[----:B-1----:R-:W-:-:S04]  /*19fd0*/  VIADD R3, R9, 0x2d860 ;  /* 0x0002d86009037836 */ /* 0x002fc80000000000 */
[----:B------:R-:W-:-:S04]  /*19fe0*/  IMAD R5, R18, 0x8, R3 ;  /* 0x0000000812057824 */ /* 0x000fc800078e0203 */
[----:B------:R-:W1:Y:S02]  /*19ff0*/  SYNCS.PHASECHK.TRANS64.TRYWAIT P0, [R5+URZ], R2 ;  /* 0x00000002050075a7 */ /* 0x000e64000800017f */
[----:B-1----:R-:W-:Y:S05]  /*1a000*/  @!P0 BRA `(.L_x_1302) ;  /* 0x0000001c00248947 */ /* 0x002fea0003800000 */
.L_x_1367:
[----:B------:R-:W-:-:S07]  /*1a010*/  IMAD R3, R4, 0x8, R3 ;  /* 0x0000000804037824 */ /* 0x000fce00078e0203 */
.L_x_1303:
[----:B--2---:R2:W4:Y:S02]  /*1a020*/  SYNCS.PHASECHK.TRANS64.TRYWAIT P0, [R3+URZ], R0 ;  /* 0x00000000030075a7 */ /* 0x004524000800017f */
[----:B----4-:R-:W-:Y:S05]  /*1a030*/  @!P0 NANOSLEEP.SYNCS 0x989680 ;  /* 0x009896800000895d */ /* 0x010fea0003900000 */
[----:B------:R-:W4:Y:S02]  /*1a040*/  @!P0 SYNCS.PHASECHK.TRANS64 P0, [R3+URZ], R0 ;  /* 0x00000000030085a7 */ /* 0x000f24000800007f */
[----:B----4-:R-:W-:Y:S05]  /*1a050*/  @!P0 BRA `(.L_x_1303) ;  /* 0xfffffffc00f08947 */ /* 0x010fea000383ffff */
.L_x_1296:
[----:B------:R-:W-:Y:S05]  /*1a060*/  BSYNC B0 ;  /* 0x0000000000007941 */ /* 0x000fea0003800000 */
.L_x_1295:
[----:B------:R-:W-:Y:S05]  /*1a070*/  EXIT ;  /* 0x000000000000794d */ /* 0x000fea0003800000 */
.L_x_1084:
[----:B0-----:R-:W-:-:S04]  /*1a080*/  IMAD.U32 R3, RZ, RZ, UR42 ;  /* 0x0000002aff037e24 */ /* 0x001fc8000f8e00ff */
[----:B------:R0:W1:Y:S03]  /*1a090*/  SYNCS.PHASECHK.TRANS64.TRYWAIT P1, [R3+URZ+0x2d800], R0 ;  /* 0x02d80000030075a7 */ /* 0x000066000802017f */
[----:B-1----:R-:W-:Y:S05]  /*1a0a0*/  @!P1 NANOSLEEP.SYNCS 0x989680 ;  /* 0x009896800000995d */ /* 0x002fea0003900000 */
[----:B------:R-:W1:Y:S02]  /*1a0b0*/  @!P1 SYNCS.PHASECHK.TRANS64 P1, [R3+URZ+0x2d800], R0 ;  /* 0x02d80000030095a7 */ /* 0x000e64000802007f */
[----:B-1----:R-:W-:Y:S05]  /*1a0c0*/  @!P1 BRA `(.L_x_1084) ;  /* 0xfffffffc00ec9947 */ /* 0x002fea000383ffff */
[----:B------:R-:W-:Y:S05]  /*1a0d0*/  BRA `(.L_x_1304) ;  /* 0xfffffe8000287947 */ /* 0x000fea000383ffff */
.L_x_1088:
[----:B-1----:R1:W2:Y:S02]  /*1a0e0*/  SYNCS.PHASECHK.TRANS64.TRYWAIT P2, [R90+URZ+0x2d830], R3 ;  /* 0x02d830035a0075a7 */ /* 0x0022a4000804017f */
[----:B--2---:R-:W-:Y:S05]  /*1a0f0*/  @!P2 NANOSLEEP.SYNCS 0x989680 ;  /* 0x009896800000a95d */ /* 0x004fea0003900000 */
[----:B------:R-:W2:Y:S02]  /*1a100*/  @!P2 SYNCS.PHASECHK.TRANS64 P2, [R90+URZ+0x2d830], R3 ;  /* 0x02d830035a00a5a7 */ /* 0x000ea4000804007f */
[----:B--2---:R-:W-:Y:S05]  /*1a110*/  @!P2 BRA `(.L_x_1088) ;  /* 0xfffffffc00f0a947 */ /* 0x004fea000383ffff */
[----:B------:R-:W-:Y:S05]  /*1a120*/  BRA `(.L_x_1087) ;  /* 0xfffffe80004c7947 */ /* 0x000fea000383ffff */
.L_x_1104:
[----:B-1----:R-:W-:-:S04]  /*1a130*/  IMAD.U32 R5, RZ, RZ, UR6 ;  /* 0x00000006ff057e24 */ /* 0x002fc8000f8e00ff */
[----:B------:R1:W2:Y:S03]  /*1a140*/  SYNCS.PHASECHK.TRANS64.TRYWAIT P2, [R5+URZ+0x2d830], R4 ;  /* 0x02d83004050075a7 */ /* 0x0002a6000804017f */
[----:B--2---:R-:W-:Y:S05]  /*1a150*/  @!P2 NANOSLEEP.SYNCS 0x989680 ;  /* 0x009896800000a95d */ /* 0x004fea0003900000 */
[----:B------:R-:W2:Y:S02]  /*1a160*/  @!P2 SYNCS.PHASECHK.TRANS64 P2, [R5+URZ+0x2d830], R4 ;  /* 0x02d830040500a5a7 */ /* 0x000ea4000804007f */
[----:B--2---:R-:W-:Y:S05]  /*1a170*/  @!P2 BRA `(.L_x_1104) ;  /* 0xfffffffc00eca947 */ /* 0x004fea000383ffff */
[----:B------:R-:W-:Y:S05]  /*1a180*/  BRA `(.L_x_1101) ;  /* 0xfffffebc00347947 */ /* 0x000fea000383ffff */
.L_x_1108:
[----:B-1----:R-:W-:-:S04]  /*1a190*/  IMAD.U32 R5, RZ, RZ, UR6 ;  /* 0x00000006ff057e24 */ /* 0x002fc8000f8e00ff */
[----:B------:R1:W2:Y:S03]  /*1a1a0*/  SYNCS.PHASECHK.TRANS64.TRYWAIT P2, [R5+URZ+0x2d850], R4 ;  /* 0x02d85004050075a7 */ /* 0x0002a6000804017f */
[----:B--2---:R-:W-:Y:S05]  /*1a1b0*/  @!P2 NANOSLEEP.SYNCS 0x989680 ;  /* 0x009896800000a95d */ /* 0x004fea0003900000 */
[----:B------:R-:W2:Y:S02]  /*1a1c0*/  @!P2 SYNCS.PHASECHK.TRANS64 P2, [R5+URZ+0x2d850], R4 ;  /* 0x02d850040500a5a7 */ /* 0x000ea4000804007f */
[----:B--2---:R-:W-:Y:S05]  /*1a1d0*/  @!P2 BRA `(.L_x_1108) ;  /* 0xfffffffc00eca947 */ /* 0x004fea000383ffff */
[----:B------:R-:W-:Y:S05]  /*1a1e0*/  BRA `(.L_x_1105) ;  /* 0xfffffebc00d47947 */ /* 0x000fea000383ffff */
.L_x_1125:
[----:B-1----:R-:W-:-:S04]  /*1a1f0*/  IMAD.U32 R7, RZ, RZ, UR6 ;  /* 0x00000006ff077e24 */ /* 0x002fc8000f8e00ff */
[----:B------:R1:W2:Y:S03]  /*1a200*/  SYNCS.PHASECHK.TRANS64.TRYWAIT P2, [R7+URZ+0x2d830], R6 ;  /* 0x02d83006070075a7 */ /* 0x0002a6000804017f */
[----:B--2---:R-:W-:Y:S05]  /*1a210*/  @!P2 NANOSLEEP.SYNCS 0x989680 ;  /* 0x009896800000a95d */ /* 0x004fea0003900000 */
[----:B------:R-:W2:Y:S02]  /*1a220*/  @!P2 SYNCS.PHASECHK.TRANS64 P2, [R7+URZ+0x2d830], R6 ;  /* 0x02d830060700a5a7 */ /* 0x000ea4000804007f */
[----:B--2---:R-:W-:Y:S05]  /*1a230*/  @!P2 BRA `(.L_x_1125) ;  /* 0xfffffffc00eca947 */ /* 0x004fea000383ffff */
[----:B------:R-:W-:Y:S05]  /*1a240*/  BRA `(.L_x_1122) ;  /* 0xfffffef800107947 */ /* 0x000fea000383ffff */
.L_x_1129:
[----:B-1----:R-:W-:-:S04]  /*1a250*/  IMAD.U32 R7, RZ, RZ, UR6 ;  /* 0x00000006ff077e24 */ /* 0x002fc8000f8e00ff */
[----:B------:R1:W2:Y:S03]  /*1a260*/  SYNCS.PHASECHK.TRANS64.TRYWAIT P2, [R7+URZ+0x2d850], R6 ;  /* 0x02d85006070075a7 */ /* 0x0002a6000804017f */
[----:B--2---:R-:W-:Y:S05]  /*1a270*/  @!P2 NANOSLEEP.SYNCS 0x989680 ;  /* 0x009896800000a95d */ /* 0x004fea0003900000 */
[----:B------:R-:W2:Y:S02]  /*1a280*/  @!P2 SYNCS.PHASECHK.TRANS64 P2, [R7+URZ+0x2d850], R6 ;  /* 0x02d850060700a5a7 */ /* 0x000ea4000804007f */
[----:B--2---:R-:W-:Y:S05]  /*1a290*/  @!P2 BRA `(.L_x_1129) ;  /* 0xfffffffc00eca947 */ /* 0x004fea000383ffff */
[----:B------:R-:W-:Y:S05]  /*1a2a0*/  BRA `(.L_x_1126) ;  /* 0xfffffef800b07947 */ /* 0x000fea000383ffff */
.L_x_1135:
[----:B-1----:R-:W-:-:S04]  /*1a2b0*/  IMAD.U32 R7, RZ, RZ, UR6 ;  /* 0x00000006ff077e24 */ /* 0x002fc8000f8e00ff */
[----:B------:R1:W2:Y:S03]  /*1a2c0*/  SYNCS.PHASECHK.TRANS64.TRYWAIT P2, [R7+URZ+0x2d830], R6 ;  /* 0x02d83006070075a7 */ /* 0x0002a6000804017f */
[----:B--2---:R-:W-:Y:S05]  /*1a2d0*/  @!P2 NANOSLEEP.SYNCS 0x989680 ;  /* 0x009896800000a95d */ /* 0x004fea0003900000 */
[----:B------:R-:W2:Y:S02]  /*1a2e0*/  @!P2 SYNCS.PHASECHK.TRANS64 P2, [R7+URZ+0x2d830], R6 ;  /* 0x02d830060700a5a7 */ /* 0x000ea4000804007f */
[----:B--2---:R-:W-:Y:S05]  /*1a2f0*/  @!P2 BRA `(.L_x_1135) ;  /* 0xfffffffc00eca947 */ /* 0x004fea000383ffff */
[----:B------:R-:W-:Y:S05]  /*1a300*/  BRA `(.L_x_1132) ;  /* 0xffffff2000187947 */ /* 0x000fea000383ffff */
.L_x_1139:
[----:B-1----:R-:W-:-:S04]  /*1a310*/  IMAD.U32 R7, RZ, RZ, UR6 ;  /* 0x00000006ff077e24 */ /* 0x002fc8000f8e00ff */
[----:B------:R1:W2:Y:S03]  /*1a320*/  SYNCS.PHASECHK.TRANS64.TRYWAIT P2, [R7+URZ+0x2d850], R6 ;  /* 0x02d85006070075a7 */ /* 0x0002a6000804017f */
[----:B--2---:R-:W-:Y:S05]  /*1a330*/  @!P2 NANOSLEEP.SYNCS 0x989680 ;  /* 0x009896800000a95d */ /* 0x004fea0003900000 */
[----:B------:R-:W2:Y:S02]  /*1a340*/  @!P2 SYNCS.PHASECHK.TRANS64 P2, [R7+URZ+0x2d850], R6 ;  /* 0x02d850060700a5a7 */ /* 0x000ea4000804007f */
[----:B--2---:R-:W-:Y:S05]  /*1a350*/  @!P2 BRA `(.L_x_1139) ;  /* 0xfffffffc00eca947 */ /* 0x004fea000383ffff */
[----:B------:R-:W-:Y:S05]  /*1a360*/  BRA `(.L_x_1136) ;  /* 0xffffff2000b87947 */ /* 0x000fea000383ffff */
.L_x_1152:
[----:B-123--:R-:W-:-:S04]  /*1a370*/  IMAD.U32 R5, RZ, RZ, UR9 ;  /* 0x00000009ff057e24 */ /* 0x00efc8000f8e00ff */
[----:B------:R1:W2:Y:S03]  /*1a380*/  SYNCS.PHASECHK.TRANS64.TRYWAIT P0, [R5+URZ+0x2d850], R0 ;  /* 0x02d85000050075a7 */ /* 0x0002a6000800017f */
[----:B--2---:R-:W-:Y:S05]  /*1a390*/  @!P0 NANOSLEEP.SYNCS 0x989680 ;  /* 0x009896800000895d */ /* 0x004fea0003900000 */
[----:B------:R-:W2:Y:S02]  /*1a3a0*/  @!P0 SYNCS.PHASECHK.TRANS64 P0, [R5+URZ+0x2d850], R0 ;  /* 0x02d85000050085a7 */ /* 0x000ea4000800007f */
[----:B--2---:R-:W-:Y:S05]  /*1a3b0*/  @!P0 BRA `(.L_x_1152) ;  /* 0xfffffffc00ec8947 */ /* 0x004fea000383ffff */
[----:B------:R-:W-:Y:S05]  /*1a3c0*/  BRA `(.L_x_1151) ;  /* 0xffffff5400f47947 */ /* 0x000fea000383ffff */
.L_x_1199:
[----:B------:R-:W3:Y:S01]  /*1a3d0*/  S2R R20, SR_TID.X ;  /* 0x0000000000147919 */ /* 0x000ee20000002100 */
[----:B------:R-:W-:Y:S01]  /*1a3e0*/  BSSY B0, `(.L_x_1305) ;  /* 0x000000a000007945 */ /* 0x000fe20003800000 */
[----:B--2---:R-:W-:Y:S02]  /*1a3f0*/  IMAD.MOV.U32 R12, RZ, RZ, RZ ;  /* 0x000000ffff0c7224 */ /* 0x004fe400078e00ff */
[----:B0-----:R-:W-:Y:S02]  /*1a400*/  IMAD.MOV.U32 R11, RZ, RZ, 0x1f ;  /* 0x0000001fff0b7424 */ /* 0x001fe400078e00ff */
[----:B------:R-:W-:Y:S01]  /*1a410*/  IMAD.MOV.U32 R15, RZ, RZ, -0x1 ;  /* 0xffffffffff0f7424 */ /* 0x000fe200078e00ff */
[----:B---3--:R-:W-:-:S04]  /*1a420*/  SHF.R.U32.HI R20, RZ, 0x5, R20 ;  /* 0x00000005ff147819 */ /* 0x008fc80000011614 */
[----:B------:R-:W-:-:S05]  /*1a430*/  LOP3.LUT R20, R20, 0x3, RZ, 0xc0, !PT ;  /* 0x0000000314147812 */ /* 0x000fca00078ec0ff */
[----:B------:R-:W-:-:S07]  /*1a440*/  IMAD.MOV.U32 R13, RZ, RZ, R20 ;  /* 0x000000ffff0d7224 */ /* 0x000fce00078e0014 */
[----:B-1----:R-:W-:Y:S05]  /*1a450*/  WARPSYNC.COLLECTIVE R15, `(.L_x_1306) ;  /* 0x000000000f087348 */ /* 0x002fea0003c00000 */
[----:B------:R0:W2:Y:S02]  /*1a460*/  SHFL.IDX P6, R14, R13, R12, R11 ;  /* 0x0000000c0d0e7389 */ /* 0x0000a400000c000b */
[----:B012---:R-:W-:Y:S01]  /*1a470*/  ENDCOLLECTIVE ;  /* 0x000000000000791b */ /* 0x007fe20003800000 */
.L_x_1306:
[----:B------:R-:W-:Y:S05]  /*1a480*/  BSYNC B0 ;  /* 0x0000000000007941 */ /* 0x000fea0003800000 */
.L_x_1305:
[----:B------:R-:W-:Y:S05]  /*1a490*/  BRA `(.L_x_1307) ;  /* 0xffffffac00087947 */ /* 0x000fea000383ffff */
.L_x_1201:
[----:B------:R-:W-:Y:S01]  /*1a4a0*/  BSSY B0, `(.L_x_1308) ;  /* 0x0000006000007945 */ /* 0x000fe20003800000 */
[----:B------:R-:W-:-:S07]  /*1a4b0*/  IMAD.MOV.U32 R15, RZ, RZ, -0x1 ;  /* 0xffffffffff0f7424 */ /* 0x000fce00078e00ff */
[----:B0123--:R-:W-:Y:S05]  /*1a4c0*/  WARPSYNC.COLLECTIVE R15, `(.L_x_1309) ;  /* 0x000000000f0c7348 */ /* 0x00ffea0003c00000 */
[----:B------:R-:W-:Y:S02]  /*1a4d0*/  ELECT P6, UR62, PT ;  /* 0x00000000003e782f */ /* 0x000fe400038c0000 */
[----:B------:R-:W-:Y:S01]  /*1a4e0*/  MOV R14, UR62 ;  /* 0x0000003e000e7c02 */ /* 0x000fe20008000f00 */
[----:B0123--:R-:W-:Y:S10]  /*1a4f0*/  ENDCOLLECTIVE ;  /* 0x000000000000791b */ /* 0x00fff40003800000 */
.L_x_1309:
[----:B------:R-:W-:Y:S05]  /*1a500*/  BSYNC B0 ;  /* 0x0000000000007941 */ /* 0x000fea0003800000 */
.L_x_1308:
[----:B------:R-:W-:Y:S05]  /*1a510*/  BRA `(.L_x_1310) ;  /* 0xffffffac00107947 */ /* 0x000fea000383ffff */
.L_x_1203:
[----:B---3--:R3:W4:Y:S02]  /*1a520*/  SYNCS.PHASECHK.TRANS64.TRYWAIT P0, [R0+URZ+0x2d840], R2 ;  /* 0x02d84002000075a7 */ /* 0x008724000800017f */
[----:B----4-:R-:W-:Y:S05]  /*1a530*/  @!P0 NANOSLEEP.SYNCS 0x989680 ;  /* 0x009896800000895d */ /* 0x010fea0003900000 */
[----:B------:R-:W4:Y:S02]  /*1a540*/  @!P0 SYNCS.PHASECHK.TRANS64 P0, [R0+URZ+0x2d840], R2 ;  /* 0x02d84002000085a7 */ /* 0x000f24000800007f */
[----:B----4-:R-:W-:Y:S05]  /*1a550*/  @!P0 BRA `(.L_x_1203) ;  /* 0xfffffffc00f08947 */ /* 0x010fea000383ffff */
[----:B------:R-:W-:Y:S05]  /*1a560*/  BRA `(.L_x_1311) ;  /* 0xffffffac00607947 */ /* 0x000fea000383ffff */
.L_x_1207:
[----:B------:R-:W2:Y:S01]  /*1a570*/  LDL.LU R11, [R1+0xc] ;  /* 0x00000c00010b7983 */ /* 0x000ea20000300800 */
[----:B------:R-:W-:Y:S02]  /*1a580*/  IMAD.MOV.U32 R13, RZ, RZ, R4 ;  /* 0x000000ffff0d7224 */ /* 0x000fe400078e0004 */
[----:B------:R-:W-:Y:S01]  /*1a590*/  IMAD.MOV.U32 R12, RZ, RZ, RZ ;  /* 0x000000ffff0c7224 */ /* 0x000fe200078e00ff */
[----:B------:R-:W0:Y:S01]  /*1a5a0*/  S2R R0, SR_TID.X ;  /* 0x0000000000007919 */ /* 0x000e220000002100 */
[----:B------:R-:W-:Y:S01]  /*1a5b0*/  IMAD.MOV.U32 R15, RZ, RZ, -0x1 ;  /* 0xffffffffff0f7424 */ /* 0x000fe200078e00ff */
[----:B0-----:R-:W-:-:S04]  /*1a5c0*/  LOP3.LUT R0, R0, 0x7f, RZ, 0xc0, !PT ;  /* 0x0000007f00007812 */ /* 0x001fc800078ec0ff */
[----:B------:R-:W-:-:S05]  /*1a5d0*/  SHF.R.U32.HI R0, RZ, 0x2, R0 ;  /* 0x00000002ff007819 */ /* 0x000fca0000011600 */
[----:B------:R-:W-:-:S04]  /*1a5e0*/  IMAD.IADD R0, R0, 0x1, R10 ;  /* 0x0000000100007824 */ /* 0x000fc800078e020a */
[----:B------:R-:W-:Y:S02]  /*1a5f0*/  VIADD R10, R0, 0x20 ;  /* 0x00000020000a7836 */ /* 0x000fe40000000000 */
[----:B--2---:R-:W-:Y:S02]  /*1a600*/  IMAD R5, R11, R9, RZ ;  /* 0x000000090b057224 */ /* 0x004fe400078e02ff */
[----:B------:R-:W-:-:S03]  /*1a610*/  IMAD.MOV.U32 R11, RZ, RZ, 0x1c1f ;  /* 0x00001c1fff0b7424 */ /* 0x000fc600078e00ff */
[----:B------:R-:W-:-:S13]  /*1a620*/  ISETP.GE.AND P4, PT, R0, R5, PT ;  /* 0x000000050000720c */ /* 0x000fda0003f86270 */
[----:B-----5:R-:W-:Y:S05]  /*1a630*/  WARPSYNC.COLLECTIVE R15, `(.L_x_1312) ;  /* 0x000000000f087348 */ /* 0x020fea0003c00000 */
[----:B------:R0:W1:Y:S02]  /*1a640*/  SHFL.IDX P6, R14, R13, R12, R11 ;  /* 0x0000000c0d0e7389 */ /* 0x00006400000c000b */
[----:B01---5:R-:W-:Y:S01]  /*1a650*/  ENDCOLLECTIVE ;  /* 0x000000000000791b */ /* 0x023fe20003800000 */
.L_x_1312:
[----:B------:R-:W-:Y:S02]  /*1a660*/  IMAD.MOV.U32 R13, RZ, RZ, R6 ;  /* 0x000000ffff0d7224 */ /* 0x000fe400078e0006 */
[----:B------:R-:W-:-:S07]  /*1a670*/  IMAD.MOV.U32 R2, RZ, RZ, R14 ;  /* 0x000000ffff027224 */ /* 0x000fce00078e000e */
[----:B------:R-:W-:Y:S05]  /*1a680*/  WARPSYNC.COLLECTIVE R15, `(.L_x_1313) ;  /* 0x000000000f087348 */ /* 0x000fea0003c00000 */
[----:B------:R0:W1:Y:S02]  /*1a690*/  SHFL.IDX P6, R14, R13, R12, R11 ;  /* 0x0000000c0d0e7389 */ /* 0x00006400000c000b */
[----:B01----:R-:W-:Y:S01]  /*1a6a0*/  ENDCOLLECTIVE ;  /* 0x000000000000791b */ /* 0x003fe20003800000 */
.L_x_1313:
[----:B------:R-:W-:Y:S02]  /*1a6b0*/  IMAD.MOV.U32 R13, RZ, RZ, R4 ;  /* 0x000000ffff0d7224 */ /* 0x000fe400078e0004 */
[----:B------:R-:W-:Y:S02]  /*1a6c0*/  IMAD.MOV.U32 R12, RZ, RZ, 0x1 ;  /* 0x00000001ff0c7424 */ /* 0x000fe400078e00ff */
[----:B------:R-:W-:-:S07]  /*1a6d0*/  IMAD.MOV.U32 R3, RZ, RZ, R14 ;  /* 0x000000ffff037224 */ /* 0x000fce00078e000e */
[----:B------:R-:W-:Y:S05]  /*1a6e0*/  WARPSYNC.COLLECTIVE R15, `(.L_x_1314) ;  /* 0x000000000f087348 */ /* 0x000fea0003c00000 */
[----:B------:R0:W1:Y:S02]  /*1a6f0*/  SHFL.IDX P6, R14, R13, R12, R11 ;  /* 0x0000000c0d0e7389 */ /* 0x00006400000c000b */
[----:B01----:R-:W-:Y:S01]  /*1a700*/  ENDCOLLECTIVE ;  /* 0x000000000000791b */ /* 0x003fe20003800000 */
.L_x_1314:
[----:B------:R-:W-:-:S05]  /*1a710*/  @!P4 LEA R3, P3, R21, R3, 0x1 ;  /* 0x000000031503c211 */ /* 0x000fca00078608ff */
[----:B------:R-:W-:Y:S01]  /*1a720*/  @!P4 IMAD.X R2, RZ, RZ, R2, P3 ;  /* 0x000000ffff02c224 */ /* 0x000fe200018e0602 */
[----:B------:R-:W-:-:S04]  /*1a730*/  ISETP.GE.AND P3, PT, R10, R5, PT ;  /* 0x000000050a00720c */ /* 0x000fc80003f66270 */
        /* <DEDUP_REMOVED lines=10> */
[----:B0-----:R-:W-:-:S07]  /*1a7e0*/  IMAD.MOV.U32 R2, RZ, RZ, R14 ;  /* 0x000000ffff027224 */ /* 0x001fce00078e000e */
[----:B------:R-:W-:Y:S05]  /*1a7f0*/  WARPSYNC.COLLECTIVE R15, `(.L_x_1315) ;  /* 0x000000000f087348 */ /* 0x000fea0003c00000 */
[----:B------:R0:W1:Y:S02]  /*1a800*/  SHFL.IDX P6, R14, R13, R12, R11 ;  /* 0x0000000c0d0e7389 */ /* 0x00006400000c000b */
[----:B01----:R-:W-:Y:S01]  /*1a810*/  ENDCOLLECTIVE ;  /* 0x000000000000791b */ /* 0x003fe20003800000 */
.L_x_1315:
[----:B------:R-:W-:Y:S02]  /*1a820*/  IMAD.MOV.U32 R13, RZ, RZ, R4 ;  /* 0x000000ffff0d7224 */ /* 0x000fe400078e0004 */
[----:B------:R-:W-:Y:S02]  /*1a830*/  IMAD.MOV.U32 R12, RZ, RZ, 0x2 ;  /* 0x00000002ff0c7424 */ /* 0x000fe400078e00ff */
[----:B------:R-:W-:-:S07]  /*1a840*/  IMAD.MOV.U32 R3, RZ, RZ, R14 ;  /* 0x000000ffff037224 */ /* 0x000fce00078e000e */
[----:B------:R-:W-:Y:S05]  /*1a850*/  WARPSYNC.COLLECTIVE R15, `(.L_x_1316) ;  /* 0x000000000f087348 */ /* 0x000fea0003c00000 */
[----:B------:R0:W1:Y:S02]  /*1a860*/  SHFL.IDX P6, R14, R13, R12, R11 ;  /* 0x0000000c0d0e7389 */ /* 0x00006400000c000b */
[----:B01----:R-:W-:Y:S01]  /*1a870*/  ENDCOLLECTIVE ;  /* 0x000000000000791b */ /* 0x003fe20003800000 */
.L_x_1316:
        /* <DEDUP_REMOVED lines=18> */
.L_x_1317:
[----:B------:R-:W-:Y:S02]  /*1a9a0*/  IMAD.MOV.U32 R13, RZ, RZ, R4 ;  /* 0x000000ffff0d7224 */ /* 0x000fe400078e0004 */
[----:B------:R-:W-:Y:S02]  /*1a9b0*/  IMAD.MOV.U32 R12, RZ, RZ, 0x3 ;  /* 0x00000003ff0c7424 */ /* 0x000fe400078e00ff */
[----:B------:R-:W-:-:S07]  /*1a9c0*/  IMAD.MOV.U32 R3, RZ, RZ, R14 ;  /* 0x000000ffff037224 */ /* 0x000fce00078e000e */
[----:B------:R-:W-:Y:S05]  /*1a9d0*/  WARPSYNC.COLLECTIVE R15, `(.L_x_1318) ;  /* 0x000000000f087348 */ /* 0x000fea0003c00000 */
[----:B------:R0:W1:Y:S02]  /*1a9e0*/  SHFL.IDX P6, R14, R13, R12, R11 ;  /* 0x0000000c0d0e7389 */ /* 0x00006400000c000b */
[----:B01----:R-:W-:Y:S01]  /*1a9f0*/  ENDCOLLECTIVE ;  /* 0x000000000000791b */ /* 0x003fe20003800000 */
.L_x_1318:
        /* <DEDUP_REMOVED lines=10> */
.L_x_1319:
        /* <DEDUP_REMOVED lines=8> */
[----:B0-----:R-:W-:Y:S02]  /*1ab20*/  VIADD R2, R0, 0x60 ;  /* 0x0000006000027836 */ /* 0x001fe40000000000 */
[----:B------:R-:W-:-:S07]  /*1ab30*/  IMAD.MOV.U32 R3, RZ, RZ, R14 ;  /* 0x000000ffff037224 */ /* 0x000fce00078e000e */
[----:B------:R-:W-:Y:S05]  /*1ab40*/  WARPSYNC.COLLECTIVE R15, `(.L_x_1320) ;  /* 0x000000000f087348 */ /* 0x000fea0003c00000 */
[----:B------:R0:W1:Y:S02]  /*1ab50*/  SHFL.IDX P6, R14, R13, R12, R11 ;  /* 0x0000000c0d0e7389 */ /* 0x00006400000c000b */
[----:B01----:R-:W-:Y:S01]  /*1ab60*/  ENDCOLLECTIVE ;  /* 0x000000000000791b */ /* 0x003fe20003800000 */
.L_x_1320:
[----:B------:R-:W-:-:S13]  /*1ab70*/  ISETP.GE.AND P3, PT, R2, R5, PT ;  /* 0x000000050200720c */ /* 0x000fda0003f66270 */
[----:B------:R-:W-:Y:S01]  /*1ab80*/  @!P3 LEA R3, P5, R21, R3, 0x1 ;  /* 0x000000031503b211 */ /* 0x000fe200078a08ff */
[----:B------:R-:W-:-:S04]  /*1ab90*/  IMAD.MOV.U32 R13, RZ, RZ, R8 ;  /* 0x000000ffff0d7224 */ /* 0x000fc800078e0008 */
        /* <DEDUP_REMOVED lines=13> */
.L_x_1321:
[----:B------:R-:W-:-:S05]  /*1ac70*/  VIADD R3, R0, 0x80 ;  /* 0x0000008000037836 */ /* 0x000fca0000000000 */
[----:B------:R-:W-:Y:S01]  /*1ac80*/  ISETP.GE.AND P3, PT, R3, R5, PT ;  /* 0x000000050300720c */ /* 0x000fe20003f66270 */
[----:B------:R-:W-:Y:S02]  /*1ac90*/  IMAD.MOV.U32 R13, RZ, RZ, R7 ;  /* 0x000000ffff0d7224 */ /* 0x000fe400078e0007 */
[----:B------:R-:W-:Y:S02]  /*1aca0*/  IMAD.MOV.U32 R12, RZ, RZ, 0x1 ;  /* 0x00000001ff0c7424 */ /* 0x000fe400078e00ff */
[----:B------:R-:W-:-:S08]  /*1acb0*/  IMAD.MOV.U32 R4, RZ, RZ, R14 ;  /* 0x000000ffff047224 */ /* 0x000fd000078e000e */
[----:B------:R-:W-:Y:S05]  /*1acc0*/  WARPSYNC.COLLECTIVE R15, `(.L_x_1322) ;  /* 0x000000000f087348 */ /* 0x000fea0003c00000 */
[----:B------:R0:W1:Y:S02]  /*1acd0*/  SHFL.IDX P6, R14, R13, R12, R11 ;  /* 0x0000000c0d0e7389 */ /* 0x00006400000c000b */
[----:B01----:R-:W-:Y:S01]  /*1ace0*/  ENDCOLLECTIVE ;  /* 0x000000000000791b */ /* 0x003fe20003800000 */
.L_x_1322:
[----:B------:R-:W-:-:S05]  /*1acf0*/  @!P3 LEA R4, P5, R21, R4, 0x1 ;  /* 0x000000041504b211 */ /* 0x000fca00078a08ff */
[----:B------:R-:W-:Y:S02]  /*1ad00*/  @!P3 IMAD.X R6, RZ, RZ, R2, P5 ;  /* 0x000000ffff06b224 */ /* 0x000fe400028e0602 */
[----:B------:R-:W-:Y:S02]  /*1ad10*/  @!P3 IMAD.MOV.U32 R2, RZ, RZ, R4 ;  /* 0x000000ffff02b224 */ /* 0x000fe400078e0004 */
[----:B------:R-:W-:Y:S02]  /*1ad20*/  @!P3 IMAD.MOV.U32 R3, RZ, RZ, R6 ;  /* 0x000000ffff03b224 */ /* 0x000fe400078e0006 */
[----:B------:R-:W-:-:S03]  /*1ad30*/  IMAD.MOV.U32 R13, RZ, RZ, R8 ;  /* 0x000000ffff0d7224 */ /* 0x000fc600078e0008 */
[----:B------:R-:W-:Y:S01]  /*1ad40*/  @!PT LDS RZ, [RZ] ;  /* 0x00000000fffff984 */ /* 0x000fe20000000800 */
[----:B------:R-:W-:Y:S01]  /*1ad50*/  @!PT LDS RZ, [RZ] ;  /* 0x00000000fffff984 */ /* 0x000fe20000000800 */
[----:B------:R-:W-:Y:S01]  /*1ad60*/  @!PT LDS RZ, [RZ] ;  /* 0x00000000fffff984 */ /* 0x000fe20000000800 */
[----:B------:R0:W-:Y:S04]  /*1ad70*/  @!P3 LDGSTS.E.BYPASS.LTC128B.128 [R20+0xe400], desc[UR52][R2.64], !P2 ;  /* 0x0e4000000214bfae */ /* 0x0001e8000d101d74 */
[----:B------:R0:W-:Y:S01]  /*1ad80*/  @!P3 LDGSTS.E.BYPASS.LTC128B.128 [R20+0x11400], desc[UR52][R2.64+0x40], !P1 ;  /* 0x114000400214bfae */ /* 0x0001e2000c901d74 */
[----:B------:R-:W-:-:S03]  /*1ad90*/  IMAD.MOV.U32 R7, RZ, RZ, R14 ;  /* 0x000000ffff077224 */ /* 0x000fc600078e000e */
[----:B------:R0:W-:Y:S04]  /*1ada0*/  @!P3 LDGSTS.E.BYPASS.LTC128B.128 [R20+0x14400], desc[UR52][R2.64+0x80], !P0 ;  /* 0x144000800214bfae */ /* 0x0001e8000c101d74 */
[----:B0-----:R-:W-:Y:S05]  /*1adb0*/  WARPSYNC.COLLECTIVE R15, `(.L_x_1323) ;  /* 0x000000000f087348 */ /* 0x001fea0003c00000 */
[----:B------:R1:W2:Y:S02]  /*1adc0*/  SHFL.IDX P6, R14, R13, R12, R11 ;  /* 0x0000000c0d0e7389 */ /* 0x0002a400000c000b */
[----:B012---:R-:W-:Y:S01]  /*1add0*/  ENDCOLLECTIVE ;  /* 0x000000000000791b */ /* 0x007fe20003800000 */
.L_x_1323:
[----:B------:R-:W-:Y:S01]  /*1ade0*/  IMAD.MOV.U32 R2, RZ, RZ, R14 ;  /* 0x000000ffff027224 */ /* 0x000fe200078e000e */
[----:B------:R-:W-:Y:S06]  /*1adf0*/  BRA `(.L_x_1324) ;  /* 0xffffffb000d07947 */ /* 0x000fec000383ffff */
.L_x_1210:
[----:B0-----:R0:W1:Y:S02]  /*1ae00*/  SYNCS.PHASECHK.TRANS64.TRYWAIT P0, [R17+URZ+0x2d820], R0 ;  /* 0x02d82000110075a7 */ /* 0x001064000800017f */
[----:B-1----:R-:W-:Y:S05]  /*1ae10*/  @!P0 NANOSLEEP.SYNCS 0x989680 ;  /* 0x009896800000895d */ /* 0x002fea0003900000 */
[----:B------:R-:W1:Y:S02]  /*1ae20*/  @!P0 SYNCS.PHASECHK.TRANS64 P0, [R17+URZ+0x2d820], R0 ;  /* 0x02d82000110085a7 */ /* 0x000e64000800007f */
[----:B-1----:R-:W-:Y:S05]  /*1ae30*/  @!P0 BRA `(.L_x_1210) ;  /* 0xfffffffc00f08947 */ /* 0x002fea000383ffff */
[----:B------:R-:W-:Y:S05]  /*1ae40*/  BRA `(.L_x_1325) ;  /* 0xffffffb400387947 */ /* 0x000fea000383ffff */
.L_x_1219:
[----:B-1----:R1:W2:Y:S02]  /*1ae50*/  SYNCS.PHASECHK.TRANS64.TRYWAIT P0, [R3+URZ+0x2d840], R2 ;  /* 0x02d84002030075a7 */ /* 0x0022a4000800017f */
[----:B--2---:R-:W-:Y:S05]  /*1ae60*/  @!P0 NANOSLEEP.SYNCS 0x989680 ;  /* 0x009896800000895d */ /* 0x004fea0003900000 */
[----:B------:R-:W2:Y:S02]  /*1ae70*/  @!P0 SYNCS.PHASECHK.TRANS64 P0, [R3+URZ+0x2d840], R2 ;  /* 0x02d84002030085a7 */ /* 0x000ea4000800007f */
[----:B--2---:R-:W-:Y:S05]  /*1ae80*/  @!P0 BRA `(.L_x_1219) ;  /* 0xfffffffc00f08947 */ /* 0x004fea000383ffff */
[----:B------:R-:W-:Y:S05]  /*1ae90*/  BRA `(.L_x_1326) ;  /* 0xffffffb8001c7947 */ /* 0x000fea000383ffff */
.L_x_1226:
[----:B0-----:R0:W1:Y:S02]  /*1aea0*/  SYNCS.PHASECHK.TRANS64.TRYWAIT P0, [R3+URZ+0x60], R2 ;  /* 0x00006002030075a7 */ /* 0x001064000800017f */
[----:B-1----:R-:W-:Y:S05]  /*1aeb0*/  @!P0 NANOSLEEP.SYNCS 0x989680 ;  /* 0x009896800000895d */ /* 0x002fea0003900000 */
[----:B------:R-:W1:Y:S02]  /*1aec0*/  @!P0 SYNCS.PHASECHK.TRANS64 P0, [R3+URZ+0x60], R2 ;  /* 0x00006002030085a7 */ /* 0x000e64000800007f */
[----:B-1----:R-:W-:Y:S05]  /*1aed0*/  @!P0 BRA `(.L_x_1226) ;  /* 0xfffffffc00f08947 */ /* 0x002fea000383ffff */
[----:B------:R-:W-:Y:S05]  /*1aee0*/  BRA `(.L_x_1327) ;  /* 0xffffffbc00287947 */ /* 0x000fea000383ffff */
.L_x_1236:
[----:B-1----:R1:W2:Y:S02]  /*1aef0*/  SYNCS.PHASECHK.TRANS64.TRYWAIT P0, [R3+URZ+0x2d840], R2 ;  /* 0x02d84002030075a7 */ /* 0x0022a4000800017f */
[----:B--2---:R-:W-:Y:S05]  /*1af00*/  @!P0 NANOSLEEP.SYNCS 0x989680 ;  /* 0x009896800000895d */ /* 0x004fea0003900000 */
[----:B------:R-:W2:Y:S02]  /*1af10*/  @!P0 SYNCS.PHASECHK.TRANS64 P0, [R3+URZ+0x2d840], R2 ;  /* 0x02d84002030085a7 */ /* 0x000ea4000800007f */
[----:B--2---:R-:W-:Y:S05]  /*1af20*/  @!P0 BRA `(.L_x_1236) ;  /* 0xfffffffc00f08947 */ /* 0x004fea000383ffff */
[----:B------:R-:W-:Y:S05]  /*1af30*/  BRA `(.L_x_1328) ;  /* 0xffffffc000dc7947 */ /* 0x000fea000383ffff */
.L_x_1243:
[----:B0-----:R0:W1:Y:S02]  /*1af40*/  SYNCS.PHASECHK.TRANS64.TRYWAIT P0, [R12+URZ+0x60], R28 ;  /* 0x0000601c0c0075a7 */ /* 0x001064000800017f */
[----:B-1----:R-:W-:Y:S05]  /*1af50*/  @!P0 NANOSLEEP.SYNCS 0x989680 ;  /* 0x009896800000895d */ /* 0x002fea0003900000 */
[----:B------:R-:W1:Y:S02]  /*1af60*/  @!P0 SYNCS.PHASECHK.TRANS64 P0, [R12+URZ+0x60], R28 ;  /* 0x0000601c0c0085a7 */ /* 0x000e64000800007f */
[----:B-1----:R-:W-:Y:S05]  /*1af70*/  @!P0 BRA `(.L_x_1243) ;  /* 0xfffffffc00f08947 */ /* 0x002fea000383ffff */
[----:B------:R-:W-:Y:S05]  /*1af80*/  BRA `(.L_x_1329) ;  /* 0xffffffc400e87947 */ /* 0x000fea000383ffff */
.L_x_1253:
[----:B-1----:R1:W2:Y:S02]  /*1af90*/  SYNCS.PHASECHK.TRANS64.TRYWAIT P0, [R2+URZ+0x2d840], R3 ;  /* 0x02d84003020075a7 */ /* 0x0022a4000800017f */
[----:B--2---:R-:W-:Y:S05]  /*1afa0*/  @!P0 NANOSLEEP.SYNCS 0x989680 ;  /* 0x009896800000895d */ /* 0x004fea0003900000 */
[----:B------:R-:W2:Y:S02]  /*1afb0*/  @!P0 SYNCS.PHASECHK.TRANS64 P0, [R2+URZ+0x2d840], R3 ;  /* 0x02d84003020085a7 */ /* 0x000ea4000800007f */
[----:B--2---:R-:W-:Y:S05]  /*1afc0*/  @!P0 BRA `(.L_x_1253) ;  /* 0xfffffffc00f08947 */ /* 0x004fea000383ffff */
[----:B------:R-:W-:Y:S05]  /*1afd0*/  BRA `(.L_x_1330) ;  /* 0xffffffcc00707947 */ /* 0x000fea000383ffff */
.L_x_1260:
[----:B0-----:R0:W1:Y:S02]  /*1afe0*/  SYNCS.PHASECHK.TRANS64.TRYWAIT P0, [R7+URZ+0x60], R2 ;  /* 0x00006002070075a7 */ /* 0x001064000800017f */
[----:B-1----:R-:W-:Y:S05]  /*1aff0*/  @!P0 NANOSLEEP.SYNCS 0x989680 ;  /* 0x009896800000895d */ /* 0x002fea0003900000 */
[----:B------:R-:W1:Y:S02]  /*1b000*/  @!P0 SYNCS.PHASECHK.TRANS64 P0, [R7+URZ+0x60], R2 ;  /* 0x00006002070085a7 */ /* 0x000e64000800007f */
[----:B-1----:R-:W-:Y:S05]  /*1b010*/  @!P0 BRA `(.L_x_1260) ;  /* 0xfffffffc00f08947 */ /* 0x002fea000383ffff */
[----:B------:R-:W-:Y:S05]  /*1b020*/  BRA `(.L_x_1331) ;  /* 0xffffffd000807947 */ /* 0x000fea000383ffff */
.L_x_1272:
[----:B0-----:R0:W1:Y:S02]  /*1b030*/  SYNCS.PHASECHK.TRANS64.TRYWAIT P0, [R3+URZ+0x2d860], R0 ;  /* 0x02d86000030075a7 */ /* 0x001064000800017f */
[----:B-1----:R-:W-:Y:S05]  /*1b040*/  @!P0 NANOSLEEP.SYNCS 0x989680 ;  /* 0x009896800000895d */ /* 0x002fea0003900000 */
[----:B------:R-:W1:Y:S02]  /*1b050*/  @!P0 SYNCS.PHASECHK.TRANS64 P0, [R3+URZ+0x2d860], R0 ;  /* 0x02d86000030085a7 */ /* 0x000e64000800007f */
[----:B-1----:R-:W-:Y:S05]  /*1b060*/  @!P0 BRA `(.L_x_1272) ;  /* 0xfffffffc00f08947 */ /* 0x002fea000383ffff */
[----:B------:R-:W-:Y:S05]  /*1b070*/  BRA `(.L_x_1332) ;  /* 0xffffffd400f47947 */ /* 0x000fea000383ffff */
.L_x_1280:
[----:B------:R-:W-:Y:S01]  /*1b080*/  BSSY B0, `(.L_x_1333) ;  /* 0x0000008000007945 */ /* 0x000fe20003800000 */
[----:B------:R-:W-:Y:S02]  /*1b090*/  IMAD.MOV.U32 R13, RZ, RZ, R24 ;  /* 0x000000ffff0d7224 */ /* 0x000fe400078e0018 */
[----:B--2---:R-:W-:Y:S02]  /*1b0a0*/  IMAD.MOV.U32 R12, RZ, RZ, RZ ;  /* 0x000000ffff0c7224 */ /* 0x004fe400078e00ff */
[----:B0-----:R-:W-:Y:S02]  /*1b0b0*/  IMAD.MOV.U32 R11, RZ, RZ, 0x1f ;  /* 0x0000001fff0b7424 */ /* 0x001fe400078e00ff */
[----:B------:R-:W-:-:S07]  /*1b0c0*/  IMAD.MOV.U32 R15, RZ, RZ, -0x1 ;  /* 0xffffffffff0f7424 */ /* 0x000fce00078e00ff */
[----:B-1----:R-:W-:Y:S05]  /*1b0d0*/  WARPSYNC.COLLECTIVE R15, `(.L_x_1334) ;  /* 0x000000000f087348 */ /* 0x002fea0003c00000 */
[----:B------:R0:W2:Y:S02]  /*1b0e0*/  SHFL.IDX P6, R14, R13, R12, R11 ;  /* 0x0000000c0d0e7389 */ /* 0x0000a400000c000b */
[----:B012---:R-:W-:Y:S01]  /*1b0f0*/  ENDCOLLECTIVE ;  /* 0x000000000000791b */ /* 0x007fe20003800000 */
.L_x_1334:
[----:B------:R-:W-:Y:S05]  /*1b100*/  BSYNC B0 ;  /* 0x0000000000007941 */ /* 0x000fea0003800000 */
.L_x_1333:
        /* <DEDUP_REMOVED lines=9> */
.L_x_1335:
[----:B------:R-:W-:Y:S02]  /*1b1a0*/  ULDC UR4, c[0x0][0xc3c] ;  /* 0x00030f0000047ab9 */ /* 0x000fe40000000800 */
[----:B------:R-:W-:-:S13]  /*1b1b0*/  ISETP.GE.OR P1, PT, R9, UR4, !P0 ;  /* 0x0000000409007c0c */ /* 0x000fda000c726670 */
[----:B------:R-:W0:Y:S08]  /*1b1c0*/  @!P1 LDC.64 R2, c[0x0][0xc80] ;  /* 0x00032000ff029b82 */ /* 0x000e300000000a00 */
[----:B------:R-:W1:Y:S01]  /*1b1d0*/  @!P1 LDC.64 R4, c[0x0][0xc78] ;  /* 0x00031e00ff049b82 */ /* 0x000e620000000a00 */
[----:B------:R-:W-:Y:S01]  /*1b1e0*/  CS2R R24, SRZ ;  /* 0x0000000000187805 */ /* 0x000fe2000001ff00 */
[----:B------:R-:W-:-:S02]  /*1b1f0*/  IMAD.MOV.U32 R11, RZ, RZ, RZ ;  /* 0x000000ffff0b7224 */ /* 0x000fc400078e00ff */
[----:B------:R-:W-:Y:S02]  /*1b200*/  IMAD.MOV.U32 R6, RZ, RZ, R14 ;  /* 0x000000ffff067224 */ /* 0x000fe400078e000e */
[----:B0-----:R-:W-:-:S05]  /*1b210*/  @!P1 IMAD.WIDE R2, R9, 0x4, R2 ;  /* 0x0000000409029825 */ /* 0x001fca00078e0202 */
[----:B------:R1:W2:Y:S02]  /*1b220*/  @!P1 LDG.E R7, desc[UR52][R2.64] ;  /* 0x0000003402079981 */ /* 0x0002a4000c1e1900 */
[----:B-1----:R-:W-:-:S05]  /*1b230*/  @!P1 IMAD.WIDE R2, R9, 0x4, R4 ;  /* 0x0000000409029825 */ /* 0x002fca00078e0204 */
[----:B------:R-:W3:Y:S01]  /*1b240*/  @!P1 LDG.E R4, desc[UR52][R2.64] ;  /* 0x0000003402049981 */ /* 0x000ee2000c1e1900 */
[----:B------:R-:W-:Y:S01]  /*1b250*/  IMAD.MOV.U32 R5, RZ, RZ, RZ ;  /* 0x000000ffff057224 */ /* 0x000fe200078e00ff */
[C---:B------:R-:W-:Y:S02]  /*1b260*/  ISETP.GE.U32.AND P2, PT, R8.reuse, 0x2, PT ;  /* 0x000000020800780c */ /* 0x040fe40003f46070 */
[C---:B------:R-:W-:Y:S02]  /*1b270*/  ISETP.GE.U32.AND P3, PT, R8.reuse, 0x4, PT ;  /* 0x000000040800780c */ /* 0x040fe40003f66070 */
        /* <DEDUP_REMOVED lines=9> */
.L_x_1336:
[----:B------:R-:W-:Y:S01]  /*1b310*/  IMAD.MOV.U32 R12, RZ, RZ, 0x2 ;  /* 0x00000002ff0c7424 */ /* 0x000fe200078e00ff */
[----:B------:R-:W-:-:S05]  /*1b320*/  SEL R4, R14, RZ, P1 ;  /* 0x000000ff0e047207 */ /* 0x000fca0000800000 */
[----:B------:R-:W-:-:S04]  /*1b330*/  IMAD.IADD R4, R13, 0x1, R4 ;  /* 0x000000010d047824 */ /* 0x000fc800078e0204 */
[----:B------:R-:W-:-:S07]  /*1b340*/  IMAD.MOV.U32 R13, RZ, RZ, R4 ;  /* 0x000000ffff0d7224 */ /* 0x000fce00078e0004 */
[----:B------:R-:W-:Y:S05]  /*1b350*/  WARPSYNC.COLLECTIVE R15, `(.L_x_1337) ;  /* 0x000000000f087348 */ /* 0x000fea0003c00000 */
[----:B------:R0:W1:Y:S02]  /*1b360*/  SHFL.UP P6, R14, R13, R12, R11 ;  /* 0x0400000c0d0e7389 */ /* 0x00006400000c000b */
[----:B01----:R-:W-:Y:S01]  /*1b370*/  ENDCOLLECTIVE ;  /* 0x000000000000791b */ /* 0x003fe20003800000 */
.L_x_1337:
[----:B------:R-:W-:Y:S01]  /*1b380*/  IMAD.MOV.U32 R12, RZ, RZ, 0x4 ;  /* 0x00000004ff0c7424 */ /* 0x000fe200078e00ff */
[----:B------:R-:W-:-:S05]  /*1b390*/  SEL R3, R14, RZ, P2 ;  /* 0x000000ff0e037207 */ /* 0x000fca0001000000 */
[----:B------:R-:W-:-:S04]  /*1b3a0*/  IMAD.IADD R2, R4, 0x1, R3 ;  /* 0x0000000104027824 */ /* 0x000fc800078e0203 */
[----:B------:R-:W-:-:S07]  /*1b3b0*/  IMAD.MOV.U32 R13, RZ, RZ, R2 ;  /* 0x000000ffff0d7224 */ /* 0x000fce00078e0002 */
[----:B------:R-:W-:Y:S05]  /*1b3c0*/  WARPSYNC.COLLECTIVE R15, `(.L_x_1338) ;  /* 0x000000000f087348 */ /* 0x000fea0003c00000 */
[----:B------:R0:W1:Y:S02]  /*1b3d0*/  SHFL.UP P6, R14, R13, R12, R11 ;  /* 0x0400000c0d0e7389 */ /* 0x00006400000c000b */
[----:B01----:R-:W-:Y:S01]  /*1b3e0*/  ENDCOLLECTIVE ;  /* 0x000000000000791b */ /* 0x003fe20003800000 */
.L_x_1338:
[----:B------:R-:W-:Y:S01]  /*1b3f0*/  IMAD.MOV.U32 R12, RZ, RZ, 0x8 ;  /* 0x00000008ff0c7424 */ /* 0x000fe200078e00ff */
[----:B------:R-:W-:-:S05]  /*1b400*/  SEL R3, R14, RZ, P3 ;  /* 0x000000ff0e037207 */ /* 0x000fca0001800000 */
[----:B------:R-:W-:-:S04]  /*1b410*/  IMAD.IADD R3, R2, 0x1, R3 ;  /* 0x0000000102037824 */ /* 0x000fc800078e0203 */
[----:B------:R-:W-:-:S07]  /*1b420*/  IMAD.MOV.U32 R13, RZ, RZ, R3 ;  /* 0x000000ffff0d7224 */ /* 0x000fce00078e0003 */
[----:B------:R-:W-:Y:S05]  /*1b430*/  WARPSYNC.COLLECTIVE R15, `(.L_x_1339) ;  /* 0x000000000f087348 */ /* 0x000fea0003c00000 */
[----:B------:R0:W1:Y:S02]  /*1b440*/  SHFL.UP P6, R14, R13, R12, R11 ;  /* 0x0400000c0d0e7389 */ /* 0x00006400000c000b */
[----:B01----:R-:W-:Y:S01]  /*1b450*/  ENDCOLLECTIVE ;  /* 0x000000000000791b */ /* 0x003fe20003800000 */
.L_x_1339:
[----:B------:R-:W-:Y:S01]  /*1b460*/  IMAD.MOV.U32 R12, RZ, RZ, 0x10 ;  /* 0x00000010ff0c7424 */ /* 0x000fe200078e00ff */
[----:B------:R-:W-:-:S05]  /*1b470*/  SEL R4, R14, RZ, P4 ;  /* 0x000000ff0e047207 */ /* 0x000fca0002000000 */
[----:B------:R-:W-:-:S04]  /*1b480*/  IMAD.IADD R4, R3, 0x1, R4 ;  /* 0x0000000103047824 */ /* 0x000fc800078e0204 */
[----:B------:R-:W-:-:S07]  /*1b490*/  IMAD.MOV.U32 R13, RZ, RZ, R4 ;  /* 0x000000ffff0d7224 */ /* 0x000fce00078e0004 */
[----:B------:R-:W-:Y:S05]  /*1b4a0*/  WARPSYNC.COLLECTIVE R15, `(.L_x_1340) ;  /* 0x000000000f087348 */ /* 0x000fea0003c00000 */
[----:B------:R0:W1:Y:S02]  /*1b4b0*/  SHFL.UP P6, R14, R13, R12, R11 ;  /* 0x0400000c0d0e7389 */ /* 0x00006400000c000b */
[----:B01----:R-:W-:Y:S01]  /*1b4c0*/  ENDCOLLECTIVE ;  /* 0x000000000000791b */ /* 0x003fe20003800000 */
.L_x_1340:
        /* <DEDUP_REMOVED lines=8> */
.L_x_1341:
[----:B------:R-:W-:Y:S05]  /*1b550*/  BRA `(.L_x_1342) ;  /* 0xffffffd800a87947 */ /* 0x000fea000383ffff */
.L_x_1283:
[----:B------:R-:W-:Y:S01]  /*1b560*/  BSSY B0, `(.L_x_1343) ;  /* 0x0000007000007945 */ /* 0x000fe20003800000 */
[----:B--2---:R-:W-:Y:S02]  /*1b570*/  IMAD.MOV.U32 R12, RZ, RZ, 0x1 ;  /* 0x00000001ff0c7424 */ /* 0x004fe400078e00ff */
[----:B------:R-:W-:Y:S02]  /*1b580*/  IMAD.MOV.U32 R11, RZ, RZ, RZ ;  /* 0x000000ffff0b7224 */ /* 0x000fe400078e00ff */
[----:B------:R-:W-:-:S07]  /*1b590*/  IMAD.MOV.U32 R15, RZ, RZ, -0x1 ;  /* 0xffffffffff0f7424 */ /* 0x000fce00078e00ff */
[----:B------:R-:W-:Y:S05]  /*1b5a0*/  WARPSYNC.COLLECTIVE R15, `(.L_x_1344) ;  /* 0x000000000f087348 */ /* 0x000fea0003c00000 */
[----:B------:R0:W1:Y:S02]  /*1b5b0*/  SHFL.UP P6, R14, R13, R12, R11 ;  /* 0x0400000c0d0e7389 */ /* 0x00006400000c000b */
[----:B01----:R-:W-:Y:S01]  /*1b5c0*/  ENDCOLLECTIVE ;  /* 0x000000000000791b */ /* 0x003fe20003800000 */
.L_x_1344:
[----:B------:R-:W-:Y:S05]  /*1b5d0*/  BSYNC B0 ;  /* 0x0000000000007941 */ /* 0x000fea0003800000 */
.L_x_1343:
        /* <DEDUP_REMOVED lines=8> */
.L_x_1345:
[----:B------:R-:W-:Y:S01]  /*1b660*/  IMAD.MOV.U32 R12, RZ, RZ, 0x4 ;  /* 0x00000004ff0c7424 */ /* 0x000fe200078e00ff */
[----:B------:R-:W-:-:S05]  /*1b670*/  SEL R2, R14, RZ, P2 ;  /* 0x000000ff0e027207 */ /* 0x000fca0001000000 */
[----:B------:R-:W-:-:S04]  /*1b680*/  IMAD.IADD R2, R13, 0x1, R2 ;  /* 0x000000010d027824 */ /* 0x000fc800078e0202 */
[----:B------:R-:W-:-:S07]  /*1b690*/  IMAD.MOV.U32 R13, RZ, RZ, R2 ;  /* 0x000000ffff0d7224 */ /* 0x000fce00078e0002 */
[----:B------:R-:W-:Y:S05]  /*1b6a0*/  WARPSYNC.COLLECTIVE R15, `(.L_x_1346) ;  /* 0x000000000f087348 */ /* 0x000fea0003c00000 */
[----:B------:R0:W1:Y:S02]  /*1b6b0*/  SHFL.UP P6, R14, R13, R12, R11 ;  /* 0x0400000c0d0e7389 */ /* 0x00006400000c000b */
[----:B01----:R-:W-:Y:S01]  /*1b6c0*/  ENDCOLLECTIVE ;  /* 0x000000000000791b */ /* 0x003fe20003800000 */
.L_x_1346:
[----:B------:R-:W-:Y:S01]  /*1b6d0*/  IMAD.MOV.U32 R12, RZ, RZ, 0x8 ;  /* 0x00000008ff0c7424 */ /* 0x000fe200078e00ff */
[----:B------:R-:W-:-:S05]  /*1b6e0*/  SEL R3, R14, RZ, P3 ;  /* 0x000000ff0e037207 */ /* 0x000fca0001800000 */
[----:B------:R-:W-:-:S04]  /*1b6f0*/  IMAD.IADD R3, R2, 0x1, R3 ;  /* 0x0000000102037824 */ /* 0x000fc800078e0203 */
[----:B------:R-:W-:-:S07]  /*1b700*/  IMAD.MOV.U32 R13, RZ, RZ, R3 ;  /* 0x000000ffff0d7224 */ /* 0x000fce00078e0003 */
[----:B------:R-:W-:Y:S05]  /*1b710*/  WARPSYNC.COLLECTIVE R15, `(.L_x_1347) ;  /* 0x000000000f087348 */ /* 0x000fea0003c00000 */
[----:B------:R0:W1:Y:S02]  /*1b720*/  SHFL.UP P6, R14, R13, R12, R11 ;  /* 0x0400000c0d0e7389 */ /* 0x00006400000c000b */
[----:B01----:R-:W-:Y:S01]  /*1b730*/  ENDCOLLECTIVE ;  /* 0x000000000000791b */ /* 0x003fe20003800000 */
.L_x_1347:
[----:B------:R-:W-:Y:S01]  /*1b740*/  IMAD.MOV.U32 R12, RZ, RZ, 0x10 ;  /* 0x00000010ff0c7424 */ /* 0x000fe200078e00ff */
[----:B------:R-:W-:-:S05]  /*1b750*/  SEL R4, R14, RZ, P4 ;  /* 0x000000ff0e047207 */ /* 0x000fca0002000000 */
[----:B------:R-:W-:-:S04]  /*1b760*/  IMAD.IADD R4, R3, 0x1, R4 ;  /* 0x0000000103047824 */ /* 0x000fc800078e0204 */
[----:B------:R-:W-:-:S07]  /*1b770*/  IMAD.MOV.U32 R13, RZ, RZ, R4 ;  /* 0x000000ffff0d7224 */ /* 0x000fce00078e0004 */
[----:B------:R-:W-:Y:S05]  /*1b780*/  WARPSYNC.COLLECTIVE R15, `(.L_x_1348) ;  /* 0x000000000f087348 */ /* 0x000fea0003c00000 */
[----:B------:R0:W1:Y:S02]  /*1b790*/  SHFL.UP P6, R14, R13, R12, R11 ;  /* 0x0400000c0d0e7389 */ /* 0x00006400000c000b */
[----:B01----:R-:W-:Y:S01]  /*1b7a0*/  ENDCOLLECTIVE ;  /* 0x000000000000791b */ /* 0x003fe20003800000 */
.L_x_1348:
        /* <DEDUP_REMOVED lines=8> */
.L_x_1349:
[----:B------:R-:W-:Y:S05]  /*1b830*/  BRA `(.L_x_1350) ;  /* 0xffffffd800947947 */ /* 0x000fea000383ffff */
.L_x_1285:
[----:B------:R-:W-:Y:S01]  /*1b840*/  BSSY B0, `(.L_x_1351) ;  /* 0x0000006000007945 */ /* 0x000fe20003800000 */
[----:B------:R-:W-:Y:S01]  /*1b850*/  PLOP3.LUT P6, PT, P6, PT, PT, 0x8, 0x0 ;  /* 0x000000000000781c */ /* 0x000fe200037ce170 */
[----:B------:R-:W-:-:S12]  /*1b860*/  IMAD.MOV.U32 R15, RZ, RZ, -0x1 ;  /* 0xffffffffff0f7424 */ /* 0x000fd800078e00ff */
[----:B0-2---:R-:W-:Y:S05]  /*1b870*/  WARPSYNC.COLLECTIVE R15, `(.L_x_1352) ;  /* 0x000000000f087348 */ /* 0x005fea0003c00000 */
[----:B------:R-:W-:Y:S01]  /*1b880*/  VOTE.ANY R14, PT, P6 ;  /* 0x00000000000e7806 */ /* 0x000fe200030e0100 */
[----:B0-2---:R-:W-:Y:S06]  /*1b890*/  ENDCOLLECTIVE ;  /* 0x000000000000791b */ /* 0x005fec0003800000 */
.L_x_1352:
[----:B------:R-:W-:Y:S05]  /*1b8a0*/  BSYNC B0 ;  /* 0x0000000000007941 */ /* 0x000fea0003800000 */
.L_x_1351:
[----:B------:R-:W-:Y:S02]  /*1b8b0*/  IMAD.MOV.U32 R3, RZ, RZ, R14 ;  /* 0x000000ffff037224 */ /* 0x000fe400078e000e */
[----:B------:R-:W-:Y:S02]  /*1b8c0*/  IMAD.MOV.U32 R13, RZ, RZ, R25 ;  /* 0x000000ffff0d7224 */ /* 0x000fe400078e0019 */
[----:B------:R-:W0:Y:S01]  /*1b8d0*/  POPC R7, R3 ;  /* 0x0000000300077309 */ /* 0x000e220000000000 */
[----:B------:R-:W-:Y:S02]  /*1b8e0*/  IMAD.MOV.U32 R11, RZ, RZ, 0x1f ;  /* 0x0000001fff0b7424 */ /* 0x000fe400078e00ff */
[----:B------:R-:W-:Y:S02]  /*1b8f0*/  IMAD.MOV.U32 R15, RZ, RZ, -0x1 ;  /* 0xffffffffff0f7424 */ /* 0x000fe400078e00ff */
[----:B0-----:R-:W-:Y:S02]  /*1b900*/  IMAD.MOV.U32 R12, RZ, RZ, R7 ;  /* 0x000000ffff0c7224 */ /* 0x001fe400078e0007 */
[----:B------:R-:W-:-:S07]  /*1b910*/  IMAD.IADD R27, R7, 0x1, R27 ;  /* 0x00000001071b7824 */ /* 0x000fce00078e021b */
[----:B------:R-:W-:Y:S05]  /*1b920*/  WARPSYNC.COLLECTIVE R15, `(.L_x_1353) ;  /* 0x000000000f087348 */ /* 0x000fea0003c00000 */
[----:B------:R0:W1:Y:S02]  /*1b930*/  SHFL.IDX P6, R14, R13, R12, R11 ;  /* 0x0000000c0d0e7389 */ /* 0x00006400000c000b */
[----:B01----:R-:W-:Y:S01]  /*1b940*/  ENDCOLLECTIVE ;  /* 0x000000000000791b */ /* 0x003fe20003800000 */
.L_x_1353:
[----:B------:R-:W-:Y:S02]  /*1b950*/  IMAD.MOV.U32 R13, RZ, RZ, R5 ;  /* 0x000000ffff0d7224 */ /* 0x000fe400078e0005 */
[----:B------:R-:W-:-:S07]  /*1b960*/  IMAD.MOV.U32 R25, RZ, RZ, R14 ;  /* 0x000000ffff197224 */ /* 0x000fce00078e000e */
[----:B------:R-:W-:Y:S05]  /*1b970*/  WARPSYNC.COLLECTIVE R15, `(.L_x_1354) ;  /* 0x000000000f087348 */ /* 0x000fea0003c00000 */
[----:B------:R0:W1:Y:S02]  /*1b980*/  SHFL.IDX P6, R14, R13, R12, R11 ;  /* 0x0000000c0d0e7389 */ /* 0x00006400000c000b */
[----:B01----:R-:W-:Y:S01]  /*1b990*/  ENDCOLLECTIVE ;  /* 0x000000000000791b */ /* 0x003fe20003800000 */
.L_x_1354:
[----:B------:R-:W-:Y:S01]  /*1b9a0*/  IMAD.MOV.U32 R5, RZ, RZ, R14 ;  /* 0x000000ffff057224 */ /* 0x000fe200078e000e */
[----:B------:R-:W-:Y:S06]  /*1b9b0*/  BRA `(.L_x_1355) ;  /* 0xffffffd800747947 */ /* 0x000fec000383ffff */
.L_x_1287:
[----:B------:R-:W-:Y:S01]  /*1b9c0*/  BSSY B0, `(.L_x_1356) ;  /* 0x0000007000007945 */ /* 0x000fe20003800000 */
[----:B------:R-:W-:Y:S02]  /*1b9d0*/  IMAD.MOV.U32 R13, RZ, RZ, R2 ;  /* 0x000000ffff0d7224 */ /* 0x000fe400078e0002 */
[----:B------:R-:W-:Y:S02]  /*1b9e0*/  IMAD.MOV.U32 R11, RZ, RZ, 0x1f ;  /* 0x0000001fff0b7424 */ /* 0x000fe400078e00ff */
[----:B------:R-:W-:-:S07]  /*1b9f0*/  IMAD.MOV.U32 R15, RZ, RZ, -0x1 ;  /* 0xffffffffff0f7424 */ /* 0x000fce00078e00ff */
[----:B01-34-:R-:W-:Y:S05]  /*1ba00*/  WARPSYNC.COLLECTIVE R15, `(.L_x_1357) ;  /* 0x000000000f087348 */ /* 0x01bfea0003c00000 */
[----:B------:R2:W0:Y:S02]  /*1ba10*/  SHFL.IDX P6, R14, R13, R12, R11 ;  /* 0x0000000c0d0e7389 */ /* 0x00042400000c000b */
[----:B01234-:R-:W-:Y:S01]  /*1ba20*/  ENDCOLLECTIVE ;  /* 0x000000000000791b */ /* 0x01ffe20003800000 */
.L_x_1357:
[----:B------:R-:W-:Y:S05]  /*1ba30*/  BSYNC B0 ;  /* 0x0000000000007941 */ /* 0x000fea0003800000 */
.L_x_1356:
[----:B------:R-:W-:Y:S01]  /*1ba40*/  IMAD.MOV.U32 R24, RZ, RZ, R14 ;  /* 0x000000ffff187224 */ /* 0x000fe200078e000e */
[----:B------:R-:W-:Y:S06]  /*1ba50*/  BRA `(.L_x_1286) ;  /* 0xffffffd800647947 */ /* 0x000fec000383ffff */
.L_x_1293:
[----:B0-----:R0:W2:Y:S02]  /*1ba60*/  SYNCS.PHASECHK.TRANS64.TRYWAIT P0, [R9+URZ+0x2d820], R0 ;  /* 0x02d82000090075a7 */ /* 0x0010a4000800017f */
[----:B--2---:R-:W-:Y:S05]  /*1ba70*/  @!P0 NANOSLEEP.SYNCS 0x989680 ;  /* 0x009896800000895d */ /* 0x004fea0003900000 */
[----:B------:R-:W2:Y:S02]  /*1ba80*/  @!P0 SYNCS.PHASECHK.TRANS64 P0, [R9+URZ+0x2d820], R0 ;  /* 0x02d82000090085a7 */ /* 0x000ea4000800007f */
[----:B--2---:R-:W-:Y:S05]  /*1ba90*/  @!P0 BRA `(.L_x_1293) ;  /* 0xfffffffc00f08947 */ /* 0x004fea000383ffff */
[----:B------:R-:W-:Y:S05]  /*1baa0*/  BRA `(.L_x_1358) ;  /* 0xffffffe000bc7947 */ /* 0x000fea000383ffff */
.L_x_1294:
[----:B------:R-:W2:Y:S01]  /*1bab0*/  S2R R2, SR_TID.X ;  /* 0x0000000000027919 */ /* 0x000ea20000002100 */
[----:B------:R-:W-:Y:S01]  /*1bac0*/  BSSY B0, `(.L_x_1359) ;  /* 0x000000a000007945 */ /* 0x000fe20003800000 */
[----:B------:R-:W-:Y:S02]  /*1bad0*/  IMAD.MOV.U32 R12, RZ, RZ, RZ ;  /* 0x000000ffff0c7224 */ /* 0x000fe400078e00ff */
[----:B------:R-:W-:Y:S02]  /*1bae0*/  IMAD.MOV.U32 R11, RZ, RZ, 0x1f ;  /* 0x0000001fff0b7424 */ /* 0x000fe400078e00ff */
[----:B------:R-:W-:Y:S01]  /*1baf0*/  IMAD.MOV.U32 R15, RZ, RZ, -0x1 ;  /* 0xffffffffff0f7424 */ /* 0x000fe200078e00ff */
[----:B--2---:R-:W-:-:S04]  /*1bb00*/  SHF.R.U32.HI R2, RZ, 0x5, R2 ;  /* 0x00000005ff027819 */ /* 0x004fc80000011602 */
[----:B------:R-:W-:-:S05]  /*1bb10*/  LOP3.LUT R2, R2, 0x3, RZ, 0xc0, !PT ;  /* 0x0000000302027812 */ /* 0x000fca00078ec0ff */
[----:B------:R-:W-:-:S07]  /*1bb20*/  IMAD.MOV.U32 R13, RZ, RZ, R2 ;  /* 0x000000ffff0d7224 */ /* 0x000fce00078e0002 */
[----:B01-3--:R-:W-:Y:S05]  /*1bb30*/  WARPSYNC.COLLECTIVE R15, `(.L_x_1360) ;  /* 0x000000000f087348 */ /* 0x00bfea0003c00000 */
[----:B------:R2:W4:Y:S02]  /*1bb40*/  SHFL.IDX P6, R14, R13, R12, R11 ;  /* 0x0000000c0d0e7389 */ /* 0x00052400000c000b */
[----:B01234-:R-:W-:Y:S01]  /*1bb50*/  ENDCOLLECTIVE ;  /* 0x000000000000791b */ /* 0x01ffe20003800000 */
.L_x_1360:
[----:B------:R-:W-:Y:S05]  /*1bb60*/  BSYNC B0 ;  /* 0x0000000000007941 */ /* 0x000fea0003800000 */
.L_x_1359:
[----:B------:R-:W-:Y:S05]  /*1bb70*/  BRA `(.L_x_1361) ;  /* 0xffffffe000a47947 */ /* 0x000fea000383ffff */
.L_x_1297:
[----:B------:R-:W-:Y:S01]  /*1bb80*/  BSSY B1, `(.L_x_1362) ;  /* 0x0000006000017945 */ /* 0x000fe20003800000 */
[----:B------:R-:W-:-:S07]  /*1bb90*/  IMAD.MOV.U32 R15, RZ, RZ, -0x1 ;  /* 0xffffffffff0f7424 */ /* 0x000fce00078e00ff */
[----:B01-3--:R-:W-:Y:S05]  /*1bba0*/  WARPSYNC.COLLECTIVE R15, `(.L_x_1363) ;  /* 0x000000000f0c7348 */ /* 0x00bfea0003c00000 */
[----:B------:R-:W-:Y:S02]  /*1bbb0*/  ELECT P6, UR62, PT ;  /* 0x00000000003e782f */ /* 0x000fe400038c0000 */
[----:B------:R-:W-:Y:S01]  /*1bbc0*/  MOV R14, UR62 ;  /* 0x0000003e000e7c02 */ /* 0x000fe20008000f00 */
[----:B01-3--:R-:W-:Y:S10]  /*1bbd0*/  ENDCOLLECTIVE ;  /* 0x000000000000791b */ /* 0x00bff40003800000 */
.L_x_1363:
[----:B------:R-:W-:Y:S05]  /*1bbe0*/  BSYNC B1 ;  /* 0x0000000000017941 */ /* 0x000fea0003800000 */
.L_x_1362:
[----:B------:R-:W-:Y:S05]  /*1bbf0*/  BRA `(.L_x_1364) ;  /* 0xffffffe0009c7947 */ /* 0x000fea000383ffff */
.L_x_1299:
[----:B0-----:R0:W1:Y:S02]  /*1bc00*/  SYNCS.PHASECHK.TRANS64.TRYWAIT P0, [R7+URZ], R2 ;  /* 0x00000002070075a7 */ /* 0x001064000800017f */
[----:B-1----:R-:W-:Y:S05]  /*1bc10*/  @!P0 NANOSLEEP.SYNCS 0x989680 ;  /* 0x009896800000895d */ /* 0x002fea0003900000 */
[----:B------:R-:W1:Y:S02]  /*1bc20*/  @!P0 SYNCS.PHASECHK.TRANS64 P0, [R7+URZ], R2 ;  /* 0x00000002070085a7 */ /* 0x000e64000800007f */
[----:B-1----:R-:W-:Y:S05]  /*1bc30*/  @!P0 BRA `(.L_x_1299) ;  /* 0xfffffffc00f08947 */ /* 0x002fea000383ffff */
[----:B------:R-:W-:Y:S05]  /*1bc40*/  BRA `(.L_x_1365) ;  /* 0xffffffe000d07947 */ /* 0x000fea000383ffff */
.L_x_1300:
[----:B-1----:R1:W2:Y:S02]  /*1bc50*/  SYNCS.PHASECHK.TRANS64.TRYWAIT P0, [R3+URZ], R0 ;  /* 0x00000000030075a7 */ /* 0x0022a4000800017f */
[----:B--2---:R-:W-:Y:S05]  /*1bc60*/  @!P0 NANOSLEEP.SYNCS 0x989680 ;  /* 0x009896800000895d */ /* 0x004fea0003900000 */
[----:B------:R-:W2:Y:S02]  /*1bc70*/  @!P0 SYNCS.PHASECHK.TRANS64 P0, [R3+URZ], R0 ;  /* 0x00000000030085a7 */ /* 0x000ea4000800007f */
[----:B--2---:R-:W-:Y:S05]  /*1bc80*/  @!P0 BRA `(.L_x_1300) ;  /* 0xfffffffc00f08947 */ /* 0x004fea000383ffff */
[----:B------:R-:W-:Y:S05]  /*1bc90*/  BRA `(.L_x_1366) ;  /* 0xffffffe000c47947 */ /* 0x000fea000383ffff */
.L_x_1302:
[----:B-1----:R1:W2:Y:S02]  /*1bca0*/  SYNCS.PHASECHK.TRANS64.TRYWAIT P0, [R5+URZ], R2 ;  /* 0x00000002050075a7 */ /* 0x0022a4000800017f */
[----:B--2---:R-:W-:Y:S05]  /*1bcb0*/  @!P0 NANOSLEEP.SYNCS 0x989680 ;  /* 0x009896800000895d */ /* 0x004fea0003900000 */
[----:B------:R-:W2:Y:S02]  /*1bcc0*/  @!P0 SYNCS.PHASECHK.TRANS64 P0, [R5+URZ], R2 ;  /* 0x00000002050085a7 */ /* 0x000ea4000800007f */
[----:B--2---:R-:W-:Y:S05]  /*1bcd0*/  @!P0 BRA `(.L_x_1302) ;  /* 0xfffffffc00f08947 */ /* 0x004fea000383ffff */
[----:B------:R-:W-:Y:S05]  /*1bce0*/  BRA `(.L_x_1367) ;  /* 0xffffffe000c87947 */ /* 0x000fea000383ffff */
.L_x_1368:
        /* <DEDUP_REMOVED lines=9> */
.L_x_2780:


//--------------------- .text._ZN7cutlass13device_kernelIN5flash11enable_sm90INS1_16FlashAttnFwdSm90INS1_25CollectiveMainloopFwdSm90ILi2EN4cute5tupleIJNS5_1CILi1EEES8_S8_EEENS6_IJNS7_ILi192EEENS7_ILi128EEENS7_ILi96EEEEEELi96ENS_10bfloat16_tEfNS_4arch4Sm90ELb0ELb1ELb1ELb1ELb0ELb1ELb0ELb0ELb1ELb1ELb1ELb0EEENS1_21CollectiveEpilogueFwdINS6_IJSA_SC_SB_EEES9_SE_SG_Li384ELb1ELb1ELb1ELb0EEENS1_36VarlenDynamicPersistentTileSchedulerILi192ELi128ELi384ELi128ELb1ELb1ELb1ELb1ELb0ELb1EEEEEEEEEvNT_6ParamsE --------------------------
	.section	.text._ZN7cutlass13device_kernelIN5flash11enable_sm90INS1_16FlashAttnFwdSm90INS1_25CollectiveMainloopFwdSm90ILi2EN4cute5tupleIJNS5_1CILi1EEES8_S8_EEENS6_IJNS7_ILi192EEENS7_ILi128EEENS7_ILi96EEEEEELi96ENS_10bfloat16_tEfNS_4arch4Sm90ELb0ELb1ELb1ELb1ELb0ELb1ELb0ELb0ELb1ELb1ELb1ELb0EEENS1_21CollectiveEpilogueFwdINS6_IJSA_SC_SB_EEES9_SE_SG_Li384ELb1ELb1ELb1ELb0EEENS1_36VarlenDynamicPersistentTileSchedulerILi192ELi128ELi384ELi128ELb1ELb1ELb1ELb1ELb0ELb1EEEEEEEEEvNT_6ParamsE,"ax",@progbits
	.align	128
.text._ZN7cutlass13device_kernelIN5flash11enable_sm90INS1_16FlashAttnFwdSm90INS1_25CollectiveMainloopFwdSm90ILi2EN4cute5tupleIJNS5_1CILi1EEES8_S8_EEENS6_IJNS7_ILi192EEENS7_ILi128EEENS7_ILi96EEEEEELi96ENS_10bfloat16_tEfNS_4arch4Sm90ELb0ELb1ELb1ELb1ELb0ELb1ELb0ELb0ELb1ELb1ELb1ELb0EEENS1_21CollectiveEpilogueFwdINS6_IJSA_SC_SB_EEES9_SE_SG_Li384ELb1ELb1ELb1ELb0EEENS1_36VarlenDynamicPersistentTileSchedulerILi192ELi128ELi384ELi128ELb1ELb1ELb1ELb1ELb0ELb1EEEEEEEEEvNT_6ParamsE:
        .type           _ZN7cutlass13device_kernelIN5flash11enable_sm90INS1_16FlashAttnFwdSm90INS1_25CollectiveMainloopFwdSm90ILi2EN4cute5tupleIJNS5_1CILi1EEES8_S8_EEENS6_IJNS7_ILi192EEENS7_ILi128EEENS7_ILi96EEEEEELi96ENS_10bfloat16_tEfNS_4arch4Sm90ELb0ELb1ELb1ELb1ELb0ELb1ELb0ELb0ELb1ELb1ELb1ELb0EEENS1_21CollectiveEpilogueFwdINS6_IJSA_SC_SB_EEES9_SE_SG_Li384ELb1ELb1ELb1ELb0EEENS1_36VarlenDynamicPersistentTileSchedulerILi192ELi128ELi384ELi128ELb1ELb1ELb1ELb1ELb0ELb1EEEEEEEEEvNT_6ParamsE,@function
        .size           _ZN7cutlass13device_kernelIN5flash11enable_sm90INS1_16FlashAttnFwdSm90INS1_25CollectiveMainloopFwdSm90ILi2EN4cute5tupleIJNS5_1CILi1EEES8_S8_EEENS6_IJNS7_ILi192EEENS7_ILi128EEENS7_ILi96EEEEEELi96ENS_10bfloat16_tEfNS_4arch4Sm90ELb0ELb1ELb1ELb1ELb0ELb1ELb0ELb0ELb1ELb1ELb1ELb0EEENS1_21CollectiveEpilogueFwdINS6_IJSA_SC_SB_EEES9_SE_SG_Li384ELb1ELb1ELb1ELb0EEENS1_36VarlenDynamicPersistentTileSchedulerILi192ELi128ELi384ELi128ELb1ELb1ELb1ELb1ELb0ELb1EEEEEEEEEvNT_6ParamsE,(.L_x_2781 - _ZN7cutlass13device_kernelIN5flash11enable_sm90INS1_16FlashAttnFwdSm90INS1_25CollectiveMainloopFwdSm90ILi2EN4cute5tupleIJNS5_1CILi1EEES8_S8_EEENS6_IJNS7_ILi192EEENS7_ILi128EEENS7_ILi96EEEEEELi96ENS_10bfloat16_tEfNS_4arch4Sm90ELb0ELb1ELb1ELb1ELb0ELb1ELb0ELb0ELb1ELb1ELb1ELb0EEENS1_21CollectiveEpilogueFwdINS6_IJSA_SC_SB_EEES9_SE_SG_Li384ELb1ELb1ELb1ELb0EEENS1_36VarlenDynamicPersistentTileSchedulerILi192ELi128ELi384ELi128ELb1ELb1ELb1ELb1ELb0ELb1EEEEEEEEEvNT_6ParamsE)
        .other          _ZN7cutlass13device_kernelIN5flash11enable_sm90INS1_16FlashAttnFwdSm90INS1_25CollectiveMainloopFwdSm90ILi2EN4cute5tupleIJNS5_1CILi1EEES8_S8_EEENS6_IJNS7_ILi192EEENS7_ILi128EEENS7_ILi96EEEEEELi96ENS_10bfloat16_tEfNS_4arch4Sm90ELb0ELb1ELb1ELb1ELb0ELb1ELb0ELb0ELb1ELb1ELb1ELb0EEENS1_21CollectiveEpilogueFwdINS6_IJSA_SC_SB_EEES9_SE_SG_Li384ELb1ELb1ELb1ELb0EEENS1_36VarlenDynamicPersistentTileSchedulerILi192ELi128ELi384ELi128ELb1ELb1ELb1ELb1ELb0ELb1EEEEEEEEEvNT_6ParamsE,@"STO_CUDA_ENTRY STV_DEFAULT"
_ZN7cutlass13device_kernelIN5flash11enable_sm90INS1_16FlashAttnFwdSm90INS1_25CollectiveMainloopFwdSm90ILi2EN4cute5tupleIJNS5_1CILi1EEES8_S8_EEENS6_IJNS7_ILi192EEENS7_ILi128EEENS7_ILi96EEEEEELi96ENS_10bfloat16_tEfNS_4arch4Sm90ELb0ELb1ELb1ELb1ELb0ELb1ELb0ELb0ELb1ELb1ELb1ELb0EEENS1_21CollectiveEpilogueFwdINS6_IJSA_SC_SB_EEES9_SE_SG_Li384ELb1ELb1ELb1ELb0EEENS1_36VarlenDynamicPersistentTileSchedulerILi192ELi128ELi384ELi128ELb1ELb1ELb1ELb1ELb0ELb1EEEEEEEEEvNT_6ParamsE:
        /* <DEDUP_REMOVED lines=24> */
.L_x_1370:
[----:B------:R-:W-:Y:S05]  /*0180*/  BSYNC B0 ;  /* 0x0000000000007941 */ /* 0x000fea0003800000 */
.L_x_1369:
        /* <DEDUP_REMOVED lines=41> */
.L_x_1371:
        /* <DEDUP_REMOVED lines=22> */
.L_x_1372:
        /* <DEDUP_REMOVED lines=18> */
.L_x_1373:
        /* <DEDUP_REMOVED lines=22> */
.L_x_1374:
        /* <DEDUP_REMOVED lines=22> */
.L_x_1375:
[----:B------:R-:W-:Y:S01]  /*0960*/  PLOP3.LUT P0, PT, PT, PT, UP0, 0x80, 0x0 ;  /* 0x000000000000781c */ /* 0x000fe20003f0f008 */
[----:B------:R-:W-:Y:S01]  /*0970*/  UMOV UR36, 0x1 ;  /* 0x0000000100247882 */ /* 0x000fe20000000000 */
[----:B------:R-:W-:Y:S01]  /*0980*/  NOP ;  /* 0x0000000000007918 */ /* 0x000fe20000000000 */
[----:B------:R-:W-:Y:S01]  /*0990*/  USEL UR36, UR36, 0x2, !UP0 ;  /* 0x0000000224247887 */ /* 0x000fe2000c000000 */
[----:B------:R-:W-:Y:S01]  /*09a0*/  BSSY B9, `(.L_x_1376) ;  /* 0x0002649000097945 */ /* 0x000fe20003800000 */
[----:B------:R-:W-:Y:S01]  /*09b0*/  ULDC.64 UR38, c[0x0][0x208] ;  /* 0x0000820000267ab9 */ /* 0x000fe20000000a00 */
[----:B012-4-:R-:W-:Y:S07]  /*09c0*/  BAR.SYNC.DEFER_BLOCKING 0x0 ;  /* 0x0000000000007b1d */ /* 0x017fee0000010000 */
[----:B------:R-:W-:Y:S05]  /*09d0*/  @!P0 BRA `(.L_x_1377) ;  /* 0x000001d4004c8947 */ /* 0x000fea0003800000 */
.L_x_1378:
[----:B------:R-:W-:-:S08]  /*09e0*/  NOP ;  /* 0x0000000000007918 */ /* 0x000fd00000000000 */
[----:B------:R-:W0:Y:S02]  /*09f0*/  USETMAXREG.TRY_ALLOC.CTAPOOL UP0, 0xa0 ;  /* 0x000000a0000079c8 */ /* 0x000e240008000600 */
[----:B0-----:R-:W-:-:S13]  /*0a00*/  PLOP3.LUT P0, PT, PT, PT, UP0, 0x80, 0x0 ;  /* 0x000000000000781c */ /* 0x001fda0003f0f008 */
[----:B------:R-:W-:Y:S05]  /*0a10*/  @!P0 BRA `(.L_x_1378) ;  /* 0xfffffffc00f08947 */ /* 0x000fea000383ffff */
[----:B------:R-:W0:Y:S01]  /*0a20*/  S2R R0, SR_TID.X ;  /* 0x0000000000007919 */ /* 0x000e220000002100 */
[----:B------:R-:W1:Y:S01]  /*0a30*/  S2UR UR5, SR_CgaCtaId ;  /* 0x00000000000579c3 */ /* 0x000e620000008800 */
[----:B------:R-:W-:Y:S01]  /*0a40*/  UMOV UR4, 0x400 ;  /* 0x0000040000047882 */ /* 0x000fe20000000000 */
[----:B------:R-:W-:-:S06]  /*0a50*/  LOP3.LUT R23, R23, 0xdfffffff, RZ, 0xc0, !PT ;  /* 0xdfffffff17177812 */ /* 0x000fcc00078ec0ff */
[----:B------:R-:W-:Y:S06]  /*0a60*/  BAR.ARV 0x8, 0x200 ;  /* 0x0208000000007b1d */ /* 0x000fec0000002000 */
[----:B-1----:R-:W-:-:S06]  /*0a70*/  ULEA UR4, UR5, UR4, 0x18 ;  /* 0x0000000405047291 */ /* 0x002fcc000f8ec03f */
[----:B------:R-:W-:Y:S01]  /*0a80*/  IMAD.U32 R2, RZ, RZ, UR4 ;  /* 0x00000004ff027e24 */ /* 0x000fe2000f8e00ff */
[----:B0-----:R-:W-:Y:S01]  /*0a90*/  SHF.R.U32.HI R0, RZ, 0x7, R0 ;  /* 0x00000007ff007819 */ /* 0x001fe20000011600 */
[----:B------:R-:W-:-:S03]  /*0aa0*/  ULDC UR4, c[0x0][0xc3c] ;  /* 0x00030f0000047ab9 */ /* 0x000fc60000000800 */
[----:B------:R-:W-:-:S13]  /*0ab0*/  ISETP.NE.AND P0, PT, R0, 0x1, PT ;  /* 0x000000010000780c */ /* 0x000fda0003f05270 */
[----:B------:R-:W-:Y:S01]  /*0ac0*/  @P0 LOP3.LUT R23, R23, 0x20000000, RZ, 0xfc, !PT ;  /* 0x2000000017170812 */ /* 0x000fe200078efcff */
[----:B------:R-:W-:Y:S08]  /*0ad0*/  @!P0 BAR.ARV 0x9, 0x100 ;  /* 0x0244000000008b1d */ /* 0x000ff00000002000 */
[----:B------:R-:W-:Y:S06]  /*0ae0*/  BAR.SYNC.DEFER_BLOCKING 0x5, 0x200 ;  /* 0x0148000000007b1d */ /* 0x000fec0000010000 */
[----:B------:R-:W0:Y:S02]  /*0af0*/  LDS.128 R72, [R2+0x2d8d0] ;  /* 0x02d8d00002487984 */ /* 0x000e240000000c00 */
[----:B------:R-:W-:Y:S06]  /*0b00*/  BAR.ARV 0x4, 0x200 ;  /* 0x0108000000007b1d */ /* 0x000fec0000002000 */
[----:B0-----:R-:W-:-:S13]  /*0b10*/  ISETP.GE.AND P0, PT, R75, UR4, PT ;  /* 0x000000044b007c0c */ /* 0x001fda000bf06270 */
[----:B------:R-:W-:Y:S05]  /*0b20*/  @P0 BRA `(.L_x_1379) ;  /* 0x0000026000c00947 */ /* 0x000fea0003800000 */
[----:B------:R-:W0:Y:S01]  /*0b30*/  S2R R0, SR_TID.X ;  /* 0x0000000000007919 */ /* 0x000e220000002100 */
[----:B------:R-:W-:Y:S01]  /*0b40*/  IMAD.MOV.U32 R141, RZ, RZ, 0x40 ;  /* 0x00000040ff8d7424 */ /* 0x000fe200078e00ff */
[----:B------:R-:W-:Y:S01]  /*0b50*/  R2UR UR40, R2 ;  /* 0x00000000022872ca */ /* 0x000fe200000e0000 */
[----:B------:R-:W-:Y:S01]  /*0b60*/  IMAD.MOV.U32 R154, RZ, RZ, RZ ;  /* 0x000000ffff9a7224 */ /* 0x000fe200078e00ff */
[----:B------:R-:W-:Y:S01]  /*0b70*/  ULOP3.LUT UR37, UR36, 0x1, URZ, 0xfc, !UPT ;  /* 0x0000000124257892 */ /* 0x000fe2000f8efc3f */
[----:B------:R-:W-:-:S10]  /*0b80*/  IMAD.MOV.U32 R18, RZ, RZ, RZ ;  /* 0x000000ffff127224 */ /* 0x000fd400078e00ff */
[----:B------:R-:W-:Y:S01]  /*0b90*/  UIADD3 UR40, UR40, 0xc400, URZ ;  /* 0x0000c40028287890 */ /* 0x000fe2000fffe03f */
[----:B0-----:R-:W-:-:S05]  /*0ba0*/  VIADD R0, R0, 0xffffff80 ;  /* 0xffffff8000007836 */ /* 0x001fca0000000000 */
[----:B------:R-:W-:Y:S02]  /*0bb0*/  SHF.R.S32.HI R3, RZ, 0x1f, R0 ;  /* 0x0000001fff037819 */ /* 0x000fe40000011400 */
[-C--:B------:R-:W-:Y:S02]  /*0bc0*/  LEA.HI R10, R0, R0.reuse, RZ, 0x1 ;  /* 0x00000000000a7211 */ /* 0x080fe400078f08ff */
[CC--:B------:R-:W-:Y:S02]  /*0bd0*/  LEA.HI R5, R3.reuse, R0.reuse, RZ, 0x4 ;  /* 0x0000000003057211 */ /* 0x0c0fe400078f20ff */
[CC--:B------:R-:W-:Y:S02]  /*0be0*/  LEA.HI R4, R3.reuse, R0.reuse, RZ, 0x2 ;  /* 0x0000000003047211 */ /* 0x0c0fe400078f10ff */
[CC--:B------:R-:W-:Y:S02]  /*0bf0*/  LEA.HI R8, R3.reuse, R0.reuse, RZ, 0x5 ;  /* 0x0000000003087211 */ /* 0x0c0fe400078f28ff */
[----:B------:R-:W-:-:S02]  /*0c00*/  LEA.HI R3, R3, R0, RZ, 0x7 ;  /* 0x0000000003037211 */ /* 0x000fc400078f38ff */
[--C-:B------:R-:W-:Y:S02]  /*0c10*/  SHF.R.S32.HI R11, RZ, 0x2, R4.reuse ;  /* 0x00000002ff0b7819 */ /* 0x100fe40000011404 */
[----:B------:R-:W-:Y:S02]  /*0c20*/  SHF.R.S32.HI R6, RZ, 0x1f, R4 ;  /* 0x0000001fff067819 */ /* 0x000fe40000011404 */
[----:B------:R-:W-:Y:S02]  /*0c30*/  LOP3.LUT R13, R4, 0xfffffffc, RZ, 0xc0, !PT ;  /* 0xfffffffc040d7812 */ /* 0x000fe400078ec0ff */
[----:B------:R-:W-:Y:S02]  /*0c40*/  SHF.R.S32.HI R4, RZ, 0x7, R3 ;  /* 0x00000007ff047819 */ /* 0x000fe40000011403 */
[----:B------:R-:W-:Y:S01]  /*0c50*/  LOP3.LUT R9, R10, 0xfffffffe, RZ, 0xc0, !PT ;  /* 0xfffffffe0a097812 */ /* 0x000fe200078ec0ff */
[----:B------:R-:W-:Y:S01]  /*0c60*/  IMAD.IADD R13, R0, 0x1, -R13 ;  /* 0x00000001000d7824 */ /* 0x000fe200078e0a0d */
[----:B------:R-:W-:Y:S01]  /*0c70*/  LOP3.LUT R7, R5, 0xfffffff0, RZ, 0xc0, !PT ;  /* 0xfffffff005077812 */ /* 0x000fe200078ec0ff */
[----:B------:R-:W-:Y:S01]  /*0c80*/  IMAD.HI R12, R4, 0x55555556, RZ ;  /* 0x55555556040c7827 */ /* 0x000fe200078e02ff */
[----:B------:R-:W-:-:S02]  /*0c90*/  LOP3.LUT R3, R3, 0xffffff80, RZ, 0xc0, !PT ;  /* 0xffffff8003037812 */ /* 0x000fc400078ec0ff */
[----:B------:R-:W-:Y:S01]  /*0ca0*/  LEA.HI R6, R6, R11, RZ, 0x2 ;  /* 0x0000000b06067211 */ /* 0x000fe200078f10ff */
[C---:B------:R-:W-:Y:S01]  /*0cb0*/  IMAD.IADD R9, R0.reuse, 0x1, -R9 ;  /* 0x0000000100097824 */ /* 0x040fe200078e0a09 */
[----:B------:R-:W-:Y:S01]  /*0cc0*/  SHF.R.S32.HI R19, RZ, 0x1, R10 ;  /* 0x00000001ff137819 */ /* 0x000fe2000001140a */
[C---:B------:R-:W-:Y:S01]  /*0cd0*/  IMAD.IADD R7, R0.reuse, 0x1, -R7 ;  /* 0x0000000100077824 */ /* 0x040fe200078e0a07 */
[----:B------:R-:W-:Y:S01]  /*0ce0*/  SHF.R.S32.HI R8, RZ, 0x5, R8 ;  /* 0x00000005ff087819 */ /* 0x000fe20000011408 */
[----:B------:R-:W-:Y:S01]  /*0cf0*/  IMAD.IADD R21, R0, 0x1, -R3 ;  /* 0x0000000100157824 */ /* 0x000fe200078e0a03 */
[----:B------:R-:W-:Y:S01]  /*0d00*/  LOP3.LUT R0, R6, 0xfffffffc, RZ, 0xc0, !PT ;  /* 0xfffffffc06007812 */ /* 0x000fe200078ec0ff */
[C---:B------:R-:W-:Y:S01]  /*0d10*/  IMAD.SHL.U32 R156, R9.reuse, 0x4, RZ ;  /* 0x00000004099c7824 */ /* 0x040fe200078e00ff */
[----:B------:R-:W-:Y:S01]  /*0d20*/  LEA.HI R3, R12, R12, RZ, 0x1 ;  /* 0x0000000c0c037211 */ /* 0x000fe200078f08ff */
[----:B------:R-:W-:Y:S01]  /*0d30*/  IMAD.SHL.U32 R136, R9, 0x8, RZ ;  /* 0x0000000809887824 */ /* 0x000fe200078e00ff */
[----:B------:R-:W-:Y:S01]  /*0d40*/  SHF.R.S32.HI R14, RZ, 0x1f, R21 ;  /* 0x0000001fff0e7819 */ /* 0x000fe20000011415 */
[----:B------:R-:W-:Y:S01]  /*0d50*/  IMAD.IADD R11, R11, 0x1, -R0 ;  /* 0x000000010b0b7824 */ /* 0x000fe200078e0a00 */
[----:B------:R-:W-:Y:S01]  /*0d60*/  SHF.R.S32.HI R0, RZ, 0x1f, R7 ;  /* 0x0000001fff007819 */ /* 0x000fe20000011407 */
[----:B------:R-:W-:Y:S01]  /*0d70*/  IMAD R12, R3, -0x3, R4 ;  /* 0xfffffffd030c7824 */ /* 0x000fe200078e0204 */
[----:B------:R-:W-:Y:S01]  /*0d80*/  LEA.HI R10, R10, R19, RZ, 0x1 ;  /* 0x000000130a0a7211 */ /* 0x000fe200078f08ff */
[----:B------:R-:W-:Y:S01]  /*0d90*/  STL [R1+0x60], R21 ;  /* 0x0000601501007387 */ /* 0x000fe20000100800 */
[----:B------:R-:W-:Y:S01]  /*0da0*/  SHF.R.S32.HI R6, RZ, 0x4, R5 ;  /* 0x00000004ff067819 */ /* 0x000fe20000011405 */
[----:B------:R-:W-:Y:S01]  /*0db0*/  IMAD.SHL.U32 R11, R11, 0x40, RZ ;  /* 0x000000400b0b7824 */ /* 0x000fe200078e00ff */
[----:B------:R-:W-:-:S02]  /*0dc0*/  LEA.HI R0, R0, R7, RZ, 0x3 ;  /* 0x0000000700007211 */ /* 0x000fc400078f18ff */
[----:B------:R-:W-:Y:S02]  /*0dd0*/  LEA.HI R15, R14, R21, RZ, 0x2 ;  /* 0x000000150e0f7211 */ /* 0x000fe400078f10ff */
[----:B------:R-:W-:Y:S02]  /*0de0*/  LOP3.LUT R10, R10, 0x7fffffe, RZ, 0xc0, !PT ;  /* 0x07fffffe0a0a7812 */ /* 0x000fe400078ec0ff */
[----:B------:R-:W-:Y:S02]  /*0df0*/  LEA.HI R5, R5, R6, RZ, 0x1 ;  /* 0x0000000605057211 */ /* 0x000fe400078f08ff */
[----:B------:R-:W-:Y:S01]  /*0e00*/  LOP3.LUT R4, R0, 0xfffffff8, RZ, 0xc0, !PT ;  /* 0xfffffff800047812 */ /* 0x000fe200078ec0ff */
[----:B------:R-:W-:Y:S01]  /*0e10*/  IMAD.IADD R3, R19, 0x1, -R10 ;  /* 0x0000000113037824 */ /* 0x000fe200078e0a0a */
[--C-:B------:R-:W-:Y:S02]  /*0e20*/  SHF.R.S32.HI R16, RZ, 0x2, R15.reuse ;  /* 0x00000002ff107819 */ /* 0x100fe4000001140f */
[----:B------:R-:W-:Y:S01]  /*0e30*/  SHF.R.S32.HI R17, RZ, 0x1f, R15 ;  /* 0x0000001fff117819 */ /* 0x000fe2000001140f */
[----:B------:R-:W-:Y:S01]  /*0e40*/  IMAD.IADD R4, R7, 0x1, -R4 ;  /* 0x0000000107047824 */ /* 0x000fe200078e0a04 */
[----:B------:R-:W-:Y:S01]  /*0e50*/  LOP3.LUT R5, R5, 0x1ffffffe, RZ, 0xc0, !PT ;  /* 0x1ffffffe05057812 */ /* 0x000fe200078ec0ff */
[----:B------:R-:W-:Y:S01]  /*0e60*/  IMAD R20, R6, 0x8, R3 ;  /* 0x0000000806147824 */ /* 0x000fe200078e0203 */
[----:B------:R-:W-:Y:S01]  /*0e70*/  LEA.HI R17, R17, R16, RZ, 0x3 ;  /* 0x0000001011117211 */ /* 0x000fe200078f18ff */
[----:B------:R-:W-:Y:S01]  /*0e80*/  IMAD.SHL.U32 R3, R4, 0x40, RZ ;  /* 0x0000004004037824 */ /* 0x000fe200078e00ff */
[----:B------:R-:W-:Y:S01]  /*0e90*/  LEA.HI R10, R13, R13, RZ, 0x1 ;  /* 0x0000000d0d0a7211 */ /* 0x000fe200078f08ff */
[----:B------:R-:W-:Y:S01]  /*0ea0*/  IMAD.IADD R5, R6, 0x1, -R5 ;  /* 0x0000000106057824 */ /* 0x000fe200078e0a05 */
[----:B------:R-:W-:Y:S01]  /*0eb0*/  LOP3.LUT R17, R17, 0xfffffff8, RZ, 0xc0, !PT ;  /* 0xfffffff811117812 */ /* 0x000fe200078ec0ff */
[----:B------:R-:W-:Y:S01]  /*0ec0*/  IMAD.SHL.U32 R6, R0, 0x40, RZ ;  /* 0x0000004000067824 */ /* 0x000fe200078e00ff */
[----:B------:R-:W-:Y:S01]  /*0ed0*/  LEA.HI R14, R14, R21, RZ, 0x5 ;  /* 0x000000150e0e7211 */ /* 0x000fe200078f28ff */
[----:B------:R-:W-:Y:S01]  /*0ee0*/  IMAD.SHL.U32 R0, R5, 0x8, RZ ;  /* 0x0000000805007824 */ /* 0x000fe200078e00ff */
[----:B------:R-:W-:Y:S01]  /*0ef0*/  LOP3.LUT R10, R10, 0x1ffffffe, RZ, 0xc0, !PT ;  /* 0x1ffffffe0a0a7812 */ /* 0x000fe200078ec0ff */
[----:B------:R-:W-:Y:S01]  /*0f00*/  IMAD.IADD R17, R16, 0x1, -R17 ;  /* 0x0000000110117824 */ /* 0x000fe200078e0a11 */
[----:B------:R-:W-:Y:S01]  /*0f10*/  LOP3.LUT R3, R3, 0x1c0, RZ, 0xc0, !PT ;  /* 0x000001c003037812 */ /* 0x000fe200078ec0ff */
[----:B------:R-:W-:Y:S01]  /*0f20*/  IMAD R7, R8, 0x10, R7 ;  /* 0x0000001008077824 */ /* 0x000fe200078e0207 */
[----:B------:R-:W-:Y:S01]  /*0f30*/  SHF.R.S32.HI R14, RZ, 0x5, R14 ;  /* 0x00000005ff0e7819 */ /* 0x000fe2000001140e */
[----:B------:R-:W-:Y:S01]  /*0f40*/  IMAD.IADD R13, R13, 0x1, -R10 ;  /* 0x000000010d0d7824 */ /* 0x000fe200078e0a0a */
[--C-:B------:R-:W-:Y:S01]  /*0f50*/  LOP3.LUT R5, R3, 0x8, R0.reuse, 0xf8, !PT ;  /* 0x0000000803057812 */ /* 0x100fe200078ef800 */
[----:B------:R-:W-:Y:S01]  /*0f60*/  IMAD.U32 R0, R7, 0x20, R0 ;  /* 0x0000002007007824 */ /* 0x000fe200078e0000 */
[----:B------:R-:W-:Y:S01]  /*0f70*/  LOP3.LUT R6, R6, 0x7ffffe00, RZ, 0xc0, !PT ;  /* 0x7ffffe0006067812 */ /* 0x000fe200078ec0ff */
[----:B------:R-:W-:Y:S01]  /*0f80*/  IMAD R17, R14, 0x10, R17 ;  /* 0x000000100e117824 */ /* 0x000fe200078e0211 */
[----:B------:R-:W-:-:S02]  /*0f90*/  SHF.R.U32.HI R10, RZ, 0x3, R3 ;  /* 0x00000003ff0a7819 */ /* 0x000fc40000011603 */
[----:B------:R0:W-:Y:S01]  /*0fa0*/  STL [R1+0x68], R0 ;  /* 0x0000680001007387 */ /* 0x0001e20000100800 */
[----:B------:R-:W-:Y:S01]  /*0fb0*/  IMAD R3, R12, 0x40, R17 ;  /* 0x000000400c037824 */ /* 0x000fe200078e0211 */
[----:B------:R-:W-:Y:S01]  /*0fc0*/  LOP3.LUT R5, R5, R10, RZ, 0x3c, !PT ;  /* 0x0000000a05057212 */ /* 0x000fe200078e3cff */
[----:B------:R-:W-:Y:S01]  /*0fd0*/  IMAD R6, R8, 0x400, R6 ;  /* 0x0000040008067824 */ /* 0x000fe200078e0206 */
[----:B------:R-:W-:Y:S01]  /*0fe0*/  R2P PR, R4, 0x6 ;  /* 0x0000000604007804 */ /* 0x000fe20000000000 */
[----:B------:R-:W-:Y:S01]  /*0ff0*/  VIADD R4, R156, 0x10 ;  /* 0x000000109c047836 */ /* 0x000fe20000000000 */
[----:B------:R1:W-:Y:S01]  /*1000*/  STL [R1+0x64], R3 ;  /* 0x0000640301007387 */ /* 0x0003e20000100800 */
[----:B------:R-:W-:Y:S01]  /*1010*/  IMAD.IADD R5, R6, 0x1, R5 ;  /* 0x0000000106057824 */ /* 0x000fe200078e0205 */
[----:B------:R-:W-:Y:S01]  /*1020*/  LOP3.LUT R15, R15, 0x7ffffffc, RZ, 0xc0, !PT ;  /* 0x7ffffffc0f0f7812 */ /* 0x000fe200078ec0ff */
[C---:B------:R-:W-:Y:S01]  /*1030*/  VIADD R6, R156.reuse, 0x8 ;  /* 0x000000089c067836 */ /* 0x040fe20000000000 */
[----:B0-----:R-:W-:Y:S01]  /*1040*/  SHF.R.S32.HI R0, RZ, 0x1f, R19 ;  /* 0x0000001fff007819 */ /* 0x001fe20000011413 */
[----:B------:R-:W-:Y:S01]  /*1050*/  VIADD R0, R156, 0x20 ;  /* 0x000000209c007836 */ /* 0x000fe20000000000 */
[----:B------:R-:W-:Y:S01]  /*1060*/  STL [R1+0x58], RZ ;  /* 0x000058ff01007387 */ /* 0x000fe20000100800 */
[----:B------:R-:W-:Y:S01]  /*1070*/  IMAD.IADD R15, R21, 0x1, -R15 ;  /* 0x00000001150f7824 */ /* 0x000fe200078e0a0f */
[----:B------:R-:W-:Y:S01]  /*1080*/  SEL R141, R141, 0xffffffc0, !P2 ;  /* 0xffffffc08d8d7807 */ /* 0x000fe20005000000 */
[----:B------:R-:W-:Y:S01]  /*1090*/  IMAD.SHL.U32 R12, R20, 0x20, RZ ;  /* 0x00000020140c7824 */ /* 0x000fe200078e00ff */
[----:B------:R0:W-:Y:S01]  /*10a0*/  STL [R1+0x2c], R4 ;  /* 0x00002c0401007387 */ /* 0x0001e20000100800 */
[----:B------:R-:W-:Y:S01]  /*10b0*/  IMAD.SHL.U32 R22, R15, 0x2, RZ ;  /* 0x000000020f167824 */ /* 0x000fe200078e00ff */
[----:B------:R-:W-:Y:S01]  /*10c0*/  CS2R R16, SRZ ;  /* 0x0000000000107805 */ /* 0x000fe2000001ff00 */
[----:B------:R-:W-:Y:S01]  /*10d0*/  IMAD R140, R5, 0x2, R2 ;  /* 0x00000002058c7824 */ /* 0x000fe200078e0202 */
[----:B------:R2:W-:Y:S01]  /*10e0*/  STL [R1+0x28], R0 ;  /* 0x0000280001007387 */ /* 0x0005e20000100800 */
[----:B------:R-:W-:-:S02]  /*10f0*/  VIADD R10, R22, 0x10 ;  /* 0x00000010160a7836 */ /* 0x000fc40000000000 */
[----:B------:R-:W-:Y:S01]  /*1100*/  VIADD R142, R140, 0x21800 ;  /* 0x000218008c8e7836 */ /* 0x000fe20000000000 */
[----:B------:R3:W-:Y:S01]  /*1110*/  STL [R1+0x30], R6 ;  /* 0x0000300601007387 */ /* 0x0007e20000100800 */
[----:B-1----:R-:W-:Y:S01]  /*1120*/  IMAD R3, R13, 0x8, R3 ;  /* 0x000000080d037824 */ /* 0x002fe200078e0203 */
[----:B0-----:R-:W-:Y:S01]  /*1130*/  LOP3.LUT R4, R11, 0xc0, RZ, 0xc0, !PT ;  /* 0x000000c00b047812 */ /* 0x001fe200078ec0ff */
[C---:B------:R-:W-:Y:S02]  /*1140*/  VIADD R9, R22.reuse, 0x18 ;  /* 0x0000001816097836 */ /* 0x040fe40000000000 */
[----:B------:R-:W-:Y:S02]  /*1150*/  VIADD R11, R22, 0x8 ;  /* 0x00000008160b7836 */ /* 0x000fe40000000000 */
[----:B--2---:R-:W-:Y:S01]  /*1160*/  VIADD R0, R156, 0x18 ;  /* 0x000000189c007836 */ /* 0x004fe20000000000 */
[----:B------:R-:W-:Y:S01]  /*1170*/  STL [R1+0x8], R4 ;  /* 0x0000080401007387 */ /* 0x000fe20000100800 */
[----:B------:R-:W-:Y:S01]  /*1180*/  VIADD R8, R22, 0x20 ;  /* 0x0000002016087836 */ /* 0x000fe20000000000 */
[----:B------:R-:W-:Y:S01]  /*1190*/  SHF.R.S32.HI R5, RZ, 0x1f, R9 ;  /* 0x0000001fff057819 */ /* 0x000fe20000011409 */
[----:B---3--:R-:W-:Y:S01]  /*11a0*/  VIADD R6, R156, 0x28 ;  /* 0x000000289c067836 */ /* 0x008fe20000000000 */
[----:B------:R0:W-:Y:S01]  /*11b0*/  STL [R1+0x34], R0 ;  /* 0x0000340001007387 */ /* 0x0001e20000100800 */
[C---:B------:R-:W-:Y:S01]  /*11c0*/  VIADD R7, R22.reuse, 0x28 ;  /* 0x0000002816077836 */ /* 0x040fe20000000000 */
[----:B------:R-:W-:Y:S01]  /*11d0*/  SHF.R.S32.HI R11, RZ, 0x1f, R11 ;  /* 0x0000001fff0b7819 */ /* 0x000fe2000001140b */
[----:B------:R-:W-:Y:S01]  /*11e0*/  VIADD R14, R22, 0x40 ;  /* 0x00000040160e7836 */ /* 0x000fe20000000000 */
[----:B------:R1:W-:Y:S01]  /*11f0*/  STL [R1+0x38], R6 ;  /* 0x0000380601007387 */ /* 0x0003e20000100800 */
[----:B------:R-:W-:-:S02]  /*1200*/  SHF.R.S32.HI R8, RZ, 0x1f, R8 ;  /* 0x0000001fff087819 */ /* 0x000fc40000011408 */
[----:B------:R-:W-:Y:S02]  /*1210*/  SHF.R.S32.HI R7, RZ, 0x1f, R7 ;  /* 0x0000001fff077819 */ /* 0x000fe40000011407 */
[----:B0-----:R-:W-:Y:S02]  /*1220*/  LOP3.LUT R0, R4, 0x8, R136, 0xf8, !PT ;  /* 0x0000000804007812 */ /* 0x001fe400078ef888 */
[----:B------:R-:W-:Y:S01]  /*1230*/  SHF.R.U32.HI R4, RZ, 0x3, R4 ;  /* 0x00000003ff047819 */ /* 0x000fe20000011604 */
[----:B-1----:R-:W-:-:S03]  /*1240*/  VIADD R6, R22, 0x30 ;  /* 0x0000003016067836 */ /* 0x002fc60000000000 */
[----:B------:R-:W-:Y:S01]  /*1250*/  LOP3.LUT R0, R0, R4, RZ, 0x3c, !PT ;  /* 0x0000000400007212 */ /* 0x000fe200078e3cff */
[----:B------:R0:W-:Y:S01]  /*1260*/  STL [R1+0x10], R4 ;  /* 0x0000100401007387 */ /* 0x0001e20000100800 */
[----:B------:R-:W-:-:S03]  /*1270*/  SHF.R.S32.HI R5, RZ, 0x1f, R6 ;  /* 0x0000001fff057819 */ /* 0x000fc60000011406 */
[----:B------:R-:W-:Y:S01]  /*1280*/  IMAD.IADD R0, R12, 0x1, R0 ;  /* 0x000000010c007824 */ /* 0x000fe200078e0200 */
[----:B------:R-:W-:Y:S04]  /*1290*/  STL [R1+0x14], R12 ;  /* 0x0000140c01007387 */ /* 0x000fe80000100800 */
[----:B------:R1:W-:Y:S01]  /*12a0*/  STL [R1+0x48], R0 ;  /* 0x0000480001007387 */ /* 0x0003e20000100800 */
[----:B0-----:R-:W-:Y:S01]  /*12b0*/  SHF.R.S32.HI R4, RZ, 0x1f, R22 ;  /* 0x0000001fff047819 */ /* 0x001fe20000011416 */
[----:B------:R-:W-:-:S05]  /*12c0*/  VIADD R4, R22, 0x38 ;  /* 0x0000003816047836 */ /* 0x000fca0000000000 */
[----:B------:R-:W-:Y:S02]  /*12d0*/  SHF.R.S32.HI R4, RZ, 0x1f, R4 ;  /* 0x0000001fff047819 */ /* 0x000fe40000011404 */
[----:B-1----:R-:W-:Y:S01]  /*12e0*/  SHF.R.S32.HI R0, RZ, 0x1f, R10 ;  /* 0x0000001fff007819 */ /* 0x002fe2000001140a */
[----:B------:R-:W-:Y:S02]  /*12f0*/  VIADD R0, R140, 0x21820 ;  /* 0x000218208c007836 */ /* 0x000fe40000000000 */
[C---:B------:R-:W-:Y:S02]  /*1300*/  @P1 VIADD R0, R142.reuse, 0xffffffe0 ;  /* 0xffffffe08e001836 */ /* 0x040fe40000000000 */
[----:B------:R-:W-:Y:S02]  /*1310*/  IMAD.IADD R142, R142, 0x1, R141 ;  /* 0x000000018e8e7824 */ /* 0x000fe400078e028d */
[----:B------:R-:W-:Y:S01]  /*1320*/  IMAD.IADD R141, R141, 0x1, R0 ;  /* 0x000000018d8d7824 */ /* 0x000fe200078e0200 */
[----:B------:R0:W-:Y:S04]  /*1330*/  STL [R1+0x20], R0 ;  /* 0x0000200001007387 */ /* 0x0001e80000100800 */
[----:B------:R1:W-:Y:S01]  /*1340*/  STL [R1+0x40], R3 ;  /* 0x0000400301007387 */ /* 0x0003e20000100800 */
[----:B0-----:R-:W-:-:S05]  /*1350*/  VIADD R0, R0, 0x6000 ;  /* 0x0000600000007836 */ /* 0x001fca0000000000 */
[----:B------:R1:W-:Y:S02]  /*1360*/  STL [R1+0x24], R0 ;  /* 0x0000240001007387 */ /* 0x0003e40000100800 */
.L_x_1595:
[----:B------:R-:W-:Y:S05]  /*1370*/  YIELD ;  /* 0x0000000000007946 */ /* 0x000fea0003800000 */
[----:B------:R-:W-:Y:S01]  /*1380*/  ULDC.64 UR4, c[0x0][0xa28] ;  /* 0x00028a0000047ab9 */ /* 0x000fe20000000a00 */
[----:B0-23-5:R-:W0:Y:S01]  /*1390*/  LDC.64 R6, c[0x0][0xa08] ;  /* 0x00028200ff067b82 */ /* 0x02de220000000a00 */
[----:B------:R-:W-:Y:S01]  /*13a0*/  ISETP.NE.U32.AND P1, PT, RZ, UR4, PT ;  /* 0x00000004ff007c0c */ /* 0x000fe2000bf25070 */
[----:B----4-:R-:W-:Y:S02]  /*13b0*/  IMAD.MOV.U32 R13, RZ, RZ, RZ ;  /* 0x000000ffff0d7224 */ /* 0x010fe400078e00ff */
[----:B------:R-:W-:Y:S01]  /*13c0*/  IMAD.MOV.U32 R27, RZ, RZ, RZ ;  /* 0x000000ffff1b7224 */ /* 0x000fe200078e00ff */
[----:B------:R-:W-:Y:S01]  /*13d0*/  ISETP.NE.AND.EX P1, PT, RZ, UR5, PT, P1 ;  /* 0x00000005ff007c0c */ /* 0x000fe2000bf25310 */
[----:B------:R-:W-:-:S02]  /*13e0*/  ULDC.64 UR4, c[0x0][0xa18] ;  /* 0x0002860000047ab9 */ /* 0x000fc40000000a00 */
[----:B------:R-:W-:-:S04]  /*13f0*/  ISETP.NE.U32.AND P2, PT, RZ, UR4, PT ;  /* 0x00000004ff007c0c */ /* 0x000fc8000bf45070 */
[----:B------:R-:W-:Y:S01]  /*1400*/  ISETP.NE.AND.EX P2, PT, RZ, UR5, PT, P2 ;  /* 0x00000005ff007c0c */ /* 0x000fe2000bf45320 */
[----:B------:R-:W-:Y:S02]  /*1410*/  ULDC.64 UR4, c[0x0][0xa08] ;  /* 0x0002820000047ab9 */ /* 0x000fe40000000a00 */
[----:B------:R-:W-:-:S03]  /*1420*/  ISETP.NE.U32.AND P0, PT, RZ, UR4, PT ;  /* 0x00000004ff007c0c */ /* 0x000fc6000bf05070 */
[----:B------:R-:W2:Y:S01]  /*1430*/  @P1 LDC.64 R4, c[0x0][0xa28] ;  /* 0x00028a00ff041b82 */ /* 0x000ea20000000a00 */
[----:B------:R-:W-:Y:S01]  /*1440*/  ISETP.NE.AND.EX P0, PT, RZ, UR5, PT, P0 ;  /* 0x00000005ff007c0c */ /* 0x000fe2000bf05300 */
[----:B0-----:R-:W-:-:S06]  /*1450*/  IMAD.WIDE R10, R75, 0x4, R6 ;  /* 0x000000044b0a7825 */ /* 0x001fcc00078e0206 */
[----:B------:R-:W0:Y:S01]  /*1460*/  @P2 LDC.64 R8, c[0x0][0xa18] ;  /* 0x00028600ff082b82 */ /* 0x000e220000000a00 */
[----:B------:R-:W-:Y:S02]  /*1470*/  ULDC UR4, c[0x0][0x288] ;  /* 0x0000a20000047ab9 */ /* 0x000fe40000000800 */
[----:B------:R-:W-:Y:S01]  /*1480*/  IMAD.U32 R138, RZ, RZ, UR4 ;  /* 0x00000004ff8a7e24 */ /* 0x000fe2000f8e00ff */
[----:B------:R-:W-:Y:S02]  /*1490*/  ULDC.64 UR4, c[0x0][0x418] ;  /* 0x0001060000047ab9 */ /* 0x000fe40000000a00 */
[----:B------:R3:W5:Y:S01]  /*14a0*/  @P0 LDG.E R27, desc[UR38][R10.64] ;  /* 0x000000260a1b0981 */ /* 0x000762000c1e1900 */
[----:B--2---:R-:W-:-:S05]  /*14b0*/  @P1 IMAD.WIDE R4, R75, 0x4, R4 ;  /* 0x000000044b041825 */ /* 0x004fca00078e0204 */
[----:B------:R3:W5:Y:S01]  /*14c0*/  @P1 LDG.E R13, desc[UR38][R4.64] ;  /* 0x00000026040d1981 */ /* 0x000762000c1e1900 */
[----:B0-----:R-:W-:-:S05]  /*14d0*/  @P2 IMAD.WIDE R6, R75, 0x4, R8 ;  /* 0x000000044b062825 */ /* 0x001fca00078e0208 */
[----:B------:R3:W5:Y:S01]  /*14e0*/  @P2 LDG.E R138, desc[UR38][R6.64] ;  /* 0x00000026068a2981 */ /* 0x000762000c1e1900 */
[----:B------:R-:W-:-:S03]  /*14f0*/  UISETP.NE.U32.AND UP0, UPT, UR4, URZ, UPT ;  /* 0x0000003f0400728c */ /* 0x000fc6000bf05070 */
[----:B------:R-:W-:Y:S01]  /*1500*/  ULDC UR4, c[0x0][0x424] ;  /* 0x0001090000047ab9 */ /* 0x000fe20000000800 */
[----:B------:R-:W-:-:S03]  /*1510*/  UISETP.NE.AND.EX UP0, UPT, UR5, URZ, UPT, UP0 ;  /* 0x0000003f0500728c */ /* 0x000fc6000bf05300 */
[----:B------:R-:W-:Y:S01]  /*1520*/  ULDC UR5, c[0x0][0x2f0] ;  /* 0x0000bc0000057ab9 */ /* 0x000fe20000000800 */
[----:B------:R-:W-:-:S04]  /*1530*/  USEL UR4, UR4, 0x1, UP0 ;  /* 0x0000000104047887 */ /* 0x000fc80008000000 */
[----:B------:R-:W-:-:S03]  /*1540*/  UIMAD UR4, UR4, UR5, URZ ;  /* 0x00000005040472a4 */ /* 0x000fc6000f8e023f */
[----:B------:R-:W-:Y:S02]  /*1550*/  ULDC UR5, c[0x0][0x348] ;  /* 0x0000d20000057ab9 */ /* 0x000fe40000000800 */
[----:B------:R-:W-:Y:S02]  /*1560*/  IMAD.U32 R24, RZ, RZ, UR5 ;  /* 0x00000005ff187e24 */ /* 0x000fe4000f8e00ff */
[----:B------:R-:W-:Y:S01]  /*1570*/  IMAD.U32 R28, RZ, RZ, UR4 ;  /* 0x00000004ff1c7e24 */ /* 0x000fe2000f8e00ff */
[----:B---3--:R-:W-:Y:S06]  /*1580*/  @P2 BRA `(.L_x_1380) ;  /* 0x0000000000242947 */ /* 0x008fec0003800000 */
[----:B------:R-:W-:Y:S02]  /*1590*/  ULDC.64 UR4, c[0x0][0xa00] ;  /* 0x0002800000047ab9 */ /* 0x000fe40000000a00 */
[----:B------:R-:W-:-:S04]  /*15a0*/  ISETP.NE.U32.AND P1, PT, RZ, UR4, PT ;  /* 0x00000004ff007c0c */ /* 0x000fc8000bf25070 */
[----:B------:R-:W-:-:S13]  /*15b0*/  ISETP.NE.AND.EX P1, PT, RZ, UR5, PT, P1 ;  /* 0x00000005ff007c0c */ /* 0x000fda000bf25310 */
[----:B------:R-:W-:Y:S05]  /*15c0*/  @!P1 BRA `(.L_x_1380) ;  /* 0x0000000000149947 */ /* 0x000fea0003800000 */
[----:B------:R-:W0:Y:S02]  /*15d0*/  LDC.64 R4, c[0x0][0xa00] ;  /* 0x00028000ff047b82 */ /* 0x000e240000000a00 */
[----:B0-----:R-:W-:-:S05]  /*15e0*/  IMAD.WIDE R4, R75, 0x4, R4 ;  /* 0x000000044b047825 */ /* 0x001fca00078e0204 */
[----:B-----5:R-:W2:Y:S04]  /*15f0*/  LDG.E R138, desc[UR38][R4.64] ;  /* 0x00000026048a7981 */ /* 0x020ea8000c1e1900 */
[----:B-1----:R-:W2:Y:S02]  /*1600*/  LDG.E R3, desc[UR38][R4.64+0x4] ;  /* 0x0000042604037981 */ /* 0x002ea4000c1e1900 */
[----:B--2---:R-:W-:-:S07]  /*1610*/  IMAD.IADD R138, R3, 0x1, -R138 ;  /* 0x00000001038a7824 */ /* 0x004fce00078e0a8a */
.L_x_1380:
[C---:B------:R-:W-:Y:S01]  /*1620*/  LOP3.LUT R30, R74.reuse, 0xffff, RZ, 0xc0, !PT ;  /* 0x0000ffff4a1e7812 */ /* 0x040fe200078ec0ff */
[----:B------:R-:W-:Y:S01]  /*1630*/  ULDC.64 UR4, c[0x0][0xa20] ;  /* 0x0002880000047ab9 */ /* 0x000fe20000000a00 */
[----:B------:R0:W-:Y:S01]  /*1640*/  STL [R1+0x54], R75 ;  /* 0x0000544b01007387 */ /* 0x0001e20000100800 */
[----:B------:R-:W-:Y:S02]  /*1650*/  ISETP.NE.U32.AND P1, PT, RZ, UR4, PT ;  /* 0x00000004ff007c0c */ /* 0x000fe4000bf25070 */
[C---:B-1----:R-:W-:Y:S01]  /*1660*/  LOP3.LUT R3, R74.reuse, 0xff000000, RZ, 0xc0, !PT ;  /* 0xff0000004a037812 */ /* 0x042fe200078ec0ff */
[----:B------:R0:W-:Y:S01]  /*1670*/  STL [R1+0x4c], R30 ;  /* 0x00004c1e01007387 */ /* 0x0001e20000100800 */
[----:B------:R-:W-:Y:S02]  /*1680*/  ISETP.NE.AND.EX P1, PT, RZ, UR5, PT, P1 ;  /* 0x00000005ff007c0c */ /* 0x000fe4000bf25310 */
[----:B------:R-:W-:Y:S02]  /*1690*/  LOP3.LUT R0, R74, 0xff0000, RZ, 0xc0, !PT ;  /* 0x00ff00004a007812 */ /* 0x000fe400078ec0ff */
[----:B------:R-:W-:-:S04]  /*16a0*/  SHF.R.U32.HI R3, RZ, 0x8, R3 ;  /* 0x00000008ff037819 */ /* 0x000fc80000011603 */
[----:B------:R-:W-:-:S05]  /*16b0*/  LEA.HI R12, R0, R3, RZ, 0x10 ;  /* 0x00000003000c7211 */ /* 0x000fca00078f80ff */
[----:B0-----:R-:W-:Y:S05]  /*16c0*/  @!P1 BRA `(.L_x_1381) ;  /* 0x0000000000109947 */ /* 0x001fea0003800000 */
[----:B------:R-:W0:Y:S02]  /*16d0*/  LDC.64 R28, c[0x0][0xa20] ;  /* 0x00028800ff1c7b82 */ /* 0x000e240000000a00 */
[----:B0-----:R-:W-:-:S06]  /*16e0*/  IMAD.WIDE R28, R75, 0x4, R28 ;  /* 0x000000044b1c7825 */ /* 0x001fcc00078e021c */
[----:B------:R0:W5:Y:S01]  /*16f0*/  LDG.E R28, desc[UR38][R28.64] ;  /* 0x000000261c1c7981 */ /* 0x000162000c1e1900 */
[----:B------:R-:W-:Y:S05]  /*1700*/  BRA `(.L_x_1382) ;  /* 0x0000000000107947 */ /* 0x000fea0003800000 */
.L_x_1381:
[----:B------:R-:W-:Y:S05]  /*1710*/  @!P0 BRA `(.L_x_1382) ;  /* 0x00000000000c8947 */ /* 0x000fea0003800000 */
[----:B------:R-:W2:Y:S04]  /*1720*/  LDG.E R3, desc[UR38][R10.64] ;  /* 0x000000260a037981 */ /* 0x000ea8000c1e1900 */
[----:B------:R-:W2:Y:S02]  /*1730*/  LDG.E R28, desc[UR38][R10.64+0x4] ;  /* 0x000004260a1c7981 */ /* 0x000ea4000c1e1900 */
[----:B--2---:R-:W-:-:S07]  /*1740*/  IMAD.IADD R28, R28, 0x1, -R3 ;  /* 0x000000011c1c7824 */ /* 0x004fce00078e0a03 */
.L_x_1382:
[----:B------:R-:W-:Y:S01]  /*1750*/  ULDC.64 UR4, c[0x0][0xa10] ;  /* 0x0002840000047ab9 */ /* 0x000fe20000000a00 */
[----:B------:R-:W1:Y:S01]  /*1760*/  LDC R4, c[0x0][0x448] ;  /* 0x00011200ff047b82 */ /* 0x000e620000000800 */
[----:B------:R-:W-:-:S04]  /*1770*/  ISETP.NE.U32.AND P0, PT, RZ, UR4, PT ;  /* 0x00000004ff007c0c */ /* 0x000fc8000bf05070 */
[----:B------:R-:W-:Y:S01]  /*1780*/  ISETP.NE.AND.EX P0, PT, RZ, UR5, PT, P0 ;  /* 0x00000005ff007c0c */ /* 0x000fe2000bf05300 */
[----:B------:R-:W-:Y:S02]  /*1790*/  ULDC.64 UR4, c[0x0][0xa30] ;  /* 0x00028c0000047ab9 */ /* 0x000fe40000000a00 */
[----:B------:R-:W-:-:S04]  /*17a0*/  ISETP.NE.U32.AND P1, PT, RZ, UR4, PT ;  /* 0x00000004ff007c0c */ /* 0x000fc8000bf25070 */
[----:B------:R-:W-:-:S06]  /*17b0*/  ISETP.NE.AND.EX P1, PT, RZ, UR5, PT, P1 ;  /* 0x00000005ff007c0c */ /* 0x000fcc000bf25310 */
[----:B------:R-:W2:Y:S08]  /*17c0*/  @P0 LDC.64 R6, c[0x0][0xa10] ;  /* 0x00028400ff060b82 */ /* 0x000eb00000000a00 */
[----:B------:R-:W3:Y:S01]  /*17d0*/  @P1 LDC.64 R8, c[0x0][0xa30] ;  /* 0x00028c00ff081b82 */ /* 0x000ee20000000a00 */
[----:B--2---:R-:W-:-:S05]  /*17e0*/  @P0 IMAD.WIDE R6, R75, 0x4, R6 ;  /* 0x000000044b060825 */ /* 0x004fca00078e0206 */
[----:B------:R-:W2:Y:S04]  /*17f0*/  @P0 LDG.E R0, desc[UR38][R6.64] ;  /* 0x0000002606000981 */ /* 0x000ea8000c1e1900 */
[----:B------:R-:W2:Y:S01]  /*1800*/  @P0 LDG.E R3, desc[UR38][R6.64+0x4] ;  /* 0x0000042606030981 */ /* 0x000ea2000c1e1900 */
[----:B-----5:R-:W-:Y:S02]  /*1810*/  IMAD.MOV.U32 R106, RZ, RZ, R28 ;  /* 0x000000ffff6a7224 */ /* 0x020fe400078e001c */
[----:B---3--:R-:W-:-:S05]  /*1820*/  @P1 IMAD.WIDE R8, R75, 0x4, R8 ;  /* 0x000000044b081825 */ /* 0x008fca00078e0208 */
[----:B------:R3:W5:Y:S01]  /*1830*/  @P1 LDG.E R106, desc[UR38][R8.64] ;  /* 0x00000026086a1981 */ /* 0x000762000c1e1900 */
[----:B-1----:R-:W-:Y:S01]  /*1840*/  ISETP.NE.AND P1, PT, R4, 0x1, PT ;  /* 0x000000010400780c */ /* 0x002fe20003f25270 */
[----:B------:R-:W-:Y:S01]  /*1850*/  IMAD R14, R73, 0xc0, RZ ;  /* 0x000000c0490e7824 */ /* 0x000fe200078e02ff */
[----:B------:R-:W1:Y:S01]  /*1860*/  LDC.64 R4, c[0x0][0x9e0] ;  /* 0x00027800ff047b82 */ /* 0x000e620000000a00 */
[----:B------:R-:W-:-:S03]  /*1870*/  IMAD.IADD R13, R28, 0x1, -R13 ;  /* 0x000000011c0d7824 */ /* 0x000fc600078e0a0d */
[----:B------:R4:W-:Y:S07]  /*1880*/  STL [R1+0x18], R14 ;  /* 0x0000180e01007387 */ /* 0x0009ee0000100800 */
[----:B------:R-:W0:Y:S08]  /*1890*/  @P1 LDC R11, c[0x0][0x44c] ;  /* 0x00011300ff0b1b82 */ /* 0x000e300000000800 */
[----:B------:R-:W3:Y:S01]  /*18a0*/  @P1 LDC R10, c[0x0][0x450] ;  /* 0x00011400ff0a1b82 */ /* 0x000ee20000000800 */
[----:B-1----:R-:W-:Y:S01]  /*18b0*/  ISETP.GE.AND P2, PT, R5, 0x1, PT ;  /* 0x000000010500780c */ /* 0x002fe20003f46270 */
[----:B--2---:R-:W-:-:S02]  /*18c0*/  @P0 IMAD.IADD R24, R3, 0x1, -R0 ;  /* 0x0000000103180824 */ /* 0x004fc400078e0a00 */
[----:B------:R-:W-:Y:S02]  /*18d0*/  VIADD R0, R14, 0xbf ;  /* 0x000000bf0e007836 */ /* 0x000fe40000000000 */
[----:B------:R-:W-:Y:S02]  /*18e0*/  IMAD.IADD R139, R13, 0x1, R24 ;  /* 0x000000010d8b7824 */ /* 0x000fe400078e0218 */
[----:B0-----:R-:W-:-:S03]  /*18f0*/  @P1 IMAD.HI.U32 R3, R0, R11, RZ ;  /* 0x0000000b00031227 */ /* 0x001fc600078e00ff */
[C---:B------:R-:W-:Y:S01]  /*1900*/  IADD3 R7, R139.reuse, 0x1, -R138 ;  /* 0x000000018b077810 */ /* 0x040fe20007ffe88a */
[----:B------:R-:W-:Y:S01]  /*1910*/  IMAD.MOV.U32 R6, RZ, RZ, R0 ;  /* 0x000000ffff067224 */ /* 0x000fe200078e0000 */
[----:B---3--:R-:W-:Y:S01]  /*1920*/  @P1 SHF.R.U32.HI R6, RZ, R10, R3 ;  /* 0x0000000aff061219 */ /* 0x008fe20000011603 */
[----:B------:R-:W-:-:S04]  /*1930*/  VIADD R0, R139, 0x7f ;  /* 0x0000007f8b007836 */ /* 0x000fc80000000000 */
[----:B------:R-:W-:Y:S01]  /*1940*/  IMAD.IADD R9, R7, 0x1, R6 ;  /* 0x0000000107097824 */ /* 0x000fe200078e0206 */
[----:B------:R-:W-:-:S03]  /*1950*/  SHF.R.S32.HI R3, RZ, 0x1f, R0 ;  /* 0x0000001fff037819 */ /* 0x000fc60000011400 */
[----:B------:R-:W-:Y:S01]  /*1960*/  IMAD.IADD R4, R9, 0x1, R4 ;  /* 0x0000000109047824 */ /* 0x000fe200078e0204 */
[----:B------:R-:W-:-:S04]  /*1970*/  LEA.HI R3, R3, R0, RZ, 0x7 ;  /* 0x0000000003037211 */ /* 0x000fc800078f38ff */
[----:B------:R-:W-:Y:S01]  /*1980*/  SHF.R.S32.HI R112, RZ, 0x7, R3 ;  /* 0x00000007ff707819 */ /* 0x000fe20000011403 */
[----:B----4-:R-:W-:Y:S06]  /*1990*/  @!P2 BRA `(.L_x_1383) ;  /* 0x000000000048a947 */ /* 0x010fec0003800000 */
        /* <DEDUP_REMOVED lines=11> */
.L_x_1385:
[----:B------:R-:W-:-:S13]  /*1a50*/  ISETP.NE.AND P0, PT, R5, 0x1, PT ;  /* 0x000000010500780c */ /* 0x000fda0003f05270 */
[----:B------:R-:W0:Y:S02]  /*1a60*/  @P0 LDC.64 R6, c[0x0][0x9e8] ;  /* 0x00027a00ff060b82 */ /* 0x000e240000000a00 */
[----:B0-----:R-:W-:-:S05]  /*1a70*/  @P0 IMAD.HI.U32 R6, R0, R6, RZ ;  /* 0x0000000600060227 */ /* 0x001fca00078e00ff */
[----:B------:R-:W-:-:S07]  /*1a80*/  @P0 SHF.R.U32.HI R0, RZ, R7, R6 ;  /* 0x00000007ff000219 */ /* 0x000fce0000011606 */
.L_x_1386:
[----:B------:R-:W-:Y:S05]  /*1a90*/  BSYNC B0 ;  /* 0x0000000000007941 */ /* 0x000fea0003800000 */
.L_x_1384:
[----:B------:R-:W-:-:S05]  /*1aa0*/  IMAD R3, R0, R5, R5 ;  /* 0x0000000500037224 */ /* 0x000fca00078e0205 */
[----:B------:R-:W-:-:S07]  /*1ab0*/  VIMNMX R4, R4, R3, PT ;  /* 0x0000000304047248 */ /* 0x000fce0003fe0100 */
.L_x_1383:
[----:B------:R-:W0:Y:S01]  /*1ac0*/  @P1 LDC R6, c[0x0][0x44c] ;  /* 0x00011300ff061b82 */ /* 0x000e220000000800 */
[----:B------:R-:W-:Y:S01]  /*1ad0*/  VIADD R4, R4, 0x7f ;  /* 0x0000007f04047836 */ /* 0x000fe20000000000 */
[----:B------:R-:W-:Y:S01]  /*1ae0*/  ULDC UR4, c[0x0][0x9dc] ;  /* 0x0002770000047ab9 */ /* 0x000fe20000000800 */
[----:B------:R-:W-:Y:S02]  /*1af0*/  IMAD.MOV.U32 R0, RZ, RZ, R14 ;  /* 0x000000ffff007224 */ /* 0x000fe400078e000e */
[----:B------:R-:W-:Y:S01]  /*1b00*/  IMAD.IADD R113, R139, 0x1, -R138 ;  /* 0x000000018b717824 */ /* 0x000fe200078e0a8a */
[----:B------:R-:W-:Y:S02]  /*1b10*/  SHF.R.S32.HI R3, RZ, 0x1f, R4 ;  /* 0x0000001fff037819 */ /* 0x000fe40000011404 */
[----:B------:R-:W1:Y:S02]  /*1b20*/  @P1 LDC R7, c[0x0][0x450] ;  /* 0x00011400ff071b82 */ /* 0x000e640000000800 */
[----:B------:R-:W-:-:S04]  /*1b30*/  LEA.HI R3, R3, R4, RZ, 0x7 ;  /* 0x0000000403037211 */ /* 0x000fc800078f38ff */
[----:B------:R-:W-:-:S04]  /*1b40*/  SHF.R.S32.HI R3, RZ, 0x7, R3 ;  /* 0x00000007ff037819 */ /* 0x000fc80000011403 */
[----:B------:R-:W-:Y:S01]  /*1b50*/  VIMNMX R8, R112, R3, PT ;  /* 0x0000000370087248 */ /* 0x000fe20003fe0100 */
[----:B0-----:R-:W-:-:S05]  /*1b60*/  @P1 IMAD.HI.U32 R6, R14, R6, RZ ;  /* 0x000000060e061227 */ /* 0x001fca00078e00ff */
[----:B-1----:R-:W-:-:S05]  /*1b70*/  @P1 SHF.R.U32.HI R0, RZ, R7, R6 ;  /* 0x00000007ff001219 */ /* 0x002fca0000011606 */
[----:B------:R-:W-:-:S04]  /*1b80*/  IMAD.IADD R0, R113, 0x1, R0 ;  /* 0x0000000171007824 */ /* 0x000fc800078e0200 */
[----:B------:R-:W-:Y:S01]  /*1b90*/  VIADD R3, R0, -UR4 ;  /* 0x8000000400037c36 */ /* 0x000fe20008000000 */
[----:B------:R-:W-:Y:S06]  /*1ba0*/  @!P2 BRA `(.L_x_1387) ;  /* 0x000000000044a947 */ /* 0x000fec0003800000 */
[----:B------:R-:W-:Y:S01]  /*1bb0*/  ISETP.GT.AND P0, PT, R0, -0x1, PT ;  /* 0xffffffff0000780c */ /* 0x000fe20003f04270 */
[----:B------:R-:W-:-:S12]  /*1bc0*/  BSSY B0, `(.L_x_1388) ;  /* 0x000000d000007945 */ /* 0x000fd80003800000 */
[----:B------:R-:W-:Y:S05]  /*1bd0*/  @P0 BRA `(.L_x_1389) ;  /* 0x00000000001c0947 */ /* 0x000fea0003800000 */
[----:B------:R-:W-:Y:S02]  /*1be0*/  ISETP.NE.AND P0, PT, R5, 0x1, PT ;  /* 0x000000010500780c */ /* 0x000fe40003f05270 */
[----:B------:R-:W-:-:S11]  /*1bf0*/  LOP3.LUT R7, RZ, R0, RZ, 0x33, !PT ;  /* 0x00000000ff077212 */ /* 0x000fd600078e33ff */
[----:B------:R-:W0:Y:S02]  /*1c00*/  @P0 LDC.64 R10, c[0x0][0x9e8] ;  /* 0x00027a00ff0a0b82 */ /* 0x000e240000000a00 */
[----:B0-----:R-:W-:-:S05]  /*1c10*/  @P0 IMAD.HI.U32 R0, R7, R10, RZ ;  /* 0x0000000a07000227 */ /* 0x001fca00078e00ff */
[----:B------:R-:W-:-:S04]  /*1c20*/  @P0 SHF.R.U32.HI R7, RZ, R11, R0 ;  /* 0x0000000bff070219 */ /* 0x000fc80000011600 */
[----:B------:R-:W-:Y:S01]  /*1c30*/  LOP3.LUT R0, RZ, R7, RZ, 0x33, !PT ;  /* 0x00000007ff007212 */ /* 0x000fe200078e33ff */
[----:B------:R-:W-:Y:S06]  /*1c40*/  BRA `(.L_x_1390) ;  /* 0x0000000000107947 */ /* 0x000fec0003800000 */
.L_x_1389:
[----:B------:R-:W-:-:S13]  /*1c50*/  ISETP.NE.AND P0, PT, R5, 0x1, PT ;  /* 0x000000010500780c */ /* 0x000fda0003f05270 */
[----:B------:R-:W0:Y:S02]  /*1c60*/  @P0 LDC.64 R6, c[0x0][0x9e8] ;  /* 0x00027a00ff060b82 */ /* 0x000e240000000a00 */
[----:B0-----:R-:W-:-:S05]  /*1c70*/  @P0 IMAD.HI.U32 R4, R0, R6, RZ ;  /* 0x0000000600040227 */ /* 0x001fca00078e00ff */
[----:B------:R-:W-:-:S07]  /*1c80*/  @P0 SHF.R.U32.HI R0, RZ, R7, R4 ;  /* 0x00000007ff000219 */ /* 0x000fce0000011604 */
.L_x_1390:
[----:B------:R-:W-:Y:S05]  /*1c90*/  BSYNC B0 ;  /* 0x0000000000007941 */ /* 0x000fea0003800000 */
.L_x_1388:
[----:B------:R-:W-:-:S05]  /*1ca0*/  IMAD R0, R0, R5, RZ ;  /* 0x0000000500007224 */ /* 0x000fca00078e02ff */
[----:B------:R-:W-:-:S07]  /*1cb0*/  VIMNMX R3, R3, R0, !PT ;  /* 0x0000000003037248 */ /* 0x000fce0007fe0100 */
.L_x_1387:
[----:B------:R-:W-:Y:S01]  /*1cc0*/  SHF.R.S32.HI R0, RZ, 0x1f, R3 ;  /* 0x0000001fff007819 */ /* 0x000fe20000011403 */
[----:B------:R-:W-:Y:S01]  /*1cd0*/  BSSY B0, `(.L_x_1391) ;  /* 0x000002a000007945 */ /* 0x000fe20003800000 */
[----:B------:R-:W-:Y:S02]  /*1ce0*/  LOP3.LUT R14, R12, 0xff, RZ, 0xc0, !PT ;  /* 0x000000ff0c0e7812 */ /* 0x000fe400078ec0ff */
[----:B------:R-:W-:Y:S02]  /*1cf0*/  LEA.HI R0, R0, R3, RZ, 0x7 ;  /* 0x0000000300007211 */ /* 0x000fe400078f38ff */
[----:B------:R-:W-:Y:S01]  /*1d00*/  SHF.R.U32.HI R4, RZ, 0x10, R12 ;  /* 0x00000010ff047819 */ /* 0x000fe2000001160c */
[----:B------:R0:W-:Y:S01]  /*1d10*/  STL [R1+0x5c], R14 ;  /* 0x00005c0e01007387 */ /* 0x0001e20000100800 */
[----:B------:R-:W-:-:S03]  /*1d20*/  SHF.R.S32.HI R0, RZ, 0x7, R0 ;  /* 0x00000007ff007819 */ /* 0x000fc60000011400 */
[----:B------:R0:W-:Y:S01]  /*1d30*/  STL [R1+0x50], R4 ;  /* 0x0000500401007387 */ /* 0x0001e20000100800 */
[----:B------:R-:W-:Y:S01]  /*1d40*/  VIMNMX R9, RZ, R0, !PT ;  /* 0x00000000ff097248 */ /* 0x000fe20007fe0100 */
[----:B------:R-:W-:-:S03]  /*1d50*/  IMAD.MOV.U32 R0, RZ, RZ, RZ ;  /* 0x000000ffff007224 */ /* 0x000fc600078e00ff */
[----:B------:R-:W-:-:S13]  /*1d60*/  ISETP.GT.AND P0, PT, R8, R9, PT ;  /* 0x000000090800720c */ /* 0x000fda0003f04270 */
[----:B0-----:R-:W-:Y:S05]  /*1d70*/  @!P0 BRA `(.L_x_1392) ;  /* 0x00000000007c8947 */ /* 0x001fea0003800000 */
[----:B------:R-:W-:Y:S01]  /*1d80*/  ISETP.NE.AND P0, PT, R4, RZ, PT ;  /* 0x000000ff0400720c */ /* 0x000fe20003f05270 */
[----:B------:R-:W-:-:S03]  /*1d90*/  ULDC UR4, c[0x0][0x9f0] ;  /* 0x00027c0000047ab9 */ /* 0x000fc60000000800 */
[----:B------:R-:W-:-:S04]  /*1da0*/  SEL R11, R4, UR4, P0 ;  /* 0x00000004040b7c07 */ /* 0x000fc80008000000 */
[-C--:B------:R-:W-:Y:S02]  /*1db0*/  IABS R6, R11.reuse ;  /* 0x0000000b00067213 */ /* 0x080fe40000000000 */
[----:B------:R-:W-:Y:S02]  /*1dc0*/  IADD3 R0, R11, -0x1, R8 ;  /* 0xffffffff0b007810 */ /* 0x000fe40007ffe008 */
[----:B------:R-:W0:Y:S01]  /*1dd0*/  I2F.RP R3, R6 ;  /* 0x0000000600037306 */ /* 0x000e220000209400 */
[----:B------:R-:W-:Y:S02]  /*1de0*/  IABS R12, R11 ;  /* 0x0000000b000c7213 */ /* 0x000fe40000000000 */
[----:B------:R-:W-:-:S05]  /*1df0*/  IMAD.IADD R0, R0, 0x1, -R9 ;  /* 0x0000000100007824 */ /* 0x000fca00078e0a09 */
        /* <DEDUP_REMOVED lines=10> */
[----:B------:R-:W-:-:S04]  /*1ea0*/  IMAD.HI.U32 R5, R5, R7, R4 ;  /* 0x0000000705057227 */ /* 0x000fc800078e0004 */
[----:B------:R-:W-:-:S04]  /*1eb0*/  IMAD.MOV.U32 R4, RZ, RZ, R10 ;  /* 0x000000ffff047224 */ /* 0x000fc800078e000a */
        /* <DEDUP_REMOVED lines=11> */
.L_x_1392:
[----:B------:R-:W-:Y:S05]  /*1f70*/  BSYNC B0 ;  /* 0x0000000000007941 */ /* 0x000fea0003800000 */
.L_x_1391:
[----:B------:R-:W-:-:S05]  /*1f80*/  IMAD R3, R14, R0, R9 ;  /* 0x000000000e037224 */ /* 0x000fca00078e0209 */
[C---:B------:R-:W-:Y:S01]  /*1f90*/  VIADDMNMX R0, R3.reuse, R0, R8, PT ;  /* 0x0000000003007246 */ /* 0x040fe20003800108 */
[----:B------:R-:W-:-:S04]  /*1fa0*/  IMAD R3, R3, 0x80, -R13 ;  /* 0x0000008003037824 */ /* 0x000fc800078e0a0d */
[----:B------:R-:W-:Y:S01]  /*1fb0*/  IMAD R5, R0, 0x80, -R13 ;  /* 0x0000008000057824 */ /* 0x000fe200078e0a0d */
[----:B------:R-:W-:-:S04]  /*1fc0*/  VIMNMX R3, RZ, R3, !PT ;  /* 0x00000003ff037248 */ /* 0x000fc80007fe0100 */
[----:B------:R-:W-:Y:S02]  /*1fd0*/  VIMNMX R0, R5, R24, PT ;  /* 0x0000001805007248 */ /* 0x000fe40003fe0100 */
[----:B------:R-:W-:Y:S02]  /*1fe0*/  SHF.R.U32.HI R83, RZ, 0x7, R3 ;  /* 0x00000007ff537819 */ /* 0x000fe40000011603 */
[----:B------:R-:W-:-:S03]  /*1ff0*/  ISETP.GT.AND P0, PT, R0, R3, PT ;  /* 0x000000030000720c */ /* 0x000fc60003f04270 */
[----:B------:R-:W-:-:S10]  /*2000*/  IMAD.MOV.U32 R25, RZ, RZ, R83 ;  /* 0x000000ffff197224 */ /* 0x000fd400078e0053 */
[----:B------:R-:W-:-:S05]  /*2010*/  @P0 VIADD R0, R0, 0x7f ;  /* 0x0000007f00000836 */ /* 0x000fca0000000000 */
[----:B------:R-:W-:-:S04]  /*2020*/  @P0 SHF.R.S32.HI R3, RZ, 0x1f, R0 ;  /* 0x0000001fff030819 */ /* 0x000fc80000011400 */
[----:B------:R-:W-:-:S04]  /*2030*/  @P0 LEA.HI R3, R3, R0, RZ, 0x7 ;  /* 0x0000000003030211 */ /* 0x000fc800078f38ff */
[----:B------:R-:W-:Y:S02]  /*2040*/  @P0 SHF.R.S32.HI R25, RZ, 0x7, R3 ;  /* 0x00000007ff190819 */ /* 0x000fe40000011403 */
        /* <DEDUP_REMOVED lines=22> */
[----:B0----5:R-:W-:Y:S05]  /*21b0*/  CALL.ABS.NOINC R14 ;  /* 0x000000000e007343 */ /* 0x021fea0003c00000 */
.L_x_1395:
[----:B------:R-:W-:Y:S05]  /*21c0*/  BSYNC B6 ;  /* 0x0000000000067941 */ /* 0x000fea0003800000 */
.L_x_1394:
        /* <DEDUP_REMOVED lines=20> */
.L_x_1397:
[----:B------:R-:W-:Y:S05]  /*2310*/  BSYNC B6 ;  /* 0x0000000000067941 */ /* 0x000fea0003800000 */
.L_x_1396:
[----:B------:R-:W-:Y:S01]  /*2320*/  ULDC.64 UR4, c[0x0][0x9f8] ;  /* 0x00027e0000047ab9 */ /* 0x000fe20000000a00 */
[----:B------:R-:W2:Y:S01]  /*2330*/  LDL R32, [R1+0x8] ;  /* 0x0000080001207983 */ /* 0x000ea20000100800 */
[----:B------:R-:W-:Y:S01]  /*2340*/  ISETP.NE.U32.AND P0, PT, RZ, UR4, PT ;  /* 0x00000004ff007c0c */ /* 0x000fe2000bf05070 */
[----:B------:R-:W0:Y:S02]  /*2350*/  LDC.64 R10, c[0x0][0x300] ;  /* 0x0000c000ff0a7b82 */ /* 0x000e240000000a00 */
[----:B------:R-:W3:Y:S01]  /*2360*/  LDL R38, [R1+0x10] ;  /* 0x0000100001267983 */ /* 0x000ee20000100800 */
[----:B------:R-:W-:Y:S01]  /*2370*/  ISETP.NE.AND.EX P0, PT, RZ, UR5, PT, P0 ;  /* 0x00000005ff007c0c */ /* 0x000fe2000bf05300 */
[----:B------:R-:W1:Y:S01]  /*2380*/  S2R R20, SR_TID.X ;  /* 0x0000000000147919 */ /* 0x000e620000002100 */
[----:B------:R-:W-:Y:S01]  /*2390*/  IMAD.IADD R70, R27, 0x1, R28 ;  /* 0x000000011b467824 */ /* 0x000fe200078e021c */
[----:B------:R-:W-:Y:S01]  /*23a0*/  ULDC.64 UR4, c[0x0][0xa08] ;  /* 0x0002820000047ab9 */ /* 0x000fe20000000a00 */
[----:B------:R-:W-:Y:S01]  /*23b0*/  SHF.R.S32.HI R137, RZ, 0x1f, R136 ;  /* 0x0000001fff897819 */ /* 0x000fe20000011488 */
[----:B------:R-:W4:Y:S01]  /*23c0*/  LDL R37, [R1+0x14] ;  /* 0x0000140001257983 */ /* 0x000f220000100800 */
[----:B------:R-:W-:Y:S01]  /*23d0*/  SHF.R.S32.HI R34, RZ, 0x1f, R19 ;  /* 0x0000001fff227819 */ /* 0x000fe20000011413 */
[----:B------:R-:W0:Y:S08]  /*23e0*/  LDC R29, c[0x0][0x3f4] ;  /* 0x0000fd00ff1d7b82 */ /* 0x000e300000000800 */
[----:B------:R-:W1:Y:S02]  /*23f0*/  @P0 LDC.64 R4, c[0x0][0x9f8] ;  /* 0x00027e00ff040b82 */ /* 0x000e640000000a00 */
[----:B-1----:R-:W-:-:S05]  /*2400*/  @P0 IMAD.WIDE R4, R75, 0x4, R4 ;  /* 0x000000044b040825 */ /* 0x002fca00078e0204 */
[----:B------:R1:W2:Y:S01]  /*2410*/  @P0 LDG.E R75, desc[UR38][R4.64] ;  /* 0x00000026044b0981 */ /* 0x0002a2000c1e1900 */
[----:B------:R-:W-:Y:S01]  /*2420*/  SHF.R.S32.HI R13, RZ, 0x1f, R70 ;  /* 0x0000001fff0d7819 */ /* 0x000fe20000011446 */
[----:B------:R-:W-:Y:S01]  /*2430*/  VIADD R8, R20, 0xffffff80 ;  /* 0xffffff8014087836 */ /* 0x000fe20000000000 */
[----:B------:R-:W-:Y:S01]  /*2440*/  ISETP.NE.U32.AND P0, PT, RZ, UR4, PT ;  /* 0x00000004ff007c0c */ /* 0x000fe2000bf05070 */
[CC--:B0-----:R-:W-:Y:S01]  /*2450*/  IMAD.WIDE.U32 R6, R70.reuse, R10.reuse, RZ ;  /* 0x0000000a46067225 */ /* 0x0c1fe200078e00ff */
[----:B------:R-:W-:Y:S02]  /*2460*/  SHF.R.U32.HI R36, RZ, 0x7, R20 ;  /* 0x00000007ff247819 */ /* 0x000fe40000011614 */
[----:B------:R-:W-:Y:S01]  /*2470*/  SHF.R.S32.HI R9, RZ, 0x1f, R8 ;  /* 0x0000001fff097819 */ /* 0x000fe20000011408 */
[----:B------:R-:W-:Y:S01]  /*2480*/  IMAD R0, R13, R10, RZ ;  /* 0x0000000a0d007224 */ /* 0x000fe200078e02ff */
[----:B------:R-:W-:Y:S01]  /*2490*/  ISETP.NE.AND.EX P0, PT, RZ, UR5, PT, P0 ;  /* 0x00000005ff007c0c */ /* 0x000fe2000bf05300 */
[----:B------:R-:W-:Y:S01]  /*24a0*/  ULDC.64 UR4, c[0x0][0x308] ;  /* 0x0000c20000047ab9 */ /* 0x000fe20000000a00 */
[----:B------:R-:W-:Y:S01]  /*24b0*/  LEA.HI R9, R9, R8, RZ, 0x2 ;  /* 0x0000000809097211 */ /* 0x000fe200078f10ff */
[----:B------:R-:W-:Y:S01]  /*24c0*/  IMAD R3, R70, R11, R0 ;  /* 0x0000000b46037224 */ /* 0x000fe200078e0200 */
[----:B------:R-:W-:-:S02]  /*24d0*/  ISETP.NE.AND P6, PT, R36, 0x1, PT ;  /* 0x000000012400780c */ /* 0x000fc40003fc5270 */
[----:B------:R-:W-:Y:S01]  /*24e0*/  SHF.R.S32.HI R77, RZ, 0x2, R9 ;  /* 0x00000002ff4d7819 */ /* 0x000fe20000011409 */
[----:B------:R-:W-:Y:S01]  /*24f0*/  IMAD.IADD R7, R7, 0x1, R3 ;  /* 0x0000000107077824 */ /* 0x000fe200078e0203 */
[----:B------:R-:W-:Y:S01]  /*2500*/  SHF.R.S32.HI R8, RZ, 0x1f, R9 ;  /* 0x0000001fff087819 */ /* 0x000fe20000011409 */
[----:B-1----:R-:W-:-:S03]  /*2510*/  IMAD.WIDE.U32 R4, R30, UR4, R6 ;  /* 0x000000041e047c25 */ /* 0x002fc6000f8e0006 */
[----:B------:R-:W-:Y:S01]  /*2520*/  LEA.HI R8, R8, R77, RZ, 0x2 ;  /* 0x0000004d08087211 */ /* 0x000fe200078f10ff */
[----:B------:R-:W0:Y:S01]  /*2530*/  LDC.64 R6, c[0x0][0x408] ;  /* 0x00010200ff067b82 */ /* 0x000e220000000a00 */
[----:B------:R-:W-:Y:S01]  /*2540*/  IMAD R5, R30, UR5, R5 ;  /* 0x000000051e057c24 */ /* 0x000fe2000f8e0205 */
[----:B------:R-:W-:Y:S01]  /*2550*/  ULDC.64 UR4, c[0x0][0x310] ;  /* 0x0000c40000047ab9 */ /* 0x000fe20000000a00 */
[----:B------:R-:W-:-:S05]  /*2560*/  LOP3.LUT R8, R8, 0xfffffffc, RZ, 0xc0, !PT ;  /* 0xfffffffc08087812 */ /* 0x000fca00078ec0ff */
[----:B------:R-:W-:Y:S02]  /*2570*/  IMAD.IADD R77, R77, 0x1, -R8 ;  /* 0x000000014d4d7824 */ /* 0x000fe400078e0a08 */
[----:B------:R-:W-:-:S04]  /*2580*/  IMAD R8, R34, R10, RZ ;  /* 0x0000000a22087224 */ /* 0x000fc800078e02ff */
[----:B------:R-:W-:Y:S01]  /*2590*/  IMAD R95, R19, R11, R8 ;  /* 0x0000000b135f7224 */ /* 0x000fe200078e0208 */
[----:B------:R-:W-:Y:S01]  /*25a0*/  LOP3.LUT R23, R23, 0xfffffffd, RZ, 0xc0, !PT ;  /* 0xfffffffd17177812 */ /* 0x000fe200078ec0ff */
[C---:B------:R-:W-:Y:S02]  /*25b0*/  VIADD R72, R136.reuse, 0x30 ;  /* 0x0000003088487836 */ /* 0x040fe40000000000 */
[----:B------:R-:W-:Y:S02]  /*25c0*/  VIADD R27, R136, 0x40 ;  /* 0x00000040881b7836 */ /* 0x000fe40000000000 */
[----:B0-----:R-:W-:-:S04]  /*25d0*/  IMAD R12, R34, R6, RZ ;  /* 0x00000006220c7224 */ /* 0x001fc800078e02ff */
[C---:B------:R-:W-:Y:S01]  /*25e0*/  IMAD R31, R19.reuse, R7, R12 ;  /* 0x00000007131f7224 */ /* 0x040fe200078e020c */
[----:B------:R-:W-:Y:S01]  /*25f0*/  SHF.R.S32.HI R157, RZ, 0x1f, R156 ;  /* 0x0000001fff9d7819 */ /* 0x000fe2000001149c */
[----:B------:R-:W-:-:S04]  /*2600*/  IMAD.WIDE.U32 R62, R19, R6, R136 ;  /* 0x00000006133e7225 */ /* 0x000fc800078e0088 */
[----:B------:R-:W-:-:S04]  /*2610*/  IMAD.WIDE.U32 R64, R19, R6, R156 ;  /* 0x0000000613407225 */ /* 0x000fc800078e009c */
[----:B------:R-:W-:Y:S02]  /*2620*/  IMAD.IADD R63, R63, 0x1, R31 ;  /* 0x000000013f3f7824 */ /* 0x000fe400078e021f */
[----:B------:R-:W-:Y:S02]  /*2630*/  IMAD.IADD R65, R31, 0x1, R65 ;  /* 0x000000011f417824 */ /* 0x000fe400078e0241 */
[----:B------:R-:W-:Y:S01]  /*2640*/  VIADD R82, R136, 0x50 ;  /* 0x0000005088527836 */ /* 0x000fe20000000000 */
[----:B------:R-:W-:Y:S01]  /*2650*/  SHF.L.U64.HI R98, R6, 0x7, R7 ;  /* 0x0000000706627819 */ /* 0x000fe20000010207 */
[----:B-----5:R-:W-:Y:S01]  /*2660*/  IMAD.WIDE.U32 R62, R106, R6, R62 ;  /* 0x000000066a3e7225 */ /* 0x020fe200078e003e */
[----:B------:R-:W-:-:S03]  /*2670*/  SHF.L.U64.HI R97, R10, 0x7, R11 ;  /* 0x000000070a617819 */ /* 0x000fc6000001020b */
[----:B------:R-:W-:-:S04]  /*2680*/  IMAD.WIDE.U32 R64, R106, R6, R64 ;  /* 0x000000066a407225 */ /* 0x000fc800078e0040 */
[----:B------:R-:W-:Y:S02]  /*2690*/  VIADD R111, R36, 0x8 ;  /* 0x00000008246f7836 */ /* 0x000fe40000000000 */
[----:B------:R-:W-:Y:S01]  /*26a0*/  IMAD.SHL.U32 R108, R29, 0x2, RZ ;  /* 0x000000021d6c7824 */ /* 0x000fe200078e00ff */
[----:B--2---:R-:W-:Y:S02]  /*26b0*/  SHF.R.S32.HI R0, RZ, 0x1f, R75 ;  /* 0x0000001fff007819 */ /* 0x004fe4000001144b */
[----:B------:R-:W-:Y:S02]  /*26c0*/  SEL R75, R75, RZ, !P0 ;  /* 0x000000ff4b4b7207 */ /* 0x000fe40004000000 */
[----:B------:R-:W-:-:S03]  /*26d0*/  SEL R15, R0, RZ, !P0 ;  /* 0x000000ff000f7207 */ /* 0x000fc60004000000 */
[----:B------:R-:W-:-:S04]  /*26e0*/  IMAD.WIDE.U32 R20, R75, UR4, R4 ;  /* 0x000000044b147c25 */ /* 0x000fc8000f8e0004 */
[----:B------:R-:W-:-:S04]  /*26f0*/  IMAD R0, R15, UR4, RZ ;  /* 0x000000040f007c24 */ /* 0x000fc8000f8e02ff */
[----:B------:R-:W-:Y:S01]  /*2700*/  IMAD R3, R75, UR5, R0 ;  /* 0x000000054b037c24 */ /* 0x000fe2000f8e0200 */
[----:B------:R-:W-:Y:S05]  /*2710*/  @!P6 WARPSYNC.ALL ;  /* 0x000000000000e948 */ /* 0x000fea0003800000 */
[----:B------:R-:W-:Y:S01]  /*2720*/  ULDC.64 UR4, c[0x0][0x330] ;  /* 0x0000cc0000047ab9 */ /* 0x000fe20000000a00 */
[----:B------:R-:W-:Y:S01]  /*2730*/  VIADD R0, R136, 0x10 ;  /* 0x0000001088007836 */ /* 0x000fe20000000000 */
[----:B------:R-:W-:Y:S01]  /*2740*/  ULDC.64 UR6, c[0x0][0x338] ;  /* 0x0000ce0000067ab9 */ /* 0x000fe20000000a00 */
[--C-:B------:R-:W-:Y:S01]  /*2750*/  IMAD.WIDE.U32 R60, R30, UR4, R136.reuse ;  /* 0x000000041e3c7c25 */ /* 0x100fe2000f8e0088 */
[----:B------:R-:W-:Y:S01]  /*2760*/  ULDC UR4, c[0x0][0x2f4] ;  /* 0x0000bd0000047ab9 */ /* 0x000fe20000000800 */
[----:B------:R-:W-:Y:S01]  /*2770*/  @!P6 BAR.SYNC.DEFER_BLOCKING 0x9, 0x100 ;  /* 0x024400000000eb1d */ /* 0x000fe20000010000 */
[----:B------:R-:W-:Y:S01]  /*2780*/  ISETP.GE.AND P1, PT, R0, UR4, PT ;  /* 0x0000000400007c0c */ /* 0x000fe2000bf26270 */
[----:B------:R-:W-:Y:S01]  /*2790*/  IMAD.WIDE.U32 R4, R19, R10, R136 ;  /* 0x0000000a13047225 */ /* 0x000fe200078e0088 */
[----:B------:R-:W-:-:S02]  /*27a0*/  ISETP.GE.AND P0, PT, R136, UR4, PT ;  /* 0x0000000488007c0c */ /* 0x000fc4000bf06270 */
[----:B------:R-:W-:Y:S01]  /*27b0*/  SEL R8, RZ, 0xffffffff, P1 ;  /* 0xffffffffff087807 */ /* 0x000fe20000800000 */
[----:B------:R-:W-:Y:S01]  /*27c0*/  IMAD.IADD R3, R21, 0x1, R3 ;  /* 0x0000000115037824 */ /* 0x000fe200078e0203 */
[----:B------:R-:W-:Y:S01]  /*27d0*/  IADD3 R96, P1, R20, R4, RZ ;  /* 0x0000000414607210 */ /* 0x000fe20007f3e0ff */
[----:B------:R-:W-:Y:S01]  /*27e0*/  IMAD R61, R30, UR5, R61 ;  /* 0x000000051e3d7c24 */ /* 0x000fe2000f8e023d */
[----:B------:R-:W-:Y:S02]  /*27f0*/  SEL R4, RZ, 0x1, P0 ;  /* 0x00000001ff047807 */ /* 0x000fe40000000000 */
[----:B------:R-:W-:Y:S01]  /*2800*/  LOP3.LUT P0, RZ, R77, 0x2, RZ, 0xc0, !PT ;  /* 0x000000024dff7812 */ /* 0x000fe2000780c0ff */
[----:B------:R-:W-:Y:S01]  /*2810*/  IMAD.SHL.U32 R9, R8, 0x2, RZ ;  /* 0x0000000208097824 */ /* 0x000fe200078e00ff */
[----:B------:R-:W-:-:S04]  /*2820*/  IADD3.X R95, R3, R5, R95, P1, !PT ;  /* 0x00000005035f7210 */ /* 0x000fc80000ffe45f */
[----:B------:R-:W-:Y:S01]  /*2830*/  LOP3.LUT R5, R9, 0x2, R4, 0xe2, !PT ;  /* 0x0000000209057812 */ /* 0x000fe200078ee204 */
[----:B------:R-:W-:Y:S01]  /*2840*/  VIADD R4, R136, 0x20 ;  /* 0x0000002088047836 */ /* 0x000fe20000000000 */
[----:B------:R-:W0:Y:S01]  /*2850*/  LDC.64 R8, c[0x0][0x3f8] ;  /* 0x0000fe00ff087b82 */ /* 0x000e220000000a00 */
[----:B------:R-:W-:-:S04]  /*2860*/  ISETP.GE.AND P1, PT, R72, UR4, PT ;  /* 0x0000000448007c0c */ /* 0x000fc8000bf26270 */
[----:B------:R-:W-:Y:S02]  /*2870*/  @P0 LOP3.LUT R23, R23, 0x2, RZ, 0xfc, !PT ;  /* 0x0000000217170812 */ /* 0x000fe400078efcff */
[----:B------:R-:W-:Y:S02]  /*2880*/  ISETP.GE.AND P0, PT, R4, UR4, PT ;  /* 0x0000000404007c0c */ /* 0x000fe4000bf06270 */
[----:B------:R-:W-:Y:S02]  /*2890*/  SEL R14, RZ, 0x8, P1 ;  /* 0x00000008ff0e7807 */ /* 0x000fe40000800000 */
[----:B------:R-:W-:Y:S02]  /*28a0*/  SEL R12, RZ, 0x4, P0 ;  /* 0x00000004ff0c7807 */ /* 0x000fe40000000000 */
[----:B------:R-:W-:Y:S02]  /*28b0*/  ISETP.GE.AND P0, PT, R27, UR4, PT ;  /* 0x000000041b007c0c */ /* 0x000fe4000bf06270 */
[----:B------:R-:W-:-:S02]  /*28c0*/  LOP3.LUT R12, R14, R5, R12, 0xfe, !PT ;  /* 0x000000050e0c7212 */ /* 0x000fc400078efe0c */
[----:B------:R-:W-:Y:S02]  /*28d0*/  SEL R5, RZ, 0x10, P0 ;  /* 0x00000010ff057807 */ /* 0x000fe40000000000 */
[----:B------:R-:W-:Y:S02]  /*28e0*/  ISETP.GE.AND P0, PT, R136, R29, PT ;  /* 0x0000001d8800720c */ /* 0x000fe40003f06270 */
[----:B------:R-:W-:Y:S02]  /*28f0*/  LOP3.LUT R12, R12, R5, RZ, 0xfc, !PT ;  /* 0x000000050c0c7212 */ /* 0x000fe400078efcff */
[----:B------:R-:W-:Y:S01]  /*2900*/  SEL R5, R29, RZ, P0 ;  /* 0x000000ff1d057207 */ /* 0x000fe20000000000 */
[----:B0-----:R-:W-:-:S04]  /*2910*/  IMAD R14, R34, R8, RZ ;  /* 0x00000008220e7224 */ /* 0x001fc800078e02ff */
[----:B------:R-:W-:Y:S02]  /*2920*/  IMAD.IADD R5, R136, 0x1, R5 ;  /* 0x0000000188057824 */ /* 0x000fe400078e0205 */
[----:B------:R-:W-:Y:S01]  /*2930*/  IMAD R35, R19, R9, R14 ;  /* 0x0000000913237224 */ /* 0x000fe200078e020e */
[-C--:B------:R-:W-:Y:S02]  /*2940*/  ISETP.GE.AND P1, PT, R0, R29.reuse, PT ;  /* 0x0000001d0000720c */ /* 0x080fe40003f26270 */
[----:B------:R-:W-:Y:S02]  /*2950*/  SHF.R.S32.HI R14, RZ, 0x1f, R5 ;  /* 0x0000001fff0e7819 */ /* 0x000fe40000011405 */
[----:B------:R-:W-:Y:S02]  /*2960*/  ISETP.GE.AND P2, PT, R4, R29, PT ;  /* 0x0000001d0400720c */ /* 0x000fe40003f46270 */
[----:B------:R-:W-:Y:S02]  /*2970*/  LEA.HI R76, R14, R5, RZ, 0x3 ;  /* 0x000000050e4c7211 */ /* 0x000fe400078f18ff */
[----:B------:R-:W-:-:S02]  /*2980*/  SEL R31, R29, RZ, P1 ;  /* 0x000000ff1d1f7207 */ /* 0x000fc40000800000 */
[----:B------:R-:W-:Y:S02]  /*2990*/  LEA.HI R5, R14, R5, RZ, 0x5 ;  /* 0x000000050e057211 */ /* 0x000fe400078f28ff */
[----:B------:R-:W-:Y:S01]  /*29a0*/  SEL R33, R29, RZ, P2 ;  /* 0x000000ff1d217207 */ /* 0x000fe20001000000 */
[----:B------:R-:W-:Y:S01]  /*29b0*/  IMAD.WIDE.U32 R66, R19, R8, R136 ;  /* 0x0000000813427225 */ /* 0x000fe200078e0088 */
[----:B------:R-:W-:-:S03]  /*29c0*/  LOP3.LUT R23, R23, 0xfffffffe, RZ, 0xc0, !PT ;  /* 0xfffffffe17177812 */ /* 0x000fc600078ec0ff */
[----:B------:R-:W-:-:S04]  /*29d0*/  IMAD.WIDE.U32 R68, R19, R8, R156 ;  /* 0x0000000813447225 */ /* 0x000fc800078e009c */
[----:B------:R-:W-:Y:S02]  /*29e0*/  IMAD.IADD R31, R0, 0x1, R31 ;  /* 0x00000001001f7824 */ /* 0x000fe400078e021f */
[----:B------:R-:W-:Y:S01]  /*29f0*/  IMAD.SHL.U32 R14, R5, 0x80, RZ ;  /* 0x00000080050e7824 */ /* 0x000fe200078e00ff */
[----:B------:R-:W-:Y:S01]  /*2a00*/  LOP3.LUT R5, R32, 0x18, R76, 0xf8, !PT ;  /* 0x0000001820057812 */ /* 0x000fe200078ef84c */
[----:B------:R-:W-:Y:S01]  /*2a10*/  IMAD.IADD R33, R4, 0x1, R33 ;  /* 0x0000000104217824 */ /* 0x000fe200078e0221 */
[----:B------:R-:W-:Y:S01]  /*2a20*/  @P2 LOP3.LUT R23, R23, 0x1, RZ, 0xfc, !PT ;  /* 0x0000000117172812 */ /* 0x000fe200078efcff */
[----:B------:R-:W-:Y:S01]  /*2a30*/  IMAD R15, R15, UR6, RZ ;  /* 0x000000060f0f7c24 */ /* 0x000fe2000f8e02ff */
[----:B------:R-:W-:Y:S01]  /*2a40*/  SHF.R.S32.HI R28, RZ, 0x1f, R31 ;  /* 0x0000001fff1c7819 */ /* 0x000fe2000001141f */
[----:B------:R-:W-:Y:S01]  /*2a50*/  IMAD.IADD R67, R67, 0x1, R35 ;  /* 0x0000000143437824 */ /* 0x000fe200078e0223 */
[----:B------:R-:W-:Y:S01]  /*2a60*/  LOP3.LUT R14, R14, 0xfffff000, RZ, 0xc0, !PT ;  /* 0xfffff0000e0e7812 */ /* 0x000fe200078ec0ff */
[----:B------:R-:W-:Y:S01]  /*2a70*/  IMAD.IADD R69, R35, 0x1, R69 ;  /* 0x0000000123457824 */ /* 0x000fe200078e0245 */
[----:B------:R-:W-:-:S02]  /*2a80*/  SHF.R.S32.HI R35, RZ, 0x1f, R106 ;  /* 0x0000001fff237819 */ /* 0x000fc4000001146a */
[----:B---3--:R-:W-:Y:S02]  /*2a90*/  LOP3.LUT R5, R5, R38, RZ, 0x3c, !PT ;  /* 0x0000002605057212 */ /* 0x008fe400078e3cff */
[----:B------:R-:W-:Y:S02]  /*2aa0*/  SHF.R.S32.HI R30, RZ, 0x1f, R33 ;  /* 0x0000001fff1e7819 */ /* 0x000fe40000011421 */
[----:B------:R-:W-:Y:S01]  /*2ab0*/  IADD3 R70, P2, R19, R70, RZ ;  /* 0x0000004613467210 */ /* 0x000fe20007f5e0ff */
[----:B------:R-:W-:Y:S01]  /*2ac0*/  IMAD R15, R75, UR7, R15 ;  /* 0x000000074b0f7c24 */ /* 0x000fe2000f8e020f */
[----:B----4-:R-:W-:Y:S01]  /*2ad0*/  IADD3 R105, R5, R14, R37 ;  /* 0x0000000e05697210 */ /* 0x010fe20007ffe025 */
[----:B------:R-:W-:Y:S01]  /*2ae0*/  IMAD.WIDE.U32 R60, R75, UR6, R60 ;  /* 0x000000064b3c7c25 */ /* 0x000fe2000f8e003c */
[CC--:B------:R-:W-:Y:S02]  /*2af0*/  LEA.HI R75, R28.reuse, R31.reuse, RZ, 0x3 ;  /* 0x0000001f1c4b7211 */ /* 0x0c0fe400078f18ff */
[----:B------:R-:W-:Y:S01]  /*2b00*/  LEA.HI R28, R28, R31, RZ, 0x5 ;  /* 0x0000001f1c1c7211 */ /* 0x000fe200078f28ff */
[C---:B------:R-:W-:Y:S01]  /*2b10*/  IMAD R14, R35.reuse, R6, RZ ;  /* 0x00000006230e7224 */ /* 0x040fe200078e02ff */
[CC--:B------:R-:W-:Y:S01]  /*2b20*/  LEA.HI R74, R30.reuse, R33.reuse, RZ, 0x3 ;  /* 0x000000211e4a7211 */ /* 0x0c0fe200078f18ff */
[----:B------:R-:W-:Y:S01]  /*2b30*/  IMAD R35, R35, R8, RZ ;  /* 0x0000000823237224 */ /* 0x000fe200078e02ff */
[----:B------:R-:W-:Y:S01]  /*2b40*/  LEA.HI R33, R30, R33, RZ, 0x5 ;  /* 0x000000211e217211 */ /* 0x000fe200078f28ff */
[----:B------:R-:W-:Y:S01]  /*2b50*/  IMAD.X R71, R34, 0x1, R13, P2 ;  /* 0x0000000122477824 */ /* 0x000fe200010e060d */
[----:B------:R-:W-:Y:S01]  /*2b60*/  ISETP.GE.AND P2, PT, R82, UR4, PT ;  /* 0x0000000452007c0c */ /* 0x000fe2000bf46270 */
[----:B------:R-:W-:Y:S01]  /*2b70*/  IMAD.SHL.U32 R30, R28, 0x80, RZ ;  /* 0x000000801c1e7824 */ /* 0x000fe200078e00ff */
[----:B------:R-:W-:Y:S01]  /*2b80*/  SHF.L.U64.HI R99, R8, 0x7, R9 ;  /* 0x0000000708637819 */ /* 0x000fe20000010209 */
[----:B------:R-:W-:Y:S01]  /*2b90*/  IMAD R35, R106, R9, R35 ;  /* 0x000000096a237224 */ /* 0x000fe200078e0223 */
[----:B------:R-:W-:Y:S01]  /*2ba0*/  LOP3.LUT R28, R32, 0x18, R75, 0xf8, !PT ;  /* 0x00000018201c7812 */ /* 0x000fe200078ef84b */
[----:B------:R-:W-:Y:S01]  /*2bb0*/  IMAD.SHL.U32 R33, R33, 0x80, RZ ;  /* 0x0000008021217824 */ /* 0x000fe200078e00ff */
[----:B------:R-:W-:-:S02]  /*2bc0*/  SEL R9, RZ, 0x20, P2 ;  /* 0x00000020ff097807 */ /* 0x000fc40001000000 */
[----:B------:R-:W-:Y:S01]  /*2bd0*/  LOP3.LUT R32, R32, 0x18, R74, 0xf8, !PT ;  /* 0x0000001820207812 */ /* 0x000fe200078ef84a */
[----:B------:R-:W-:Y:S01]  /*2be0*/  IMAD R91, R106, R7, R14 ;  /* 0x000000076a5b7224 */ /* 0x000fe200078e020e */
[----:B------:R-:W-:Y:S01]  /*2bf0*/  LOP3.LUT R13, R12, R9, RZ, 0xfc, !PT ;  /* 0x000000090c0d7212 */ /* 0x000fe200078efcff */
[----:B------:R-:W-:Y:S01]  /*2c00*/  IMAD.WIDE.U32 R66, R106, R8, R66 ;  /* 0x000000086a427225 */ /* 0x000fe200078e0042 */
[----:B------:R-:W-:Y:S02]  /*2c10*/  LOP3.LUT R30, R30, 0xfffff000, RZ, 0xc0, !PT ;  /* 0xfffff0001e1e7812 */ /* 0x000fe400078ec0ff */
[----:B------:R-:W-:Y:S01]  /*2c20*/  LOP3.LUT R31, R28, R38, RZ, 0x3c, !PT ;  /* 0x000000261c1f7212 */ /* 0x000fe200078e3cff */
[----:B------:R-:W-:Y:S01]  /*2c30*/  IMAD.WIDE.U32 R68, R106, R8, R68 ;  /* 0x000000086a447225 */ /* 0x000fe200078e0044 */
[----:B------:R-:W-:Y:S02]  /*2c40*/  LOP3.LUT R33, R33, 0xfffff000, RZ, 0xc0, !PT ;  /* 0xfffff00021217812 */ /* 0x000fe400078ec0ff */
[----:B------:R-:W-:Y:S01]  /*2c50*/  LOP3.LUT R32, R32, R38, RZ, 0x3c, !PT ;  /* 0x0000002620207212 */ /* 0x000fe200078e3cff */
[----:B------:R-:W-:Y:S01]  /*2c60*/  IMAD.SHL.U32 R7, R8, 0x80, RZ ;  /* 0x0000008008077824 */ /* 0x000fe200078e00ff */
[----:B------:R-:W-:-:S02]  /*2c70*/  LOP3.LUT R81, R76, 0xfffffff8, RZ, 0xc0, !PT ;  /* 0xfffffff84c517812 */ /* 0x000fc400078ec0ff */
[----:B------:R-:W-:Y:S02]  /*2c80*/  LOP3.LUT R80, R75, 0xfffffff8, RZ, 0xc0, !PT ;  /* 0xfffffff84b507812 */ /* 0x000fe400078ec0ff */
[----:B------:R-:W-:Y:S01]  /*2c90*/  LOP3.LUT R79, R74, 0xfffffff8, RZ, 0xc0, !PT ;  /* 0xfffffff84a4f7812 */ /* 0x000fe200078ec0ff */
[----:B------:R-:W-:Y:S01]  /*2ca0*/  IMAD.SHL.U32 R5, R10, 0x80, RZ ;  /* 0x000000800a057824 */ /* 0x000fe200078e00ff */
[----:B------:R-:W-:Y:S01]  /*2cb0*/  LOP3.LUT R8, R12, 0x1, RZ, 0xc0, !PT ;  /* 0x000000010c087812 */ /* 0x000fe200078ec0ff */
[----:B------:R-:W-:Y:S01]  /*2cc0*/  IMAD.IADD R93, R63, 0x1, R91 ;  /* 0x000000013f5d7824 */ /* 0x000fe200078e025b */
[C---:B------:R-:W-:Y:S01]  /*2cd0*/  LOP3.LUT R9, R13.reuse, 0x2, RZ, 0xc0, !PT ;  /* 0x000000020d097812 */ /* 0x040fe200078ec0ff */
[----:B------:R-:W-:Y:S01]  /*2ce0*/  IMAD.SHL.U32 R6, R6, 0x80, RZ ;  /* 0x0000008006067824 */ /* 0x000fe200078e00ff */
[----:B------:R-:W-:Y:S01]  /*2cf0*/  LOP3.LUT R10, R13, 0x4, RZ, 0xc0, !PT ;  /* 0x000000040d0a7812 */ /* 0x000fe200078ec0ff */
[----:B------:R-:W-:Y:S01]  /*2d00*/  IMAD.IADD R91, R91, 0x1, R65 ;  /* 0x000000015b5b7824 */ /* 0x000fe200078e0241 */
[----:B------:R-:W-:Y:S01]  /*2d10*/  LOP3.LUT R11, R13, 0x8, RZ, 0xc0, !PT ;  /* 0x000000080d0b7812 */ /* 0x000fe200078ec0ff */
[----:B------:R-:W-:Y:S01]  /*2d20*/  IMAD.IADD R92, R67, 0x1, R35 ;  /* 0x00000001435c7824 */ /* 0x000fe200078e0223 */
[----:B------:R-:W-:Y:S01]  /*2d30*/  LOP3.LUT R12, R13, 0x10, RZ, 0xc0, !PT ;  /* 0x000000100d0c7812 */ /* 0x000fe200078ec0ff */
[----:B------:R-:W-:Y:S01]  /*2d40*/  IMAD.IADD R90, R35, 0x1, R69 ;  /* 0x00000001235a7824 */ /* 0x000fe200078e0245 */
[----:B------:R-:W-:Y:S01]  /*2d50*/  IADD3 R104, R31, R30, R37 ;  /* 0x0000001e1f687210 */ /* 0x000fe20007ffe025 */
[----:B------:R-:W-:Y:S01]  /*2d60*/  IMAD.IADD R94, R61, 0x1, R15 ;  /* 0x000000013d5e7824 */ /* 0x000fe200078e020f */
[----:B------:R-:W-:-:S02]  /*2d70*/  IADD3 R103, R32, R33, R37 ;  /* 0x0000002120677210 */ /* 0x000fc40007ffe025 */
[----:B------:R-:W-:Y:S02]  /*2d80*/  SHF.R.S32.HI R102, RZ, 0x1f, R81 ;  /* 0x0000001fff667819 */ /* 0x000fe40000011451 */
[----:B------:R-:W-:Y:S02]  /*2d90*/  SHF.R.S32.HI R101, RZ, 0x1f, R80 ;  /* 0x0000001fff657819 */ /* 0x000fe40000011450 */
[----:B------:R-:W-:Y:S02]  /*2da0*/  SHF.R.S32.HI R100, RZ, 0x1f, R79 ;  /* 0x0000001fff647819 */ /* 0x000fe4000001144f */
[----:B------:R-:W-:-:S07]  /*2db0*/  LOP3.LUT R13, R13, 0x20, RZ, 0xc0, !PT ;  /* 0x000000200d0d7812 */ /* 0x000fce00078ec0ff */
.L_x_1453:
[----:B---3--:R-:W2:Y:S01]  /*2dc0*/  LDL R29, [R1+0x48] ;  /* 0x00004800011d7983 */ /* 0x008ea20000100800 */
[----:B0-----:R-:W0:Y:S01]  /*2dd0*/  LDC.64 R86, c[0x0][0x2e8] ;  /* 0x0000ba00ff567b82 */ /* 0x001e220000000a00 */
[----:B-1----:R-:W-:Y:S01]  /*2de0*/  VIADD R28, R25, 0xffffffff ;  /* 0xffffffff191c7836 */ /* 0x002fe20000000000 */
[----:B------:R-:W-:Y:S01]  /*2df0*/  LOP3.LUT P4, RZ, R77, 0x2, RZ, 0xc0, !PT ;  /* 0x000000024dff7812 */ /* 0x000fe2000788c0ff */
[----:B------:R-:W-:Y:S05]  /*2e00*/  YIELD ;  /* 0x0000000000007946 */ /* 0x000fea0003800000 */
[----:B------:R-:W1:Y:S01]  /*2e10*/  LDC R107, c[0x0][0x3f4] ;  /* 0x0000fd00ff6b7b82 */ /* 0x000e620000000800 */
        /* <DEDUP_REMOVED lines=8> */
[----:B0-----:R-:W-:Y:S02]  /*2ea0*/  LEA R32, P3, R14, R86, 0x1 ;  /* 0x000000560e207211 */ /* 0x001fe400078608ff */
[----:B------:R-:W-:Y:S02]  /*2eb0*/  ISETP.GT.AND P2, PT, R28, R83, PT ;  /* 0x000000531c00720c */ /* 0x000fe40003f44270 */
[----:B------:R-:W-:Y:S01]  /*2ec0*/  LEA.HI.X R33, R14, R87, R25, 0x1, P3 ;  /* 0x000000570e217211 */ /* 0x000fe200018f0c19 */
[----:B------:R-:W-:Y:S01]  /*2ed0*/  IMAD.MOV.U32 R25, RZ, RZ, R28 ;  /* 0x000000ffff197224 */ /* 0x000fe200078e001c */
[----:B-1----:R-:W-:Y:S01]  /*2ee0*/  ISETP.GE.AND P3, PT, R107, 0x1, PT ;  /* 0x000000016b00780c */ /* 0x002fe20003f66270 */
[----:B--2---:R-:W-:-:S04]  /*2ef0*/  IMAD R15, R17, 0x3000, R29 ;  /* 0x00003000110f7824 */ /* 0x004fc800078e021d */
[C---:B------:R-:W-:Y:S02]  /*2f00*/  VIADD R29, R15.reuse, 0x10 ;  /* 0x000000100f1d7836 */ /* 0x040fe40000000000 */
[C---:B------:R-:W-:Y:S02]  /*2f10*/  @P4 VIADD R29, R15.reuse, 0xfffffff0 ;  /* 0xfffffff00f1d4836 */ /* 0x040fe40000000000 */
[--C-:B------:R-:W-:Y:S02]  /*2f20*/  IMAD R78, R15, 0x2, R26.reuse ;  /* 0x000000020f4e7824 */ /* 0x100fe400078e021a */
[----:B------:R-:W-:Y:S02]  /*2f30*/  IMAD R15, R29, 0x2, R26 ;  /* 0x000000021d0f7824 */ /* 0x000fe400078e021a */
[----:B------:R-:W-:Y:S05]  /*2f40*/  @!P3 BRA `(.L_x_1399) ;  /* 0x0000003c004cb947 */ /* 0x000fea0003800000 */
[----:B------:R-:W-:Y:S01]  /*2f50*/  ULDC.U8 UR4, c[0x0][0x410] ;  /* 0x0001040000047ab9 */ /* 0x000fe20000000000 */
[-C--:B------:R-:W-:Y:S01]  /*2f60*/  IMAD R14, R99, R28.reuse, RZ ;  /* 0x0000001c630e7224 */ /* 0x080fe200078e02ff */
[----:B------:R-:W-:Y:S01]  /*2f70*/  ISETP.NE.AND P3, PT, RZ, UR4, PT ;  /* 0x00000004ff007c0c */ /* 0x000fe2000bf65270 */
[----:B------:R-:W-:Y:S02]  /*2f80*/  IMAD R31, R98, R28, RZ ;  /* 0x0000001c621f7224 */ /* 0x000fe400078e02ff */
        /* <DEDUP_REMOVED lines=24> */
[----:B------:R-:W2:Y:S04]  /*3110*/  LDL R115, [R1+0x30] ;  /* 0x0000300001737983 */ /* 0x000ea80000100800 */
[----:B------:R-:W3:Y:S04]  /*3120*/  LDL R114, [R1+0x2c] ;  /* 0x00002c0001727983 */ /* 0x000ee80000100800 */
        /* <DEDUP_REMOVED lines=17> */
[----:B------:R-:W-:-:S09]  /*3240*/  CS2R R56, SRZ ;  /* 0x0000000000387805 */ /* 0x000fd2000001ff00 */
[----:B------:R0:W5:Y:S04]  /*3250*/  @!P3 LDG.E.64 R58, desc[UR38][R30.64] ;  /* 0x000000261e3ab981 */ /* 0x000168000c1e1b00 */
[----:B------:R0:W5:Y:S01]  /*3260*/  @!P3 LDG.E.64 R86, desc[UR38][R28.64] ;  /* 0x000000261c56b981 */ /* 0x000162000c1e1b00 */
        /* <DEDUP_REMOVED lines=23> */
.L_x_1402:
[----:B------:R-:W-:Y:S05]  /*33e0*/  BSYNC B1 ;  /* 0x0000000000017941 */ /* 0x000fea0003800000 */
.L_x_1401:
[----:B-----5:R-:W-:Y:S01]  /*33f0*/  IMAD.MOV.U32 R14, RZ, RZ, R34 ;  /* 0x000000ffff0e7224 */ /* 0x020fe200078e0022 */
[----:B------:R-:W-:Y:S01]  /*3400*/  UISETP.NE.AND UP0, UPT, UR37, 0x3, UPT ;  /* 0x000000032500788c */ /* 0x000fe2000bf05270 */
[----:B0-----:R-:W-:-:S05]  /*3410*/  IMAD.MOV.U32 R28, RZ, RZ, R35 ;  /* 0x000000ffff1c7224 */ /* 0x001fca00078e0023 */
[----:B------:R-:W-:Y:S01]  /*3420*/  PRMT R89, R14, 0x5410, R28 ;  /* 0x000054100e597816 */ /* 0x000fe2000000001c */
[----:B------:R-:W-:Y:S01]  /*3430*/  IMAD.MOV.U32 R14, RZ, RZ, R38 ;  /* 0x000000ffff0e7224 */ /* 0x000fe200078e0026 */
[----:B------:R-:W-:Y:S01]  /*3440*/  PLOP3.LUT P3, PT, PT, PT, UP0, 0x80, 0x0 ;  /* 0x000000000000781c */ /* 0x000fe20003f6f008 */
[----:B------:R-:W-:-:S05]  /*3450*/  IMAD.MOV.U32 R28, RZ, RZ, R39 ;  /* 0x000000ffff1c7224 */ /* 0x000fca00078e0027 */
[----:B------:R-:W-:Y:S01]  /*3460*/  PRMT R110, R14, 0x5410, R28 ;  /* 0x000054100e6e7816 */ /* 0x000fe2000000001c */
[----:B------:R-:W-:Y:S02]  /*3470*/  IMAD.MOV.U32 R14, RZ, RZ, R42 ;  /* 0x000000ffff0e7224 */ /* 0x000fe400078e002a */
[----:B------:R-:W-:-:S05]  /*3480*/  IMAD.MOV.U32 R28, RZ, RZ, R43 ;  /* 0x000000ffff1c7224 */ /* 0x000fca00078e002b */
[----:B------:R-:W-:Y:S01]  /*3490*/  PRMT R115, R28, 0x5410, R14 ;  /* 0x000054101c737816 */ /* 0x000fe2000000000e */
[----:B------:R-:W-:Y:S02]  /*34a0*/  IMAD.MOV.U32 R14, RZ, RZ, R46 ;  /* 0x000000ffff0e7224 */ /* 0x000fe400078e002e */
        /* <DEDUP_REMOVED lines=32> */
[----:B------:R-:W-:Y:S06]  /*36b0*/  @!P3 BRA `(.L_x_1403) ;  /* 0x000000000004b947 */ /* 0x000fec0003800000 */
[----:B------:R-:W-:Y:S01]  /*36c0*/  BPT.TRAP 0x1 ;  /* 0x000000040000795c */ /* 0x000fe20000300000 */
.L_x_1403:
[----:B------:R-:W-:Y:S01]  /*36d0*/  IMAD R14, R17, 0x8, R2 ;  /* 0x00000008110e7824 */ /* 0x000fe200078e0202 */
[----:B------:R-:W-:Y:S01]  /*36e0*/  SHF.L.U32 R85, R154, 0x1f, RZ ;  /* 0x0000001f9a557819 */ /* 0x000fe200000006ff */
[----:B------:R-:W-:Y:S03]  /*36f0*/  BSSY B1, `(.L_x_1404) ;  /* 0x0000003000017945 */ /* 0x000fe60003800000 */
[----:B------:R-:W0:Y:S02]  /*3700*/  SYNCS.PHASECHK.TRANS64.TRYWAIT P5, [R14+URZ+0x2d890], R85 ;  /* 0x02d890550e0075a7 */ /* 0x000e2400080a017f */
[----:B0-----:R-:W-:Y:S05]  /*3710*/  @!P5 BRA `(.L_x_1405) ;  /* 0x0000023400ccd947 */ /* 0x001fea0003800000 */
.L_x_1780:
[----:B------:R-:W-:Y:S05]  /*3720*/  BSYNC B1 ;  /* 0x0000000000017941 */ /* 0x000fea0003800000 */
.L_x_1404:
[----:B------:R-:W-:Y:S05]  /*3730*/  @P4 BRA `(.L_x_1406) ;  /* 0x0000003400d04947 */ /* 0x000fea0003800000 */
[----:B------:R-:W-:Y:S01]  /*3740*/  ISETP.NE.AND P4, PT, R8, RZ, PT ;  /* 0x000000ff0800720c */ /* 0x000fe20003f85270 */
[----:B------:R-:W-:-:S12]  /*3750*/  BSSY B1, `(.L_x_1407) ;  /* 0x0000037000017945 */ /* 0x000fd80003800000 */
[----:B------:R-:W-:Y:S05]  /*3760*/  @!P4 BRA `(.L_x_1408) ;  /* 0x0000000000d4c947 */ /* 0x000fea0003800000 */
[----:B------:R1:W2:Y:S01]  /*3770*/  LDS.128 R28, [R78+0x15000] ;  /* 0x015000004e1c7984 */ /* 0x0002a20000000c00 */
[----:B------:R-:W-:Y:S01]  /*3780*/  ISETP.GE.AND P4, PT, R156, R107, PT ;  /* 0x0000006b9c00720c */ /* 0x000fe20003f86270 */
[----:B------:R-:W-:-:S12]  /*3790*/  BSSY B2, `(.L_x_1409) ;  /* 0x0000031000027945 */ /* 0x000fd80003800000 */
[----:B-1----:R-:W-:Y:S05]  /*37a0*/  @P4 BRA `(.L_x_1410) ;  /* 0x0000000000bc4947 */ /* 0x002fea0003800000 */
[----:B------:R-:W-:Y:S02]  /*37b0*/  SHF.R.U64 R55, R86, 0x10, R87 ;  /* 0x0000001056377819 */ /* 0x000fe40000001257 */
[----:B------:R-:W-:Y:S02]  /*37c0*/  SHF.R.U64 R52, R58, 0x10, R59 ;  /* 0x000000103a347819 */ /* 0x000fe4000000123b */
[C---:B------:R-:W-:Y:S02]  /*37d0*/  PRMT R55, R54.reuse, 0x5410, R55 ;  /* 0x0000541036377816 */ /* 0x040fe40000000037 */
[----:B------:R-:W-:Y:S02]  /*37e0*/  SHF.R.U32.HI R53, RZ, 0x10, R87 ;  /* 0x00000010ff357819 */ /* 0x000fe40000011657 */
[----:B------:R-:W-:Y:S02]  /*37f0*/  PRMT R52, R54, 0x5432, R52 ;  /* 0x0000543236347816 */ /* 0x000fe40000000034 */
[----:B--2---:R-:W-:-:S02]  /*3800*/  LOP3.LUT R87, R29, 0xffff0000, RZ, 0xc0, !PT ;  /* 0xffff00001d577812 */ /* 0x004fc400078ec0ff */
[C---:B------:R-:W-:Y:S01]  /*3810*/  LOP3.LUT R86, R55.reuse, 0xffff0000, RZ, 0xc0, !PT ;  /* 0xffff000037567812 */ /* 0x040fe200078ec0ff */
[----:B------:R-:W-:Y:S01]  /*3820*/  IMAD.U32 R55, R55, 0x10000, RZ ;  /* 0x0001000037377824 */ /* 0x000fe200078e00ff */
[----:B------:R-:W-:Y:S01]  /*3830*/  SHF.R.U32.HI R58, RZ, 0x10, R59 ;  /* 0x00000010ff3a7819 */ /* 0x000fe2000001163b */
[----:B------:R-:W-:Y:S01]  /*3840*/  IMAD.U32 R59, R29, 0x10000, RZ ;  /* 0x000100001d3b7824 */ /* 0x000fe200078e00ff */
[----:B------:R-:W-:Y:S01]  /*3850*/  LOP3.LUT R29, R52, 0xffff0000, RZ, 0xc0, !PT ;  /* 0xffff0000341d7812 */ /* 0x000fe200078ec0ff */
[----:B------:R-:W-:Y:S01]  /*3860*/  FMUL.FTZ R54, R87, R86 ;  /* 0x0000005657367220 */ /* 0x000fe20000410000 */
[----:B------:R-:W-:Y:S01]  /*3870*/  PRMT R53, R88, 0x5410, R53 ;  /* 0x0000541058357816 */ /* 0x000fe20000000035 */
[----:B------:R-:W-:Y:S01]  /*3880*/  IMAD.U32 R52, R52, 0x10000, RZ ;  /* 0x0001000034347824 */ /* 0x000fe200078e00ff */
[----:B------:R-:W-:Y:S01]  /*3890*/  PRMT R58, R88, 0x5432, R58 ;  /* 0x00005432583a7816 */ /* 0x000fe2000000003a */
[-C--:B------:R-:W-:Y:S01]  /*38a0*/  FFMA.FTZ R54, R59, R29.reuse, -R54 ;  /* 0x0000001d3b367223 */ /* 0x080fe20000010836 */
[----:B------:R-:W-:-:S03]  /*38b0*/  FMUL.FTZ R29, R87, R29 ;  /* 0x0000001d571d7220 */ /* 0x000fc60000410000 */
[----:B------:R-:W-:Y:S02]  /*38c0*/  IMAD.U32 R87, R58, 0x10000, RZ ;  /* 0x000100003a577824 */ /* 0x000fe400078e00ff */
[----:B------:R-:W-:Y:S01]  /*38d0*/  FFMA.FTZ R29, R59, R86, R29 ;  /* 0x000000563b1d7223 */ /* 0x000fe2000001001d */
[C---:B------:R-:W-:Y:S01]  /*38e0*/  LOP3.LUT R86, R30.reuse, 0xffff0000, RZ, 0xc0, !PT ;  /* 0xffff00001e567812 */ /* 0x040fe200078ec0ff */
[C---:B------:R-:W-:Y:S01]  /*38f0*/  IMAD.U32 R59, R53.reuse, 0x10000, RZ ;  /* 0x00010000353b7824 */ /* 0x040fe200078e00ff */
[----:B------:R-:W-:Y:S01]  /*3900*/  LOP3.LUT R53, R53, 0xffff0000, RZ, 0xc0, !PT ;  /* 0xffff000035357812 */ /* 0x000fe200078ec0ff */
[----:B------:R-:W-:Y:S01]  /*3910*/  IMAD.U32 R30, R30, 0x10000, RZ ;  /* 0x000100001e1e7824 */ /* 0x000fe200078e00ff */
[----:B------:R-:W-:Y:S01]  /*3920*/  LOP3.LUT R58, R58, 0xffff0000, RZ, 0xc0, !PT ;  /* 0xffff00003a3a7812 */ /* 0x000fe200078ec0ff */
[C---:B------:R-:W-:Y:S01]  /*3930*/  FMUL.FTZ R88, R86.reuse, R59 ;  /* 0x0000003b56587220 */ /* 0x040fe20000410000 */
[----:B------:R-:W-:Y:S01]  /*3940*/  FMUL.FTZ R86, R86, R87 ;  /* 0x0000005756567220 */ /* 0x000fe20000410000 */
[----:B------:R-:W-:-:S02]  /*3950*/  F2FP.BF16.F32.PACK_AB R29, R29, R54 ;  /* 0x000000361d1d723e */ /* 0x000fc400000010ff */
[C---:B------:R-:W-:Y:S01]  /*3960*/  FFMA.FTZ R88, R30.reuse, R87, -R88 ;  /* 0x000000571e587223 */ /* 0x040fe20000010858 */
[----:B------:R-:W-:Y:S01]  /*3970*/  FFMA.FTZ R86, R30, R59, R86 ;  /* 0x0000003b1e567223 */ /* 0x000fe20000010056 */
[C---:B------:R-:W-:Y:S01]  /*3980*/  LOP3.LUT R30, R31.reuse, 0xffff0000, RZ, 0xc0, !PT ;  /* 0xffff00001f1e7812 */ /* 0x040fe200078ec0ff */
[----:B------:R-:W-:-:S03]  /*3990*/  IMAD.U32 R31, R31, 0x10000, RZ ;  /* 0x000100001f1f7824 */ /* 0x000fc600078e00ff */
[----:B------:R-:W-:Y:S01]  /*39a0*/  F2FP.BF16.F32.PACK_AB R86, R86, R88 ;  /* 0x000000585656723e */ /* 0x000fe200000010ff */
[C---:B------:R-:W-:Y:S01]  /*39b0*/  FMUL.FTZ R59, R30.reuse, R53 ;  /* 0x000000351e3b7220 */ /* 0x040fe20000410000 */
[----:B------:R-:W-:-:S03]  /*39c0*/  FMUL.FTZ R30, R30, R58 ;  /* 0x0000003a1e1e7220 */ /* 0x000fc60000410000 */
        /* <DEDUP_REMOVED lines=8> */
[----:B------:R-:W-:-:S05]  /*3a50*/  FFMA.FTZ R31, R28, R55, R31 ;  /* 0x000000371c1f7223 */ /* 0x000fca000001001f */
[----:B------:R-:W-:Y:S01]  /*3a60*/  F2FP.BF16.F32.PACK_AB R53, R31, R53 ;  /* 0x000000351f35723e */ /* 0x000fe200000010ff */
[----:B------:R-:W-:Y:S02]  /*3a70*/  IMAD.MOV.U32 R31, RZ, RZ, R30 ;  /* 0x000000ffff1f7224 */ /* 0x000fe400078e001e */
[----:B------:R-:W-:Y:S02]  /*3a80*/  IMAD.MOV.U32 R30, RZ, RZ, R86 ;  /* 0x000000ffff1e7224 */ /* 0x000fe400078e0056 */
[----:B------:R-:W-:-:S07]  /*3a90*/  IMAD.MOV.U32 R28, RZ, RZ, R53 ;  /* 0x000000ffff1c7224 */ /* 0x000fce00078e0035 */
.L_x_1410:
[----:B------:R-:W-:Y:S05]  /*3aa0*/  BSYNC B2 ;  /* 0x0000000000027941 */ /* 0x000fea0003800000 */
.L_x_1409:
[----:B--2---:R1:W-:Y:S02]  /*3ab0*/  STG.E.128 desc[UR38][R32.64], R28 ;  /* 0x0000001c20007986 */ /* 0x0043e4000c101d26 */
.L_x_1408:
[----:B------:R-:W-:Y:S05]  /*3ac0*/  BSYNC B1 ;  /* 0x0000000000017941 */ /* 0x000fea0003800000 */
.L_x_1407:
        /* <DEDUP_REMOVED lines=9> */
[----:B------:R-:W-:Y:S01]  /*3b60*/  IMAD.U32 R55, R29, 0x10000, RZ ;  /* 0x000100001d377824 */ /* 0x000fe200078e00ff */
[----:B------:R-:W-:Y:S02]  /*3b70*/  SHF.R.U64 R50, R50, 0x10, R51 ;  /* 0x0000001032327819 */ /* 0x000fe40000001233 */
[----:B------:R-:W-:Y:S02]  /*3b80*/  PRMT R53, R118, 0x5410, R53 ;  /* 0x0000541076357816 */ /* 0x000fe40000000035 */
[----:B------:R-:W-:Y:S02]  /*3b90*/  SHF.R.U32.HI R54, RZ, 0x10, R51 ;  /* 0x00000010ff367819 */ /* 0x000fe40000011633 */
[----:B------:R-:W-:Y:S02]  /*3ba0*/  SHF.R.U32.HI R51, RZ, 0x10, R57 ;  /* 0x00000010ff337819 */ /* 0x000fe40000011639 */
[----:B------:R-:W-:-:S02]  /*3bb0*/  PRMT R50, R119, 0x5432, R50 ;  /* 0x0000543277327816 */ /* 0x000fc40000000032 */
[----:B------:R-:W-:Y:S02]  /*3bc0*/  LOP3.LUT R57, R29, 0xffff0000, RZ, 0xc0, !PT ;  /* 0xffff00001d397812 */ /* 0x000fe400078ec0ff */
[C---:B------:R-:W-:Y:S01]  /*3bd0*/  LOP3.LUT R56, R53.reuse, 0xffff0000, RZ, 0xc0, !PT ;  /* 0xffff000035387812 */ /* 0x040fe200078ec0ff */
[----:B------:R-:W-:Y:S01]  /*3be0*/  IMAD.U32 R53, R53, 0x10000, RZ ;  /* 0x0001000035357824 */ /* 0x000fe200078e00ff */
[C---:B------:R-:W-:Y:S01]  /*3bf0*/  LOP3.LUT R29, R50.reuse, 0xffff0000, RZ, 0xc0, !PT ;  /* 0xffff0000321d7812 */ /* 0x040fe200078ec0ff */
[----:B------:R-:W-:Y:S01]  /*3c00*/  IMAD.U32 R50, R50, 0x10000, RZ ;  /* 0x0001000032327824 */ /* 0x000fe200078e00ff */
[----:B------:R-:W-:Y:S01]  /*3c10*/  PRMT R51, R119, 0x5410, R51 ;  /* 0x0000541077337816 */ /* 0x000fe20000000033 */
[----:B------:R-:W-:Y:S01]  /*3c20*/  FMUL.FTZ R52, R57, R56 ;  /* 0x0000003839347220 */ /* 0x000fe20000410000 */
[----:B------:R-:W-:-:S03]  /*3c30*/  PRMT R54, R120, 0x5432, R54 ;  /* 0x0000543278367816 */ /* 0x000fc60000000036 */
[-C--:B------:R-:W-:Y:S01]  /*3c40*/  FFMA.FTZ R52, R55, R29.reuse, -R52 ;  /* 0x0000001d37347223 */ /* 0x080fe20000010834 */
[----:B------:R-:W-:Y:S01]  /*3c50*/  FMUL.FTZ R29, R57, R29 ;  /* 0x0000001d391d7220 */ /* 0x000fe20000410000 */
[C---:B------:R-:W-:Y:S01]  /*3c60*/  IMAD.U32 R57, R54.reuse, 0x10000, RZ ;  /* 0x0001000036397824 */ /* 0x040fe200078e00ff */
[----:B------:R-:W-:Y:S02]  /*3c70*/  LOP3.LUT R54, R54, 0xffff0000, RZ, 0xc0, !PT ;  /* 0xffff000036367812 */ /* 0x000fe400078ec0ff */
        /* <DEDUP_REMOVED lines=28> */
.L_x_1414:
[----:B------:R-:W-:Y:S05]  /*3e40*/  BSYNC B2 ;  /* 0x0000000000027941 */ /* 0x000fea0003800000 */
.L_x_1413:
[----:B------:R2:W-:Y:S02]  /*3e50*/  STG.E.128 desc[UR38][R32.64+0x20], R28 ;  /* 0x0000201c20007986 */ /* 0x0005e4000c101d26 */
.L_x_1412:
[----:B------:R-:W-:Y:S05]  /*3e60*/  BSYNC B1 ;  /* 0x0000000000017941 */ /* 0x000fea0003800000 */
.L_x_1411:
        /* <DEDUP_REMOVED lines=8> */
[--C-:B------:R-:W-:Y:S01]  /*3ef0*/  SHF.R.U64 R46, R46, 0x10, R47.reuse ;  /* 0x000000102e2e7819 */ /* 0x100fe2000000122f */
[----:B------:R-:W-:Y:S01]  /*3f00*/  IMAD.U32 R51, R29, 0x10000, RZ ;  /* 0x000100001d337824 */ /* 0x000fe200078e00ff */
[----:B------:R-:W-:Y:S02]  /*3f10*/  SHF.R.U32.HI R50, RZ, 0x10, R47 ;  /* 0x00000010ff327819 */ /* 0x000fe4000001162f */
[--C-:B------:R-:W-:Y:S02]  /*3f20*/  SHF.R.U64 R47, R48, 0x10, R49.reuse ;  /* 0x00000010302f7819 */ /* 0x100fe40000001231 */
[----:B------:R-:W-:Y:S02]  /*3f30*/  SHF.R.U32.HI R48, RZ, 0x10, R49 ;  /* 0x00000010ff307819 */ /* 0x000fe40000011631 */
[C---:B------:R-:W-:Y:S02]  /*3f40*/  PRMT R49, R117.reuse, 0x5410, R47 ;  /* 0x0000541075317816 */ /* 0x040fe4000000002f */
[----:B------:R-:W-:-:S02]  /*3f50*/  PRMT R46, R117, 0x5432, R46 ;  /* 0x00005432752e7816 */ /* 0x000fc4000000002e */
[----:B------:R-:W-:Y:S02]  /*3f60*/  LOP3.LUT R53, R29, 0xffff0000, RZ, 0xc0, !PT ;  /* 0xffff00001d357812 */ /* 0x000fe400078ec0ff */
[C---:B------:R-:W-:Y:S01]  /*3f70*/  LOP3.LUT R52, R49.reuse, 0xffff0000, RZ, 0xc0, !PT ;  /* 0xffff000031347812 */ /* 0x040fe200078ec0ff */
[----:B------:R-:W-:Y:S01]  /*3f80*/  IMAD.U32 R49, R49, 0x10000, RZ ;  /* 0x0001000031317824 */ /* 0x000fe200078e00ff */
[----:B------:R-:W-:Y:S02]  /*3f90*/  PRMT R47, R121, 0x5432, R48 ;  /* 0x00005432792f7816 */ /* 0x000fe40000000030 */
[----:B------:R-:W-:Y:S01]  /*3fa0*/  LOP3.LUT R29, R46, 0xffff0000, RZ, 0xc0, !PT ;  /* 0xffff00002e1d7812 */ /* 0x000fe200078ec0ff */
[----:B------:R-:W-:Y:S01]  /*3fb0*/  FMUL.FTZ R48, R53, R52 ;  /* 0x0000003435307220 */ /* 0x000fe20000410000 */
[----:B------:R-:W-:Y:S01]  /*3fc0*/  PRMT R50, R118, 0x5432, R50 ;  /* 0x0000543276327816 */ /* 0x000fe20000000032 */
[----:B------:R-:W-:Y:S02]  /*3fd0*/  IMAD.U32 R46, R46, 0x10000, RZ ;  /* 0x000100002e2e7824 */ /* 0x000fe400078e00ff */
[-C--:B------:R-:W-:Y:S01]  /*3fe0*/  FFMA.FTZ R48, R51, R29.reuse, -R48 ;  /* 0x0000001d33307223 */ /* 0x080fe20000010830 */
[----:B------:R-:W-:Y:S01]  /*3ff0*/  FMUL.FTZ R29, R53, R29 ;  /* 0x0000001d351d7220 */ /* 0x000fe20000410000 */
[C---:B------:R-:W-:Y:S01]  /*4000*/  IMAD.U32 R53, R50.reuse, 0x10000, RZ ;  /* 0x0001000032357824 */ /* 0x040fe200078e00ff */
[----:B------:R-:W-:-:S02]  /*4010*/  LOP3.LUT R50, R50, 0xffff0000, RZ, 0xc0, !PT ;  /* 0xffff000032327812 */ /* 0x000fc400078ec0ff */
        /* <DEDUP_REMOVED lines=28> */
.L_x_1418:
[----:B------:R-:W-:Y:S05]  /*41e0*/  BSYNC B2 ;  /* 0x0000000000027941 */ /* 0x000fea0003800000 */
.L_x_1417:
[----:B------:R3:W-:Y:S02]  /*41f0*/  STG.E.128 desc[UR38][R32.64+0x40], R28 ;  /* 0x0000401c20007986 */ /* 0x0007e4000c101d26 */
.L_x_1416:
[----:B------:R-:W-:Y:S05]  /*4200*/  BSYNC B1 ;  /* 0x0000000000017941 */ /* 0x000fea0003800000 */
.L_x_1415:
        /* <DEDUP_REMOVED lines=10> */
[----:B------:R-:W-:Y:S02]  /*42b0*/  SHF.R.U32.HI R44, RZ, 0x10, R45 ;  /* 0x00000010ff2c7819 */ /* 0x000fe4000001162d */
[----:B------:R-:W-:Y:S02]  /*42c0*/  PRMT R45, R116, 0x5410, R46 ;  /* 0x00005410742d7816 */ /* 0x000fe4000000002e */
[----:B------:R-:W-:Y:S02]  /*42d0*/  PRMT R42, R115, 0x5432, R42 ;  /* 0x00005432732a7816 */ /* 0x000fe4000000002a */
[C---:B------:R-:W-:Y:S01]  /*42e0*/  LOP3.LUT R49, R29.reuse, 0xffff0000, RZ, 0xc0, !PT ;  /* 0xffff00001d317812 */ /* 0x040fe200078ec0ff */
[----:B------:R-:W-:Y:S01]  /*42f0*/  IMAD.U32 R29, R29, 0x10000, RZ ;  /* 0x000100001d1d7824 */ /* 0x000fe200078e00ff */
[C---:B------:R-:W-:Y:S01]  /*4300*/  LOP3.LUT R46, R45.reuse, 0xffff0000, RZ, 0xc0, !PT ;  /* 0xffff00002d2e7812 */ /* 0x040fe200078ec0ff */
[----:B------:R-:W-:Y:S01]  /*4310*/  IMAD.U32 R45, R45, 0x10000, RZ ;  /* 0x000100002d2d7824 */ /* 0x000fe200078e00ff */
[C---:B------:R-:W-:Y:S01]  /*4320*/  LOP3.LUT R47, R42.reuse, 0xffff0000, RZ, 0xc0, !PT ;  /* 0xffff00002a2f7812 */ /* 0x040fe200078ec0ff */
[----:B------:R-:W-:Y:S01]  /*4330*/  IMAD.U32 R42, R42, 0x10000, RZ ;  /* 0x000100002a2a7824 */ /* 0x000fe200078e00ff */
[----:B------:R-:W-:Y:S01]  /*4340*/  SHF.R.U32.HI R43, RZ, 0x10, R43 ;  /* 0x00000010ff2b7819 */ /* 0x000fe2000001162b */
[CC--:B------:R-:W-:Y:S01]  /*4350*/  FMUL.FTZ R48, R49.reuse, R46.reuse ;  /* 0x0000002e31307220 */ /* 0x0c0fe20000410000 */
[----:B------:R-:W-:Y:S01]  /*4360*/  PRMT R44, R116, 0x5432, R44 ;  /* 0x00005432742c7816 */ /* 0x000fe2000000002c */
[-C--:B------:R-:W-:Y:S01]  /*4370*/  FMUL.FTZ R49, R49, R47.reuse ;  /* 0x0000002f31317220 */ /* 0x080fe20000410000 */
[----:B------:R-:W-:Y:S01]  /*4380*/  PRMT R43, R115, 0x5410, R43 ;  /* 0x00005410732b7816 */ /* 0x000fe2000000002b */
[C---:B------:R-:W-:Y:S01]  /*4390*/  FFMA.FTZ R48, R29.reuse, R47, -R48 ;  /* 0x0000002f1d307223 */ /* 0x040fe20000010830 */
[----:B------:R-:W-:Y:S01]  /*43a0*/  LOP3.LUT R50, R30, 0xffff0000, RZ, 0xc0, !PT ;  /* 0xffff00001e327812 */ /* 0x000fe200078ec0ff */
[----:B------:R-:W-:Y:S01]  /*43b0*/  FFMA.FTZ R49, R29, R46, R49 ;  /* 0x0000002e1d317223 */ /* 0x000fe20000010031 */
[----:B------:R-:W-:-:S02]  /*43c0*/  IMAD.U32 R46, R44, 0x10000, RZ ;  /* 0x000100002c2e7824 */ /* 0x000fc400078e00ff */
[----:B------:R-:W-:Y:S02]  /*43d0*/  IMAD.U32 R29, R30, 0x10000, RZ ;  /* 0x000100001e1d7824 */ /* 0x000fe400078e00ff */
[C---:B------:R-:W-:Y:S02]  /*43e0*/  IMAD.U32 R47, R43.reuse, 0x10000, RZ ;  /* 0x000100002b2f7824 */ /* 0x040fe400078e00ff */
[CC--:B------:R-:W-:Y:S01]  /*43f0*/  FMUL.FTZ R30, R50.reuse, R46.reuse ;  /* 0x0000002e321e7220 */ /* 0x0c0fe20000410000 */
[----:B------:R-:W-:Y:S01]  /*4400*/  LOP3.LUT R43, R43, 0xffff0000, RZ, 0xc0, !PT ;  /* 0xffff00002b2b7812 */ /* 0x000fe200078ec0ff */
[-C--:B------:R-:W-:Y:S02]  /*4410*/  FMUL.FTZ R50, R50, R47.reuse ;  /* 0x0000002f32327220 */ /* 0x080fe40000410000 */
[----:B------:R-:W-:Y:S01]  /*4420*/  FFMA.FTZ R30, R29, R47, -R30 ;  /* 0x0000002f1d1e7223 */ /* 0x000fe2000001081e */
[----:B------:R-:W-:Y:S02]  /*4430*/  LOP3.LUT R47, R44, 0xffff0000, RZ, 0xc0, !PT ;  /* 0xffff00002c2f7812 */ /* 0x000fe400078ec0ff */
[----:B------:R-:W-:Y:S01]  /*4440*/  LOP3.LUT R44, R31, 0xffff0000, RZ, 0xc0, !PT ;  /* 0xffff00001f2c7812 */ /* 0x000fe200078ec0ff */
[----:B------:R-:W-:Y:S01]  /*4450*/  FFMA.FTZ R29, R29, R46, R50 ;  /* 0x0000002e1d1d7223 */ /* 0x000fe20000010032 */
[----:B------:R-:W-:Y:S01]  /*4460*/  IMAD.U32 R46, R31, 0x10000, RZ ;  /* 0x000100001f2e7824 */ /* 0x000fe200078e00ff */
[----:B------:R-:W-:-:S02]  /*4470*/  F2FP.BF16.F32.PACK_AB R48, R49, R48 ;  /* 0x000000303130723e */ /* 0x000fc400000010ff */
[C---:B------:R-:W-:Y:S01]  /*4480*/  FMUL.FTZ R31, R44.reuse, R47 ;  /* 0x0000002f2c1f7220 */ /* 0x040fe20000410000 */
[-C--:B------:R-:W-:Y:S01]  /*4490*/  FMUL.FTZ R44, R44, R43.reuse ;  /* 0x0000002b2c2c7220 */ /* 0x080fe20000410000 */
[----:B------:R-:W-:Y:S01]  /*44a0*/  F2FP.BF16.F32.PACK_AB R30, R29, R30 ;  /* 0x0000001e1d1e723e */ /* 0x000fe200000010ff */
[----:B------:R-:W-:Y:S02]  /*44b0*/  IMAD.MOV.U32 R29, RZ, RZ, R48 ;  /* 0x000000ffff1d7224 */ /* 0x000fe400078e0030 */
        /* <DEDUP_REMOVED lines=8> */
[----:B------:R-:W-:-:S05]  /*4540*/  FFMA.FTZ R45, R28, R45, R46 ;  /* 0x0000002d1c2d7223 */ /* 0x000fca000001002e */
[----:B------:R-:W-:-:S07]  /*4550*/  F2FP.BF16.F32.PACK_AB R28, R45, R42 ;  /* 0x0000002a2d1c723e */ /* 0x000fce00000010ff */
.L_x_1422:
[----:B------:R-:W-:Y:S05]  /*4560*/  BSYNC B2 ;  /* 0x0000000000027941 */ /* 0x000fea0003800000 */
.L_x_1421:
[----:B------:R4:W-:Y:S02]  /*4570*/  STG.E.128 desc[UR38][R32.64+0x60], R28 ;  /* 0x0000601c20007986 */ /* 0x0009e4000c101d26 */
.L_x_1420:
[----:B------:R-:W-:Y:S05]  /*4580*/  BSYNC B1 ;  /* 0x0000000000017941 */ /* 0x000fea0003800000 */
.L_x_1419:
        /* <DEDUP_REMOVED lines=9> */
[----:B------:R-:W-:Y:S02]  /*4620*/  SHF.R.U64 R45, R38, 0x10, R39 ;  /* 0x00000010262d7819 */ /* 0x000fe40000001227 */
[----:B------:R-:W-:Y:S02]  /*4630*/  PRMT R40, R114, 0x5410, R43 ;  /* 0x0000541072287816 */ /* 0x000fe4000000002b */
[----:B------:R-:W-:Y:S02]  /*4640*/  PRMT R38, R110, 0x5410, R45 ;  /* 0x000054106e267816 */ /* 0x000fe4000000002d */
[C---:B------:R-:W-:Y:S01]  /*4650*/  LOP3.LUT R42, R29.reuse, 0xffff0000, RZ, 0xc0, !PT ;  /* 0xffff00001d2a7812 */ /* 0x040fe200078ec0ff */
[----:B------:R-:W-:Y:S01]  /*4660*/  IMAD.U32 R29, R29, 0x10000, RZ ;  /* 0x000100001d1d7824 */ /* 0x000fe200078e00ff */
[C---:B------:R-:W-:Y:S01]  /*4670*/  LOP3.LUT R46, R40.reuse, 0xffff0000, RZ, 0xc0, !PT ;  /* 0xffff0000282e7812 */ /* 0x040fe200078ec0ff */
[----:B------:R-:W-:Y:S01]  /*4680*/  IMAD.U32 R40, R40, 0x10000, RZ ;  /* 0x0001000028287824 */ /* 0x000fe200078e00ff */
[----:B------:R-:W-:Y:S01]  /*4690*/  SHF.R.U32.HI R45, RZ, 0x10, R41 ;  /* 0x00000010ff2d7819 */ /* 0x000fe20000011629 */
[----:B------:R-:W-:Y:S01]  /*46a0*/  IMAD.U32 R41, R31, 0x10000, RZ ;  /* 0x000100001f297824 */ /* 0x000fe200078e00ff */
[----:B------:R-:W-:Y:S01]  /*46b0*/  LOP3.LUT R44, R38, 0xffff0000, RZ, 0xc0, !PT ;  /* 0xffff0000262c7812 */ /* 0x000fe200078ec0ff */
[----:B------:R-:W-:Y:S01]  /*46c0*/  FMUL.FTZ R48, R42, R46 ;  /* 0x0000002e2a307220 */ /* 0x000fe20000410000 */
[----:B------:R-:W-:-:S02]  /*46d0*/  SHF.R.U32.HI R43, RZ, 0x10, R39 ;  /* 0x00000010ff2b7819 */ /* 0x000fc40000011627 */
[----:B------:R-:W-:Y:S01]  /*46e0*/  PRMT R114, R114, 0x5432, R45 ;  /* 0x0000543272727816 */ /* 0x000fe2000000002d */
[-C--:B------:R-:W-:Y:S01]  /*46f0*/  FMUL.FTZ R39, R42, R44.reuse ;  /* 0x0000002c2a277220 */ /* 0x080fe20000410000 */
[----:B------:R-:W-:Y:S01]  /*4700*/  PRMT R110, R110, 0x5432, R43 ;  /* 0x000054326e6e7816 */ /* 0x000fe2000000002b */
[C---:B------:R-:W-:Y:S01]  /*4710*/  FFMA.FTZ R42, R29.reuse, R44, -R48 ;  /* 0x0000002c1d2a7223 */ /* 0x040fe20000010830 */
[----:B------:R-:W-:Y:S01]  /*4720*/  LOP3.LUT R44, R30, 0xffff0000, RZ, 0xc0, !PT ;  /* 0xffff00001e2c7812 */ /* 0x000fe200078ec0ff */
[----:B------:R-:W-:Y:S02]  /*4730*/  IMAD.U32 R45, R114, 0x10000, RZ ;  /* 0x00010000722d7824 */ /* 0x000fe400078e00ff */
[----:B------:R-:W-:Y:S01]  /*4740*/  FFMA.FTZ R29, R29, R46, R39 ;  /* 0x0000002e1d1d7223 */ /* 0x000fe20000010027 */
[C---:B------:R-:W-:Y:S01]  /*4750*/  IMAD.U32 R43, R110.reuse, 0x10000, RZ ;  /* 0x000100006e2b7824 */ /* 0x040fe200078e00ff */
[----:B------:R-:W-:Y:S01]  /*4760*/  LOP3.LUT R110, R110, 0xffff0000, RZ, 0xc0, !PT ;  /* 0xffff00006e6e7812 */ /* 0x000fe200078ec0ff */
[----:B------:R-:W-:-:S02]  /*4770*/  IMAD.U32 R39, R30, 0x10000, RZ ;  /* 0x000100001e277824 */ /* 0x000fc400078e00ff */
[C---:B------:R-:W-:Y:S01]  /*4780*/  FMUL.FTZ R46, R44.reuse, R45 ;  /* 0x0000002d2c2e7220 */ /* 0x040fe20000410000 */
[----:B------:R-:W-:Y:S01]  /*4790*/  LOP3.LUT R30, R31, 0xffff0000, RZ, 0xc0, !PT ;  /* 0xffff00001f1e7812 */ /* 0x000fe200078ec0ff */
[-C--:B------:R-:W-:Y:S01]  /*47a0*/  FMUL.FTZ R48, R44, R43.reuse ;  /* 0x0000002b2c307220 */ /* 0x080fe20000410000 */
[----:B------:R-:W-:Y:S01]  /*47b0*/  IMAD.U32 R31, R28, 0x10000, RZ ;  /* 0x000100001c1f7824 */ /* 0x000fe200078e00ff */
[----:B------:R-:W-:Y:S01]  /*47c0*/  LOP3.LUT R44, R114, 0xffff0000, RZ, 0xc0, !PT ;  /* 0xffff0000722c7812 */ /* 0x000fe200078ec0ff */
[C---:B------:R-:W-:Y:S01]  /*47d0*/  FFMA.FTZ R43, R39.reuse, R43, -R46 ;  /* 0x0000002b272b7223 */ /* 0x040fe2000001082e */
[----:B------:R-:W-:Y:S01]  /*47e0*/  LOP3.LUT R28, R28, 0xffff0000, RZ, 0xc0, !PT ;  /* 0xffff00001c1c7812 */ /* 0x000fe200078ec0ff */
[----:B------:R-:W-:Y:S02]  /*47f0*/  IMAD.U32 R46, R38, 0x10000, RZ ;  /* 0x00010000262e7824 */ /* 0x000fe400078e00ff */
[----:B------:R-:W-:Y:S01]  /*4800*/  FFMA.FTZ R38, R39, R45, R48 ;  /* 0x0000002d27267223 */ /* 0x000fe20000010030 */
[C---:B------:R-:W-:Y:S01]  /*4810*/  FMUL.FTZ R48, R30.reuse, R44 ;  /* 0x0000002c1e307220 */ /* 0x040fe20000410000 */
[----:B------:R-:W-:Y:S01]  /*4820*/  FMUL.FTZ R45, R30, R110 ;  /* 0x0000006e1e2d7220 */ /* 0x000fe20000410000 */
        /* <DEDUP_REMOVED lines=11> */
.L_x_1426:
[----:B------:R-:W-:Y:S05]  /*48e0*/  BSYNC B2 ;  /* 0x0000000000027941 */ /* 0x000fea0003800000 */
.L_x_1425:
[----:B------:R1:W-:Y:S02]  /*48f0*/  STG.E.128 desc[UR38][R32.64+0x80], R28 ;  /* 0x0000801c20007986 */ /* 0x0003e4000c101d26 */
.L_x_1424:
[----:B------:R-:W-:Y:S05]  /*4900*/  BSYNC B1 ;  /* 0x0000000000017941 */ /* 0x000fea0003800000 */
.L_x_1423:
[----:B------:R-:W-:-:S13]  /*4910*/  ISETP.NE.AND P4, PT, R13, RZ, PT ;  /* 0x000000ff0d00720c */ /* 0x000fda0003f85270 */
[----:B------:R-:W-:Y:S05]  /*4920*/  @!P4 BRA `(.L_x_1406) ;  /* 0x000000240054c947 */ /* 0x000fea0003800000 */
[----:B------:R-:W5:Y:S01]  /*4930*/  LDL R38, [R1+0x38] ;  /* 0x0000380001267983 */ /* 0x000f620000100800 */
[----:B------:R-:W-:Y:S03]  /*4940*/  BSSY B1, `(.L_x_1427) ;  /* 0x0000031000017945 */ /* 0x000fe60003800000 */
[----:B-1234-:R1:W2:Y:S01]  /*4950*/  LDS.128 R28, [R15+0x19000] ;  /* 0x019000000f1c7984 */ /* 0x01e2a20000000c00 */
[----:B-----5:R-:W-:-:S13]  /*4960*/  ISETP.GE.AND P4, PT, R38, R107, PT ;  /* 0x0000006b2600720c */ /* 0x020fda0003f86270 */
[----:B-12---:R-:W-:Y:S05]  /*4970*/  @P4 BRA `(.L_x_1428) ;  /* 0x0000000000b44947 */ /* 0x006fea0003800000 */
[----:B------:R-:W-:Y:S02]  /*4980*/  SHF.R.U64 R40, R36, 0x10, R37 ;  /* 0x0000001024287819 */ /* 0x000fe40000001225 */
[--C-:B------:R-:W-:Y:S01]  /*4990*/  SHF.R.U64 R44, R34, 0x10, R35.reuse ;  /* 0x00000010222c7819 */ /* 0x100fe20000001223 */
[----:B------:R-:W-:Y:S01]  /*49a0*/  IMAD.U32 R34, R30, 0x10000, RZ ;  /* 0x000100001e227824 */ /* 0x000fe200078e00ff */
[----:B------:R-:W-:Y:S02]  /*49b0*/  SHF.R.U32.HI R42, RZ, 0x10, R35 ;  /* 0x00000010ff2a7819 */ /* 0x000fe40000011623 */
[----:B------:R-:W-:Y:S02]  /*49c0*/  PRMT R40, R109, 0x5410, R40 ;  /* 0x000054106d287816 */ /* 0x000fe40000000028 */
[----:B------:R-:W-:Y:S02]  /*49d0*/  SHF.R.U32.HI R38, RZ, 0x10, R37 ;  /* 0x00000010ff267819 */ /* 0x000fe40000011625 */
[----:B------:R-:W-:-:S02]  /*49e0*/  PRMT R35, R89, 0x5410, R44 ;  /* 0x0000541059237816 */ /* 0x000fc4000000002c */
[----:B------:R-:W-:Y:S02]  /*49f0*/  PRMT R89, R89, 0x5432, R42 ;  /* 0x0000543259597816 */ /* 0x000fe4000000002a */
[----:B------:R-:W-:Y:S02]  /*4a00*/  LOP3.LUT R37, R29, 0xffff0000, RZ, 0xc0, !PT ;  /* 0xffff00001d257812 */ /* 0x000fe400078ec0ff */
[----:B------:R-:W-:Y:S01]  /*4a10*/  LOP3.LUT R42, R40, 0xffff0000, RZ, 0xc0, !PT ;  /* 0xffff0000282a7812 */ /* 0x000fe200078ec0ff */
[----:B------:R-:W-:Y:S01]  /*4a20*/  IMAD.U32 R41, R89, 0x10000, RZ ;  /* 0x0001000059297824 */ /* 0x000fe200078e00ff */
[----:B------:R-:W-:Y:S01]  /*4a30*/  PRMT R109, R109, 0x5432, R38 ;  /* 0x000054326d6d7816 */ /* 0x000fe20000000026 */
[----:B------:R-:W-:Y:S01]  /*4a40*/  IMAD.U32 R38, R29, 0x10000, RZ ;  /* 0x000100001d267824 */ /* 0x000fe200078e00ff */
[----:B------:R-:W-:Y:S01]  /*4a50*/  LOP3.LUT R39, R35, 0xffff0000, RZ, 0xc0, !PT ;  /* 0xffff000023277812 */ /* 0x000fe200078ec0ff */
[----:B------:R-:W-:Y:S01]  /*4a60*/  FMUL.FTZ R45, R37, R42 ;  /* 0x0000002a252d7220 */ /* 0x000fe20000410000 */
[----:B------:R-:W-:Y:S01]  /*4a70*/  LOP3.LUT R36, R30, 0xffff0000, RZ, 0xc0, !PT ;  /* 0xffff00001e247812 */ /* 0x000fe200078ec0ff */
[----:B------:R-:W-:Y:S01]  /*4a80*/  IMAD.U32 R43, R109, 0x10000, RZ ;  /* 0x000100006d2b7824 */ /* 0x000fe200078e00ff */
[----:B------:R-:W-:Y:S01]  /*4a90*/  LOP3.LUT R30, R31, 0xffff0000, RZ, 0xc0, !PT ;  /* 0xffff00001f1e7812 */ /* 0x000fe200078ec0ff */
[-C--:B------:R-:W-:Y:S01]  /*4aa0*/  FMUL.FTZ R47, R37, R39.reuse ;  /* 0x00000027252f7220 */ /* 0x080fe20000410000 */
[C---:B------:R-:W-:Y:S01]  /*4ab0*/  IMAD.U32 R29, R28.reuse, 0x10000, RZ ;  /* 0x000100001c1d7824 */ /* 0x040fe200078e00ff */
[----:B------:R-:W-:Y:S01]  /*4ac0*/  LOP3.LUT R37, R28, 0xffff0000, RZ, 0xc0, !PT ;  /* 0xffff00001c257812 */ /* 0x000fe200078ec0ff */
[----:B------:R-:W-:Y:S01]  /*4ad0*/  FFMA.FTZ R28, R38, R39, -R45 ;  /* 0x00000027261c7223 */ /* 0x000fe2000001082d */
[----:B------:R-:W-:Y:S01]  /*4ae0*/  LOP3.LUT R109, R109, 0xffff0000, RZ, 0xc0, !PT ;  /* 0xffff00006d6d7812 */ /* 0x000fe200078ec0ff */
[C---:B------:R-:W-:Y:S01]  /*4af0*/  FMUL.FTZ R49, R36.reuse, R43 ;  /* 0x0000002b24317220 */ /* 0x040fe20000410000 */
[----:B------:R-:W-:Y:S01]  /*4b00*/  LOP3.LUT R89, R89, 0xffff0000, RZ, 0xc0, !PT ;  /* 0xffff000059597812 */ /* 0x000fe200078ec0ff */
[----:B------:R-:W-:Y:S01]  /*4b10*/  FMUL.FTZ R39, R36, R41 ;  /* 0x0000002924277220 */ /* 0x000fe20000410000 */
[----:B------:R-:W-:-:S02]  /*4b20*/  IMAD.U32 R40, R40, 0x10000, RZ ;  /* 0x0001000028287824 */ /* 0x000fc400078e00ff */
[----:B------:R-:W-:Y:S01]  /*4b30*/  FFMA.FTZ R47, R38, R42, R47 ;  /* 0x0000002a262f7223 */ /* 0x000fe2000001002f */
[----:B------:R-:W-:Y:S02]  /*4b40*/  IMAD.U32 R36, R35, 0x10000, RZ ;  /* 0x0001000023247824 */ /* 0x000fe400078e00ff */
[C---:B------:R-:W-:Y:S01]  /*4b50*/  FMUL.FTZ R38, R30.reuse, R109 ;  /* 0x0000006d1e267220 */ /* 0x040fe20000410000 */
[----:B------:R-:W-:Y:S01]  /*4b60*/  FMUL.FTZ R42, R30, R89 ;  /* 0x000000591e2a7220 */ /* 0x000fe20000410000 */
[C---:B------:R-:W-:Y:S01]  /*4b70*/  FFMA.FTZ R49, R34.reuse, R41, -R49 ;  /* 0x0000002922317223 */ /* 0x040fe20000010831 */
[----:B------:R-:W-:Y:S01]  /*4b80*/  FMUL.FTZ R30, R37, R40 ;  /* 0x00000028251e7220 */ /* 0x000fe20000410000 */
[----:B------:R-:W-:Y:S02]  /*4b90*/  IMAD.U32 R31, R31, 0x10000, RZ ;  /* 0x000100001f1f7824 */ /* 0x000fe400078e00ff */
[----:B------:R-:W-:Y:S01]  /*4ba0*/  FFMA.FTZ R34, R34, R43, R39 ;  /* 0x0000002b22227223 */ /* 0x000fe20000010027 */
[-C--:B------:R-:W-:Y:S01]  /*4bb0*/  FMUL.FTZ R37, R37, R36.reuse ;  /* 0x0000002425257220 */ /* 0x080fe20000410000 */
[----:B------:R-:W-:Y:S01]  /*4bc0*/  FFMA.FTZ R30, R29, R36, -R30 ;  /* 0x000000241d1e7223 */ /* 0x000fe2000001081e */
[C---:B------:R-:W-:Y:S01]  /*4bd0*/  FFMA.FTZ R38, R31.reuse, R89, -R38 ;  /* 0x000000591f267223 */ /* 0x040fe20000010826 */
[----:B------:R-:W-:Y:S01]  /*4be0*/  FFMA.FTZ R31, R31, R109, R42 ;  /* 0x0000006d1f1f7223 */ /* 0x000fe2000001002a */
[----:B------:R-:W-:Y:S01]  /*4bf0*/  FFMA.FTZ R37, R29, R40, R37 ;  /* 0x000000281d257223 */ /* 0x000fe20000010025 */
[----:B------:R-:W-:-:S02]  /*4c00*/  F2FP.BF16.F32.PACK_AB R34, R34, R49 ;  /* 0x000000312222723e */ /* 0x000fc400000010ff */
[----:B------:R-:W-:Y:S02]  /*4c10*/  F2FP.BF16.F32.PACK_AB R29, R47, R28 ;  /* 0x0000001c2f1d723e */ /* 0x000fe400000010ff */
[----:B------:R-:W-:Y:S01]  /*4c20*/  F2FP.BF16.F32.PACK_AB R28, R37, R30 ;  /* 0x0000001e251c723e */ /* 0x000fe200000010ff */
[----:B------:R-:W-:Y:S01]  /*4c30*/  IMAD.MOV.U32 R30, RZ, RZ, R34 ;  /* 0x000000ffff1e7224 */ /* 0x000fe200078e0022 */
[----:B------:R-:W-:-:S07]  /*4c40*/  F2FP.BF16.F32.PACK_AB R31, R31, R38 ;  /* 0x000000261f1f723e */ /* 0x000fce00000010ff */
.L_x_1428:
[----:B------:R-:W-:Y:S05]  /*4c50*/  BSYNC B1 ;  /* 0x0000000000017941 */ /* 0x000fea0003800000 */
.L_x_1427:
[----:B------:R1:W-:Y:S01]  /*4c60*/  STG.E.128 desc[UR38][R32.64+0xa0], R28 ;  /* 0x0000a01c20007986 */ /* 0x0003e2000c101d26 */
[----:B------:R-:W-:Y:S05]  /*4c70*/  BRA `(.L_x_1406) ;  /* 0x0000002000807947 */ /* 0x000fea0003800000 */
.L_x_1400:
        /* <DEDUP_REMOVED lines=46> */
.L_x_1430:
[----:B------:R-:W-:Y:S05]  /*4f60*/  BSYNC B1 ;  /* 0x0000000000017941 */ /* 0x000fea0003800000 */
.L_x_1429:
        /* <DEDUP_REMOVED lines=44> */
.L_x_1431:
[----:B------:R-:W-:Y:S01]  /*5230*/  IMAD R14, R17, 0x8, R2 ;  /* 0x00000008110e7824 */ /* 0x000fe200078e0202 */
[----:B------:R-:W-:Y:S01]  /*5240*/  SHF.L.U32 R85, R154, 0x1f, RZ ;  /* 0x0000001f9a557819 */ /* 0x000fe200000006ff */
[----:B------:R-:W-:Y:S03]  /*5250*/  BSSY B1, `(.L_x_1432) ;  /* 0x0000003000017945 */ /* 0x000fe60003800000 */
[----:B------:R-:W0:Y:S02]  /*5260*/  SYNCS.PHASECHK.TRANS64.TRYWAIT P5, [R14+URZ+0x2d890], R85 ;  /* 0x02d890550e0075a7 */ /* 0x000e2400080a017f */
[----:B0-----:R-:W-:Y:S05]  /*5270*/  @!P5 BRA `(.L_x_1433) ;  /* 0x0000021c0008d947 */ /* 0x001fea0003800000 */
.L_x_1781:
[----:B------:R-:W-:Y:S05]  /*5280*/  BSYNC B1 ;  /* 0x0000000000017941 */ /* 0x000fea0003800000 */
.L_x_1432:
        /* <DEDUP_REMOVED lines=17> */
[----:B------:R-:W-:Y:S01]  /*53a0*/  SEL R52, R108, R114, !P0 ;  /* 0x000000726c347207 */ /* 0x000fe20004000000 */
[----:B------:R-:W-:Y:S01]  /*53b0*/  BSSY B2, `(.L_x_1436) ;  /* 0x0000071000027945 */ /* 0x000fe20003800000 */
[----:B------:R-:W-:-:S02]  /*53c0*/  ISETP.GE.AND P4, PT, R136, R107, PT ;  /* 0x0000006b8800720c */ /* 0x000fc40003f86270 */
[----:B------:R-:W-:-:S04]  /*53d0*/  SHF.R.S32.HI R53, RZ, 0x1f, R52 ;  /* 0x0000001fff357819 */ /* 0x000fc80000011434 */
[----:B------:R-:W-:-:S04]  /*53e0*/  LEA.HI R53, R53, R52, RZ, 0x4 ;  /* 0x0000003435357211 */ /* 0x000fc800078f20ff */
[----:B------:R-:W-:-:S04]  /*53f0*/  SHF.R.S32.HI R53, RZ, 0x4, R53 ;  /* 0x00000004ff357819 */ /* 0x000fc80000011435 */
[----:B------:R-:W-:-:S04]  /*5400*/  LEA.HI.SX32 R115, R76, R53, 0x1d ;  /* 0x000000354c737211 */ /* 0x000fc800078feaff */
[----:B------:R-:W-:-:S04]  /*5410*/  SHF.R.S32.HI R52, RZ, 0x1f, R115 ;  /* 0x0000001fff347819 */ /* 0x000fc80000011473 */
[----:B------:R-:W-:Y:S01]  /*5420*/  LEA.HI R52, R52, R115, RZ, 0x2 ;  /* 0x0000007334347211 */ /* 0x000fe200078f10ff */
[----:B------:R-:W-:-:S04]  /*5430*/  IMAD.SHL.U32 R115, R115, 0x8, RZ ;  /* 0x0000000873737824 */ /* 0x000fc800078e00ff */
[----:B------:R-:W-:-:S05]  /*5440*/  IMAD.SHL.U32 R52, R52, 0x400, RZ ;  /* 0x0000040034347824 */ /* 0x000fca00078e00ff */
[----:B------:R-:W-:Y:S02]  /*5450*/  LOP3.LUT R52, R52, 0x7ffff000, RZ, 0xc0, !PT ;  /* 0x7ffff00034347812 */ /* 0x000fe400078ec0ff */
[----:B--2---:R-:W-:-:S04]  /*5460*/  LOP3.LUT R53, R58, 0x18, R115, 0xf8, !PT ;  /* 0x000000183a357812 */ /* 0x004fc800078ef873 */
[----:B---3--:R-:W-:-:S04]  /*5470*/  LOP3.LUT R53, R53, R55, RZ, 0x3c, !PT ;  /* 0x0000003735357212 */ /* 0x008fc800078e3cff */
[----:B----4-:R-:W-:-:S05]  /*5480*/  IADD3 R52, R53, R52, R54 ;  /* 0x0000003435347210 */ /* 0x010fca0007ffe036 */
        /* <DEDUP_REMOVED lines=9> */
[----:B------:R-:W-:Y:S02]  /*5520*/  PRMT R36, R117, 0x5432, R36 ;  /* 0x0000543275247816 */ /* 0x000fe40000000024 */
[----:B------:R-:W-:Y:S02]  /*5530*/  SHF.R.U32.HI R117, RZ, 0x10, R49 ;  /* 0x00000010ff757819 */ /* 0x000fe40000011631 */
[--C-:B------:R-:W-:Y:S02]  /*5540*/  SHF.R.U64 R37, R38, 0x10, R39.reuse ;  /* 0x0000001026257819 */ /* 0x100fe40000001227 */
[----:B------:R-:W-:-:S02]  /*5550*/  SHF.R.U32.HI R38, RZ, 0x10, R39 ;  /* 0x00000010ff267819 */ /* 0x000fc40000011627 */
[----:B------:R-:W-:Y:S02]  /*5560*/  SHF.R.U64 R39, R48, 0x10, R49 ;  /* 0x0000001030277819 */ /* 0x000fe40000001231 */
[--C-:B------:R-:W-:Y:S02]  /*5570*/  SHF.R.U64 R48, R50, 0x10, R51.reuse ;  /* 0x0000001032307819 */ /* 0x100fe40000001233 */
[----:B------:R-:W-:Y:S02]  /*5580*/  SHF.R.U32.HI R49, RZ, 0x10, R51 ;  /* 0x00000010ff317819 */ /* 0x000fe40000011633 */
[----:B------:R-:W-:Y:S02]  /*5590*/  PRMT R117, R129, 0x5410, R117 ;  /* 0x0000541081757816 */ /* 0x000fe40000000075 */
[----:B------:R-:W-:Y:S02]  /*55a0*/  PRMT R116, R119, 0x5432, R116 ;  /* 0x0000543277747816 */ /* 0x000fe40000000074 */
[----:B------:R-:W-:-:S02]  /*55b0*/  PRMT R39, R120, 0x5410, R39 ;  /* 0x0000541078277816 */ /* 0x000fc40000000027 */
[----:B------:R-:W-:Y:S01]  /*55c0*/  PRMT R48, R120, 0x5432, R48 ;  /* 0x0000543278307816 */ /* 0x000fe20000000030 */
[----:B-1----:R-:W-:Y:S01]  /*55d0*/  IMAD.U32 R120, R57, 0x10000, RZ ;  /* 0x0001000039787824 */ /* 0x002fe200078e00ff */
[----:B------:R-:W-:Y:S01]  /*55e0*/  PRMT R49, R119, 0x5410, R49 ;  /* 0x0000541077317816 */ /* 0x000fe20000000031 */
[----:B------:R-:W-:Y:S01]  /*55f0*/  IMAD.U32 R119, R117, 0x10000, RZ ;  /* 0x0001000075777824 */ /* 0x000fe200078e00ff */
[----:B------:R-:W-:Y:S01]  /*5600*/  PRMT R37, R118, 0x5410, R37 ;  /* 0x0000541076257816 */ /* 0x000fe20000000025 */
[----:B------:R-:W-:Y:S01]  /*5610*/  IMAD.U32 R51, R116, 0x10000, RZ ;  /* 0x0001000074337824 */ /* 0x000fe200078e00ff */
[----:B------:R-:W-:Y:S01]  /*5620*/  PRMT R38, R118, 0x5432, R38 ;  /* 0x0000543276267816 */ /* 0x000fe20000000026 */
[----:B--2---:R-:W-:Y:S02]  /*5630*/  IMAD.U32 R118, R53, 0x10000, RZ ;  /* 0x0001000035767824 */ /* 0x004fe400078e00ff */
[----:B------:R-:W-:Y:S01]  /*5640*/  FMUL.FTZ R50, R120, R119 ;  /* 0x0000007778327220 */ /* 0x000fe20000410000 */
[----:B------:R-:W-:-:S02]  /*5650*/  LOP3.LUT R117, R117, 0xffff0000, RZ, 0xc0, !PT ;  /* 0xffff000075757812 */ /* 0x000fc400078ec0ff */
        /* <DEDUP_REMOVED lines=27> */
[CC--:B------:R-:W-:Y:S02]  /*5810*/  FMUL.FTZ R55, R59.reuse, R49.reuse ;  /* 0x000000313b377220 */ /* 0x0c0fe40000410000 */
        /* <DEDUP_REMOVED lines=42> */
.L_x_1437:
[----:B------:R-:W-:Y:S05]  /*5ac0*/  BSYNC B2 ;  /* 0x0000000000027941 */ /* 0x000fea0003800000 */
.L_x_1436:
        /* <DEDUP_REMOVED lines=12> */
.L_x_1435:
[----:B------:R-:W-:Y:S05]  /*5b90*/  BSYNC B1 ;  /* 0x0000000000017941 */ /* 0x000fea0003800000 */
.L_x_1434:
[----:B------:R-:W-:Y:S01]  /*5ba0*/  ISETP.NE.AND P4, PT, R9, RZ, PT ;  /* 0x000000ff0900720c */ /* 0x000fe20003f85270 */
[----:B------:R-:W-:-:S12]  /*5bb0*/  BSSY B1, `(.L_x_1438) ;  /* 0x0000084000017945 */ /* 0x000fd80003800000 */
[----:B------:R-:W-:Y:S05]  /*5bc0*/  @!P4 BRA `(.L_x_1439) ;  /* 0x000000080008c947 */ /* 0x000fea0003800000 */
[----:B------:R-:W3:Y:S04]  /*5bd0*/  LDL R48, [R1+0x8] ;  /* 0x0000080001307983 */ /* 0x000ee80000100800 */
[----:B--2---:R-:W2:Y:S04]  /*5be0*/  LDL R39, [R1+0x10] ;  /* 0x0000100001277983 */ /* 0x004ea80000100800 */
        /* <DEDUP_REMOVED lines=13> */
[----:B---3--:R-:W-:-:S04]  /*5cc0*/  LOP3.LUT R37, R48, 0x18, R52, 0xf8, !PT ;  /* 0x0000001830257812 */ /* 0x008fc800078ef834 */
[----:B--2---:R-:W-:-:S04]  /*5cd0*/  LOP3.LUT R37, R37, R39, RZ, 0x3c, !PT ;  /* 0x0000002725257212 */ /* 0x004fc800078e3cff */
        /* <DEDUP_REMOVED lines=100> */
.L_x_1441:
[----:B------:R-:W-:Y:S05]  /*6320*/  BSYNC B2 ;  /* 0x0000000000027941 */ /* 0x000fea0003800000 */
.L_x_1440:
        /* <DEDUP_REMOVED lines=12> */
.L_x_1439:
[----:B------:R-:W-:Y:S05]  /*63f0*/  BSYNC B1 ;  /* 0x0000000000017941 */ /* 0x000fea0003800000 */
.L_x_1438:
[----:B------:R-:W-:-:S13]  /*6400*/  ISETP.NE.AND P4, PT, R10, RZ, PT ;  /* 0x000000ff0a00720c */ /* 0x000fda0003f85270 */
[----:B------:R-:W-:Y:S05]  /*6410*/  @!P4 BRA `(.L_x_1406) ;  /* 0x000000080098c947 */ /* 0x000fea0003800000 */
[----:B--23--:R-:W2:Y:S04]  /*6420*/  LDL R36, [R1+0x8] ;  /* 0x0000080001247983 */ /* 0x00cea80000100800 */
[----:B------:R-:W3:Y:S04]  /*6430*/  LDL R35, [R1+0x10] ;  /* 0x0000100001237983 */ /* 0x000ee80000100800 */
[----:B------:R-:W4:Y:S01]  /*6440*/  LDL R34, [R1+0x14] ;  /* 0x0000140001227983 */ /* 0x000f220000100800 */
[----:B------:R-:W-:Y:S01]  /*6450*/  IADD3 R32, P4, P5, R20, R88, R79 ;  /* 0x0000005814207210 */ /* 0x000fe20007d9e04f */
[----:B------:R-:W-:Y:S01]  /*6460*/  BSSY B1, `(.L_x_1442) ;  /* 0x0000077000017945 */ /* 0x000fe20003800000 */
[----:B------:R-:W-:-:S02]  /*6470*/  LOP3.LUT P6, RZ, R23, 0x1, RZ, 0xc0, !PT ;  /* 0x0000000117ff7812 */ /* 0x000fc400078cc0ff */
[----:B------:R-:W-:Y:S02]  /*6480*/  IADD3.X R33, R3, R110, R100, P4, P5 ;  /* 0x0000006e03217210 */ /* 0x000fe400027ea464 */
[----:B------:R-:W-:Y:S02]  /*6490*/  LEA R44, P4, R32, R86, 0x1 ;  /* 0x00000056202c7211 */ /* 0x000fe400078808ff */
[----:B------:R-:W-:Y:S02]  /*64a0*/  SEL R114, R108, R114, !P6 ;  /* 0x000000726c727207 */ /* 0x000fe40007000000 */
[----:B------:R-:W-:Y:S02]  /*64b0*/  LEA.HI.X R45, R32, R87, R33, 0x1, P4 ;  /* 0x00000057202d7211 */ /* 0x000fe400020f0c21 */
[----:B------:R-:W-:Y:S02]  /*64c0*/  SHF.R.S32.HI R33, RZ, 0x1f, R114 ;  /* 0x0000001fff217819 */ /* 0x000fe40000011472 */
[----:B------:R-:W-:-:S02]  /*64d0*/  ISETP.GE.AND P4, PT, R4, R107, PT ;  /* 0x0000006b0400720c */ /* 0x000fc40003f86270 */
[----:B------:R-:W-:-:S04]  /*64e0*/  LEA.HI R33, R33, R114, RZ, 0x4 ;  /* 0x0000007221217211 */ /* 0x000fc800078f20ff */
[----:B------:R-:W-:-:S04]  /*64f0*/  SHF.R.S32.HI R33, RZ, 0x4, R33 ;  /* 0x00000004ff217819 */ /* 0x000fc80000011421 */
[----:B------:R-:W-:-:S04]  /*6500*/  LEA.HI.SX32 R33, R74, R33, 0x1d ;  /* 0x000000214a217211 */ /* 0x000fc800078feaff */
[----:B------:R-:W-:Y:S01]  /*6510*/  SHF.R.S32.HI R32, RZ, 0x1f, R33 ;  /* 0x0000001fff207819 */ /* 0x000fe20000011421 */
[----:B------:R-:W-:-:S03]  /*6520*/  IMAD.SHL.U32 R46, R33, 0x8, RZ ;  /* 0x00000008212e7824 */ /* 0x000fc600078e00ff */
[----:B------:R-:W-:-:S05]  /*6530*/  LEA.HI R33, R32, R33, RZ, 0x2 ;  /* 0x0000002120217211 */ /* 0x000fca00078f10ff */
[----:B------:R-:W-:-:S05]  /*6540*/  IMAD.SHL.U32 R33, R33, 0x400, RZ ;  /* 0x0000040021217824 */ /* 0x000fca00078e00ff */
[----:B------:R-:W-:Y:S02]  /*6550*/  LOP3.LUT R33, R33, 0x7ffff000, RZ, 0xc0, !PT ;  /* 0x7ffff00021217812 */ /* 0x000fe400078ec0ff */
[----:B--2---:R-:W-:-:S04]  /*6560*/  LOP3.LUT R32, R36, 0x18, R46, 0xf8, !PT ;  /* 0x0000001824207812 */ /* 0x004fc800078ef82e */
[----:B---3--:R-:W-:-:S04]  /*6570*/  LOP3.LUT R32, R32, R35, RZ, 0x3c, !PT ;  /* 0x0000002320207212 */ /* 0x008fc800078e3cff */
[----:B----4-:R-:W-:Y:S01]  /*6580*/  IADD3 R32, R32, R33, R34 ;  /* 0x0000002120207210 */ /* 0x010fe20007ffe022 */
[----:B------:R-:W-:-:S04]  /*6590*/  IMAD R33, R17, 0x3000, R103 ;  /* 0x0000300011217824 */ /* 0x000fc800078e0267 */
[----:B------:R-:W-:Y:S02]  /*65a0*/  IMAD R35, R17, 0x3000, R32 ;  /* 0x0000300011237824 */ /* 0x000fe400078e0220 */
[--C-:B------:R-:W-:Y:S02]  /*65b0*/  IMAD R33, R33, 0x2, R2.reuse ;  /* 0x0000000221217824 */ /* 0x100fe400078e0202 */
[----:B------:R-:W-:-:S04]  /*65c0*/  IMAD R36, R35, 0x2, R2 ;  /* 0x0000000223247824 */ /* 0x000fc800078e0202 */
[----:B------:R-:W1:Y:S04]  /*65d0*/  LDS.128 R32, [R33+0x15400] ;  /* 0x0154000021207984 */ /* 0x000e680000000c00 */
[----:B------:R-:W2:Y:S01]  /*65e0*/  LDS.128 R36, [R36+0x15400] ;  /* 0x0154000024247984 */ /* 0x000ea20000000c00 */
[----:B------:R-:W-:Y:S05]  /*65f0*/  @P4 BRA `(.L_x_1443) ;  /* 0x0000000400744947 */ /* 0x000fea0003800000 */
[----:B------:R-:W-:Y:S01]  /*6600*/  SHF.R.U64 R28, R28, 0x10, R29 ;  /* 0x000000101c1c7819 */ /* 0x000fe2000000121d */
[----:B--2---:R-:W-:Y:S01]  /*6610*/  IMAD.U32 R49, R37, 0x10000, RZ ;  /* 0x0001000025317824 */ /* 0x004fe200078e00ff */
[----:B------:R-:W-:Y:S02]  /*6620*/  SHF.R.U32.HI R47, RZ, 0x10, R41 ;  /* 0x00000010ff2f7819 */ /* 0x000fe40000011629 */
[----:B------:R-:W-:Y:S02]  /*6630*/  SHF.R.U32.HI R29, RZ, 0x10, R29 ;  /* 0x00000010ff1d7819 */ /* 0x000fe4000001161d */
[----:B------:R-:W-:Y:S02]  /*6640*/  PRMT R47, R124, 0x5432, R47 ;  /* 0x000054327c2f7816 */ /* 0x000fe4000000002f */
[----:B------:R-:W-:Y:S02]  /*6650*/  PRMT R29, R122, 0x5432, R29 ;  /* 0x000054327a1d7816 */ /* 0x000fe4000000001d */
[----:B------:R-:W-:Y:S01]  /*6660*/  SHF.R.U64 R41, R40, 0x10, R41 ;  /* 0x0000001028297819 */ /* 0x000fe20000001229 */
[----:B------:R-:W-:Y:S01]  /*6670*/  IMAD.U32 R48, R47, 0x10000, RZ ;  /* 0x000100002f307824 */ /* 0x000fe200078e00ff */
[--C-:B------:R-:W-:Y:S01]  /*6680*/  SHF.R.U64 R40, R42, 0x10, R43.reuse ;  /* 0x000000102a287819 */ /* 0x100fe2000000122b */
[----:B------:R-:W-:Y:S01]  /*6690*/  IMAD.U32 R50, R29, 0x10000, RZ ;  /* 0x000100001d327824 */ /* 0x000fe200078e00ff */
[----:B------:R-:W-:Y:S01]  /*66a0*/  SHF.R.U32.HI R42, RZ, 0x10, R43 ;  /* 0x00000010ff2a7819 */ /* 0x000fe2000001162b */
[----:B------:R-:W-:Y:S01]  /*66b0*/  FMUL.FTZ R51, R49, R48 ;  /* 0x0000003031337220 */ /* 0x000fe20000410000 */
[----:B-1----:R-:W-:-:S02]  /*66c0*/  IMAD.U32 R43, R33, 0x10000, RZ ;  /* 0x00010000212b7824 */ /* 0x002fc400078e00ff */
[-C--:B------:R-:W-:Y:S01]  /*66d0*/  FMUL.FTZ R49, R49, R50.reuse ;  /* 0x0000003231317220 */ /* 0x080fe20000410000 */
[----:B------:R-:W-:Y:S01]  /*66e0*/  LOP3.LUT R47, R47, 0xffff0000, RZ, 0xc0, !PT ;  /* 0xffff00002f2f7812 */ /* 0x000fe200078ec0ff */
[C---:B------:R-:W-:Y:S02]  /*66f0*/  FFMA.FTZ R51, R43.reuse, R50, -R51 ;  /* 0x000000322b337223 */ /* 0x040fe40000010833 */
[----:B------:R-:W-:Y:S01]  /*6700*/  FFMA.FTZ R49, R43, R48, R49 ;  /* 0x000000302b317223 */ /* 0x000fe20000010031 */
[----:B------:R-:W-:Y:S01]  /*6710*/  LOP3.LUT R43, R37, 0xffff0000, RZ, 0xc0, !PT ;  /* 0xffff0000252b7812 */ /* 0x000fe200078ec0ff */
[----:B------:R-:W-:Y:S01]  /*6720*/  IMAD.U32 R48, R39, 0x10000, RZ ;  /* 0x0001000027307824 */ /* 0x000fe200078e00ff */
[----:B------:R-:W-:Y:S02]  /*6730*/  LOP3.LUT R29, R29, 0xffff0000, RZ, 0xc0, !PT ;  /* 0xffff00001d1d7812 */ /* 0x000fe400078ec0ff */
[----:B------:R-:W-:Y:S01]  /*6740*/  LOP3.LUT R33, R33, 0xffff0000, RZ, 0xc0, !PT ;  /* 0xffff000021217812 */ /* 0x000fe200078ec0ff */
[C---:B------:R-:W-:Y:S01]  /*6750*/  FMUL.FTZ R37, R43.reuse, R47 ;  /* 0x0000002f2b257220 */ /* 0x040fe20000410000 */
[--C-:B------:R-:W-:Y:S01]  /*6760*/  SHF.R.U64 R30, R30, 0x10, R31.reuse ;  /* 0x000000101e1e7819 */ /* 0x100fe2000000121f */
[-C--:B------:R-:W-:Y:S01]  /*6770*/  FMUL.FTZ R43, R43, R29.reuse ;  /* 0x0000001d2b2b7220 */ /* 0x080fe20000410000 */
[----:B------:R-:W-:Y:S01]  /*6780*/  SHF.R.U32.HI R31, RZ, 0x10, R31 ;  /* 0x00000010ff1f7819 */ /* 0x000fe2000001161f */
[C---:B------:R-:W-:Y:S01]  /*6790*/  FFMA.FTZ R37, R33.reuse, R29, -R37 ;  /* 0x0000001d21257223 */ /* 0x040fe20000010825 */
[----:B------:R-:W-:Y:S01]  /*67a0*/  PRMT R41, R124, 0x5410, R41 ;  /* 0x000054107c297816 */ /* 0x000fe20000000029 */
[----:B------:R-:W-:Y:S01]  /*67b0*/  FFMA.FTZ R43, R33, R47, R43 ;  /* 0x0000002f212b7223 */ /* 0x000fe2000001002b */
[----:B------:R-:W-:Y:S01]  /*67c0*/  PRMT R47, R123, 0x5432, R42 ;  /* 0x000054327b2f7816 */ /* 0x000fe2000000002a */
[----:B------:R-:W-:Y:S01]  /*67d0*/  IMAD.U32 R33, R35, 0x10000, RZ ;  /* 0x0001000023217824 */ /* 0x000fe200078e00ff */
[----:B------:R-:W-:-:S02]  /*67e0*/  PRMT R31, R121, 0x5432, R31 ;  /* 0x00005432791f7816 */ /* 0x000fc4000000001f */
[----:B------:R-:W-:Y:S01]  /*67f0*/  PRMT R28, R122, 0x5410, R28 ;  /* 0x000054107a1c7816 */ /* 0x000fe2000000001c */
[C---:B------:R-:W-:Y:S01]  /*6800*/  IMAD.U32 R29, R47.reuse, 0x10000, RZ ;  /* 0x000100002f1d7824 */ /* 0x040fe200078e00ff */
[----:B------:R-:W-:Y:S01]  /*6810*/  LOP3.LUT R47, R47, 0xffff0000, RZ, 0xc0, !PT ;  /* 0xffff00002f2f7812 */ /* 0x000fe200078ec0ff */
[C---:B------:R-:W-:Y:S01]  /*6820*/  IMAD.U32 R42, R31.reuse, 0x10000, RZ ;  /* 0x000100001f2a7824 */ /* 0x040fe200078e00ff */
[----:B------:R-:W-:Y:S01]  /*6830*/  LOP3.LUT R31, R31, 0xffff0000, RZ, 0xc0, !PT ;  /* 0xffff00001f1f7812 */ /* 0x000fe200078ec0ff */
[C---:B------:R-:W-:Y:S01]  /*6840*/  FMUL.FTZ R50, R48.reuse, R29 ;  /* 0x0000001d30327220 */ /* 0x040fe20000410000 */
[----:B------:R-:W-:Y:S01]  /*6850*/  PRMT R123, R123, 0x5410, R40 ;  /* 0x000054107b7b7816 */ /* 0x000fe20000000028 */
[-C--:B------:R-:W-:Y:S01]  /*6860*/  FMUL.FTZ R48, R48, R42.reuse ;  /* 0x0000002a30307220 */ /* 0x080fe20000410000 */
[----:B------:R-:W-:Y:S01]  /*6870*/  PRMT R121, R121, 0x5410, R30 ;  /* 0x0000541079797816 */ /* 0x000fe2000000001e */
[----:B------:R-:W-:Y:S01]  /*6880*/  FFMA.FTZ R42, R33, R42, -R50 ;  /* 0x0000002a212a7223 */ /* 0x000fe20000010832 */
[----:B------:R-:W-:-:S02]  /*6890*/  IMAD.U32 R30, R38, 0x10000, RZ ;  /* 0x00010000261e7824 */ /* 0x000fc400078e00ff */
[----:B------:R-:W-:Y:S01]  /*68a0*/  FFMA.FTZ R33, R33, R29, R48 ;  /* 0x0000001d21217223 */ /* 0x000fe20000010030 */
[----:B------:R-:W-:Y:S02]  /*68b0*/  LOP3.LUT R48, R39, 0xffff0000, RZ, 0xc0, !PT ;  /* 0xffff000027307812 */ /* 0x000fe400078ec0ff */
[----:B------:R-:W-:Y:S02]  /*68c0*/  LOP3.LUT R29, R35, 0xffff0000, RZ, 0xc0, !PT ;  /* 0xffff0000231d7812 */ /* 0x000fe400078ec0ff */
[----:B------:R-:W-:Y:S01]  /*68d0*/  LOP3.LUT R38, R38, 0xffff0000, RZ, 0xc0, !PT ;  /* 0xffff000026267812 */ /* 0x000fe200078ec0ff */
[C---:B------:R-:W-:Y:S01]  /*68e0*/  FMUL.FTZ R39, R48.reuse, R47 ;  /* 0x0000002f30277220 */ /* 0x040fe20000410000 */
[----:B------:R-:W-:Y:S01]  /*68f0*/  FMUL.FTZ R35, R48, R31 ;  /* 0x0000001f30237220 */ /* 0x000fe20000410000 */
[----:B------:R-:W-:Y:S01]  /*6900*/  IMAD.U32 R48, R28, 0x10000, RZ ;  /* 0x000100001c307824 */ /* 0x000fe200078e00ff */
[----:B------:R-:W-:Y:S01]  /*6910*/  F2FP.BF16.F32.PACK_AB R37, R37, R51 ;  /* 0x000000332525723e */ /* 0x000fe200000010ff */
[C---:B------:R-:W-:Y:S01]  /*6920*/  FFMA.FTZ R31, R29.reuse, R31, -R39 ;  /* 0x0000001f1d1f7223 */ /* 0x040fe20000010827 */
[----:B------:R-:W-:Y:S01]  /*6930*/  FFMA.FTZ R29, R29, R47, R35 ;  /* 0x0000002f1d1d7223 */ /* 0x000fe20000010023 */
[C---:B------:R-:W-:Y:S01]  /*6940*/  IMAD.U32 R47, R36.reuse, 0x10000, RZ ;  /* 0x00010000242f7824 */ /* 0x040fe200078e00ff */
[----:B------:R-:W-:Y:S01]  /*6950*/  LOP3.LUT R36, R36, 0xffff0000, RZ, 0xc0, !PT ;  /* 0xffff000024247812 */ /* 0x000fe200078ec0ff */
[C---:B------:R-:W-:Y:S01]  /*6960*/  IMAD.U32 R39, R41.reuse, 0x10000, RZ ;  /* 0x0001000029277824 */ /* 0x040fe200078e00ff */
[----:B------:R-:W-:Y:S01]  /*6970*/  LOP3.LUT R41, R41, 0xffff0000, RZ, 0xc0, !PT ;  /* 0xffff000029297812 */ /* 0x000fe200078ec0ff */
[C---:B------:R-:W-:Y:S01]  /*6980*/  IMAD.U32 R35, R32.reuse, 0x10000, RZ ;  /* 0x0001000020237824 */ /* 0x040fe200078e00ff */
[----:B------:R-:W-:Y:S01]  /*6990*/  LOP3.LUT R32, R32, 0xffff0000, RZ, 0xc0, !PT ;  /* 0xffff000020207812 */ /* 0x000fe200078ec0ff */
[C---:B------:R-:W-:Y:S01]  /*69a0*/  FMUL.FTZ R50, R47.reuse, R39 ;  /* 0x000000272f327220 */ /* 0x040fe20000410000 */
[----:B------:R-:W-:Y:S01]  /*69b0*/  FMUL.FTZ R47, R47, R48 ;  /* 0x000000302f2f7220 */ /* 0x000fe20000410000 */
[----:B------:R-:W-:-:S02]  /*69c0*/  F2FP.BF16.F32.PACK_AB R31, R31, R42 ;  /* 0x0000002a1f1f723e */ /* 0x000fc400000010ff */
[C---:B------:R-:W-:Y:S01]  /*69d0*/  FFMA.FTZ R50, R35.reuse, R48, -R50 ;  /* 0x0000003023327223 */ /* 0x040fe20000010832 */
[----:B------:R-:W-:Y:S01]  /*69e0*/  FFMA.FTZ R47, R35, R39, R47 ;  /* 0x00000027232f7223 */ /* 0x000fe2000001002f */
[----:B------:R-:W-:Y:S01]  /*69f0*/  LOP3.LUT R35, R28, 0xffff0000, RZ, 0xc0, !PT ;  /* 0xffff00001c237812 */ /* 0x000fe200078ec0ff */
[----:B------:R-:W-:Y:S01]  /*6a00*/  FMUL.FTZ R39, R36, R41 ;  /* 0x0000002924277220 */ /* 0x000fe20000410000 */
[C---:B------:R-:W-:Y:S01]  /*6a10*/  IMAD.U32 R28, R34.reuse, 0x10000, RZ ;  /* 0x00010000221c7824 */ /* 0x040fe200078e00ff */
[----:B------:R-:W-:Y:S02]  /*6a20*/  LOP3.LUT R34, R34, 0xffff0000, RZ, 0xc0, !PT ;  /* 0xffff000022227812 */ /* 0x000fe400078ec0ff */
[-C--:B------:R-:W-:Y:S01]  /*6a30*/  FMUL.FTZ R36, R36, R35.reuse ;  /* 0x0000002324247220 */ /* 0x080fe20000410000 */
[C---:B------:R-:W-:Y:S01]  /*6a40*/  FFMA.FTZ R39, R32.reuse, R35, -R39 ;  /* 0x0000002320277223 */ /* 0x040fe20000010827 */
[C---:B------:R-:W-:Y:S01]  /*6a50*/  IMAD.U32 R35, R123.reuse, 0x10000, RZ ;  /* 0x000100007b237824 */ /* 0x040fe200078e00ff */
[----:B------:R-:W-:Y:S01]  /*6a60*/  LOP3.LUT R123, R123, 0xffff0000, RZ, 0xc0, !PT ;  /* 0xffff00007b7b7812 */ /* 0x000fe200078ec0ff */
[----:B------:R-:W-:Y:S01]  /*6a70*/  FFMA.FTZ R36, R32, R41, R36 ;  /* 0x0000002920247223 */ /* 0x000fe20000010024 */
[----:B------:R-:W-:-:S02]  /*6a80*/  IMAD.U32 R41, R121, 0x10000, RZ ;  /* 0x0001000079297824 */ /* 0x000fc400078e00ff */
[C---:B------:R-:W-:Y:S01]  /*6a90*/  FMUL.FTZ R53, R30.reuse, R35 ;  /* 0x000000231e357220 */ /* 0x040fe20000410000 */
[----:B------:R-:W-:Y:S01]  /*6aa0*/  F2FP.BF16.F32.PACK_AB R43, R43, R49 ;  /* 0x000000312b2b723e */ /* 0x000fe200000010ff */
[-C--:B------:R-:W-:Y:S02]  /*6ab0*/  FMUL.FTZ R30, R30, R41.reuse ;  /* 0x000000291e1e7220 */ /* 0x080fe40000410000 */
[----:B------:R-:W-:Y:S01]  /*6ac0*/  FFMA.FTZ R32, R28, R41, -R53 ;  /* 0x000000291c207223 */ /* 0x000fe20000010835 */
[----:B------:R-:W-:Y:S01]  /*6ad0*/  FMUL.FTZ R41, R38, R123 ;  /* 0x0000007b26297220 */ /* 0x000fe20000410000 */
[----:B------:R-:W-:Y:S01]  /*6ae0*/  F2FP.BF16.F32.PACK_AB R29, R29, R33 ;  /* 0x000000211d1d723e */ /* 0x000fe200000010ff */
[----:B------:R-:W-:Y:S01]  /*6af0*/  FFMA.FTZ R30, R28, R35, R30 ;  /* 0x000000231c1e7223 */ /* 0x000fe2000001001e */
[----:B------:R-:W-:Y:S01]  /*6b00*/  LOP3.LUT R35, R121, 0xffff0000, RZ, 0xc0, !PT ;  /* 0xffff000079237812 */ /* 0x000fe200078ec0ff */
[----:B------:R-:W-:Y:S01]  /*6b10*/  IMAD.MOV.U32 R33, RZ, RZ, R37 ;  /* 0x000000ffff217224 */ /* 0x000fe200078e0025 */
[----:B------:R-:W-:Y:S01]  /*6b20*/  F2FP.BF16.F32.PACK_AB R50, R39, R50 ;  /* 0x000000322732723e */ /* 0x000fe200000010ff */
[----:B------:R-:W-:Y:S01]  /*6b30*/  IMAD.MOV.U32 R37, RZ, RZ, R43 ;  /* 0x000000ffff257224 */ /* 0x000fe200078e002b */
[----:B------:R-:W-:Y:S01]  /*6b40*/  F2FP.BF16.F32.PACK_AB R36, R36, R47 ;  /* 0x0000002f2424723e */ /* 0x000fe200000010ff */
[-C--:B------:R-:W-:Y:S01]  /*6b50*/  FMUL.FTZ R38, R38, R35.reuse ;  /* 0x0000002326267220 */ /* 0x080fe20000410000 */
[----:B------:R-:W-:Y:S01]  /*6b60*/  FFMA.FTZ R35, R34, R35, -R41 ;  /* 0x0000002322237223 */ /* 0x000fe20000010829 */
[----:B------:R-:W-:-:S02]  /*6b70*/  IMAD.MOV.U32 R39, RZ, RZ, R29 ;  /* 0x000000ffff277224 */ /* 0x000fc400078e001d */
[----:B------:R-:W-:Y:S02]  /*6b80*/  FFMA.FTZ R123, R34, R123, R38 ;  /* 0x0000007b227b7223 */ /* 0x000fe40000010026 */
[----:B------:R-:W-:Y:S01]  /*6b90*/  F2FP.BF16.F32.PACK_AB R34, R35, R32 ;  /* 0x000000202322723e */ /* 0x000fe200000010ff */
[----:B------:R-:W-:Y:S02]  /*6ba0*/  IMAD.MOV.U32 R32, RZ, RZ, R50 ;  /* 0x000000ffff207224 */ /* 0x000fe400078e0032 */
[----:B------:R-:W-:Y:S01]  /*6bb0*/  F2FP.BF16.F32.PACK_AB R38, R123, R30 ;  /* 0x0000001e7b26723e */ /* 0x000fe200000010ff */
[----:B------:R-:W-:-:S07]  /*6bc0*/  IMAD.MOV.U32 R35, RZ, RZ, R31 ;  /* 0x000000ffff237224 */ /* 0x000fce00078e001f */
.L_x_1443:
[----:B------:R-:W-:Y:S05]  /*6bd0*/  BSYNC B1 ;  /* 0x0000000000017941 */ /* 0x000fea0003800000 */
.L_x_1442:
        /* <DEDUP_REMOVED lines=10> */
.L_x_1399:
[----:B------:R-:W-:-:S06]  /*6c80*/  UISETP.NE.AND UP0, UPT, UR37, 0x3, UPT ;  /* 0x000000032500788c */ /* 0x000fcc000bf05270 */
[----:B------:R-:W-:-:S13]  /*6c90*/  PLOP3.LUT P3, PT, PT, PT, UP0, 0x80, 0x0 ;  /* 0x000000000000781c */ /* 0x000fda0003f6f008 */
[----:B------:R-:W-:Y:S05]  /*6ca0*/  @!P3 BRA `(.L_x_1444) ;  /* 0x000000000004b947 */ /* 0x000fea0003800000 */
[----:B------:R-:W-:Y:S01]  /*6cb0*/  BPT.TRAP 0x1 ;  /* 0x000000040000795c */ /* 0x000fe20000300000 */
.L_x_1444:
[----:B------:R-:W-:Y:S01]  /*6cc0*/  IMAD R14, R17, 0x8, R2 ;  /* 0x00000008110e7824 */ /* 0x000fe200078e0202 */
[----:B------:R-:W-:Y:S01]  /*6cd0*/  SHF.L.U32 R85, R154, 0x1f, RZ ;  /* 0x0000001f9a557819 */ /* 0x000fe200000006ff */
[----:B------:R-:W-:Y:S01]  /*6ce0*/  IMAD R84, R25, -0x80, R24 ;  /* 0xffffff8019547824 */ /* 0x000fe200078e0218 */
[----:B------:R-:W-:Y:S02]  /*6cf0*/  BSSY B1, `(.L_x_1445) ;  /* 0x0000004000017945 */ /* 0x000fe40003800000 */
[----:B------:R-:W0:Y:S02]  /*6d00*/  SYNCS.PHASECHK.TRANS64.TRYWAIT P4, [R14+URZ+0x2d890], R85 ;  /* 0x02d890550e0075a7 */ /* 0x000e24000808017f */
[----:B------:R-:W-:Y:S01]  /*6d10*/  VIMNMX R84, R84, 0x80, PT ;  /* 0x0000008054547848 */ /* 0x000fe20003fe0100 */
[----:B0-----:R-:W-:Y:S06]  /*6d20*/  @!P4 BRA `(.L_x_1446) ;  /* 0x000002000070c947 */ /* 0x001fec0003800000 */
.L_x_1782:
[----:B------:R-:W-:Y:S05]  /*6d30*/  BSYNC B1 ;  /* 0x0000000000017941 */ /* 0x000fea0003800000 */
.L_x_1445:
        /* <DEDUP_REMOVED lines=20> */
.L_x_1406:
[----:B------:R-:W-:Y:S05]  /*6e80*/  BSYNC B0 ;  /* 0x0000000000007941 */ /* 0x000fea0003800000 */
.L_x_1398:
        /* <DEDUP_REMOVED lines=17> */
.L_x_1448:
[----:B------:R-:W-:Y:S05]  /*6fa0*/  BSYNC B0 ;  /* 0x0000000000007941 */ /* 0x000fea0003800000 */
.L_x_1447:
[----:B------:R-:W2:Y:S01]  /*6fb0*/  SYNCS.PHASECHK.TRANS64.TRYWAIT P3, [R14+URZ+0x2d8b0], R85 ;  /* 0x02d8b0550e0075a7 */ /* 0x000ea2000806017f */
[----:B------:R-:W-:Y:S04]  /*6fc0*/  BSSY B0, `(.L_x_1449) ;  /* 0x0000002000007945 */ /* 0x000fe80003800000 */
[----:B--2---:R-:W-:Y:S05]  /*6fd0*/  @!P3 BRA `(.L_x_1450) ;  /* 0x000001fc00d8b947 */ /* 0x004fea0003800000 */
.L_x_1783:
[----:B------:R-:W-:Y:S05]  /*6fe0*/  BSYNC B0 ;  /* 0x0000000000007941 */ /* 0x000fea0003800000 */
.L_x_1449:
        /* <DEDUP_REMOVED lines=33> */
.L_x_1452:
[----:B------:R-:W-:Y:S05]  /*7200*/  BSYNC B0 ;  /* 0x0000000000007941 */ /* 0x000fea0003800000 */
.L_x_1451:
        /* <DEDUP_REMOVED lines=21> */
.L_x_1393:
[----:B------:R-:W2:Y:S01]  /*7360*/  LDL R8, [R1+0x18] ;  /* 0x0000180001087983 */ /* 0x000ea20000100800 */
[----:B------:R-:W1:Y:S01]  /*7370*/  LDC R0, c[0x0][0x448] ;  /* 0x00011200ff007b82 */ /* 0x000e620000000800 */
[----:B------:R-:W-:-:S07]  /*7380*/  IADD3 R7, R139, 0x1, -R138 ;  /* 0x000000018b077810 */ /* 0x000fce0007ffe88a */
[----:B------:R-:W3:Y:S01]  /*7390*/  LDC.64 R4, c[0x0][0x9e0] ;  /* 0x00027800ff047b82 */ /* 0x000ee20000000a00 */
[----:B-1----:R-:W-:Y:S02]  /*73a0*/  ISETP.NE.AND P1, PT, R0, 0x1, PT ;  /* 0x000000010000780c */ /* 0x002fe40003f25270 */
[----:B---3--:R-:W-:-:S11]  /*73b0*/  ISETP.GE.AND P2, PT, R5, 0x1, PT ;  /* 0x000000010500780c */ /* 0x008fd60003f46270 */
[----:B------:R-:W1:Y:S08]  /*73c0*/  @P1 LDC R3, c[0x0][0x44c] ;  /* 0x00011300ff031b82 */ /* 0x000e700000000800 */
[----:B------:R-:W3:Y:S01]  /*73d0*/  @P1 LDC R6, c[0x0][0x450] ;  /* 0x00011400ff061b82 */ /* 0x000ee20000000800 */
[----:B--2---:R-:W-:-:S04]  /*73e0*/  VIADD R0, R8, 0xbf ;  /* 0x000000bf08007836 */ /* 0x004fc80000000000 */
[----:B-1----:R-:W-:-:S05]  /*73f0*/  @P1 IMAD.HI.U32 R3, R0, R3, RZ ;  /* 0x0000000300031227 */ /* 0x002fca00078e00ff */
[----:B---3--:R-:W-:-:S05]  /*7400*/  @P1 SHF.R.U32.HI R0, RZ, R6, R3 ;  /* 0x00000006ff001219 */ /* 0x008fca0000011603 */
[----:B------:R-:W-:Y:S01]  /*7410*/  IMAD.IADD R3, R7, 0x1, R0 ;  /* 0x0000000107037824 */ /* 0x000fe200078e0200 */
[----:B------:R-:W-:Y:S06]  /*7420*/  @P0 BRA `(.L_x_1454) ;  /* 0x00000000000c0947 */ /* 0x000fec0003800000 */
[----:B------:R-:W1:Y:S01]  /*7430*/  FENCE.VIEW.ASYNC.G ;  /* 0x00000000000073c6 */ /* 0x000e620000000100 */
[----:B------:R-:W-:Y:S05]  /*7440*/  WARPSYNC.ALL ;  /* 0x0000000000007948 */ /* 0x000fea0003800000 */
[----:B-1----:R-:W-:Y:S06]  /*7450*/  BAR.ARV 0xc, 0x200 ;  /* 0x0308000000007b1d */ /* 0x002fec0000002000 */
.L_x_1454:
[----:B------:R-:W-:Y:S01]  /*7460*/  IMAD.IADD R4, R3, 0x1, R4 ;  /* 0x0000000103047824 */ /* 0x000fe200078e0204 */
[----:B------:R-:W-:Y:S06]  /*7470*/  @!P2 BRA `(.L_x_1455) ;  /* 0x000000000048a947 */ /* 0x000fec0003800000 */
[C---:B------:R-:W-:Y:S01]  /*7480*/  ISETP.GT.AND P0, PT, R3.reuse, RZ, PT ;  /* 0x000000ff0300720c */ /* 0x040fe20003f04270 */
[----:B------:R-:W-:Y:S01]  /*7490*/  BSSY B0, `(.L_x_1456) ;  /* 0x000000e000007945 */ /* 0x000fe20003800000 */
[----:B------:R-:W-:-:S11]  /*74a0*/  VIADD R0, R3, 0xffffffff ;  /* 0xffffffff03007836 */ /* 0x000fd60000000000 */
[----:B------:R-:W-:Y:S05]  /*74b0*/  @P0 BRA `(.L_x_1457) ;  /* 0x00000000001c0947 */ /* 0x000fea0003800000 */
[----:B------:R-:W-:Y:S01]  /*74c0*/  ISETP.NE.AND P0, PT, R5, 0x1, PT ;  /* 0x000000010500780c */ /* 0x000fe20003f05270 */
[----:B------:R-:W-:-:S12]  /*74d0*/  IMAD.MOV R3, RZ, RZ, -R3 ;  /* 0x000000ffff037224 */ /* 0x000fd800078e0a03 */
[----:B------:R-:W1:Y:S02]  /*74e0*/  @P0 LDC.64 R6, c[0x0][0x9e8] ;  /* 0x00027a00ff060b82 */ /* 0x000e640000000a00 */
[----:B-1----:R-:W-:-:S05]  /*74f0*/  @P0 IMAD.HI.U32 R0, R3, R6, RZ ;  /* 0x0000000603000227 */ /* 0x002fca00078e00ff */
[----:B------:R-:W-:-:S04]  /*7500*/  @P0 SHF.R.U32.HI R3, RZ, R7, R0 ;  /* 0x00000007ff030219 */ /* 0x000fc80000011600 */
[----:B------:R-:W-:Y:S01]  /*7510*/  LOP3.LUT R0, RZ, R3, RZ, 0x33, !PT ;  /* 0x00000003ff007212 */ /* 0x000fe200078e33ff */
[----:B------:R-:W-:Y:S06]  /*7520*/  BRA `(.L_x_1458) ;  /* 0x0000000000107947 */ /* 0x000fec0003800000 */
.L_x_1457:
[----:B------:R-:W-:-:S13]  /*7530*/  ISETP.NE.AND P0, PT, R5, 0x1, PT ;  /* 0x000000010500780c */ /* 0x000fda0003f05270 */
[----:B------:R-:W1:Y:S02]  /*7540*/  @P0 LDC.64 R6, c[0x0][0x9e8] ;  /* 0x00027a00ff060b82 */ /* 0x000e640000000a00 */
[----:B-1----:R-:W-:-:S05]  /*7550*/  @P0 IMAD.HI.U32 R6, R0, R6, RZ ;  /* 0x0000000600060227 */ /* 0x002fca00078e00ff */
[----:B------:R-:W-:-:S07]  /*7560*/  @P0 SHF.R.U32.HI R0, RZ, R7, R6 ;  /* 0x00000007ff000219 */ /* 0x000fce0000011606 */
.L_x_1458:
[----:B------:R-:W-:Y:S05]  /*7570*/  BSYNC B0 ;  /* 0x0000000000007941 */ /* 0x000fea0003800000 */
.L_x_1456:
[----:B------:R-:W-:-:S05]  /*7580*/  IMAD R3, R0, R5, R5 ;  /* 0x0000000500037224 */ /* 0x000fca00078e0205 */
[----:B------:R-:W-:-:S07]  /*7590*/  VIMNMX R4, R4, R3, PT ;  /* 0x0000000304047248 */ /* 0x000fce0003fe0100 */
.L_x_1455:
[----:B------:R-:W1:Y:S01]  /*75a0*/  @P1 LDC R0, c[0x0][0x44c] ;  /* 0x00011300ff001b82 */ /* 0x000e620000000800 */
[----:B------:R-:W-:Y:S01]  /*75b0*/  VIADD R4, R4, 0x7f ;  /* 0x0000007f04047836 */ /* 0x000fe20000000000 */
[----:B------:R-:W-:-:S04]  /*75c0*/  ULDC UR4, c[0x0][0x9dc] ;  /* 0x0002770000047ab9 */ /* 0x000fc80000000800 */
[----:B------:R-:W-:Y:S02]  /*75d0*/  SHF.R.S32.HI R3, RZ, 0x1f, R4 ;  /* 0x0000001fff037819 */ /* 0x000fe40000011404 */
[----:B------:R-:W2:Y:S02]  /*75e0*/  @P1 LDC R7, c[0x0][0x450] ;  /* 0x00011400ff071b82 */ /* 0x000ea40000000800 */
[----:B------:R-:W-:-:S04]  /*75f0*/  LEA.HI R3, R3, R4, RZ, 0x7 ;  /* 0x0000000403037211 */ /* 0x000fc800078f38ff */
[----:B------:R-:W-:-:S04]  /*7600*/  SHF.R.S32.HI R3, RZ, 0x7, R3 ;  /* 0x00000007ff037819 */ /* 0x000fc80000011403 */
[----:B------:R-:W-:Y:S01]  /*7610*/  VIMNMX R9, R112, R3, PT ;  /* 0x0000000370097248 */ /* 0x000fe20003fe0100 */
[----:B-1----:R-:W-:-:S04]  /*7620*/  @P1 IMAD.HI.U32 R6, R8, R0, RZ ;  /* 0x0000000008061227 */ /* 0x002fc800078e00ff */
[----:B------:R-:W-:Y:S01]  /*7630*/  IMAD.MOV.U32 R0, RZ, RZ, R8 ;  /* 0x000000ffff007224 */ /* 0x000fe200078e0008 */
[----:B--2---:R-:W-:-:S05]  /*7640*/  @P1 SHF.R.U32.HI R0, RZ, R7, R6 ;  /* 0x00000007ff001219 */ /* 0x004fca0000011606 */
        /* <DEDUP_REMOVED lines=8> */
[----:B------:R-:W1:Y:S02]  /*76d0*/  @P0 LDC.64 R10, c[0x0][0x9e8] ;  /* 0x00027a00ff0a0b82 */ /* 0x000e640000000a00 */
[----:B-1----:R-:W-:-:S05]  /*76e0*/  @P0 IMAD.HI.U32 R0, R7, R10, RZ ;  /* 0x0000000a07000227 */ /* 0x002fca00078e00ff */
[----:B------:R-:W-:-:S04]  /*76f0*/  @P0 SHF.R.U32.HI R7, RZ, R11, R0 ;  /* 0x0000000bff070219 */ /* 0x000fc80000011600 */
[----:B------:R-:W-:Y:S01]  /*7700*/  LOP3.LUT R0, RZ, R7, RZ, 0x33, !PT ;  /* 0x00000007ff007212 */ /* 0x000fe200078e33ff */
[----:B------:R-:W-:Y:S06]  /*7710*/  BRA `(.L_x_1462) ;  /* 0x0000000000107947 */ /* 0x000fec0003800000 */
.L_x_1461:
[----:B------:R-:W-:-:S13]  /*7720*/  ISETP.NE.AND P0, PT, R5, 0x1, PT ;  /* 0x000000010500780c */ /* 0x000fda0003f05270 */
[----:B------:R-:W1:Y:S02]  /*7730*/  @P0 LDC.64 R6, c[0x0][0x9e8] ;  /* 0x00027a00ff060b82 */ /* 0x000e640000000a00 */
[----:B-1----:R-:W-:-:S05]  /*7740*/  @P0 IMAD.HI.U32 R4, R0, R6, RZ ;  /* 0x0000000600040227 */ /* 0x002fca00078e00ff */
[----:B------:R-:W-:-:S07]  /*7750*/  @P0 SHF.R.U32.HI R0, RZ, R7, R4 ;  /* 0x00000007ff000219 */ /* 0x000fce0000011604 */
.L_x_1462:
[----:B------:R-:W-:Y:S05]  /*7760*/  BSYNC B0 ;  /* 0x0000000000007941 */ /* 0x000fea0003800000 */
.L_x_1460:
[----:B------:R-:W-:-:S05]  /*7770*/  IMAD R0, R0, R5, RZ ;  /* 0x0000000500007224 */ /* 0x000fca00078e02ff */
[----:B------:R-:W-:-:S07]  /*7780*/  VIMNMX R3, R3, R0, !PT ;  /* 0x0000000003037248 */ /* 0x000fce0007fe0100 */
.L_x_1459:
[----:B------:R-:W-:Y:S01]  /*7790*/  SHF.R.S32.HI R0, RZ, 0x1f, R3 ;  /* 0x0000001fff007819 */ /* 0x000fe20000011403 */
[----:B------:R-:W-:Y:S01]  /*77a0*/  BSSY B0, `(.L_x_1463) ;  /* 0x0000027000007945 */ /* 0x000fe20003800000 */
[----:B------:R-:W-:Y:S02]  /*77b0*/  IMAD.MOV.U32 R88, RZ, RZ, RZ ;  /* 0x000000ffff587224 */ /* 0x000fe400078e00ff */
[----:B------:R-:W-:-:S04]  /*77c0*/  LEA.HI R0, R0, R3, RZ, 0x7 ;  /* 0x0000000300007211 */ /* 0x000fc800078f38ff */
[----:B------:R-:W-:-:S04]  /*77d0*/  SHF.R.S32.HI R0, RZ, 0x7, R0 ;  /* 0x00000007ff007819 */ /* 0x000fc80000011400 */
[----:B------:R-:W-:-:S04]  /*77e0*/  VIMNMX R11, RZ, R0, !PT ;  /* 0x00000000ff0b7248 */ /* 0x000fc80007fe0100 */
[----:B------:R-:W-:-:S13]  /*77f0*/  ISETP.GT.AND P0, PT, R9, R11, PT ;  /* 0x0000000b0900720c */ /* 0x000fda0003f04270 */
[----:B------:R-:W-:Y:S05]  /*7800*/  @!P0 BRA `(.L_x_1464) ;  /* 0x0000000000808947 */ /* 0x000fea0003800000 */
[----:B------:R-:W2:Y:S01]  /*7810*/  LDL R4, [R1+0x50] ;  /* 0x0000500001047983 */ /* 0x000ea20000100800 */
[----:B------:R-:W-:Y:S01]  /*7820*/  ULDC UR4, c[0x0][0x9f0] ;  /* 0x00027c0000047ab9 */ /* 0x000fe20000000800 */
[----:B--2---:R-:W-:-:S04]  /*7830*/  ISETP.NE.AND P0, PT, R4, RZ, PT ;  /* 0x000000ff0400720c */ /* 0x004fc80003f05270 */
[----:B------:R-:W-:-:S04]  /*7840*/  SEL R8, R4, UR4, P0 ;  /* 0x0000000404087c07 */ /* 0x000fc80008000000 */
[-C--:B------:R-:W-:Y:S02]  /*7850*/  IABS R6, R8.reuse ;  /* 0x0000000800067213 */ /* 0x080fe40000000000 */
[----:B------:R-:W-:Y:S02]  /*7860*/  IADD3 R0, R8, -0x1, R9 ;  /* 0xffffffff08007810 */ /* 0x000fe40007ffe009 */
[----:B------:R-:W1:Y:S01]  /*7870*/  I2F.RP R3, R6 ;  /* 0x0000000600037306 */ /* 0x000e620000209400 */
[----:B------:R-:W-:Y:S02]  /*7880*/  IABS R12, R8 ;  /* 0x00000008000c7213 */ /* 0x000fe40000000000 */
[----:B------:R-:W-:-:S05]  /*7890*/  IMAD.IADD R0, R0, 0x1, -R11 ;  /* 0x0000000100007824 */ /* 0x000fca00078e0a0b */
[----:B------:R-:W-:Y:S02]  /*78a0*/  IABS R10, R0 ;  /* 0x00000000000a7213 */ /* 0x000fe40000000000 */
[----:B------:R-:W-:-:S04]  /*78b0*/  LOP3.LUT R0, R0, R8, RZ, 0x3c, !PT ;  /* 0x0000000800007212 */ /* 0x000fc800078e3cff */
[----:B------:R-:W-:Y:S01]  /*78c0*/  ISETP.GE.AND P2, PT, R0, RZ, PT ;  /* 0x000000ff0000720c */ /* 0x000fe20003f46270 */
[----:B-1----:R-:W1:Y:S02]  /*78d0*/  MUFU.RCP R3, R3 ;  /* 0x0000000300037308 */ /* 0x002e640000001000 */
[----:B-1----:R-:W-:Y:S02]  /*78e0*/  VIADD R4, R3, 0xffffffe ;  /* 0x0ffffffe03047836 */ /* 0x002fe40000000000 */
[----:B------:R-:W-:-:S04]  /*78f0*/  IMAD.MOV R3, RZ, RZ, -R12 ;  /* 0x000000ffff037224 */ /* 0x000fc800078e0a0c */
[----:B------:R1:W2:Y:S02]  /*7900*/  F2I.FTZ.U32.TRUNC.NTZ R5, R4 ;  /* 0x0000000400057305 */ /* 0x0002a4000021f000 */
[----:B-1----:R-:W-:Y:S02]  /*7910*/  IMAD.MOV.U32 R4, RZ, RZ, RZ ;  /* 0x000000ffff047224 */ /* 0x002fe400078e00ff */
[----:B--2---:R-:W-:-:S04]  /*7920*/  IMAD.MOV R7, RZ, RZ, -R5 ;  /* 0x000000ffff077224 */ /* 0x004fc800078e0a05 */
        /* <DEDUP_REMOVED lines=14> */
.L_x_1464:
[----:B------:R-:W-:Y:S05]  /*7a10*/  BSYNC B0 ;  /* 0x0000000000007941 */ /* 0x000fea0003800000 */
.L_x_1463:
[----:B------:R-:W2:Y:S01]  /*7a20*/  LDL R0, [R1+0x5c] ;  /* 0x00005c0001007983 */ /* 0x000ea20000100800 */
[----:B------:R-:W-:Y:S01]  /*7a30*/  PLOP3.LUT P0, PT, PT, PT, PT, 0x80, 0x0 ;  /* 0x000000000000781c */ /* 0x000fe20003f0f070 */
        /* <DEDUP_REMOVED lines=13> */
[----:B0-----:R-:W-:Y:S02]  /*7b10*/  CS2R R110, SRZ ;  /* 0x00000000006e7805 */ /* 0x001fe4000001ff00 */
        /* <DEDUP_REMOVED lines=10> */
[----:B--2---:R-:W-:-:S02]  /*7bc0*/  IMAD R4, R0, R88, R11 ;  /* 0x0000005800047224 */ /* 0x004fc400078e020b */
[----:B------:R-:W-:-:S03]  /*7bd0*/  IMAD.MOV.U32 R0, RZ, RZ, RZ ;  /* 0x000000ffff007224 */ /* 0x000fc600078e00ff */
[----:B------:R-:W-:Y:S01]  /*7be0*/  VIADDMNMX R88, R4, R88, R9, PT ;  /* 0x0000005804587246 */ /* 0x000fe20003800109 */
[----:B------:R0:W-:Y:S03]  /*7bf0*/  STL [R1+0x44], R4 ;  /* 0x0000440401007387 */ /* 0x0001e60000100800 */
[----:B------:R-:W-:Y:S02]  /*7c00*/  ISETP.GT.AND P1, PT, R88, R4, PT ;  /* 0x000000045800720c */ /* 0x000fe40003f24270 */
[----:B0-----:R-:W-:-:S11]  /*7c10*/  CS2R R4, SRZ ;  /* 0x0000000000047805 */ /* 0x001fd6000001ff00 */
[----:B------:R-:W-:Y:S05]  /*7c20*/  @!P1 BRA `(.L_x_1465) ;  /* 0x00000134007c9947 */ /* 0x000fea0003800000 */
        /* <DEDUP_REMOVED lines=8> */
[----:B0-----:R1:W-:Y:S02]  /*7cb0*/  STL [R1], R0 ;  /* 0x0000000001007387 */ /* 0x0013e40000100800 */
.L_x_1786:
[----:B------:R-:W1:Y:S01]  /*7cc0*/  LDL R3, [R1] ;  /* 0x0000000001037983 */ /* 0x000e620000100800 */
[----:B------:R-:W-:Y:S01]  /*7cd0*/  BSSY B6, `(.L_x_1467) ;  /* 0x0000020000067945 */ /* 0x000fe20003800000 */
[----:B-1----:R-:W-:-:S05]  /*7ce0*/  IMAD.HI R0, R3, 0x55555556, RZ ;  /* 0x5555555603007827 */ /* 0x002fca00078e02ff */
[----:B------:R-:W-:-:S05]  /*7cf0*/  LEA.HI R0, R0, R0, RZ, 0x1 ;  /* 0x0000000000007211 */ /* 0x000fca00078f08ff */
[----:B------:R-:W-:Y:S02]  /*7d00*/  IMAD R4, R0, -0x3, R3 ;  /* 0xfffffffd00047824 */ /* 0x000fe400078e0203 */
[----:B------:R-:W-:Y:S02]  /*7d10*/  VIADD R3, R2, 0x21800 ;  /* 0x0002180002037836 */ /* 0x000fe40000000000 */
[----:B------:R-:W-:Y:S01]  /*7d20*/  IMAD R0, R4, 0x1000, R2 ;  /* 0x0000100004007824 */ /* 0x000fe200078e0202 */
[----:B------:R1:W-:Y:S02]  /*7d30*/  STL [R1+0x1c], R4 ;  /* 0x00001c0401007387 */ /* 0x0003e40000100800 */
[----:B------:R-:W-:Y:S01]  /*7d40*/  LOP3.LUT P0, RZ, R3, 0x3ff, RZ, 0xc0, !PT ;  /* 0x000003ff03ff7812 */ /* 0x000fe2000780c0ff */
[----:B------:R-:W-:-:S05]  /*7d50*/  VIADD R0, R0, 0xc400 ;  /* 0x0000c40000007836 */ /* 0x000fca0000000000 */
[----:B------:R-:W-:Y:S01]  /*7d60*/  SHF.R.U32.HI R0, RZ, 0x4, R0 ;  /* 0x00000004ff007819 */ /* 0x000fe20000011600 */
[----:B-1----:R-:W-:-:S03]  /*7d70*/  IMAD R4, R4, 0x2000, R3 ;  /* 0x0000200004047824 */ /* 0x002fc600078e0203 */
[----:B------:R-:W-:Y:S02]  /*7d80*/  LOP3.LUT R44, R0, 0x3fff, RZ, 0xc0, !PT ;  /* 0x00003fff002c7812 */ /* 0x000fe400078ec0ff */
[----:B------:R-:W-:-:S04]  /*7d90*/  SHF.R.U32.HI R4, RZ, 0x4, R4 ;  /* 0x00000004ff047819 */ /* 0x000fc80000011604 */
[----:B------:R-:W-:-:S05]  /*7da0*/  LOP3.LUT R3, R4, 0x3fff, RZ, 0xc0, !PT ;  /* 0x00003fff04037812 */ /* 0x000fca00078ec0ff */
[----:B------:R1:W-:Y:S01]  /*7db0*/  STL [R1+0x3c], R3 ;  /* 0x00003c0301007387 */ /* 0x0003e20000100800 */
[----:B------:R-:W-:Y:S05]  /*7dc0*/  @!P0 BRA `(.L_x_1468) ;  /* 0x0000000000408947 */ /* 0x000fea0003800000 */
[----:B0-----:R-:W-:Y:S01]  /*7dd0*/  MOV R14, 0x0 ;  /* 0x00000000000e7802 */ /* 0x001fe20000000f00 */
        /* <DEDUP_REMOVED lines=14> */
[----:B01---5:R-:W-:Y:S05]  /*7ec0*/  CALL.ABS.NOINC R14 ;  /* 0x000000000e007343 */ /* 0x023fea0003c00000 */
.L_x_1468:
[----:B------:R-:W-:Y:S05]  /*7ed0*/  BSYNC B6 ;  /* 0x0000000000067941 */ /* 0x000fea0003800000 */
.L_x_1467:
[----:B------:R-:W-:Y:S02]  /*7ee0*/  ULDC UR4, c[0x0][0x3f4] ;  /* 0x0000fd0000047ab9 */ /* 0x000fe40000000800 */
[----:B------:R-:W-:-:S13]  /*7ef0*/  ISETP.LT.AND P0, PT, RZ, UR4, PT ;  /* 0x00000004ff007c0c */ /* 0x000fda000bf01270 */
[----:B------:R-:W-:Y:S05]  /*7f00*/  @P0 BRA `(.L_x_1469) ;  /* 0x0000000000400947 */ /* 0x000fea0003800000 */
[----:B------:R-:W2:Y:S02]  /*7f10*/  LDL R20, [R1+0x58] ;  /* 0x0000580001147983 */ /* 0x000ea40000100800 */
[----:B--2---:R-:W-:-:S04]  /*7f20*/  LEA.HI R0, R20, R20, RZ, 0x1 ;  /* 0x0000001414007211 */ /* 0x004fc800078f08ff */
[----:B------:R-:W-:-:S05]  /*7f30*/  LOP3.LUT R0, R0, 0xfffffffe, RZ, 0xc0, !PT ;  /* 0xfffffffe00007812 */ /* 0x000fca00078ec0ff */
[----:B------:R-:W-:-:S05]  /*7f40*/  IMAD.IADD R0, R20, 0x1, -R0 ;  /* 0x0000000114007824 */ /* 0x000fca00078e0a00 */
[----:B-1----:R-:W-:-:S04]  /*7f50*/  SHF.L.U32 R3, R0, 0x1f, RZ ;  /* 0x0000001f00037819 */ /* 0x002fc800000006ff */
[----:B------:R1:W2:Y:S03]  /*7f60*/  SYNCS.PHASECHK.TRANS64.TRYWAIT P0, [R2+URZ+0x2d800], R3 ;  /* 0x02d80003020075a7 */ /* 0x0002a6000800017f */
[----:B--2---:R-:W-:Y:S05]  /*7f70*/  @!P0 NANOSLEEP.SYNCS 0x989680 ;  /* 0x009896800000895d */ /* 0x004fea0003900000 */
[----:B------:R-:W2:Y:S01]  /*7f80*/  @!P0 SYNCS.PHASECHK.TRANS64 P0, [R2+URZ+0x2d800], R3 ;  /* 0x02d80003020085a7 */ /* 0x000ea2000800007f */
[----:B------:R-:W-:Y:S04]  /*7f90*/  BSSY B0, `(.L_x_1470) ;  /* 0x0000006000007945 */ /* 0x000fe80003800000 */
[----:B--2---:R-:W-:Y:S05]  /*7fa0*/  @P0 BRA `(.L_x_1471) ;  /* 0x0000000000100947 */ /* 0x004fea0003800000 */
.L_x_1472:
[----:B--2---:R2:W3:Y:S02]  /*7fb0*/  SYNCS.PHASECHK.TRANS64.TRYWAIT P0, [R2+URZ+0x2d800], R3 ;  /* 0x02d80003020075a7 */ /* 0x0044e4000800017f */
[----:B---3--:R-:W-:Y:S05]  /*7fc0*/  @!P0 NANOSLEEP.SYNCS 0x989680 ;  /* 0x009896800000895d */ /* 0x008fea0003900000 */
[----:B------:R-:W3:Y:S02]  /*7fd0*/  @!P0 SYNCS.PHASECHK.TRANS64 P0, [R2+URZ+0x2d800], R3 ;  /* 0x02d80003020085a7 */ /* 0x000ee4000800007f */
[----:B---3--:R-:W-:Y:S05]  /*7fe0*/  @!P0 BRA `(.L_x_1472) ;  /* 0xfffffffc00f08947 */ /* 0x008fea000383ffff */
.L_x_1471:
[----:B------:R-:W-:Y:S05]  /*7ff0*/  BSYNC B0 ;  /* 0x0000000000007941 */ /* 0x000fea0003800000 */
.L_x_1470:
[----:B------:R-:W-:Y:S05]  /*8000*/  BRA `(.L_x_1473) ;  /* 0x0000004000787947 */ /* 0x000fea0003800000 */
.L_x_1469:
[----:B------:R-:W-:Y:S01]  /*8010*/  ULOP3.LUT UP0, URZ, UR40, 0x1bf, URZ, 0xc0, !UPT ;  /* 0x000001bf283f7892 */ /* 0x000fe2000f80c03f */
[----:B-----5:R-:W-:Y:S01]  /*8020*/  SHF.R.S32.HI R0, RZ, 0x1f, R106 ;  /* 0x0000001fff007819 */ /* 0x020fe2000001146a */
[----:B------:R-:W-:Y:S01]  /*8030*/  ULDC.64 UR4, c[0x0][0x3f8] ;  /* 0x0000fe0000047ab9 */ /* 0x000fe20000000a00 */
[----:B------:R-:W-:Y:S01]  /*8040*/  ULDC.64 UR6, c[0x0][0x408] ;  /* 0x0001020000067ab9 */ /* 0x000fe20000000a00 */
[----:B------:R-:W-:Y:S02]  /*8050*/  IMAD.WIDE.U32 R24, R106, UR4, RZ ;  /* 0x000000046a187c25 */ /* 0x000fe4000f8e00ff */
[----:B------:R-:W-:Y:S02]  /*8060*/  PLOP3.LUT P0, PT, PT, PT, UP0, 0x80, 0x0 ;  /* 0x000000000000781c */ /* 0x000fe40003f0f008 */
[C---:B-1----:R-:W-:Y:S02]  /*8070*/  IMAD R3, R0.reuse, UR4, RZ ;  /* 0x0000000400037c24 */ /* 0x042fe4000f8e02ff */
[----:B------:R-:W-:-:S02]  /*8080*/  IMAD R5, R0, UR6, RZ ;  /* 0x0000000600057c24 */ /* 0x000fc4000f8e02ff */
[C---:B------:R-:W-:Y:S02]  /*8090*/  IMAD R3, R106.reuse, UR5, R3 ;  /* 0x000000056a037c24 */ /* 0x040fe4000f8e0203 */
[C---:B------:R-:W-:Y:S02]  /*80a0*/  IMAD R5, R106.reuse, UR7, R5 ;  /* 0x000000076a057c24 */ /* 0x040fe4000f8e0205 */
[----:B------:R-:W-:-:S04]  /*80b0*/  IMAD.WIDE.U32 R106, R106, UR6, RZ ;  /* 0x000000066a6a7c25 */ /* 0x000fc8000f8e00ff */
[----:B------:R-:W-:Y:S02]  /*80c0*/  IMAD.IADD R27, R3, 0x1, R25 ;  /* 0x00000001031b7824 */ /* 0x000fe400078e0219 */
[----:B------:R-:W-:Y:S01]  /*80d0*/  IMAD.IADD R29, R5, 0x1, R107 ;  /* 0x00000001051d7824 */ /* 0x000fe200078e026b */
[----:B------:R-:W-:Y:S06]  /*80e0*/  @!P0 BRA `(.L_x_1474) ;  /* 0x0000000000408947 */ /* 0x000fec0003800000 */
        /* <DEDUP_REMOVED lines=16> */
.L_x_1474:
[----:B------:R-:W2:Y:S01]  /*81f0*/  LDL R20, [R1+0x18] ;  /* 0x0000180001147983 */ /* 0x000ea20000100800 */
[----:B------:R-:W-:Y:S01]  /*8200*/  ULDC.U8 UR4, c[0x0][0x410] ;  /* 0x0001040000047ab9 */ /* 0x000fe20000000000 */
[----:B------:R-:W-:Y:S01]  /*8210*/  BSSY B0, `(.L_x_1475) ;  /* 0x00003f5000007945 */ /* 0x000fe20003800000 */
[----:B------:R-:W-:Y:S01]  /*8220*/  ISETP.NE.AND P0, PT, RZ, UR4, PT ;  /* 0x00000004ff007c0c */ /* 0x000fe2000bf05270 */
[----:B--2---:R-:W-:-:S12]  /*8230*/  IMAD.IADD R10, R19, 0x1, R20 ;  /* 0x00000001130a7824 */ /* 0x004fd800078e0214 */
[----:B------:R-:W-:Y:S05]  /*8240*/  @!P0 BRA `(.L_x_1476) ;  /* 0x0000001c00dc8947 */ /* 0x000fea0003800000 */
[----:B------:R-:W1:Y:S01]  /*8250*/  LDC R7, c[0x0][0x448] ;  /* 0x00011200ff077b82 */ /* 0x000e620000000800 */
[----:B------:R-:W-:Y:S01]  /*8260*/  ULDC.64 UR4, c[0x0][0x3f8] ;  /* 0x0000fe0000047ab9 */ /* 0x000fe20000000a00 */
[----:B------:R-:W-:Y:S01]  /*8270*/  ULDC.64 UR6, c[0x0][0x408] ;  /* 0x0001020000067ab9 */ /* 0x000fe20000000a00 */
[----:B------:R-:W-:Y:S02]  /*8280*/  IMAD.MOV.U32 R4, RZ, RZ, R24 ;  /* 0x000000ffff047224 */ /* 0x000fe400078e0018 */
[----:B------:R-:W-:Y:S02]  /*8290*/  IMAD.MOV.U32 R8, RZ, RZ, R106 ;  /* 0x000000ffff087224 */ /* 0x000fe400078e006a */
[----:B------:R-:W-:Y:S01]  /*82a0*/  IMAD.MOV.U32 R9, RZ, RZ, R29 ;  /* 0x000000ffff097224 */ /* 0x000fe200078e001d */
[----:B-1----:R-:W-:-:S13]  /*82b0*/  ISETP.NE.AND P0, PT, R7, 0x1, PT ;  /* 0x000000010700780c */ /* 0x002fda0003f05270 */
[----:B------:R-:W1:Y:S08]  /*82c0*/  @P0 LDC R3, c[0x0][0x44c] ;  /* 0x00011300ff030b82 */ /* 0x000e700000000800 */
[----:B------:R-:W2:Y:S01]  /*82d0*/  @P0 LDC R5, c[0x0][0x450] ;  /* 0x00011400ff050b82 */ /* 0x000ea20000000800 */
[----:B-1----:R-:W-:-:S04]  /*82e0*/  @P0 IMAD.HI.U32 R0, R10, R3, RZ ;  /* 0x000000030a000227 */ /* 0x002fc800078e00ff */
[----:B------:R-:W-:Y:S01]  /*82f0*/  IMAD.MOV.U32 R3, RZ, RZ, R10 ;  /* 0x000000ffff037224 */ /* 0x000fe200078e000a */
[----:B--2---:R-:W-:Y:S01]  /*8300*/  @P0 SHF.R.U32.HI R3, RZ, R5, R0 ;  /* 0x00000005ff030219 */ /* 0x004fe20000011600 */
[----:B------:R-:W-:-:S03]  /*8310*/  IMAD.MOV.U32 R5, RZ, RZ, R27 ;  /* 0x000000ffff057224 */ /* 0x000fc600078e001b */
[----:B------:R-:W-:Y:S01]  /*8320*/  SHF.R.S32.HI R0, RZ, 0x1f, R3 ;  /* 0x0000001fff007819 */ /* 0x000fe20000011403 */
[----:B------:R-:W-:-:S04]  /*8330*/  IMAD.WIDE.U32 R4, R3, UR4, R4 ;  /* 0x0000000403047c25 */ /* 0x000fc8000f8e0004 */
[C---:B------:R-:W-:Y:S02]  /*8340*/  IMAD R6, R0.reuse, UR4, RZ ;  /* 0x0000000400067c24 */ /* 0x040fe4000f8e02ff */
[----:B------:R-:W-:Y:S02]  /*8350*/  IMAD R0, R0, UR6, RZ ;  /* 0x0000000600007c24 */ /* 0x000fe4000f8e02ff */
[C---:B------:R-:W-:Y:S01]  /*8360*/  IMAD R13, R3.reuse, UR5, R6 ;  /* 0x00000005030d7c24 */ /* 0x040fe2000f8e0206 */
[----:B------:R-:W-:Y:S01]  /*8370*/  ULDC.64 UR4, c[0x0][0x3e8] ;  /* 0x0000fa0000047ab9 */ /* 0x000fe20000000a00 */
[C---:B------:R-:W-:Y:S01]  /*8380*/  IMAD.WIDE.U32 R8, R3.reuse, UR6, R8 ;  /* 0x0000000603087c25 */ /* 0x040fe2000f8e0008 */
[----:B------:R-:W-:Y:S01]  /*8390*/  LEA R6, P0, R4, UR4, 0x1 ;  /* 0x0000000404067c11 */ /* 0x000fe2000f8008ff */
[----:B------:R-:W-:Y:S02]  /*83a0*/  UMOV UR4, 0xffffffff ;  /* 0xffffffff00047882 */ /* 0x000fe40000000000 */
[----:B------:R-:W-:Y:S01]  /*83b0*/  IMAD R3, R3, UR7, R0 ;  /* 0x0000000703037c24 */ /* 0x000fe2000f8e0200 */
[----:B------:R-:W-:Y:S01]  /*83c0*/  ULDC.64 UR6, c[0x0][0x400] ;  /* 0x0001000000067ab9 */ /* 0x000fe20000000a00 */
[----:B------:R-:W-:Y:S01]  /*83d0*/  IMAD.IADD R13, R5, 0x1, R13 ;  /* 0x00000001050d7824 */ /* 0x000fe200078e020d */
[----:B------:R-:W-:Y:S01]  /*83e0*/  LEA R39, P1, R8, UR6, 0x1 ;  /* 0x0000000608277c11 */ /* 0x000fe2000f8208ff */
[----:B------:R-:W-:-:S03]  /*83f0*/  IMAD.IADD R3, R9, 0x1, R3 ;  /* 0x0000000109037824 */ /* 0x000fc600078e0203 */
[----:B------:R-:W-:Y:S02]  /*8400*/  LEA.HI.X R13, R4, UR5, R13, 0x1, P0 ;  /* 0x00000005040d7c11 */ /* 0x000fe400080f0c0d */
[----:B------:R-:W-:Y:S01]  /*8410*/  LEA.HI.X R0, R8, UR7, R3, 0x1, P1 ;  /* 0x0000000708007c11 */ /* 0x000fe200088f0c03 */
[----:B------:R-:W-:Y:S06]  /*8420*/  BRA.DIV UR4, `(.L_x_1477) ;  /* 0x000001ee04007947 */ /* 0x000fec000b800000 */
[----:B------:R1:W2:Y:S04]  /*8430*/  SHFL.IDX PT, R3, R13, RZ, 0x1e1f ;  /* 0x001e1fff0d037589 */ /* 0x0002a800000e0000 */
[----:B------:R-:W3:Y:S04]  /*8440*/  SHFL.IDX PT, R6, R6, RZ, 0x1e1f ;  /* 0x001e1fff06067589 */ /* 0x000ee800000e0000 */
[----:B------:R-:W4:Y:S04]  /*8450*/  SHFL.IDX PT, R0, R0, RZ, 0x1e1f ;  /* 0x001e1fff00007589 */ /* 0x000f2800000e0000 */
[----:B-1----:R-:W0:Y:S02]  /*8460*/  SHFL.IDX PT, R39, R39, RZ, 0x1e1f ;  /* 0x001e1fff27277589 */ /* 0x002e2400000e0000 */
.L_x_1792:
[----:B------:R-:W5:Y:S01]  /*8470*/  LDL R59, [R1+0x58] ;  /* 0x00005800013b7983 */ /* 0x000f620000100800 */
[----:B------:R-:W-:Y:S01]  /*8480*/  IMAD R5, R138, R7, RZ ;  /* 0x000000078a057224 */ /* 0x000fe200078e02ff */
[----:B------:R-:W-:Y:S01]  /*8490*/  BSSY B1, `(.L_x_1478) ;  /* 0x000005f000017945 */ /* 0x000fe20003800000 */
[----:B------:R-:W-:Y:S02]  /*84a0*/  CS2R R34, SRZ ;  /* 0x0000000000227805 */ /* 0x000fe4000001ff00 */
[----:B------:R-:W-:Y:S01]  /*84b0*/  CS2R R30, SRZ ;  /* 0x00000000001e7805 */ /* 0x000fe2000001ff00 */
[----:B------:R-:W-:Y:S01]  /*84c0*/  IMAD R73, R73, -0xc0, R5 ;  /* 0xffffff4049497824 */ /* 0x000fe200078e0205 */
[----:B------:R-:W-:Y:S02]  /*84d0*/  ISETP.GE.AND P1, PT, R10, R5, PT ;  /* 0x000000050a00720c */ /* 0x000fe40003f26270 */
[----:B------:R-:W-:Y:S02]  /*84e0*/  CS2R R26, SRZ ;  /* 0x00000000001a7805 */ /* 0x000fe4000001ff00 */
        /* <DEDUP_REMOVED lines=28> */
[C---:B--2---:R-:W-:Y:S01]  /*86b0*/  ISETP.GE.AND P4, PT, R42.reuse, UR4, PT ;  /* 0x000000042a007c0c */ /* 0x044fe2000bf86270 */
[C---:B------:R-:W-:Y:S01]  /*86c0*/  IMAD.SHL.U32 R8, R42.reuse, 0x2, RZ ;  /* 0x000000022a087824 */ /* 0x040fe200078e00ff */
[----:B------:R-:W-:Y:S02]  /*86d0*/  SHF.R.S32.HI R4, RZ, 0x1f, R42 ;  /* 0x0000001fff047819 */ /* 0x000fe4000001142a */
[----:B---3--:R-:W-:Y:S02]  /*86e0*/  ISETP.GE.AND P3, PT, R41, UR4, PT ;  /* 0x0000000429007c0c */ /* 0x008fe4000bf66270 */
[----:B------:R-:W-:-:S07]  /*86f0*/  SHF.L.U64.HI R7, R42, 0x1, R4 ;  /* 0x000000012a077819 */ /* 0x000fce0000010204 */
[-C--:B------:R-:W-:Y:S02]  /*8700*/  @!P4 IADD3 R4, P1, R6, R8.reuse, RZ ;  /* 0x000000080604c210 */ /* 0x080fe40007f3e0ff */
[----:B------:R-:W-:Y:S01]  /*8710*/  @!P4 IADD3 R8, P2, R39, R8, RZ ;  /* 0x000000082708c210 */ /* 0x000fe20007f5e0ff */
[----:B------:R-:W-:-:S04]  /*8720*/  IMAD.SHL.U32 R48, R41, 0x2, RZ ;  /* 0x0000000229307824 */ /* 0x000fc800078e00ff */
[--C-:B----4-:R-:W-:Y:S01]  /*8730*/  @!P4 IMAD.X R9, R0, 0x1, R7.reuse, P2 ;  /* 0x000000010009c824 */ /* 0x110fe200010e0607 */
[C---:B------:R-:W-:Y:S01]  /*8740*/  ISETP.GE.AND P2, PT, R40.reuse, UR4, PT ;  /* 0x0000000428007c0c */ /* 0x040fe2000bf46270 */
[----:B------:R-:W-:Y:S01]  /*8750*/  @!P4 IMAD.X R5, R3, 0x1, R7, P1 ;  /* 0x000000010305c824 */ /* 0x000fe200008e0607 */
[----:B------:R-:W-:Y:S01]  /*8760*/  SHF.R.S32.HI R7, RZ, 0x1f, R41 ;  /* 0x0000001fff077819 */ /* 0x000fe20000011429 */
[----:B------:R-:W-:Y:S01]  /*8770*/  IMAD.SHL.U32 R42, R40, 0x2, RZ ;  /* 0x00000002282a7824 */ /* 0x000fe200078e00ff */
[----:B------:R-:W5:Y:S01]  /*8780*/  @!P4 LD.E.64 R30, desc[UR38][R8.64] ;  /* 0x00000026081ec980 */ /* 0x000f62000c101b00 */
[----:B------:R-:W-:Y:S02]  /*8790*/  ISETP.GE.AND P1, PT, R38, UR4, PT ;  /* 0x0000000426007c0c */ /* 0x000fe4000bf26270 */
[----:B------:R-:W-:Y:S01]  /*87a0*/  SHF.L.U64.HI R7, R41, 0x1, R7 ;  /* 0x0000000129077819 */ /* 0x000fe20000010207 */
[----:B------:R0:W5:Y:S01]  /*87b0*/  @!P4 LD.E.64 R32, desc[UR38][R4.64] ;  /* 0x000000260420c980 */ /* 0x000162000c101b00 */
[----:B------:R-:W-:-:S02]  /*87c0*/  @!P3 IADD3 R50, P5, R6, R48, RZ ;  /* 0x000000300632b210 */ /* 0x000fc40007fbe0ff */
[----:B------:R-:W-:Y:S02]  /*87d0*/  @!P3 IADD3 R48, P4, R39, R48, RZ ;  /* 0x000000302730b210 */ /* 0x000fe40007f9e0ff */
[----:B------:R-:W-:Y:S01]  /*87e0*/  SHF.R.S32.HI R11, RZ, 0x1f, R40 ;  /* 0x0000001fff0b7819 */ /* 0x000fe20000011428 */
[--C-:B------:R-:W-:Y:S01]  /*87f0*/  @!P3 IMAD.X R51, R3, 0x1, R7.reuse, P5 ;  /* 0x000000010333b824 */ /* 0x100fe200028e0607 */
[-C--:B------:R-:W-:Y:S01]  /*8800*/  @!P2 IADD3 R46, P5, R6, R42.reuse, RZ ;  /* 0x0000002a062ea210 */ /* 0x080fe20007fbe0ff */
[----:B------:R-:W-:Y:S01]  /*8810*/  @!P3 IMAD.X R49, R0, 0x1, R7, P4 ;  /* 0x000000010031b824 */ /* 0x000fe200020e0607 */
[----:B------:R-:W-:Y:S01]  /*8820*/  SHF.L.U64.HI R11, R40, 0x1, R11 ;  /* 0x00000001280b7819 */ /* 0x000fe2000001020b */
[----:B0-----:R-:W-:Y:S01]  /*8830*/  IMAD.SHL.U32 R4, R38, 0x2, RZ ;  /* 0x0000000226047824 */ /* 0x001fe200078e00ff */
[----:B------:R-:W-:Y:S01]  /*8840*/  @!P2 IADD3 R42, P4, R39, R42, RZ ;  /* 0x0000002a272aa210 */ /* 0x000fe20007f9e0ff */
[----:B------:R-:W5:Y:S01]  /*8850*/  @!P3 LD.E.64 R28, desc[UR38][R50.64] ;  /* 0x00000026321cb980 */ /* 0x000f62000c101b00 */
[----:B------:R-:W-:Y:S01]  /*8860*/  SHF.R.S32.HI R10, RZ, 0x1f, R38 ;  /* 0x0000001fff0a7819 */ /* 0x000fe20000011426 */
[----:B------:R-:W-:-:S02]  /*8870*/  @!P2 IMAD.X R47, R3, 0x1, R11, P5 ;  /* 0x00000001032fa824 */ /* 0x000fc400028e060b */
[----:B------:R-:W-:Y:S01]  /*8880*/  @!P2 IMAD.X R43, R0, 0x1, R11, P4 ;  /* 0x00000001002ba824 */ /* 0x000fe200020e060b */
[----:B------:R-:W-:Y:S01]  /*8890*/  SHF.L.U64.HI R10, R38, 0x1, R10 ;  /* 0x00000001260a7819 */ /* 0x000fe2000001020a */
[----:B------:R-:W5:Y:S01]  /*88a0*/  @!P3 LD.E.64 R26, desc[UR38][R48.64] ;  /* 0x00000026301ab980 */ /* 0x000f62000c101b00 */
[-C--:B------:R-:W-:Y:S02]  /*88b0*/  @!P1 IADD3 R40, P4, R6, R4.reuse, RZ ;  /* 0x0000000406289210 */ /* 0x080fe40007f9e0ff */
[----:B------:R-:W-:Y:S01]  /*88c0*/  ISETP.GE.AND P5, PT, R156, UR4, PT ;  /* 0x000000049c007c0c */ /* 0x000fe2000bfa6270 */
[----:B------:R-:W5:Y:S02]  /*88d0*/  @!P2 LD.E.64 R24, desc[UR38][R46.64] ;  /* 0x000000262e18a980 */ /* 0x000f64000c101b00 */
[--C-:B------:R-:W-:Y:S01]  /*88e0*/  @!P1 IMAD.X R41, R3, 0x1, R10.reuse, P4 ;  /* 0x0000000103299824 */ /* 0x100fe200020e060a */
[----:B------:R-:W-:Y:S01]  /*88f0*/  @!P1 IADD3 R4, P4, R39, R4, RZ ;  /* 0x0000000427049210 */ /* 0x000fe20007f9e0ff */
[----:B------:R-:W-:Y:S01]  /*8900*/  IMAD.SHL.U32 R38, R12, 0x2, RZ ;  /* 0x000000020c267824 */ /* 0x000fe200078e00ff */
[----:B------:R-:W5:Y:S03]  /*8910*/  @!P2 LD.E.64 R20, desc[UR38][R42.64] ;  /* 0x000000262a14a980 */ /* 0x000f66000c101b00 */
[----:B------:R-:W-:Y:S01]  /*8920*/  @!P1 IMAD.X R5, R0, 0x1, R10, P4 ;  /* 0x0000000100059824 */ /* 0x000fe200020e060a */
[----:B------:R-:W-:Y:S01]  /*8930*/  ISETP.GE.AND P4, PT, R12, UR4, PT ;  /* 0x000000040c007c0c */ /* 0x000fe2000bf86270 */
[----:B------:R-:W5:Y:S02]  /*8940*/  @!P1 LD.E.64 R14, desc[UR38][R40.64] ;  /* 0x00000026280e9980 */ /* 0x000f64000c101b00 */
[----:B------:R-:W-:-:S02]  /*8950*/  @!P5 IMAD.MOV.U32 R7, RZ, RZ, R3 ;  /* 0x000000ffff07d224 */ /* 0x000fc400078e0003 */
[----:B------:R-:W-:Y:S02]  /*8960*/  @!P5 IMAD.MOV.U32 R8, RZ, RZ, R39 ;  /* 0x000000ffff08d224 */ /* 0x000fe400078e0027 */
[----:B------:R-:W-:Y:S02]  /*8970*/  @!P5 IMAD.MOV.U32 R9, RZ, RZ, R0 ;  /* 0x000000ffff09d224 */ /* 0x000fe400078e0000 */
        /* <DEDUP_REMOVED lines=9> */
[----:B0-----:R-:W-:Y:S02]  /*8a10*/  CS2R R10, SRZ ;  /* 0x00000000000a7805 */ /* 0x001fe4000001ff00 */
[----:B-1----:R-:W-:Y:S01]  /*8a20*/  CS2R R8, SRZ ;  /* 0x0000000000087805 */ /* 0x002fe2000001ff00 */
[----:B------:R-:W-:Y:S01]  /*8a30*/  @!P4 IMAD.X R39, R0, 0x1, R12, P5 ;  /* 0x000000010027c824 */ /* 0x000fe200028e060c */
[----:B------:R-:W-:Y:S02]  /*8a40*/  CS2R R12, SRZ ;  /* 0x00000000000c7805 */ /* 0x000fe4000001ff00 */
[----:B------:R0:W5:Y:S04]  /*8a50*/  @!P4 LD.E.64 R10, desc[UR38][R6.64] ;  /* 0x00000026060ac980 */ /* 0x000168000c101b00 */
[----:B------:R0:W5:Y:S04]  /*8a60*/  @!P4 LD.E.64 R8, desc[UR38][R38.64] ;  /* 0x000000262608c980 */ /* 0x000168000c101b00 */
[----:B------:R0:W5:Y:S02]  /*8a70*/  @!P1 LD.E.64 R12, desc[UR38][R4.64] ;  /* 0x00000026040c9980 */ /* 0x000164000c101b00 */
.L_x_1479:
[----:B------:R-:W-:Y:S05]  /*8a80*/  BSYNC B1 ;  /* 0x0000000000017941 */ /* 0x000fea0003800000 */
.L_x_1478:
[----:B--2--5:R-:W-:Y:S01]  /*8a90*/  IMAD.MOV.U32 R3, RZ, RZ, R35 ;  /* 0x000000ffff037224 */ /* 0x024fe200078e0023 */
[----:B------:R-:W-:Y:S01]  /*8aa0*/  LOP3.LUT R53, R53, 0xfffffffe, RZ, 0xc0, !PT ;  /* 0xfffffffe35357812 */ /* 0x000fe200078ec0ff */
[----:B----4-:R-:W-:Y:S01]  /*8ab0*/  IMAD.MOV.U32 R0, RZ, RZ, R34 ;  /* 0x000000ffff007224 */ /* 0x010fe200078e0022 */
        /* <DEDUP_REMOVED lines=16> */
[----:B---3--:R-:W-:Y:S01]  /*8bc0*/  IMAD.MOV.U32 R6, RZ, RZ, R13 ;  /* 0x000000ffff067224 */ /* 0x008fe200078e000d */
        /* <DEDUP_REMOVED lines=31> */
.L_x_1793:
[----:B------:R-:W-:Y:S05]  /*8dc0*/  BSYNC B1 ;  /* 0x0000000000017941 */ /* 0x000fea0003800000 */
.L_x_1480:
[----:B------:R-:W-:Y:S02]  /*8dd0*/  PRMT R40, R0, 0x7610, R40 ;  /* 0x0000761000287816 */ /* 0x000fe40000000028 */
[----:B------:R-:W-:Y:S01]  /*8de0*/  PRMT R41, R4, 0x7610, R41 ;  /* 0x0000761004297816 */ /* 0x000fe20000000029 */
[----:B------:R-:W-:Y:S06]  /*8df0*/  @P0 BRA `(.L_x_1482) ;  /* 0x0000003000d80947 */ /* 0x000fec0003800000 */
[----:B------:R-:W0:Y:S01]  /*8e00*/  LDL R63, [R1+0x48] ;  /* 0x00004800013f7983 */ /* 0x000e220000100800 */
[----:B------:R-:W1:Y:S03]  /*8e10*/  LDC R5, c[0x0][0x3f4] ;  /* 0x0000fd00ff057b82 */ /* 0x000e660000000800 */
[----:B------:R-:W2:Y:S04]  /*8e20*/  LDL R62, [R1+0x30] ;  /* 0x00003000013e7983 */ /* 0x000ea80000100800 */
[----:B------:R-:W3:Y:S04]  /*8e30*/  LDL R60, [R1+0x2c] ;  /* 0x00002c00013c7983 */ /* 0x000ee80000100800 */
[----:B------:R-:W4:Y:S04]  /*8e40*/  LDL R59, [R1+0x34] ;  /* 0x00003400013b7983 */ /* 0x000f280000100800 */
[----:B------:R-:W5:Y:S04]  /*8e50*/  LDL R7, [R1+0x28] ;  /* 0x0000280001077983 */ /* 0x000f680000100800 */
[----:B------:R-:W5:Y:S01]  /*8e60*/  LDL R6, [R1+0x38] ;  /* 0x0000380001067983 */ /* 0x000f620000100800 */
[----:B------:R-:W-:Y:S01]  /*8e70*/  LEA.HI R45, R52, R45, RZ, 0x2 ;  /* 0x0000002d342d7211 */ /* 0x000fe200078f10ff */
[----:B------:R-:W-:Y:S03]  /*8e80*/  BSSY B1, `(.L_x_1483) ;  /* 0x000003e000017945 */ /* 0x000fe60003800000 */
[----:B------:R-:W-:-:S02]  /*8e90*/  SHF.R.S32.HI R0, RZ, 0x2, R45 ;  /* 0x00000002ff007819 */ /* 0x000fc4000001142d */
[----:B------:R-:W-:Y:S02]  /*8ea0*/  SHF.R.S32.HI R45, RZ, 0x1f, R45 ;  /* 0x0000001fff2d7819 */ /* 0x000fe4000001142d */
[----:B-1----:R-:W-:Y:S02]  /*8eb0*/  ISETP.GE.AND P6, PT, R156, R5, PT ;  /* 0x000000059c00720c */ /* 0x002fe40003fc6270 */
[----:B------:R-:W-:-:S04]  /*8ec0*/  LEA.HI R45, R45, R0, RZ, 0x2 ;  /* 0x000000002d2d7211 */ /* 0x000fc800078f10ff */
[----:B------:R-:W-:-:S05]  /*8ed0*/  LOP3.LUT R45, R45, 0xfffffffc, RZ, 0xc0, !PT ;  /* 0xfffffffc2d2d7812 */ /* 0x000fca00078ec0ff */
[----:B------:R-:W-:-:S05]  /*8ee0*/  IMAD.IADD R45, R0, 0x1, -R45 ;  /* 0x00000001002d7824 */ /* 0x000fca00078e0a2d */
[----:B------:R-:W-:Y:S01]  /*8ef0*/  LOP3.LUT P0, RZ, R45, 0x2, RZ, 0xc0, !PT ;  /* 0x000000022dff7812 */ /* 0x000fe2000780c0ff */
[----:B0-----:R-:W-:-:S04]  /*8f00*/  IMAD R3, R63, 0x2, R2 ;  /* 0x000000023f037824 */ /* 0x001fc800078e0202 */
[----:B------:R-:W-:Y:S01]  /*8f10*/  VIADD R0, R3, 0x20 ;  /* 0x0000002003007836 */ /* 0x000fe20000000000 */
[-C--:B--2---:R-:W-:Y:S02]  /*8f20*/  ISETP.GE.AND P1, PT, R62, R5.reuse, PT ;  /* 0x000000053e00720c */ /* 0x084fe40003f26270 */
[-C--:B---3--:R-:W-:Y:S02]  /*8f30*/  ISETP.GE.AND P2, PT, R60, R5.reuse, PT ;  /* 0x000000053c00720c */ /* 0x088fe40003f46270 */
[-C--:B----4-:R-:W-:Y:S02]  /*8f40*/  ISETP.GE.AND P3, PT, R59, R5.reuse, PT ;  /* 0x000000053b00720c */ /* 0x090fe40003f66270 */
[-C--:B-----5:R-:W-:Y:S02]  /*8f50*/  ISETP.GE.AND P4, PT, R7, R5.reuse, PT ;  /* 0x000000050700720c */ /* 0x0a0fe40003f86270 */
[----:B------:R-:W-:Y:S01]  /*8f60*/  ISETP.GE.AND P5, PT, R6, R5, PT ;  /* 0x000000050600720c */ /* 0x000fe20003fa6270 */
[----:B------:R-:W-:-:S12]  /*8f70*/  @P6 BRA `(.L_x_1484) ;  /* 0x0000000000b86947 */ /* 0x000fd80003800000 */
[----:B------:R-:W0:Y:S01]  /*8f80*/  LDS.128 R4, [R3+0xc400] ;  /* 0x00c4000003047984 */ /* 0x000e220000000c00 */
[----:B------:R-:W-:Y:S02]  /*8f90*/  SHF.R.U32.HI R60, RZ, 0x10, R35 ;  /* 0x00000010ff3c7819 */ /* 0x000fe40000011623 */
[--C-:B------:R-:W-:Y:S02]  /*8fa0*/  SHF.R.U32.HI R52, RZ, 0x10, R37.reuse ;  /* 0x00000010ff347819 */ /* 0x100fe40000011625 */
[----:B------:R-:W-:Y:S02]  /*8fb0*/  SHF.R.U64 R45, R36, 0x10, R37 ;  /* 0x00000010242d7819 */ /* 0x000fe40000001225 */
[----:B------:R-:W-:Y:S02]  /*8fc0*/  PRMT R60, R38, 0x5432, R60 ;  /* 0x00005432263c7816 */ /* 0x000fe4000000003c */
[----:B------:R-:W-:Y:S02]  /*8fd0*/  SHF.R.U64 R59, R34, 0x10, R35 ;  /* 0x00000010223b7819 */ /* 0x000fe40000001223 */
[----:B------:R-:W-:-:S02]  /*8fe0*/  PRMT R52, R39, 0x5432, R52 ;  /* 0x0000543227347816 */ /* 0x000fc40000000034 */
[----:B------:R-:W-:Y:S01]  /*8ff0*/  PRMT R45, R61, 0x5410, R45 ;  /* 0x000054103d2d7816 */ /* 0x000fe2000000002d */
[----:B------:R-:W-:Y:S01]  /*9000*/  IMAD.U32 R61, R60, 0x10000, RZ ;  /* 0x000100003c3d7824 */ /* 0x000fe200078e00ff */
[----:B------:R-:W-:Y:S01]  /*9010*/  PRMT R59, R58, 0x5410, R59 ;  /* 0x000054103a3b7816 */ /* 0x000fe2000000003b */
[----:B------:R-:W-:Y:S01]  /*9020*/  IMAD.U32 R58, R52, 0x10000, RZ ;  /* 0x00010000343a7824 */ /* 0x000fe200078e00ff */
        /* <DEDUP_REMOVED lines=12> */
[----:B------:R-:W-:Y:S02]  /*90f0*/  IMAD.U32 R7, R5, 0x10000, RZ ;  /* 0x0001000005077824 */ /* 0x000fe400078e00ff */
[-C--:B------:R-:W-:Y:S01]  /*9100*/  FMUL.FTZ R65, R37, R52.reuse ;  /* 0x0000003425417220 */ /* 0x080fe20000410000 */
[----:B------:R-:W-:Y:S01]  /*9110*/  FFMA.FTZ R61, R36, R52, -R35 ;  /* 0x00000034243d7223 */ /* 0x000fe20000010823 */
[----:B------:R-:W-:Y:S01]  /*9120*/  LOP3.LUT R4, R4, 0xffff0000, RZ, 0xc0, !PT ;  /* 0xffff000004047812 */ /* 0x000fe200078ec0ff */
[----:B------:R-:W-:Y:S01]  /*9130*/  IMAD.U32 R37, R59, 0x10000, RZ ;  /* 0x000100003b257824 */ /* 0x000fe200078e00ff */
[----:B------:R-:W-:Y:S01]  /*9140*/  LOP3.LUT R5, R5, 0xffff0000, RZ, 0xc0, !PT ;  /* 0xffff000005057812 */ /* 0x000fe200078ec0ff */
[----:B------:R-:W-:Y:S01]  /*9150*/  IMAD.U32 R35, R45, 0x10000, RZ ;  /* 0x000100002d237824 */ /* 0x000fe200078e00ff */
[----:B------:R-:W-:Y:S01]  /*9160*/  LOP3.LUT R52, R59, 0xffff0000, RZ, 0xc0, !PT ;  /* 0xffff00003b347812 */ /* 0x000fe200078ec0ff */
[----:B------:R-:W-:Y:S01]  /*9170*/  FFMA.FTZ R60, R36, R60, R65 ;  /* 0x0000003c243c7223 */ /* 0x000fe20000010041 */
[----:B------:R-:W-:Y:S01]  /*9180*/  LOP3.LUT R34, R45, 0xffff0000, RZ, 0xc0, !PT ;  /* 0xffff00002d227812 */ /* 0x000fe200078ec0ff */
[C---:B------:R-:W-:Y:S01]  /*9190*/  FMUL.FTZ R45, R4.reuse, R37 ;  /* 0x00000025042d7220 */ /* 0x040fe20000410000 */
[----:B------:R-:W-:Y:S01]  /*91a0*/  FMUL.FTZ R36, R4, R35 ;  /* 0x0000002304247220 */ /* 0x000fe20000410000 */
[----:B------:R-:W-:-:S02]  /*91b0*/  FMUL.FTZ R58, R5, R52 ;  /* 0x00000034053a7220 */ /* 0x000fc40000410000 */
[-C--:B------:R-:W-:Y:S01]  /*91c0*/  FMUL.FTZ R59, R5, R34.reuse ;  /* 0x00000022053b7220 */ /* 0x080fe20000410000 */
[C---:B------:R-:W-:Y:S01]  /*91d0*/  FFMA.FTZ R4, R6.reuse, R35, -R45 ;  /* 0x0000002306047223 */ /* 0x040fe2000001082d */
[----:B------:R-:W-:Y:S01]  /*91e0*/  FFMA.FTZ R37, R6, R37, R36 ;  /* 0x0000002506257223 */ /* 0x000fe20000010024 */
[C---:B------:R-:W-:Y:S01]  /*91f0*/  FFMA.FTZ R5, R7.reuse, R34, -R58 ;  /* 0x0000002207057223 */ /* 0x040fe2000001083a */
[----:B------:R-:W-:Y:S01]  /*9200*/  FFMA.FTZ R52, R7, R52, R59 ;  /* 0x0000003407347223 */ /* 0x000fe2000001003b */
[----:B------:R-:W-:Y:S02]  /*9210*/  F2FP.BF16.F32.PACK_AB R6, R62, R63 ;  /* 0x0000003f3e06723e */ /* 0x000fe400000010ff */
[----:B------:R-:W-:Y:S02]  /*9220*/  F2FP.BF16.F32.PACK_AB R7, R60, R61 ;  /* 0x0000003d3c07723e */ /* 0x000fe400000010ff */
[----:B------:R-:W-:Y:S02]  /*9230*/  F2FP.BF16.F32.PACK_AB R4, R37, R4 ;  /* 0x000000042504723e */ /* 0x000fe400000010ff */
[----:B------:R-:W-:-:S05]  /*9240*/  F2FP.BF16.F32.PACK_AB R5, R52, R5 ;  /* 0x000000053405723e */ /* 0x000fca00000010ff */
[----:B------:R0:W-:Y:S02]  /*9250*/  STS.128 [R3+0xc400], R4 ;  /* 0x00c4000403007388 */ /* 0x0001e40000000c00 */
.L_x_1484:
[----:B------:R-:W-:Y:S05]  /*9260*/  BSYNC B1 ;  /* 0x0000000000017941 */ /* 0x000fea0003800000 */
.L_x_1483:
        /* <DEDUP_REMOVED lines=13> */
[----:B------:R-:W-:Y:S02]  /*9340*/  PRMT R57, R57, 0x5410, R30 ;  /* 0x0000541039397816 */ /* 0x000fe4000000001e */
[----:B------:R-:W-:Y:S02]  /*9350*/  LOP3.LUT R35, R35, 0xffff0000, RZ, 0xc0, !PT ;  /* 0xffff000023237812 */ /* 0x000fe400078ec0ff */
        /* <DEDUP_REMOVED lines=34> */
.L_x_1486:
[----:B------:R-:W-:Y:S05]  /*9580*/  BSYNC B1 ;  /* 0x0000000000017941 */ /* 0x000fea0003800000 */
.L_x_1485:
[----:B------:R-:W-:Y:S04]  /*9590*/  BSSY B1, `(.L_x_1487) ;  /* 0x0000030000017945 */ /* 0x000fe80003800000 */
[----:B------:R-:W-:Y:S05]  /*95a0*/  @P2 BRA `(.L_x_1488) ;  /* 0x0000000000b82947 */ /* 0x000fea0003800000 */
[----:B01----:R-:W0:Y:S01]  /*95b0*/  LDS.128 R4, [R3+0xf400] ;  /* 0x00f4000003047984 */ /* 0x003e220000000c00 */
        /* <DEDUP_REMOVED lines=45> */
.L_x_1488:
[----:B------:R-:W-:Y:S05]  /*9890*/  BSYNC B1 ;  /* 0x0000000000017941 */ /* 0x000fea0003800000 */
.L_x_1487:
        /* <DEDUP_REMOVED lines=48> */
.L_x_1490:
[----:B------:R-:W-:Y:S05]  /*9ba0*/  BSYNC B1 ;  /* 0x0000000000017941 */ /* 0x000fea0003800000 */
.L_x_1489:
        /* <DEDUP_REMOVED lines=48> */
.L_x_1492:
[----:B------:R-:W-:Y:S05]  /*9eb0*/  BSYNC B1 ;  /* 0x0000000000017941 */ /* 0x000fea0003800000 */
.L_x_1491:
        /* <DEDUP_REMOVED lines=48> */
.L_x_1476:
        /* <DEDUP_REMOVED lines=34> */
.L_x_1799:
        /* <DEDUP_REMOVED lines=11> */
[----:B0-----:R-:W-:Y:S02]  /*a490*/  CS2R R14, SRZ ;  /* 0x00000000000e7805 */ /* 0x001fe4000001ff00 */
[----:B------:R-:W-:Y:S02]  /*a4a0*/  CS2R R24, SRZ ;  /* 0x0000000000187805 */ /* 0x000fe4000001ff00 */
[----:B------:R-:W-:Y:S02]  /*a4b0*/  CS2R R26, SRZ ;  /* 0x00000000001a7805 */ /* 0x000fe4000001ff00 */
[----:B------:R-:W-:-:S02]  /*a4c0*/  ISETP.GE.AND P0, PT, R19, R0, PT ;  /* 0x000000001300720c */ /* 0x000fc40003f06270 */
[----:B------:R-:W-:Y:S02]  /*a4d0*/  CS2R R28, SRZ ;  /* 0x00000000001c7805 */ /* 0x000fe4000001ff00 */
[----:B------:R-:W-:Y:S02]  /*a4e0*/  CS2R R30, SRZ ;  /* 0x00000000001e7805 */ /* 0x000fe4000001ff00 */
[----:B------:R-:W-:Y:S02]  /*a4f0*/  CS2R R32, SRZ ;  /* 0x0000000000207805 */ /* 0x000fe4000001ff00 */
[----:B------:R-:W-:Y:S02]  /*a500*/  CS2R R34, SRZ ;  /* 0x0000000000227805 */ /* 0x000fe4000001ff00 */
[----:B-----5:R-:W-:Y:S01]  /*a510*/  LEA.HI R0, R51, R51, RZ, 0x1 ;  /* 0x0000003333007211 */ /* 0x020fe200078f08ff */
[----:B------:R-:W-:Y:S06]  /*a520*/  @P1 BRA `(.L_x_1495) ;  /* 0x0000000000a81947 */ /* 0x000fec0003800000 */
[----:B------:R-:W4:Y:S04]  /*a530*/  LDL R21, [R1+0x2c] ;  /* 0x00002c0001157983 */ /* 0x000f280000100800 */
[----:B------:R-:W4:Y:S01]  /*a540*/  LDL R20, [R1+0x28] ;  /* 0x0000280001147983 */ /* 0x000f220000100800 */
[C---:B------:R-:W-:Y:S01]  /*a550*/  VIADD R3, R136.reuse, 0x10 ;  /* 0x0000001088037836 */ /* 0x040fe20000000000 */
[----:B------:R-:W-:Y:S01]  /*a560*/  ULDC UR4, c[0x0][0x3f4] ;  /* 0x0000fd0000047ab9 */ /* 0x000fe20000000800 */
[C---:B------:R-:W-:Y:S01]  /*a570*/  VIADD R4, R136.reuse, 0x20 ;  /* 0x0000002088047836 */ /* 0x040fe20000000000 */
[----:B------:R-:W-:Y:S02]  /*a580*/  ISETP.GE.AND P1, PT, R136, UR4, PT ;  /* 0x0000000488007c0c */ /* 0x000fe4000bf26270 */
[----:B------:R-:W-:-:S02]  /*a590*/  CS2R R24, SRZ ;  /* 0x0000000000187805 */ /* 0x000fc4000001ff00 */
[----:B------:R-:W-:Y:S02]  /*a5a0*/  ISETP.GE.AND P2, PT, R3, UR4, PT ;  /* 0x0000000403007c0c */ /* 0x000fe4000bf46270 */
[----:B------:R-:W-:Y:S02]  /*a5b0*/  CS2R R26, SRZ ;  /* 0x00000000001a7805 */ /* 0x000fe4000001ff00 */
[----:B------:R-:W-:Y:S02]  /*a5c0*/  ISETP.GE.AND P3, PT, R4, UR4, PT ;  /* 0x0000000404007c0c */ /* 0x000fe4000bf66270 */
[----:B------:R-:W-:Y:S02]  /*a5d0*/  CS2R R28, SRZ ;  /* 0x00000000001c7805 */ /* 0x000fe4000001ff00 */
[----:B------:R-:W-:Y:S02]  /*a5e0*/  CS2R R30, SRZ ;  /* 0x00000000001e7805 */ /* 0x000fe4000001ff00 */
[----:B------:R-:W-:Y:S01]  /*a5f0*/  CS2R R8, SRZ ;  /* 0x0000000000087805 */ /* 0x000fe2000001ff00 */
[----:B--23--:R-:W-:Y:S01]  /*a600*/  @!P1 IMAD.WIDE R12, R136, 0x2, R36 ;  /* 0x00000002880c9825 */ /* 0x00cfe200078e0224 */
[----:B------:R-:W-:-:S02]  /*a610*/  CS2R R10, SRZ ;  /* 0x00000000000a7805 */ /* 0x000fc4000001ff00 */
[----:B------:R-:W-:Y:S02]  /*a620*/  CS2R R32, SRZ ;  /* 0x0000000000207805 */ /* 0x000fe4000001ff00 */
[----:B------:R-:W-:Y:S02]  /*a630*/  CS2R R34, SRZ ;  /* 0x0000000000227805 */ /* 0x000fe4000001ff00 */
[----:B------:R-:W-:Y:S01]  /*a640*/  CS2R R14, SRZ ;  /* 0x00000000000e7805 */ /* 0x000fe2000001ff00 */
[----:B------:R0:W5:Y:S02]  /*a650*/  @!P1 LD.E.128 R24, desc[UR38][R12.64] ;  /* 0x000000260c189980 */ /* 0x000164000c101d00 */
[----:B0-----:R-:W-:Y:S01]  /*a660*/  CS2R R12, SRZ ;  /* 0x00000000000c7805 */ /* 0x001fe2000001ff00 */
[C---:B----4-:R-:W-:Y:S02]  /*a670*/  IMAD.IADD R3, R156.reuse, 0x1, R21 ;  /* 0x000000019c037824 */ /* 0x050fe400078e0215 */
[----:B------:R-:W-:-:S03]  /*a680*/  IMAD.IADD R5, R156, 0x1, R20 ;  /* 0x000000019c057824 */ /* 0x000fc600078e0214 */
[----:B------:R-:W-:Y:S02]  /*a690*/  SHF.R.S32.HI R4, RZ, 0x1f, R3 ;  /* 0x0000001fff047819 */ /* 0x000fe40000011403 */
[----:B------:R-:W-:Y:S02]  /*a6a0*/  SHF.R.S32.HI R6, RZ, 0x1f, R5 ;  /* 0x0000001fff067819 */ /* 0x000fe40000011405 */
[----:B------:R-:W-:Y:S02]  /*a6b0*/  LEA.HI R3, R4, R3, RZ, 0x3 ;  /* 0x0000000304037211 */ /* 0x000fe400078f18ff */
[----:B------:R-:W-:Y:S02]  /*a6c0*/  LEA.HI R6, R6, R5, RZ, 0x3 ;  /* 0x0000000506067211 */ /* 0x000fe400078f18ff */
[----:B------:R-:W-:Y:S02]  /*a6d0*/  SHF.R.S32.HI R3, RZ, 0x3, R3 ;  /* 0x00000003ff037819 */ /* 0x000fe40000011403 */
[----:B------:R-:W-:-:S03]  /*a6e0*/  SHF.R.S32.HI R41, RZ, 0x3, R6 ;  /* 0x00000003ff297819 */ /* 0x000fc60000011406 */
[----:B------:R-:W-:Y:S02]  /*a6f0*/  @!P2 IMAD.SHL.U32 R39, R3, 0x8, RZ ;  /* 0x000000080327a824 */ /* 0x000fe400078e00ff */
[----:B------:R-:W-:Y:S02]  /*a700*/  @!P3 IMAD.SHL.U32 R41, R41, 0x8, RZ ;  /* 0x000000082929b824 */ /* 0x000fe400078e00ff */
[--C-:B------:R-:W-:Y:S01]  /*a710*/  @!P2 IMAD.WIDE R20, R39, 0x2, R36.reuse ;  /* 0x000000022714a825 */ /* 0x100fe200078e0224 */
[----:B------:R-:W-:Y:S02]  /*a720*/  CS2R R4, SRZ ;  /* 0x0000000000047805 */ /* 0x000fe4000001ff00 */
[----:B------:R-:W-:Y:S01]  /*a730*/  CS2R R6, SRZ ;  /* 0x0000000000067805 */ /* 0x000fe2000001ff00 */
        /* <DEDUP_REMOVED lines=9> */
.L_x_1495:
[----:B------:R-:W-:Y:S05]  /*a7d0*/  BSYNC B1 ;  /* 0x0000000000017941 */ /* 0x000fea0003800000 */
.L_x_1494:
        /* <DEDUP_REMOVED lines=10> */
[----:B---3--:R-:W-:Y:S01]  /*a880*/  IMAD.MOV.U32 R36, RZ, RZ, R9 ;  /* 0x000000ffff247224 */ /* 0x008fe200078e0009 */
        /* <DEDUP_REMOVED lines=18> */
[----:B--2---:R-:W-:-:S02]  /*a9b0*/  IMAD.MOV.U32 R37, RZ, RZ, R25 ;  /* 0x000000ffff257224 */ /* 0x004fc400078e0019 */
        /* <DEDUP_REMOVED lines=21> */
.L_x_1800:
[----:B------:R-:W-:Y:S05]  /*ab10*/  BSYNC B1 ;  /* 0x0000000000017941 */ /* 0x000fea0003800000 */
.L_x_1496:
[----:B------:R-:W-:Y:S02]  /*ab20*/  PRMT R51, R0, 0x7610, R51 ;  /* 0x0000761000337816 */ /* 0x000fe40000000033 */
[----:B------:R-:W-:Y:S01]  /*ab30*/  PRMT R52, R20, 0x7610, R52 ;  /* 0x0000761014347816 */ /* 0x000fe20000000034 */
[----:B------:R-:W-:Y:S06]  /*ab40*/  @P0 BRA `(.L_x_1482) ;  /* 0x0000001400840947 */ /* 0x000fec0003800000 */
[----:B------:R1:W5:Y:S01]  /*ab50*/  LDL R77, [R1+0x8] ;  /* 0x00000800014d7983 */ /* 0x0003620000100800 */
[----:B0-----:R-:W0:Y:S03]  /*ab60*/  LDC R3, c[0x0][0x3f4] ;  /* 0x0000fd00ff037b82 */ /* 0x001e260000000800 */
        /* <DEDUP_REMOVED lines=21> */
[----:B------:R-:W-:Y:S02]  /*acc0*/  SHF.R.U32.HI R62, RZ, 0x10, R25 ;  /* 0x00000010ff3e7819 */ /* 0x000fe40000011619 */
[----:B------:R-:W-:Y:S01]  /*acd0*/  LEA.HI R37, R37, R0, RZ, 0x2 ;  /* 0x0000000025257211 */ /* 0x000fe200078f10ff */
[----:B------:R-:W-:Y:S01]  /*ace0*/  IMAD.SHL.U32 R0, R0, 0x8, RZ ;  /* 0x0000000800007824 */ /* 0x000fe200078e00ff */
[----:B------:R-:W-:-:S02]  /*acf0*/  SHF.R.U64 R25, R6, 0x10, R7 ;  /* 0x0000001006197819 */ /* 0x000fc40000001207 */
[----:B------:R-:W-:Y:S02]  /*ad00*/  SHF.R.S32.HI R37, RZ, 0x2, R37 ;  /* 0x00000002ff257819 */ /* 0x000fe40000011425 */
[----:B------:R-:W-:Y:S02]  /*ad10*/  LOP3.LUT R20, R77, 0x18, R0, 0xf8, !PT ;  /* 0x000000184d147812 */ /* 0x000fe400078ef800 */
[----:B------:R-:W-:Y:S01]  /*ad20*/  LEA R0, R36, UR40, 0x1 ;  /* 0x0000002824007c11 */ /* 0x000fe2000f8e08ff */
[----:B------:R-:W-:Y:S01]  /*ad30*/  IMAD R37, R37, 0x1800, R76 ;  /* 0x0000180025257824 */ /* 0x000fe200078e024c */
[----:B------:R-:W-:Y:S02]  /*ad40*/  LOP3.LUT R20, R20, R75, RZ, 0x3c, !PT ;  /* 0x0000004b14147212 */ /* 0x000fe400078e3cff */
[----:B------:R-:W-:Y:S02]  /*ad50*/  PRMT R71, R64, 0x5410, R71 ;  /* 0x0000541040477816 */ /* 0x000fe40000000047 */
[----:B------:R-:W-:Y:S01]  /*ad60*/  PRMT R61, R68, 0x5410, R61 ;  /* 0x00005410443d7816 */ /* 0x000fe2000000003d */
[----:B------:R-:W-:Y:S01]  /*ad70*/  IMAD.IADD R41, R37, 0x1, R20 ;  /* 0x0000000125297824 */ /* 0x000fe200078e0214 */
[----:B------:R-:W-:Y:S01]  /*ad80*/  PRMT R4, R47, 0x5432, R26 ;  /* 0x000054322f047816 */ /* 0x000fe2000000001a */
[----:B------:R-:W0:Y:S01]  /*ad90*/  LDS.128 R36, [R0] ;  /* 0x0000000000247984 */ /* 0x000e220000000c00 */
[----:B------:R-:W-:Y:S01]  /*ada0*/  SHF.R.U32.HI R63, RZ, 0x10, R5 ;  /* 0x00000010ff3f7819 */ /* 0x000fe20000011605 */
[----:B------:R-:W-:Y:S01]  /*adb0*/  IMAD R20, R41, 0x2, R2 ;  /* 0x0000000229147824 */ /* 0x000fe200078e0202 */
[----:B------:R-:W-:Y:S01]  /*adc0*/  PRMT R25, R66, 0x5410, R25 ;  /* 0x0000541042197816 */ /* 0x000fe20000000019 */
[----:B------:R-:W-:Y:S01]  /*add0*/  IMAD.U32 R70, R71, 0x10000, RZ ;  /* 0x0001000047467824 */ /* 0x000fe200078e00ff */
[----:B------:R-:W-:-:S02]  /*ade0*/  SHF.R.U32.HI R5, RZ, 0x10, R7 ;  /* 0x00000010ff057819 */ /* 0x000fc40000011607 */
[----:B----4-:R-:W1:Y:S01]  /*adf0*/  LDS.128 R40, [R20+0xc400] ;  /* 0x00c4000014287984 */ /* 0x010e620000000c00 */
[----:B------:R-:W-:Y:S02]  /*ae00*/  PRMT R62, R21, 0x5432, R62 ;  /* 0x00005432153e7816 */ /* 0x000fe4000000003e */
[----:B------:R-:W-:Y:S02]  /*ae10*/  PRMT R5, R67, 0x5410, R5 ;  /* 0x0000541043057816 */ /* 0x000fe40000000005 */
[----:B------:R-:W-:Y:S02]  /*ae20*/  PRMT R63, R65, 0x5410, R63 ;  /* 0x00005410413f7816 */ /* 0x000fe4000000003f */
[----:B------:R-:W-:Y:S02]  /*ae30*/  LOP3.LUT R71, R71, 0xffff0000, RZ, 0xc0, !PT ;  /* 0xffff000047477812 */ /* 0x000fe400078ec0ff */
[----:B------:R-:W-:Y:S01]  /*ae40*/  PRMT R24, R46, 0x5432, R24 ;  /* 0x000054322e187816 */ /* 0x000fe20000000018 */
[C---:B0-----:R-:W-:Y:S01]  /*ae50*/  IMAD.U32 R45, R36.reuse, 0x10000, RZ ;  /* 0x00010000242d7824 */ /* 0x041fe200078e00ff */
[----:B------:R-:W-:Y:S01]  /*ae60*/  LOP3.LUT R26, R36, 0xffff0000, RZ, 0xc0, !PT ;  /* 0xffff0000241a7812 */ /* 0x000fe200078ec0ff */
[C---:B------:R-:W-:Y:S01]  /*ae70*/  IMAD.U32 R64, R37.reuse, 0x10000, RZ ;  /* 0x0001000025407824 */ /* 0x040fe200078e00ff */
[----:B------:R-:W-:Y:S01]  /*ae80*/  LOP3.LUT R36, R37, 0xffff0000, RZ, 0xc0, !PT ;  /* 0xffff000025247812 */ /* 0x000fe200078ec0ff */
[C---:B------:R-:W-:Y:S01]  /*ae90*/  IMAD.U32 R7, R38.reuse, 0x10000, RZ ;  /* 0x0001000026077824 */ /* 0x040fe200078e00ff */
[----:B------:R-:W-:Y:S01]  /*aea0*/  LOP3.LUT R6, R38, 0xffff0000, RZ, 0xc0, !PT ;  /* 0xffff000026067812 */ /* 0x000fe200078ec0ff */
[C---:B------:R-:W-:Y:S01]  /*aeb0*/  IMAD.U32 R65, R39.reuse, 0x10000, RZ ;  /* 0x0001000027417824 */ /* 0x040fe200078e00ff */
[C---:B-1----:R-:W-:Y:S01]  /*aec0*/  LOP3.LUT R66, R40.reuse, 0xffff0000, RZ, 0xc0, !PT ;  /* 0xffff000028427812 */ /* 0x042fe200078ec0ff */
[----:B------:R-:W-:Y:S01]  /*aed0*/  IMAD.U32 R37, R40, 0x10000, RZ ;  /* 0x0001000028257824 */ /* 0x000fe200078e00ff */
[----:B------:R-:W-:Y:S01]  /*aee0*/  LOP3.LUT R38, R39, 0xffff0000, RZ, 0xc0, !PT ;  /* 0xffff000027267812 */ /* 0x000fe200078ec0ff */
[----:B------:R-:W-:Y:S01]  /*aef0*/  IMAD.U32 R40, R61, 0x10000, RZ ;  /* 0x000100003d287824 */ /* 0x000fe200078e00ff */
[----:B------:R-:W-:Y:S01]  /*af00*/  LOP3.LUT R68, R41, 0xffff0000, RZ, 0xc0, !PT ;  /* 0xffff000029447812 */ /* 0x000fe200078ec0ff */
[----:B------:R-:W-:Y:S01]  /*af10*/  FMUL.FTZ R72, R37, R70 ;  /* 0x0000004625487220 */ /* 0x000fe20000410000 */
[----:B------:R-:W-:-:S02]  /*af20*/  IMAD.U32 R67, R41, 0x10000, RZ ;  /* 0x0001000029437824 */ /* 0x000fc400078e00ff */
[-C--:B------:R-:W-:Y:S01]  /*af30*/  FMUL.FTZ R74, R37, R40.reuse ;  /* 0x00000028254a7220 */ /* 0x080fe20000410000 */
[----:B------:R-:W-:Y:S02]  /*af40*/  IMAD.U32 R69, R43, 0x10000, RZ ;  /* 0x000100002b457824 */ /* 0x000fe400078e00ff */
[----:B------:R-:W-:Y:S01]  /*af50*/  FFMA.FTZ R37, R45, R40, -R72 ;  /* 0x000000282d257223 */ /* 0x000fe20000010848 */
[----:B------:R-:W-:Y:S02]  /*af60*/  IMAD.U32 R72, R5, 0x10000, RZ ;  /* 0x0001000005487824 */ /* 0x000fe400078e00ff */
[----:B------:R-:W-:Y:S01]  /*af70*/  FFMA.FTZ R39, R45, R70, R74 ;  /* 0x000000462d277223 */ /* 0x000fe2000001004a */
[C---:B------:R-:W-:Y:S01]  /*af80*/  IMAD.U32 R41, R42.reuse, 0x10000, RZ ;  /* 0x000100002a297824 */ /* 0x040fe200078e00ff */
[----:B------:R-:W-:Y:S01]  /*af90*/  LOP3.LUT R27, R42, 0xffff0000, RZ, 0xc0, !PT ;  /* 0xffff00002a1b7812 */ /* 0x000fe200078ec0ff */
[----:B------:R-:W-:Y:S01]  /*afa0*/  IMAD.U32 R40, R62, 0x10000, RZ ;  /* 0x000100003e287824 */ /* 0x000fe200078e00ff */
[----:B------:R-:W-:Y:S01]  /*afb0*/  LOP3.LUT R42, R43, 0xffff0000, RZ, 0xc0, !PT ;  /* 0xffff00002b2a7812 */ /* 0x000fe200078ec0ff */
[----:B------:R-:W-:-:S02]  /*afc0*/  IMAD.U32 R70, R4, 0x10000, RZ ;  /* 0x0001000004467824 */ /* 0x000fc400078e00ff */
[----:B------:R-:W-:Y:S01]  /*afd0*/  FMUL.FTZ R74, R69, R72 ;  /* 0x00000048454a7220 */ /* 0x000fe20000410000 */
[----:B------:R-:W-:Y:S02]  /*afe0*/  IMAD.U32 R43, R63, 0x10000, RZ ;  /* 0x000100003f2b7824 */ /* 0x000fe400078e00ff */
[----:B------:R-:W-:Y:S01]  /*aff0*/  FMUL.FTZ R45, R67, R40 ;  /* 0x00000028432d7220 */ /* 0x000fe20000410000 */
[----:B------:R-:W-:Y:S01]  /*b000*/  FMUL.FTZ R69, R69, R70 ;  /* 0x0000004645457220 */ /* 0x000fe20000410000 */
[----:B------:R-:W-:Y:S01]  /*b010*/  LOP3.LUT R63, R63, 0xffff0000, RZ, 0xc0, !PT ;  /* 0xffff00003f3f7812 */ /* 0x000fe200078ec0ff */
[-C--:B------:R-:W-:Y:S01]  /*b020*/  FMUL.FTZ R73, R67, R43.reuse ;  /* 0x0000002b43497220 */ /* 0x080fe20000410000 */
[----:B------:R-:W-:Y:S01]  /*b030*/  LOP3.LUT R67, R61, 0xffff0000, RZ, 0xc0, !PT ;  /* 0xffff00003d437812 */ /* 0x000fe200078ec0ff */
[----:B------:R-:W-:Y:S01]  /*b040*/  FFMA.FTZ R45, R64, R43, R45 ;  /* 0x0000002b402d7223 */ /* 0x000fe2000001002d */
[C---:B------:R-:W-:Y:S01]  /*b050*/  FFMA.FTZ R61, R65.reuse, R72, R69 ;  /* 0x00000048413d7223 */ /* 0x040fe20000010045 */
[----:B------:R-:W-:Y:S01]  /*b060*/  FFMA.FTZ R43, R65, R70, -R74 ;  /* 0x00000046412b7223 */ /* 0x000fe2000001084a */
[----:B------:R-:W-:Y:S01]  /*b070*/  FMUL.FTZ R69, R66, R71 ;  /* 0x0000004742457220 */ /* 0x000fe20000410000 */
[----:B------:R-:W-:Y:S01]  /*b080*/  LOP3.LUT R65, R62, 0xffff0000, RZ, 0xc0, !PT ;  /* 0xffff00003e417812 */ /* 0x000fe200078ec0ff */
[----:B------:R-:W-:Y:S01]  /*b090*/  FFMA.FTZ R40, R64, R40, -R73 ;  /* 0x0000002840287223 */ /* 0x000fe20000010849 */
[-C--:B------:R-:W-:Y:S01]  /*b0a0*/  FMUL.FTZ R73, R66, R67.reuse ;  /* 0x0000004342497220 */ /* 0x080fe20000410000 */
[----:B------:R-:W-:Y:S01]  /*b0b0*/  FFMA.FTZ R66, R26, R67, -R69 ;  /* 0x000000431a427223 */ /* 0x000fe20000010845 */
[C---:B------:R-:W-:Y:S01]  /*b0c0*/  FMUL.FTZ R67, R68.reuse, R63 ;  /* 0x0000003f44437220 */ /* 0x040fe20000410000 */
[----:B------:R-:W-:Y:S01]  /*b0d0*/  FMUL.FTZ R68, R68, R65 ;  /* 0x0000004144447220 */ /* 0x000fe20000410000 */
[C---:B------:R-:W-:Y:S01]  /*b0e0*/  IMAD.U32 R64, R25.reuse, 0x10000, RZ ;  /* 0x0001000019407824 */ /* 0x040fe200078e00ff */
[----:B------:R-:W-:Y:S01]  /*b0f0*/  LOP3.LUT R25, R25, 0xffff0000, RZ, 0xc0, !PT ;  /* 0xffff000019197812 */ /* 0x000fe200078ec0ff */
[----:B------:R-:W-:-:S02]  /*b100*/  IMAD.U32 R62, R24, 0x10000, RZ ;  /* 0x00010000183e7824 */ /* 0x000fc400078e00ff */
[C---:B------:R-:W-:Y:S01]  /*b110*/  FFMA.FTZ R67, R36.reuse, R65, -R67 ;  /* 0x0000004124437223 */ /* 0x040fe20000010843 */
[----:B------:R-:W-:Y:S01]  /*b120*/  FFMA.FTZ R68, R36, R63, R68 ;  /* 0x0000003f24447223 */ /* 0x000fe20000010044 */
[C---:B------:R-:W-:Y:S01]  /*b130*/  FMUL.FTZ R70, R41.reuse, R64 ;  /* 0x0000004029467220 */ /* 0x040fe20000410000 */
[-C--:B------:R-:W-:Y:S01]  /*b140*/  FMUL.FTZ R36, R41, R62.reuse ;  /* 0x0000003e29247220 */ /* 0x080fe20000410000 */
[----:B------:R-:W-:Y:S01]  /*b150*/  LOP3.LUT R24, R24, 0xffff0000, RZ, 0xc0, !PT ;  /* 0xffff000018187812 */ /* 0x000fe200078ec0ff */
[----:B------:R-:W-:Y:S01]  /*b160*/  FFMA.FTZ R26, R26, R71, R73 ;  /* 0x000000471a1a7223 */ /* 0x000fe20000010049 */
[----:B------:R-:W-:Y:S01]  /*b170*/  LOP3.LUT R41, R5, 0xffff0000, RZ, 0xc0, !PT ;  /* 0xffff000005297812 */ /* 0x000fe200078ec0ff */
[C---:B------:R-:W-:Y:S01]  /*b180*/  FFMA.FTZ R70, R7.reuse, R62, -R70 ;  /* 0x0000003e07467223 */ /* 0x040fe20000010846 */
        /* <DEDUP_REMOVED lines=13> */
[----:B------:R-:W-:Y:S02]  /*b260*/  F2FP.BF16.F32.PACK_AB R5, R67, R40 ;  /* 0x000000284305723e */ /* 0x000fe400000010ff */
[----:B------:R-:W-:Y:S02]  /*b270*/  F2FP.BF16.F32.PACK_AB R26, R27, R36 ;  /* 0x000000241b1a723e */ /* 0x000fe400000010ff */
[----:B------:R-:W-:Y:S02]  /*b280*/  F2FP.BF16.F32.PACK_AB R7, R42, R43 ;  /* 0x0000002b2a07723e */ /* 0x000fe400000010ff */
[----:B------:R-:W-:-:S02]  /*b290*/  F2FP.BF16.F32.PACK_AB R25, R68, R45 ;  /* 0x0000002d4419723e */ /* 0x000fc400000010ff */
[----:B------:R-:W-:Y:S01]  /*b2a0*/  F2FP.BF16.F32.PACK_AB R27, R62, R61 ;  /* 0x0000003d3e1b723e */ /* 0x000fe200000010ff */
[----:B------:R0:W-:Y:S04]  /*b2b0*/  STS.128 [R0], R4 ;  /* 0x0000000400007388 */ /* 0x0001e80000000c00 */
[----:B------:R0:W-:Y:S02]  /*b2c0*/  STS.128 [R20+0xc400], R24 ;  /* 0x00c4001814007388 */ /* 0x0001e40000000c00 */
.L_x_1499:
[----:B------:R-:W-:Y:S05]  /*b2d0*/  BSYNC B1 ;  /* 0x0000000000017941 */ /* 0x000fea0003800000 */
.L_x_1498:
[----:B------:R-:W-:Y:S04]  /*b2e0*/  BSSY B1, `(.L_x_1500) ;  /* 0x0000074000017945 */ /* 0x000fe80003800000 */
[----:B------:R-:W-:Y:S05]  /*b2f0*/  @P1 BRA `(.L_x_1501) ;  /* 0x0000000400c81947 */ /* 0x000fea0003800000 */
[----:B0-----:R-:W2:Y:S01]  /*b300*/  LDL R0, [R1+0x2c] ;  /* 0x00002c0001007983 */ /* 0x001ea20000100800 */
[----:B------:R-:W-:Y:S02]  /*b310*/  SHF.R.U64 R37, R28, 0x10, R29 ;  /* 0x000000101c257819 */ /* 0x000fe4000000121d */
[--C-:B------:R-:W-:Y:S02]  /*b320*/  SHF.R.U64 R28, R8, 0x10, R9.reuse ;  /* 0x00000010081c7819 */ /* 0x100fe40000001209 */
[----:B------:R-:W-:Y:S02]  /*b330*/  SHF.R.U32.HI R9, RZ, 0x10, R9 ;  /* 0x00000010ff097819 */ /* 0x000fe40000011609 */
[--C-:B------:R-:W-:Y:S02]  /*b340*/  SHF.R.U64 R8, R10, 0x10, R11.reuse ;  /* 0x000000100a087819 */ /* 0x100fe4000000120b */
[----:B------:R-:W-:Y:S02]  /*b350*/  SHF.R.U32.HI R11, RZ, 0x10, R11 ;  /* 0x00000010ff0b7819 */ /* 0x000fe4000001160b */
[----:B------:R-:W-:-:S02]  /*b360*/  PRMT R53, R53, 0x5410, R28 ;  /* 0x0000541035357816 */ /* 0x000fc4000000001c */
[----:B------:R-:W-:Y:S02]  /*b370*/  SHF.R.U32.HI R36, RZ, 0x10, R29 ;  /* 0x00000010ff247819 */ /* 0x000fe4000001161d */
[----:B------:R-:W-:Y:S01]  /*b380*/  PRMT R58, R58, 0x5410, R37 ;  /* 0x000054103a3a7816 */ /* 0x000fe20000000025 */
[----:B------:R-:W-:Y:S01]  /*b390*/  IMAD.U32 R37, R53, 0x10000, RZ ;  /* 0x0001000035257824 */ /* 0x000fe200078e00ff */
[----:B------:R-:W-:Y:S02]  /*b3a0*/  PRMT R54, R54, 0x5410, R9 ;  /* 0x0000541036367816 */ /* 0x000fe40000000009 */
[----:B------:R-:W-:Y:S02]  /*b3b0*/  PRMT R55, R55, 0x5410, R8 ;  /* 0x0000541037377816 */ /* 0x000fe40000000008 */
[----:B------:R-:W-:Y:S02]  /*b3c0*/  PRMT R56, R56, 0x5410, R11 ;  /* 0x0000541038387816 */ /* 0x000fe4000000000b */
[----:B------:R-:W-:Y:S01]  /*b3d0*/  PRMT R59, R59, 0x5410, R36 ;  /* 0x000054103b3b7816 */ /* 0x000fe20000000024 */
[----:B------:R-:W-:Y:S01]  /*b3e0*/  IMAD.U32 R36, R58, 0x10000, RZ ;  /* 0x000100003a247824 */ /* 0x000fe200078e00ff */
[----:B------:R-:W-:-:S02]  /*b3f0*/  SHF.R.U64 R29, R30, 0x10, R31 ;  /* 0x000000101e1d7819 */ /* 0x000fc4000000121f */
[----:B------:R-:W-:Y:S02]  /*b400*/  LOP3.LUT R53, R53, 0xffff0000, RZ, 0xc0, !PT ;  /* 0xffff000035357812 */ /* 0x000fe400078ec0ff */
[----:B------:R-:W-:Y:S02]  /*b410*/  PRMT R60, R60, 0x5410, R29 ;  /* 0x000054103c3c7816 */ /* 0x000fe4000000001d */
[----:B------:R-:W-:Y:S02]  /*b420*/  LOP3.LUT R58, R58, 0xffff0000, RZ, 0xc0, !PT ;  /* 0xffff00003a3a7812 */ /* 0x000fe400078ec0ff */
[----:B------:R-:W-:-:S04]  /*b430*/  SHF.R.U32.HI R30, RZ, 0x10, R31 ;  /* 0x00000010ff1e7819 */ /* 0x000fc8000001161f */
        /* <DEDUP_REMOVED lines=16> */
[----:B------:R-:W-:-:S02]  /*b540*/  LOP3.LUT R4, R77, 0x18, R0, 0xf8, !PT ;  /* 0x000000184d047812 */ /* 0x000fc400078ef800 */
[----:B------:R-:W-:Y:S01]  /*b550*/  LEA R0, R6, UR40, 0x1 ;  /* 0x0000002806007c11 */ /* 0x000fe2000f8e08ff */
        /* <DEDUP_REMOVED lines=20> */
[C---:B------:R-:W-:Y:S01]  /*b6a0*/  FMUL.FTZ R38, R24.reuse, R53 ;  /* 0x0000003518267220 */ /* 0x040fe20000410000 */
[----:B------:R-:W-:Y:S01]  /*b6b0*/  FMUL.FTZ R24, R24, R58 ;  /* 0x0000003a18187220 */ /* 0x000fe20000410000 */
[----:B------:R-:W-:Y:S01]  /*b6c0*/  FFMA.FTZ R39, R8, R36, -R39 ;  /* 0x0000002408277223 */ /* 0x000fe20000010827 */
[----:B------:R-:W-:-:S02]  /*b6d0*/  IMAD.U32 R36, R54, 0x10000, RZ ;  /* 0x0001000036247824 */ /* 0x000fc400078e00ff */
[----:B------:R-:W-:Y:S01]  /*b6e0*/  FFMA.FTZ R37, R8, R37, R7 ;  /* 0x0000002508257223 */ /* 0x000fe20000010007 */
[----:B------:R-:W-:Y:S01]  /*b6f0*/  IMAD.U32 R7, R59, 0x10000, RZ ;  /* 0x000100003b077824 */ /* 0x000fe200078e00ff */
[----:B------:R-:W-:Y:S01]  /*b700*/  LOP3.LUT R54, R54, 0xffff0000, RZ, 0xc0, !PT ;  /* 0xffff000036367812 */ /* 0x000fe200078ec0ff */
[----:B------:R-:W-:Y:S01]  /*b710*/  FMUL.FTZ R41, R29, R36 ;  /* 0x000000241d297220 */ /* 0x000fe20000410000 */
[----:B------:R-:W-:Y:S01]  /*b720*/  LOP3.LUT R8, R59, 0xffff0000, RZ, 0xc0, !PT ;  /* 0xffff00003b087812 */ /* 0x000fe200078ec0ff */
[-C--:B------:R-:W-:Y:S01]  /*b730*/  FMUL.FTZ R29, R29, R7.reuse ;  /* 0x000000071d1d7220 */ /* 0x080fe20000410000 */
[C---:B------:R-:W-:Y:S01]  /*b740*/  FFMA.FTZ R38, R9.reuse, R58, -R38 ;  /* 0x0000003a09267223 */ /* 0x040fe20000010826 */
[C---:B------:R-:W-:Y:S01]  /*b750*/  FFMA.FTZ R41, R10.reuse, R7, -R41 ;  /* 0x000000070a297223 */ /* 0x040fe20000010829 */
[----:B------:R-:W-:Y:S01]  /*b760*/  FFMA.FTZ R24, R9, R53, R24 ;  /* 0x0000003509187223 */ /* 0x000fe20000010018 */
[----:B------:R-:W-:Y:S01]  /*b770*/  FFMA.FTZ R29, R10, R36, R29 ;  /* 0x000000240a1d7223 */ /* 0x000fe2000001001d */
[----:B------:R-:W-:Y:S01]  /*b780*/  FMUL.FTZ R10, R25, R54 ;  /* 0x00000036190a7220 */ /* 0x000fe20000410000 */
[----:B------:R-:W-:-:S02]  /*b790*/  IMAD.U32 R30, R26, 0x10000, RZ ;  /* 0x000100001a1e7824 */ /* 0x000fc400078e00ff */
[-C--:B------:R-:W-:Y:S01]  /*b7a0*/  FMUL.FTZ R40, R25, R8.reuse ;  /* 0x0000000819287220 */ /* 0x080fe20000410000 */
[----:B------:R-:W-:Y:S02]  /*b7b0*/  IMAD.U32 R9, R55, 0x10000, RZ ;  /* 0x0001000037097824 */ /* 0x000fe400078e00ff */
[C---:B------:R-:W-:Y:S01]  /*b7c0*/  FFMA.FTZ R36, R5.reuse, R8, -R10 ;  /* 0x0000000805247223 */ /* 0x040fe2000001080a */
[----:B------:R-:W-:Y:S02]  /*b7d0*/  IMAD.U32 R7, R60, 0x10000, RZ ;  /* 0x000100003c077824 */ /* 0x000fe400078e00ff */
[----:B------:R-:W-:Y:S01]  /*b7e0*/  FFMA.FTZ R40, R5, R54, R40 ;  /* 0x0000003605287223 */ /* 0x000fe20000010028 */
[----:B------:R-:W-:Y:S02]  /*b7f0*/  IMAD.U32 R31, R27, 0x10000, RZ ;  /* 0x000100001b1f7824 */ /* 0x000fe400078e00ff */
[----:B------:R-:W-:Y:S01]  /*b800*/  FMUL.FTZ R42, R30, R9 ;  /* 0x000000091e2a7220 */ /* 0x000fe20000410000 */
[----:B------:R-:W-:-:S02]  /*b810*/  IMAD.U32 R10, R56, 0x10000, RZ ;  /* 0x00010000380a7824 */ /* 0x000fc400078e00ff */
[-C--:B------:R-:W-:Y:S01]  /*b820*/  FMUL.FTZ R30, R30, R7.reuse ;  /* 0x000000071e1e7220 */ /* 0x080fe20000410000 */
[----:B------:R-:W-:Y:S02]  /*b830*/  IMAD.U32 R8, R57, 0x10000, RZ ;  /* 0x0001000039087824 */ /* 0x000fe400078e00ff */
[----:B------:R-:W-:Y:S01]  /*b840*/  FFMA.FTZ R42, R11, R7, -R42 ;  /* 0x000000070b2a7223 */ /* 0x000fe2000001082a */
[----:B------:R-:W-:Y:S01]  /*b850*/  FMUL.FTZ R5, R31, R10 ;  /* 0x0000000a1f057220 */ /* 0x000fe20000410000 */
[----:B------:R-:W-:Y:S01]  /*b860*/  FFMA.FTZ R30, R11, R9, R30 ;  /* 0x000000090b1e7223 */ /* 0x000fe2000001001e */
[----:B------:R-:W-:Y:S01]  /*b870*/  LOP3.LUT R26, R26, 0xffff0000, RZ, 0xc0, !PT ;  /* 0xffff00001a1a7812 */ /* 0x000fe200078ec0ff */
[-C--:B------:R-:W-:Y:S01]  /*b880*/  FMUL.FTZ R31, R31, R8.reuse ;  /* 0x000000081f1f7220 */ /* 0x080fe20000410000 */
[----:B------:R-:W-:Y:S01]  /*b890*/  FFMA.FTZ R11, R28, R8, -R5 ;  /* 0x000000081c0b7223 */ /* 0x000fe20000010805 */
[----:B------:R-:W-:Y:S02]  /*b8a0*/  LOP3.LUT R55, R55, 0xffff0000, RZ, 0xc0, !PT ;  /* 0xffff000037377812 */ /* 0x000fe400078ec0ff */
[----:B------:R-:W-:Y:S01]  /*b8b0*/  LOP3.LUT R5, R60, 0xffff0000, RZ, 0xc0, !PT ;  /* 0xffff00003c057812 */ /* 0x000fe200078ec0ff */
[----:B------:R-:W-:Y:S01]  /*b8c0*/  FFMA.FTZ R31, R28, R10, R31 ;  /* 0x0000000a1c1f7223 */ /* 0x000fe2000001001f */
[----:B------:R-:W-:Y:S01]  /*b8d0*/  LOP3.LUT R27, R27, 0xffff0000, RZ, 0xc0, !PT ;  /* 0xffff00001b1b7812 */ /* 0x000fe200078ec0ff */
[----:B------:R-:W-:Y:S01]  /*b8e0*/  FMUL.FTZ R7, R26, R55 ;  /* 0x000000371a077220 */ /* 0x000fe20000410000 */
[----:B------:R-:W-:Y:S01]  /*b8f0*/  LOP3.LUT R56, R56, 0xffff0000, RZ, 0xc0, !PT ;  /* 0xffff000038387812 */ /* 0x000fe200078ec0ff */
[-C--:B------:R-:W-:Y:S01]  /*b900*/  FMUL.FTZ R26, R26, R5.reuse ;  /* 0x000000051a1a7220 */ /* 0x080fe20000410000 */
[----:B------:R-:W-:Y:S01]  /*b910*/  LOP3.LUT R57, R57, 0xffff0000, RZ, 0xc0, !PT ;  /* 0xffff000039397812 */ /* 0x000fe200078ec0ff */
[----:B------:R-:W-:Y:S01]  /*b920*/  FFMA.FTZ R7, R4, R5, -R7 ;  /* 0x0000000504077223 */ /* 0x000fe20000010807 */
[----:B------:R-:W-:Y:S01]  /*b930*/  F2FP.BF16.F32.PACK_AB R5, R36, R41 ;  /* 0x000000292405723e */ /* 0x000fe200000010ff */
[CC--:B------:R-:W-:Y:S01]  /*b940*/  FMUL.FTZ R9, R27.reuse, R56.reuse ;  /* 0x000000381b097220 */ /* 0x0c0fe20000410000 */
[----:B------:R-:W-:Y:S01]  /*b950*/  FFMA.FTZ R55, R4, R55, R26 ;  /* 0x0000003704377223 */ /* 0x000fe2000001001a */
[----:B------:R-:W-:Y:S01]  /*b960*/  FMUL.FTZ R27, R27, R57 ;  /* 0x000000391b1b7220 */ /* 0x000fe20000410000 */
[----:B------:R-:W-:Y:S01]  /*b970*/  F2FP.BF16.F32.PACK_AB R4, R38, R39 ;  /* 0x000000272604723e */ /* 0x000fe200000010ff */
[----:B------:R-:W-:Y:S01]  /*b980*/  FFMA.FTZ R26, R6, R57, -R9 ;  /* 0x00000039061a7223 */ /* 0x000fe20000010809 */
[----:B------:R-:W-:Y:S01]  /*b990*/  F2FP.BF16.F32.PACK_AB R8, R24, R37 ;  /* 0x000000251808723e */ /* 0x000fe200000010ff */
[----:B------:R-:W-:Y:S01]  /*b9a0*/  FFMA.FTZ R56, R6, R56, R27 ;  /* 0x0000003806387223 */ /* 0x000fe2000001001b */
[----:B------:R-:W-:-:S02]  /*b9b0*/  F2FP.BF16.F32.PACK_AB R6, R7, R42 ;  /* 0x0000002a0706723e */ /* 0x000fc400000010ff */
[----:B------:R-:W-:Y:S02]  /*b9c0*/  F2FP.BF16.F32.PACK_AB R7, R26, R11 ;  /* 0x0000000b1a07723e */ /* 0x000fe400000010ff */
[----:B------:R-:W-:Y:S02]  /*b9d0*/  F2FP.BF16.F32.PACK_AB R9, R40, R29 ;  /* 0x0000001d2809723e */ /* 0x000fe400000010ff */
[----:B------:R-:W-:Y:S01]  /*b9e0*/  F2FP.BF16.F32.PACK_AB R10, R55, R30 ;  /* 0x0000001e370a723e */ /* 0x000fe200000010ff */
[----:B------:R1:W-:Y:S01]  /*b9f0*/  STS.128 [R0], R4 ;  /* 0x0000000400007388 */ /* 0x0003e20000000c00 */
[----:B------:R-:W-:-:S05]  /*ba00*/  F2FP.BF16.F32.PACK_AB R11, R56, R31 ;  /* 0x0000001f380b723e */ /* 0x000fca00000010ff */
[----:B------:R1:W-:Y:S02]  /*ba10*/  STS.128 [R20+0xc400], R8 ;  /* 0x00c4000814007388 */ /* 0x0003e40000000c00 */
.L_x_1501:
[----:B------:R-:W-:Y:S05]  /*ba20*/  BSYNC B1 ;  /* 0x0000000000017941 */ /* 0x000fea0003800000 */
.L_x_1500:
[----:B------:R-:W-:Y:S05]  /*ba30*/  @P2 BRA `(.L_x_1482) ;  /* 0x0000000400c82947 */ /* 0x000fea0003800000 */
[----:B01----:R-:W2:Y:S01]  /*ba40*/  LDL R0, [R1+0x28] ;  /* 0x0000280001007983 */ /* 0x003ea20000100800 */
[----:B------:R-:W-:Y:S02]  /*ba50*/  SHF.R.U64 R24, R32, 0x10, R33 ;  /* 0x0000001020187819 */ /* 0x000fe40000001221 */
[----:B------:R-:W-:Y:S02]  /*ba60*/  SHF.R.U64 R26, R12, 0x10, R13 ;  /* 0x000000100c1a7819 */ /* 0x000fe4000000120d */
[----:B------:R-:W-:Y:S02]  /*ba70*/  SHF.R.U64 R20, R34, 0x10, R35 ;  /* 0x0000001022147819 */ /* 0x000fe40000001223 */
[----:B------:R-:W-:Y:S02]  /*ba80*/  PRMT R49, R49, 0x5410, R24 ;  /* 0x0000541031317816 */ /* 0x000fe40000000018 */
[----:B------:R-:W-:Y:S02]  /*ba90*/  PRMT R26, R21, 0x5410, R26 ;  /* 0x00005410151a7816 */ /* 0x000fe4000000001a */
[----:B------:R-:W-:Y:S01]  /*baa0*/  SHF.R.U32.HI R33, RZ, 0x10, R33 ;  /* 0x00000010ff217819 */ /* 0x000fe20000011621 */
[----:B------:R-:W-:Y:S01]  /*bab0*/  IMAD.U32 R27, R49, 0x10000, RZ ;  /* 0x00010000311b7824 */ /* 0x000fe200078e00ff */
[----:B------:R-:W-:Y:S01]  /*bac0*/  SHF.R.U32.HI R35, RZ, 0x10, R35 ;  /* 0x00000010ff237819 */ /* 0x000fe20000011623 */
[----:B------:R-:W-:Y:S01]  /*bad0*/  IMAD.U32 R29, R26, 0x10000, RZ ;  /* 0x000100001a1d7824 */ /* 0x000fe200078e00ff */
[----:B------:R-:W-:-:S02]  /*bae0*/  SHF.R.U32.HI R13, RZ, 0x10, R13 ;  /* 0x00000010ff0d7819 */ /* 0x000fc4000001160d */
[----:B------:R-:W-:Y:S02]  /*baf0*/  SHF.R.U64 R12, R14, 0x10, R15 ;  /* 0x000000100e0c7819 */ /* 0x000fe4000000120f */
[----:B------:R-:W-:Y:S02]  /*bb00*/  PRMT R51, R51, 0x5410, R20 ;  /* 0x0000541033337816 */ /* 0x000fe40000000014 */
[----:B------:R-:W-:Y:S02]  /*bb10*/  PRMT R50, R50, 0x5410, R33 ;  /* 0x0000541032327816 */ /* 0x000fe40000000021 */
[----:B------:R-:W-:Y:S02]  /*bb20*/  PRMT R52, R52, 0x5410, R35 ;  /* 0x0000541034347816 */ /* 0x000fe40000000023 */
[----:B------:R-:W-:Y:S02]  /*bb30*/  PRMT R46, R46, 0x5410, R13 ;  /* 0x000054102e2e7816 */ /* 0x000fe4000000000d */
[----:B------:R-:W-:-:S02]  /*bb40*/  PRMT R47, R47, 0x5410, R12 ;  /* 0x000054102f2f7816 */ /* 0x000fc4000000000c */
[----:B------:R-:W-:Y:S02]  /*bb50*/  LOP3.LUT R31, R26, 0xffff0000, RZ, 0xc0, !PT ;  /* 0xffff00001a1f7812 */ /* 0x000fe400078ec0ff */
[----:B------:R-:W-:Y:S02]  /*bb60*/  LOP3.LUT R49, R49, 0xffff0000, RZ, 0xc0, !PT ;  /* 0xffff000031317812 */ /* 0x000fe400078ec0ff */
        /* <DEDUP_REMOVED lines=17> */
[----:B------:R-:W-:Y:S02]  /*bc80*/  LOP3.LUT R3, R77, 0x18, R3, 0xf8, !PT ;  /* 0x000000184d037812 */ /* 0x000fe400078ef803 */
        /* <DEDUP_REMOVED lines=77> */
.L_x_1482:
[----:B------:R-:W-:Y:S05]  /*c160*/  BSYNC B0 ;  /* 0x0000000000007941 */ /* 0x000fea0003800000 */
.L_x_1475:
        /* <DEDUP_REMOVED lines=8> */
.L_x_1473:
[----:B0--3--:R-:W-:-:S05]  /*c1f0*/  IMAD.U32 R0, RZ, RZ, UR37 ;  /* 0x00000025ff007e24 */ /* 0x009fca000f8e00ff */
[----:B------:R-:W-:-:S13]  /*c200*/  ISETP.NE.AND P0, PT, R0, 0x3, PT ;  /* 0x000000030000780c */ /* 0x000fda0003f05270 */
[----:B------:R-:W-:Y:S05]  /*c210*/  @!P0 BRA `(.L_x_1502) ;  /* 0x0000000000048947 */ /* 0x000fea0003800000 */
[----:B------:R-:W-:Y:S01]  /*c220*/  BPT.TRAP 0x1 ;  /* 0x000000040000795c */ /* 0x000fe20000300000 */
.L_x_1502:
[----:B------:R-:W-:Y:S01]  /*c230*/  IMAD R0, R16, 0x8, R2 ;  /* 0x0000000810007824 */ /* 0x000fe200078e0202 */
[----:B-12-4-:R-:W-:-:S04]  /*c240*/  SHF.L.U32 R3, R18, 0x1f, RZ ;  /* 0x0000001f12037819 */ /* 0x016fc800000006ff */
[----:B------:R0:W1:Y:S01]  /*c250*/  SYNCS.PHASECHK.TRANS64.TRYWAIT P2, [R0+URZ+0x2d830], R3 ;  /* 0x02d83003000075a7 */ /* 0x000062000804017f */
[----:B------:R-:W-:Y:S05]  /*c260*/  @!P0 BRA `(.L_x_1503) ;  /* 0x0000000000048947 */ /* 0x000fea0003800000 */
[----:B------:R-:W-:Y:S01]  /*c270*/  BPT.TRAP 0x1 ;  /* 0x000000040000795c */ /* 0x000fe20000300000 */
.L_x_1503:
[----:B------:R-:W2:Y:S02]  /*c280*/  S2R R4, SR_TID.X ;  /* 0x0000000000047919 */ /* 0x000ea40000002100 */
[----:B--2---:R-:W-:-:S04]  /*c290*/  LOP3.LUT R4, R4, 0x7f, RZ, 0xc0, !PT ;  /* 0x0000007f04047812 */ /* 0x004fc800078ec0ff */
[----:B------:R-:W-:Y:S01]  /*c2a0*/  ISETP.NE.AND P1, PT, R4, RZ, PT ;  /* 0x000000ff0400720c */ /* 0x000fe20003f25270 */
[----:B-1----:R-:W-:-:S12]  /*c2b0*/  @P2 BRA `(.L_x_1504) ;  /* 0x0000000000082947 */ /* 0x002fd80003800000 */
[----:B------:R-:W1:Y:S02]  /*c2c0*/  SYNCS.PHASECHK.TRANS64.TRYWAIT P2, [R0+URZ+0x2d830], R3 ;  /* 0x02d83003000075a7 */ /* 0x000e64000804017f */
[----:B-1----:R-:W-:Y:S05]  /*c2d0*/  @!P2 BRA `(.L_x_1505) ;  /* 0x000001b0005ca947 */ /* 0x002fea0003800000 */
.L_x_1504:
[----:B------:R-:W-:Y:S05]  /*c2e0*/  WARPSYNC.ALL ;  /* 0x0000000000007948 */ /* 0x000fea0003800000 */
[----:B01----:R-:W-:Y:S01]  /*c2f0*/  VIADD R3, R2, 0x15400 ;  /* 0x0001540002037836 */ /* 0x003fe20000000000 */
[----:B------:R-:W-:Y:S01]  /*c300*/  LOP3.LUT R6, R44, 0x10000, RZ, 0xfc, !PT ;  /* 0x000100002c067812 */ /* 0x000fe200078efcff */
[----:B------:R-:W-:Y:S01]  /*c310*/  IMAD.MOV.U32 R7, RZ, RZ, -0x7fffffe0 ;  /* 0x80000020ff077424 */ /* 0x000fe200078e00ff */
[----:B------:R-:W-:Y:S02]  /*c320*/  ULDC UR52, c[0x0][0x9dc] ;  /* 0x0002770000347ab9 */ /* 0x000fe40000000800 */
[----:B------:R-:W-:-:S04]  /*c330*/  SHF.R.U32.HI R3, RZ, 0x4, R3 ;  /* 0x00000004ff037819 */ /* 0x000fc80000011603 */
[----:B------:R-:W-:-:S04]  /*c340*/  LOP3.LUT R3, R3, 0x3fff, RZ, 0xc0, !PT ;  /* 0x00003fff03037812 */ /* 0x000fc800078ec0ff */
[----:B------:R-:W-:Y:S01]  /*c350*/  LOP3.LUT R4, R3, 0x10000, RZ, 0xfc, !PT ;  /* 0x0001000003047812 */ /* 0x000fe200078efcff */
[----:B------:R-:W-:-:S04]  /*c360*/  IMAD.MOV.U32 R5, RZ, RZ, -0x7fffffe0 ;  /* 0x80000020ff057424 */ /* 0x000fc800078e00ff */
[----:B------:R0:W-:Y:S01]  /*c370*/  STL [R1+0x4], R4 ;  /* 0x0000040401007387 */ /* 0x0001e20000100800 */
[C---:B------:R-:W-:Y:S02]  /*c380*/  R2UR UR4, R6.reuse ;  /* 0x00000000060472ca */ /* 0x040fe400000e0000 */
[----:B------:R-:W-:Y:S01]  /*c390*/  R2UR UR5, R7 ;  /* 0x00000000070572ca */ /* 0x000fe200000e0000 */
[----:B-----5:R-:W-:Y:S01]  /*c3a0*/  WARPGROUP.ARRIVE ;  /* 0x00000000000079c5 */ /* 0x020fe20000000000 */
[----:B------:R-:W-:Y:S01]  /*c3b0*/  R2UR UR7, R5 ;  /* 0x00000000050772ca */ /* 0x000fe200000e0000 */
[----:B------:R-:W-:Y:S01]  /*c3c0*/  VIADD R152, R6, 0x2 ;  /* 0x0000000206987836 */ /* 0x000fe20000000000 */
[----:B------:R-:W2:Y:S01]  /*c3d0*/  LDL R90, [R1+0x40] ;  /* 0x00004000015a7983 */ /* 0x000ea20000100800 */
[----:B0-----:R-:W-:-:S03]  /*c3e0*/  IMAD R4, R16, 0x600, R4 ;  /* 0x0000060010047824 */ /* 0x001fc600078e0204 */
[----:B------:R-:W2:Y:S02]  /*c3f0*/  LDL R89, [R1+0x18] ;  /* 0x0000180001597983 */ /* 0x000ea40000100800 */
[----:B------:R-:W-:-:S13]  /*c400*/  R2UR UR6, R4 ;  /* 0x00000000040672ca */ /* 0x000fda00000e0000 */
[----:B------:R-:W-:Y:S01]  /*c410*/  HGMMA.64x128x16.F32.BF16 R24, gdesc[UR4], RZ, !UPT, gsb0 ;  /* 0x01e00000041879f0 */ /* 0x000fe2000c0018ff */
[----:B------:R-:W-:Y:S02]  /*c420*/  VIADD R8, R4, 0x2 ;  /* 0x0000000204087836 */ /* 0x000fe40000000000 */
[----:B------:R-:W-:Y:S02]  /*c430*/  IMAD.MOV.U32 R153, RZ, RZ, -0x7fffffe0 ;  /* 0x80000020ff997424 */ /* 0x000fe400078e00ff */
[----:B------:R-:W-:Y:S01]  /*c440*/  IMAD.MOV.U32 R9, RZ, RZ, -0x7fffffe0 ;  /* 0x80000020ff097424 */ /* 0x000fe200078e00ff */
[----:B------:R-:W-:Y:S02]  /*c450*/  R2UR UR4, R152 ;  /* 0x00000000980472ca */ /* 0x000fe400000e0000 */
[----:B------:R-:W-:Y:S02]  /*c460*/  R2UR UR5, R153 ;  /* 0x00000000990572ca */ /* 0x000fe400000e0000 */
[----:B------:R-:W-:-:S02]  /*c470*/  R2UR UR6, R8 ;  /* 0x00000000080672ca */ /* 0x000fc400000e0000 */
[----:B------:R-:W-:Y:S01]  /*c480*/  R2UR UR7, R9 ;  /* 0x00000000090772ca */ /* 0x000fe200000e0000 */
[----:B------:R-:W-:Y:S02]  /*c490*/  VIADD R150, R6, 0x300 ;  /* 0x0000030006967836 */ /* 0x000fe40000000000 */
[----:B------:R-:W-:Y:S02]  /*c4a0*/  VIADD R8, R4, 0x200 ;  /* 0x0000020004087836 */ /* 0x000fe40000000000 */
[----:B------:R-:W-:Y:S02]  /*c4b0*/  IMAD.MOV.U32 R151, RZ, RZ, -0x7fffffe0 ;  /* 0x80000020ff977424 */ /* 0x000fe400078e00ff */
[----:B------:R-:W-:Y:S01]  /*c4c0*/  IMAD.MOV.U32 R9, RZ, RZ, -0x7fffffe0 ;  /* 0x80000020ff097424 */ /* 0x000fe200078e00ff */
[----:B------:R-:W-:Y:S02]  /*c4d0*/  WARPGROUP.DEPBAR.LE gsb0, 0x0 ;  /* 0x00008000000079c5 */ /* 0x000fe40000010000 */
[----:B------:R-:W-:-:S06]  /*c4e0*/  WARPGROUP.ARRIVE ;  /* 0x00000000000079c5 */ /* 0x000fcc0000000000 */
[----:B------:R-:W-:Y:S01]  /*c4f0*/  HGMMA.64x128x16.F32.BF16 R24, gdesc[UR4], R24, gsb0 ;  /* 0x01e00000041879f0 */ /* 0x000fe20008001818 */
[----:B------:R-:W-:Y:S02]  /*c500*/  R2UR UR4, R150 ;  /* 0x00000000960472ca */ /* 0x000fe400000e0000 */
[----:B------:R-:W-:Y:S02]  /*c510*/  R2UR UR5, R151 ;  /* 0x00000000970572ca */ /* 0x000fe400000e0000 */
[----:B------:R-:W-:Y:S02]  /*c520*/  R2UR UR6, R8 ;  /* 0x00000000080672ca */ /* 0x000fe400000e0000 */
[----:B------:R-:W-:Y:S01]  /*c530*/  R2UR UR7, R9 ;  /* 0x00000000090772ca */ /* 0x000fe200000e0000 */
[----:B------:R-:W-:Y:S02]  /*c540*/  VIADD R148, R6, 0x302 ;  /* 0x0000030206947836 */ /* 0x000fe40000000000 */
[----:B------:R-:W-:-:S02]  /*c550*/  VIADD R8, R4, 0x202 ;  /* 0x0000020204087836 */ /* 0x000fc40000000000 */
        /* <DEDUP_REMOVED lines=31> */
[----:B------:R-:W-:Y:S02]  /*c750*/  WARPGROUP.DEPBAR.LE gsb0, 0x0 ;  /* 0x00008000000079c5 */ /* 0x000fe40000010000 */
[----:B------:R-:W-:-:S10]  /*c760*/  WARPGROUP.ARRIVE ;  /* 0x00000000000079c5 */ /* 0x000fd40000000000 */
[----:B------:R-:W-:Y:S01]  /*c770*/  HGMMA.64x128x16.F32.BF16 R24, gdesc[UR4], R24, gsb0 ;  /* 0x01e00000041879f0 */ /* 0x000fe20008001818 */
[----:B------:R-:W-:Y:S01]  /*c780*/  ULDC UR4, c[0x0][0x9d8] ;  /* 0x0002760000047ab9 */ /* 0x000fe20000000800 */
[----:B------:R-:W-:Y:S01]  /*c790*/  @!P1 VIADD R0, R0, 0x2d840 ;  /* 0x0002d84000009836 */ /* 0x000fe20000000000 */
[----:B------:R-:W-:Y:S02]  /*c7a0*/  ULDC.64 UR6, c[0x0][0x9e0] ;  /* 0x0002780000067ab9 */ /* 0x000fe40000000a00 */
[----:B------:R-:W-:Y:S02]  /*c7b0*/  UISETP.GE.AND UP0, UPT, UR7, 0x1, UPT ;  /* 0x000000010700788c */ /* 0x000fe4000bf06270 */
[----:B------:R-:W-:-:S04]  /*c7c0*/  @!P1 PRMT R0, RZ, 0x654, R0 ;  /* 0x00000654ff009816 */ /* 0x000fc80000000000 */
[----:B------:R-:W-:Y:S01]  /*c7d0*/  PLOP3.LUT P3, PT, PT, PT, UP0, 0x40, 0x0 ;  /* 0x000000000000781c */ /* 0x000fe20003f6e808 */
[----:B------:R-:W-:Y:S01]  /*c7e0*/  ULOP3.LUT UR52, URZ, UR52, URZ, 0x33, !UPT ;  /* 0x000000343f347292 */ /* 0x000fe2000f8e333f */
[----:B------:R-:W-:Y:S02]  /*c7f0*/  WARPGROUP.DEPBAR.LE gsb0, 0x0 ;  /* 0x00008000000079c5 */ /* 0x000fe40000010000 */
[----:B------:R-:W-:Y:S01]  /*c800*/  FMUL.FTZ R21, R34, UR4 ;  /* 0x0000000422157c20 */ /* 0x000fe20008410000 */
[----:B------:R-:W-:Y:S01]  /*c810*/  FMUL.FTZ R34, R45, UR4 ;  /* 0x000000042d227c20 */ /* 0x000fe20008410000 */
[----:B------:R-:W-:Y:S01]  /*c820*/  FMUL.FTZ R45, R56, UR4 ;  /* 0x00000004382d7c20 */ /* 0x000fe20008410000 */
[----:B------:R-:W-:Y:S01]  /*c830*/  FMUL.FTZ R56, R67, UR4 ;  /* 0x0000000443387c20 */ /* 0x000fe20008410000 */
[----:B------:R0:W-:Y:S01]  /*c840*/  @!P1 SYNCS.ARRIVE.TRANS64.RED.A1T0 RZ, [R0+URZ], RZ ;  /* 0x000000ff00ff99a7 */ /* 0x0001e2000810043f */
[----:B------:R-:W1:Y:S01]  /*c850*/  LDC R67, c[0x0][0x448] ;  /* 0x00011200ff437b82 */ /* 0x000e620000000800 */
        /* <DEDUP_REMOVED lines=8> */
[----:B-1----:R-:W-:Y:S01]  /*c8e0*/  ISETP.NE.AND P2, PT, R67, 0x1, PT ;  /* 0x000000014300780c */ /* 0x002fe20003f45270 */
[----:B------:R-:W-:Y:S01]  /*c8f0*/  FMUL.FTZ R54, R65, UR4 ;  /* 0x0000000441367c20 */ /* 0x000fe20008410000 */
[----:B------:R-:W-:-:S11]  /*c900*/  FMUL.FTZ R65, R76, UR4 ;  /* 0x000000044c417c20 */ /* 0x000fd60008410000 */
[----:B------:R-:W1:Y:S08]  /*c910*/  @P2 LDC R75, c[0x0][0x44c] ;  /* 0x00011300ff4b2b82 */ /* 0x000e700000000800 */
[----:B------:R-:W3:Y:S01]  /*c920*/  @P2 LDC R76, c[0x0][0x450] ;  /* 0x00011400ff4c2b82 */ /* 0x000ee20000000800 */
[----:B------:R-:W-:Y:S01]  /*c930*/  FMUL.FTZ R11, R28, UR4 ;  /* 0x000000041c0b7c20 */ /* 0x000fe20008410000 */
[----:B------:R-:W-:Y:S01]  /*c940*/  FMUL.FTZ R28, R39, UR4 ;  /* 0x00000004271c7c20 */ /* 0x000fe20008410000 */
[----:B------:R-:W-:Y:S01]  /*c950*/  FMUL.FTZ R39, R50, UR4 ;  /* 0x0000000432277c20 */ /* 0x000fe20008410000 */
[----:B------:R-:W-:Y:S01]  /*c960*/  FMUL.FTZ R50, R61, UR4 ;  /* 0x000000043d327c20 */ /* 0x000fe20008410000 */
[----:B------:R-:W-:Y:S01]  /*c970*/  FMUL.FTZ R61, R72, UR4 ;  /* 0x00000004483d7c20 */ /* 0x000fe20008410000 */
[----:B--2---:R-:W-:-:S02]  /*c980*/  IMAD.IADD R72, R90, 0x1, R89 ;  /* 0x000000015a487824 */ /* 0x004fc400078e0259 */
[----:B------:R-:W-:Y:S01]  /*c990*/  FMUL.FTZ R13, R30, UR4 ;  /* 0x000000041e0d7c20 */ /* 0x000fe20008410000 */
[----:B------:R-:W-:Y:S01]  /*c9a0*/  FMUL.FTZ R30, R41, UR4 ;  /* 0x00000004291e7c20 */ /* 0x000fe20008410000 */
[----:B------:R-:W-:Y:S01]  /*c9b0*/  FMUL.FTZ R20, R33, UR4 ;  /* 0x0000000421147c20 */ /* 0x000fe20008410000 */
[----:B------:R-:W-:Y:S01]  /*c9c0*/  FMUL.FTZ R41, R52, UR4 ;  /* 0x0000000434297c20 */ /* 0x000fe20008410000 */
[----:B-1----:R-:W-:-:S04]  /*c9d0*/  @P2 IMAD.HI.U32 R75, R72, R75, RZ ;  /* 0x0000004b484b2227 */ /* 0x002fc800078e00ff */
[----:B------:R-:W-:Y:S01]  /*c9e0*/  FMUL.FTZ R33, R44, UR4 ;  /* 0x000000042c217c20 */ /* 0x000fe20008410000 */
[----:B------:R-:W-:Y:S01]  /*c9f0*/  FMUL.FTZ R52, R63, UR4 ;  /* 0x000000043f347c20 */ /* 0x000fe20008410000 */
[----:B------:R-:W-:Y:S01]  /*ca00*/  FMUL.FTZ R44, R55, UR4 ;  /* 0x00000004372c7c20 */ /* 0x000fe20008410000 */
[----:B------:R-:W-:Y:S01]  /*ca10*/  FMUL.FTZ R63, R74, UR4 ;  /* 0x000000044a3f7c20 */ /* 0x000fe20008410000 */
[----:B---3--:R-:W-:Y:S01]  /*ca20*/  @P2 SHF.R.U32.HI R72, RZ, R76, R75 ;  /* 0x0000004cff482219 */ /* 0x008fe2000001164b */
[----:B------:R-:W-:Y:S01]  /*ca30*/  FMUL.FTZ R55, R66, UR4 ;  /* 0x0000000442377c20 */ /* 0x000fe20008410000 */
[----:B------:R-:W-:Y:S01]  /*ca40*/  FMUL.FTZ R74, R84, UR4 ;  /* 0x00000004544a7c20 */ /* 0x000fe20008410000 */
[----:B------:R-:W-:Y:S01]  /*ca50*/  FMUL.FTZ R66, R77, UR4 ;  /* 0x000000044d427c20 */ /* 0x000fe20008410000 */
[----:B------:R-:W-:Y:S01]  /*ca60*/  FMUL.FTZ R3, R24, UR4 ;  /* 0x0000000418037c20 */ /* 0x000fe20008410000 */
[----:B------:R-:W1:Y:S01]  /*ca70*/  SHFL.IDX PT, R84, R72, RZ, 0x1c1f ;  /* 0x001c1fff48547589 */ /* 0x000e6200000e0000 */
[----:B------:R-:W-:Y:S01]  /*ca80*/  FMUL.FTZ R5, R25, UR4 ;  /* 0x0000000419057c20 */ /* 0x000fe20008410000 */
[----:B------:R-:W-:Y:S01]  /*ca90*/  FMUL.FTZ R4, R26, UR4 ;  /* 0x000000041a047c20 */ /* 0x000fe20008410000 */
[----:B------:R-:W-:Y:S01]  /*caa0*/  FMUL.FTZ R10, R27, UR4 ;  /* 0x000000041b0a7c20 */ /* 0x000fe20008410000 */
[----:B------:R-:W-:Y:S01]  /*cab0*/  FMUL.FTZ R12, R29, UR4 ;  /* 0x000000041d0c7c20 */ /* 0x000fe20008410000 */
[----:B------:R-:W-:-:S02]  /*cac0*/  IMAD.MOV.U32 R77, RZ, RZ, -0x80 ;  /* 0xffffff80ff4d7424 */ /* 0x000fc400078e00ff */
        /* <DEDUP_REMOVED lines=20> */
[----:B------:R-:W-:-:S02]  /*cc10*/  IMAD R77, R88, R77, 0x80 ;  /* 0x00000080584d7424 */ /* 0x000fc400078e024d */
        /* <DEDUP_REMOVED lines=9> */
[----:B------:R-:W-:Y:S01]  /*ccb0*/  IADD3 R78, -R22, 0x1, R77 ;  /* 0x00000001164e7810 */ /* 0x000fe20007ffe14d */
[----:B------:R-:W2:Y:S03]  /*ccc0*/  MUFU.TANH R3, R3 ;  /* 0x0000000300037308 */ /* 0x000ea60000002400 */
[----:B------:R-:W-:-:S05]  /*ccd0*/  IADD3 R78, -R138, R78, R139 ;  /* 0x0000004e8a4e7210 */ /* 0x000fca0007ffe18b */
[----:B------:R-:W3:Y:S01]  /*cce0*/  MUFU.TANH R5, R5 ;  /* 0x0000000500057308 */ /* 0x000ee20000002400 */
[----:B------:R-:W-:-:S07]  /*ccf0*/  VIADD R82, R78, UR6 ;  /* 0x000000064e527c36 */ /* 0x000fce0008000000 */
        /* <DEDUP_REMOVED lines=58> */
[----:B------:R-:W1:Y:S08]  /*d0a0*/  MUFU.TANH R74, R74 ;  /* 0x0000004a004a7308 */ /* 0x000e700000002400 */
[----:B------:R-:W1:Y:S08]  /*d0b0*/  MUFU.TANH R75, R75 ;  /* 0x0000004b004b7308 */ /* 0x000e700000002400 */
[----:B0-----:R0:W0:Y:S08]  /*d0c0*/  MUFU.TANH R0, R86 ;  /* 0x0000005600007308 */ /* 0x0010300000002400 */
[----:B------:R-:W0:Y:S01]  /*d0d0*/  MUFU.TANH R76, R76 ;  /* 0x0000004c004c7308 */ /* 0x000e220000002400 */
[----:B------:R-:W-:Y:S01]  /*d0e0*/  IADD3 R83, -R22, R139, R77 ;  /* 0x0000008b16537210 */ /* 0x000fe20007ffe14d */
[----:B------:R-:W-:Y:S01]  /*d0f0*/  VIADD R81, R78, UR52 ;  /* 0x000000344e517c36 */ /* 0x000fe20008000000 */
[----:B------:R-:W-:-:S02]  /*d100*/  LEA R80, R88, 0xffffff80, 0x7 ;  /* 0xffffff8058507811 */ /* 0x000fc400078e38ff */
[----:B-1----:R-:W-:Y:S01]  /*d110*/  VIADDMNMX R79, R84, R82, R83, PT ;  /* 0x00000052544f7246 */ /* 0x002fe20003800153 */
[----:B------:R-:W-:Y:S01]  /*d120*/  IMAD.IADD R78, R81, 0x1, R84 ;  /* 0x00000001514e7824 */ /* 0x000fe200078e0254 */
[----:B--234-:R-:W-:Y:S06]  /*d130*/  @P3 BRA `(.L_x_1506) ;  /* 0x0000000000583947 */ /* 0x01cfec0003800000 */
[----:B------:R-:W-:Y:S01]  /*d140*/  IADD3 R85, -R138, R139, R84 ;  /* 0x0000008b8a557210 */ /* 0x000fe20007ffe154 */
[----:B------:R-:W-:Y:S03]  /*d150*/  BSSY B0, `(.L_x_1507) ;  /* 0x0000010000007945 */ /* 0x000fe60003800000 */
        /* <DEDUP_REMOVED lines=10> */
.L_x_1508:
[----:B------:R-:W-:-:S06]  /*d200*/  UISETP.NE.AND UP1, UPT, UR7, 0x1, UPT ;  /* 0x000000010700788c */ /* 0x000fcc000bf25270 */
[----:B------:R-:W-:-:S05]  /*d210*/  PLOP3.LUT P3, PT, PT, PT, UP1, 0x80, 0x0 ;  /* 0x000000000000781c */ /* 0x000fca0003f6f018 */
[----:B------:R-:W-:-:S08]  /*d220*/  @UP1 ULDC.64 UR4, c[0x0][0x9e8] ;  /* 0x00027a0000041ab9 */ /* 0x000fd00000000a00 */
[----:B------:R-:W-:-:S05]  /*d230*/  @P3 IMAD.HI.U32 R84, R85, UR4, RZ ;  /* 0x0000000455543c27 */ /* 0x000fca000f8e00ff */
[----:B------:R-:W-:-:S07]  /*d240*/  @P3 SHF.R.U32.HI R85, RZ, UR5, R84 ;  /* 0x00000005ff553c19 */ /* 0x000fce0008011654 */
.L_x_1509:
[----:B------:R-:W-:Y:S05]  /*d250*/  BSYNC B0 ;  /* 0x0000000000007941 */ /* 0x000fea0003800000 */
.L_x_1507:
[----:B------:R-:W-:-:S04]  /*d260*/  IMAD R85, R85, UR7, -R80 ;  /* 0x0000000755557c24 */ /* 0x000fc8000f8e0a50 */
[----:B------:R-:W-:-:S05]  /*d270*/  IMAD.IADD R85, R85, 0x1, -R22 ;  /* 0x0000000155557824 */ /* 0x000fca00078e0a16 */
[----:B------:R-:W-:Y:S02]  /*d280*/  VIMNMX R78, R78, R85, !PT ;  /* 0x000000554e4e7248 */ /* 0x000fe40007fe0100 */
[----:B------:R-:W-:-:S07]  /*d290*/  VIADDMNMX R79, R85, UR7, R79, PT ;  /* 0x00000007554f7c46 */ /* 0x000fce000b80014f */
.L_x_1506:
[C---:B------:R-:W-:Y:S01]  /*d2a0*/  ISETP.GE.AND P3, PT, R77.reuse, 0x2, PT ;  /* 0x000000024d00780c */ /* 0x040fe20003f66270 */
[----:B------:R-:W1:Y:S01]  /*d2b0*/  SHFL.IDX PT, R72, R72, 0x1, 0x1c1f ;  /* 0x003c1f0048487f89 */ /* 0x000e6200000e0000 */
[----:B------:R-:W-:Y:S02]  /*d2c0*/  ISETP.GE.AND P5, PT, R77, 0x9, PT ;  /* 0x000000094d00780c */ /* 0x000fe40003fa6270 */
[----:B------:R-:W-:Y:S02]  /*d2d0*/  ISETP.GT.AND P4, PT, R78, 0x1, !P3 ;  /* 0x000000014e00780c */ /* 0x000fe40005f84270 */
[----:B------:R-:W-:Y:S02]  /*d2e0*/  LOP3.LUT R23, R23, 0xfffffffd, RZ, 0xc0, !PT ;  /* 0xfffffffd17177812 */ /* 0x000fe400078ec0ff */
[----:B------:R-:W-:-:S04]  /*d2f0*/  ISETP.LT.OR P4, PT, R79, 0x2, P4 ;  /* 0x000000024f00780c */ /* 0x000fc80002781670 */
[----:B------:R-:W-:Y:S02]  /*d300*/  FSEL R5, R5, -INF , !P4 ;  /* 0xff80000005057808 */ /* 0x000fe40006000000 */
[----:B------:R-:W-:Y:S02]  /*d310*/  ISETP.GT.AND P4, PT, R78, 0x8, !P5 ;  /* 0x000000084e00780c */ /* 0x000fe40006f84270 */
[----:B------:R-:W-:Y:S02]  /*d320*/  @P5 LOP3.LUT R23, R23, 0x2, RZ, 0xfc, !PT ;  /* 0x0000000217175812 */ /* 0x000fe400078efcff */
[----:B------:R-:W-:Y:S02]  /*d330*/  ISETP.GE.AND P5, PT, R77, 0xa, PT ;  /* 0x0000000a4d00780c */ /* 0x000fe40003fa6270 */
[----:B------:R-:W-:Y:S02]  /*d340*/  ISETP.LT.OR P4, PT, R79, 0x9, P4 ;  /* 0x000000094f00780c */ /* 0x000fe40002781670 */
[----:B------:R-:W-:-:S02]  /*d350*/  LOP3.LUT R23, R23, 0xfffffffb, RZ, 0xc0, !PT ;  /* 0xfffffffb17177812 */ /* 0x000fc400078ec0ff */
[----:B------:R-:W-:Y:S01]  /*d360*/  FSEL R11, R11, -INF , !P4 ;  /* 0xff8000000b0b7808 */ /* 0x000fe20006000000 */
[----:B-1----:R-:W-:Y:S01]  /*d370*/  IMAD.IADD R81, R81, 0x1, R72 ;  /* 0x0000000151517824 */ /* 0x002fe200078e0248 */
[----:B------:R-:W-:Y:S02]  /*d380*/  ISETP.GT.AND P4, PT, R78, 0x9, !P5 ;  /* 0x000000094e00780c */ /* 0x000fe40006f84270 */
[----:B------:R-:W-:Y:S02]  /*d390*/  VIADDMNMX R82, R72, R82, R83, PT ;  /* 0x0000005248527246 */ /* 0x000fe40003800153 */
[----:B------:R-:W-:Y:S02]  /*d3a0*/  ISETP.LT.OR P4, PT, R79, 0xa, P4 ;  /* 0x0000000a4f00780c */ /* 0x000fe40002781670 */
[----:B------:R-:W-:Y:S02]  /*d3b0*/  @P5 LOP3.LUT R23, R23, 0x4, RZ, 0xfc, !PT ;  /* 0x0000000417175812 */ /* 0x000fe400078efcff */
[----:B------:R-:W-:-:S02]  /*d3c0*/  ISETP.GE.AND P5, PT, R77, 0x11, PT ;  /* 0x000000114d00780c */ /* 0x000fc40003fa6270 */
        /* <DEDUP_REMOVED lines=167> */
[----:B------:R-:W-:-:S04]  /*de40*/  ISETP.GT.AND P6, PT, R78, 0x79, !P6 ;  /* 0x000000794e00780c */ /* 0x000fc800077c4270 */
[----:B------:R-:W-:-:S04]  /*de50*/  ISETP.LT.OR P6, PT, R79, 0x7a, P6 ;  /* 0x0000007a4f00780c */ /* 0x000fc800037c1670 */
[----:B------:R-:W-:Y:S02]  /*de60*/  FSEL R75, R75, -INF , !P6 ;  /* 0xff8000004b4b7808 */ /* 0x000fe40007000000 */
[----:B------:R-:W-:-:S13]  /*de70*/  PLOP3.LUT P6, PT, PT, PT, UP0, 0x40, 0x0 ;  /* 0x000000000000781c */ /* 0x000fda0003fce808 */
[----:B------:R-:W-:Y:S05]  /*de80*/  @P6 BRA `(.L_x_1510) ;  /* 0x0000000000606947 */ /* 0x000fea0003800000 */
        /* <DEDUP_REMOVED lines=13> */
.L_x_1512:
[----:B------:R-:W-:-:S06]  /*df60*/  UISETP.NE.AND UP1, UPT, UR7, 0x1, UPT ;  /* 0x000000010700788c */ /* 0x000fcc000bf25270 */
[----:B------:R-:W-:-:S05]  /*df70*/  PLOP3.LUT P6, PT, PT, PT, UP1, 0x80, 0x0 ;  /* 0x000000000000781c */ /* 0x000fca0003fcf018 */
[----:B------:R-:W-:-:S08]  /*df80*/  @UP1 ULDC.64 UR4, c[0x0][0x9e8] ;  /* 0x00027a0000041ab9 */ /* 0x000fd00000000a00 */
[----:B------:R-:W-:Y:S01]  /*df90*/  @P6 IMAD.HI.U32 R12, R77, UR4, RZ ;  /* 0x000000044d0c6c27 */ /* 0x000fe2000f8e00ff */
[----:B------:R-:W-:-:S13]  /*dfa0*/  PLOP3.LUT P6, PT, PT, PT, UP1, 0x80, 0x0 ;  /* 0x000000000000781c */ /* 0x000fda0003fcf018 */
[----:B------:R-:W-:-:S07]  /*dfb0*/  @P6 SHF.R.U32.HI R77, RZ, UR5, R12 ;  /* 0x00000005ff4d6c19 */ /* 0x000fce000801160c */
.L_x_1513:
[----:B------:R-:W-:Y:S05]  /*dfc0*/  BSYNC B0 ;  /* 0x0000000000007941 */ /* 0x000fea0003800000 */
.L_x_1511:
[----:B------:R-:W-:-:S04]  /*dfd0*/  IMAD R77, R77, UR7, -R80 ;  /* 0x000000074d4d7c24 */ /* 0x000fc8000f8e0a50 */
[----:B------:R-:W-:-:S05]  /*dfe0*/  IMAD.IADD R77, R77, 0x1, -R22 ;  /* 0x000000014d4d7824 */ /* 0x000fca00078e0a16 */
[----:B------:R-:W-:Y:S02]  /*dff0*/  VIMNMX R81, R81, R77, !PT ;  /* 0x0000004d51517248 */ /* 0x000fe40007fe0100 */
[----:B------:R-:W-:-:S07]  /*e000*/  VIADDMNMX R82, R77, UR7, R82, PT ;  /* 0x000000074d527c46 */ /* 0x000fce000b800152 */
.L_x_1510:
[----:B------:R-:W-:Y:S01]  /*e010*/  ISETP.GT.AND P3, PT, R81, 0x1, !P3 ;  /* 0x000000015100780c */ /* 0x000fe20005f64270 */
[----:B------:R-:W-:Y:S01]  /*e020*/  ULDC UR41, c[0x0][0x988] ;  /* 0x0002620000297ab9 */ /* 0x000fe20000000800 */
[----:B------:R-:W2:Y:S01]  /*e030*/  LDL R87, [R1+0x20] ;  /* 0x0000200001577983 */ /* 0x000ea20000100800 */
[----:B------:R-:W-:Y:S02]  /*e040*/  LOP3.LUT P6, RZ, R23, 0x2000000, RZ, 0xc0, !PT ;  /* 0x0200000017ff7812 */ /* 0x000fe400078cc0ff */
[----:B------:R-:W-:Y:S02]  /*e050*/  ISETP.LT.OR P3, PT, R82, 0x2, P3 ;  /* 0x000000025200780c */ /* 0x000fe40001f61670 */
[----:B------:R-:W-:Y:S02]  /*e060*/  FMNMX.FTZ R12, R3, R5, !PT ;  /* 0x00000005030c7209 */ /* 0x000fe40007810000 */
[----:B------:R-:W-:Y:S02]  /*e070*/  FSEL R10, R10, -INF , !P3 ;  /* 0xff8000000a0a7808 */ /* 0x000fe40005800000 */
        /* <DEDUP_REMOVED lines=28> */
[----:B------:R-:W-:Y:S02]  /*e240*/  ISETP.GT.AND P3, PT, R81, 0x18, !P6 ;  /* 0x000000185100780c */ /* 0x000fe40007764270 */
[----:B------:R-:W-:Y:S02]  /*e250*/  LOP3.LUT P6, RZ, R23, 0x4000, RZ, 0xc0, !PT ;  /* 0x0000400017ff7812 */ /* 0x000fe400078cc0ff */
        /* <DEDUP_REMOVED lines=49> */
[C---:B------:R-:W-:Y:S02]  /*e570*/  ISETP.LT.OR P3, PT, R82.reuse, 0x32, P3 ;  /* 0x000000325200780c */ /* 0x040fe40001f61670 */
[----:B------:R-:W-:Y:S01]  /*e580*/  ISETP.LT.OR P5, PT, R82, 0x79, P5 ;  /* 0x000000795200780c */ /* 0x000fe20002fa1670 */
[----:B------:R-:W1:Y:S01]  /*e590*/  SHFL.BFLY PT, R12, R13, 0x2, 0x1f ;  /* 0x0c401f000d0c7f89 */ /* 0x000e6200000e0000 */
[----:B------:R-:W-:Y:S02]  /*e5a0*/  FSEL R40, R40, -INF , !P3 ;  /* 0xff80000028287808 */ /* 0x000fe40005800000 */
[----:B------:R-:W-:-:S04]  /*e5b0*/  LOP3.LUT P3, RZ, R23, 0x20000, RZ, 0xc0, !PT ;  /* 0x0002000017ff7812 */ /* 0x000fc8000786c0ff */
[----:B------:R-:W-:-:S04]  /*e5c0*/  ISETP.GT.AND P3, PT, R81, 0x38, !P3 ;  /* 0x000000385100780c */ /* 0x000fc80005f64270 */
[----:B------:R-:W-:-:S04]  /*e5d0*/  ISETP.LT.OR P3, PT, R82, 0x39, P3 ;  /* 0x000000395200780c */ /* 0x000fc80001f61670 */
[----:B------:R-:W-:Y:S02]  /*e5e0*/  FSEL R43, R43, -INF , !P3 ;  /* 0xff8000002b2b7808 */ /* 0x000fe40005800000 */
[----:B------:R-:W-:-:S04]  /*e5f0*/  LOP3.LUT P3, RZ, R23, 0x10000, RZ, 0xc0, !PT ;  /* 0x0001000017ff7812 */ /* 0x000fc8000786c0ff */
[----:B------:R-:W-:Y:S02]  /*e600*/  ISETP.GT.AND P3, PT, R81, 0x39, !P3 ;  /* 0x000000395100780c */ /* 0x000fe40005f64270 */
[----:B-1----:R-:W-:Y:S02]  /*e610*/  FMNMX.FTZ R77, R13, R12, !PT ;  /* 0x0000000c0d4d7209 */ /* 0x002fe40007810000 */
[----:B------:R-:W-:-:S03]  /*e620*/  ISETP.LT.OR P3, PT, R82, 0x3a, P3 ;  /* 0x0000003a5200780c */ /* 0x000fc60001f61670 */
[----:B------:R-:W1:Y:S01]  /*e630*/  SHFL.BFLY PT, R12, R77, 0x1, 0x1f ;  /* 0x0c201f004d0c7f89 */ /* 0x000e6200000e0000 */
[----:B------:R-:W-:Y:S02]  /*e640*/  FSEL R44, R44, -INF , !P3 ;  /* 0xff8000002c2c7808 */ /* 0x000fe40005800000 */
[----:B------:R-:W-:-:S04]  /*e650*/  LOP3.LUT P3, RZ, R23, 0x8000, RZ, 0xc0, !PT ;  /* 0x0000800017ff7812 */ /* 0x000fc8000786c0ff */
[----:B------:R-:W-:-:S04]  /*e660*/  ISETP.GT.AND P3, PT, R81, 0x40, !P3 ;  /* 0x000000405100780c */ /* 0x000fc80005f64270 */
[----:B------:R-:W-:-:S04]  /*e670*/  ISETP.LT.OR P3, PT, R82, 0x41, P3 ;  /* 0x000000415200780c */ /* 0x000fc80001f61670 */
[----:B------:R-:W-:Y:S02]  /*e680*/  FSEL R47, R47, -INF , !P3 ;  /* 0xff8000002f2f7808 */ /* 0x000fe40005800000 */
[----:B------:R-:W-:Y:S02]  /*e690*/  ISETP.GT.AND P3, PT, R81, 0x41, !P6 ;  /* 0x000000415100780c */ /* 0x000fe40007764270 */
[----:B------:R-:W-:Y:S02]  /*e6a0*/  LOP3.LUT P6, RZ, R23, 0x8, RZ, 0xc0, !PT ;  /* 0x0000000817ff7812 */ /* 0x000fe400078cc0ff */
[----:B------:R-:W-:Y:S02]  /*e6b0*/  ISETP.LT.OR P3, PT, R82, 0x42, P3 ;  /* 0x000000425200780c */ /* 0x000fe40001f61670 */
[----:B-1----:R-:W-:Y:S02]  /*e6c0*/  FMNMX.FTZ R12, R77, R12, !PT ;  /* 0x0000000c4d0c7209 */ /* 0x002fe40007810000 */
[----:B------:R-:W-:-:S02]  /*e6d0*/  FSEL R48, R48, -INF , !P3 ;  /* 0xff80000030307808 */ /* 0x000fc40005800000 */
[----:B------:R-:W-:Y:S01]  /*e6e0*/  LOP3.LUT P3, RZ, R23, 0x2000, RZ, 0xc0, !PT ;  /* 0x0000200017ff7812 */ /* 0x000fe2000786c0ff */
[----:B------:R-:W-:-:S03]  /*e6f0*/  FMUL.FTZ R78, R12, UR41 ;  /* 0x000000290c4e7c20 */ /* 0x000fc60008410000 */
        /* <DEDUP_REMOVED lines=51> */
[--C-:B------:R-:W-:Y:S01]  /*ea30*/  FFMA.FTZ R11, R20, UR41, -R78.reuse ;  /* 0x00000029140b7c23 */ /* 0x100fe2000801084e */
[----:B------:R-:W-:Y:S01]  /*ea40*/  FSEL R4, R4, -INF , !P3 ;  /* 0xff80000004047808 */ /* 0x000fe20005800000 */
[--C-:B------:R-:W-:Y:S01]  /*ea50*/  FFMA.FTZ R85, R26, UR41, -R78.reuse ;  /* 0x000000291a557c23 */ /* 0x100fe2000801084e */
[----:B------:R-:W-:Y:S01]  /*ea60*/  ISETP.GT.AND P3, PT, R81, 0x79, !P6 ;  /* 0x000000795100780c */ /* 0x000fe20007764270 */
[--C-:B0-----:R-:W-:Y:S01]  /*ea70*/  FFMA.FTZ R86, R30, UR41, -R78.reuse ;  /* 0x000000291e567c23 */ /* 0x101fe2000801084e */
[----:B------:R-:W-:Y:S01]  /*ea80*/  FMNMX.FTZ R5, R4, R10, !PT ;  /* 0x0000000a04057209 */ /* 0x000fe20007810000 */
[--C-:B------:R-:W-:Y:S01]  /*ea90*/  FFMA.FTZ R83, R15, UR41, -R78.reuse ;  /* 0x000000290f537c23 */ /* 0x100fe2000801084e */
[----:B------:R-:W-:Y:S01]  /*eaa0*/  FSEL R26, R71, -INF , !P4 ;  /* 0xff800000471a7808 */ /* 0x000fe20006000000 */
        /* <DEDUP_REMOVED lines=11> */
[----:B------:R0:W-:Y:S01]  /*eb60*/  MUFU.EX2 R84, R11 ;  /* 0x0000000b00547308 */ /* 0x0001e20000000800 */
[----:B------:R-:W-:Y:S01]  /*eb70*/  FSEL R82, R76, -INF , !P3 ;  /* 0xff8000004c527808 */ /* 0x000fe20005800000 */
        /* <DEDUP_REMOVED lines=16> */
[----:B------:R-:W-:Y:S01]  /*ec80*/  FFMA.FTZ R34, R34, UR41, -R78 ;  /* 0x0000002922227c23 */ /* 0x000fe2000801084e */
[----:B------:R-:W-:-:S04]  /*ec90*/  FMNMX.FTZ R20, R32, R5, !PT ;  /* 0x0000000520147209 */ /* 0x000fc80007810000 */
[----:B------:R-:W-:Y:S01]  /*eca0*/  FMNMX.FTZ R5, R35, R20, !PT ;  /* 0x0000001423057209 */ /* 0x000fe20007810000 */
[----:B------:R-:W3:Y:S03]  /*ecb0*/  MUFU.EX2 R79, R79 ;  /* 0x0000004f004f7308 */ /* 0x000ee60000000800 */
[----:B------:R-:W-:-:S04]  /*ecc0*/  FMNMX.FTZ R20, R36, R5, !PT ;  /* 0x0000000524147209 */ /* 0x000fc80007810000 */
[----:B------:R-:W-:Y:S01]  /*ecd0*/  FMNMX.FTZ R5, R39, R20, !PT ;  /* 0x0000001427057209 */ /* 0x000fe20007810000 */
[----:B------:R-:W4:Y:S03]  /*ece0*/  MUFU.EX2 R80, R80 ;  /* 0x0000005000507308 */ /* 0x000f260000000800 */
[----:B------:R-:W-:-:S04]  /*ecf0*/  FMNMX.FTZ R20, R40, R5, !PT ;  /* 0x0000000528147209 */ /* 0x000fc80007810000 */
[----:B------:R-:W-:Y:S01]  /*ed00*/  FMNMX.FTZ R5, R43, R20, !PT ;  /* 0x000000142b057209 */ /* 0x000fe20007810000 */
[----:B------:R-:W5:Y:S03]  /*ed10*/  MUFU.EX2 R83, R83 ;  /* 0x0000005300537308 */ /* 0x000f660000000800 */
[----:B------:R-:W-:-:S04]  /*ed20*/  FMNMX.FTZ R20, R44, R5, !PT ;  /* 0x000000052c147209 */ /* 0x000fc80007810000 */
[----:B------:R-:W-:Y:S01]  /*ed30*/  FMNMX.FTZ R5, R47, R20, !PT ;  /* 0x000000142f057209 */ /* 0x000fe20007810000 */
[----:B------:R-:W2:Y:S03]  /*ed40*/  MUFU.EX2 R25, R25 ;  /* 0x0000001900197308 */ /* 0x000ea60000000800 */
[----:B------:R-:W-:Y:S01]  /*ed50*/  FMNMX.FTZ R20, R48, R5, !PT ;  /* 0x0000000530147209 */ /* 0x000fe20007810000 */
[--C-:B------:R-:W-:Y:S01]  /*ed60*/  FFMA.FTZ R5, R37, UR41, -R78.reuse ;  /* 0x0000002925057c23 */ /* 0x100fe2000801084e */
[--C-:B------:R-:W-:Y:S01]  /*ed70*/  FFMA.FTZ R37, R45, UR41, -R78.reuse ;  /* 0x000000292d257c23 */ /* 0x100fe2000801084e */
[--C-:B------:R-:W-:Y:S01]  /*ed80*/  FFMA.FTZ R45, R75, UR41, -R78.reuse ;  /* 0x000000294b2d7c23 */ /* 0x100fe2000801084e */
[----:B0-----:R-:W-:Y:S01]  /*ed90*/  FMNMX.FTZ R11, R51, R20, !PT ;  /* 0x00000014330b7209 */ /* 0x001fe20007810000 */
[----:B------:R-:W0:Y:S03]  /*eda0*/  MUFU.EX2 R85, R85 ;  /* 0x0000005500557308 */ /* 0x000e260000000800 */
[----:B------:R-:W-:Y:S01]  /*edb0*/  FMNMX.FTZ R20, R52, R11, !PT ;  /* 0x0000000b34147209 */ /* 0x000fe20007810000 */
[--C-:B------:R-:W-:Y:S01]  /*edc0*/  FFMA.FTZ R11, R38, UR41, -R78.reuse ;  /* 0x00000029260b7c23 */ /* 0x100fe2000801084e */
[----:B------:R-:W-:-:S02]  /*edd0*/  FFMA.FTZ R38, R41, UR41, -R78 ;  /* 0x0000002929267c23 */ /* 0x000fc4000801084e */
        /* <DEDUP_REMOVED lines=19> */
[----:B------:R-:W1:Y:S01]  /*ef10*/  SHFL.BFLY PT, R0, R13, 0x2, 0x1f ;  /* 0x0c401f000d007f89 */ /* 0x000e6200000e0000 */
[----:B------:R-:W-:Y:S08]  /*ef20*/  MUFU.EX2 R38, R38 ;  /* 0x0000002600267308 */ /* 0x000ff00000000800 */
[----:B------:R-:W-:Y:S08]  /*ef30*/  MUFU.EX2 R15, R15 ;  /* 0x0000000f000f7308 */ /* 0x000ff00000000800 */
[----:B------:R-:W-:Y:S01]  /*ef40*/  MUFU.EX2 R37, R37 ;  /* 0x0000002500257308 */ /* 0x000fe20000000800 */
[----:B-1----:R-:W-:Y:S01]  /*ef50*/  FMNMX.FTZ R41, R13, R0, !PT ;  /* 0x000000000d297209 */ /* 0x002fe20007810000 */
[----:B------:R-:W-:-:S06]  /*ef60*/  FFMA.FTZ R0, R69, UR41, -R78 ;  /* 0x0000002945007c23 */ /* 0x000fcc000801084e */
[----:B------:R-:W-:Y:S01]  /*ef70*/  MUFU.EX2 R71, R71 ;  /* 0x0000004700477308 */ /* 0x000fe20000000800 */
[----:B------:R-:W1:Y:S07]  /*ef80*/  SHFL.BFLY PT, R62, R41, 0x1, 0x1f ;  /* 0x0c201f00293e7f89 */ /* 0x000e6e00000e0000 */
[----:B------:R-:W-:Y:S08]  /*ef90*/  MUFU.EX2 R76, R76 ;  /* 0x0000004c004c7308 */ /* 0x000ff00000000800 */
[----:B------:R-:W-:Y:S08]  /*efa0*/  MUFU.EX2 R81, R81 ;  /* 0x0000005100517308 */ /* 0x000ff00000000800 */
[----:B------:R-:W-:Y:S01]  /*efb0*/  MUFU.EX2 R42, R42 ;  /* 0x0000002a002a7308 */ /* 0x000fe20000000800 */
[----:B-1----:R-:W-:Y:S01]  /*efc0*/  FMNMX.FTZ R13, R41, R62, !PT ;  /* 0x0000003e290d7209 */ /* 0x002fe20007810000 */
[----:B------:R-:W-:-:S03]  /*efd0*/  FFMA.FTZ R41, R74, UR41, -R78 ;  /* 0x000000294a297c23 */ /* 0x000fc6000801084e */
[C---:B------:R-:W-:Y:S01]  /*efe0*/  FSETP.NEU.FTZ.AND P3, PT, R13.reuse, -INF , PT ;  /* 0xff8000000d00780b */ /* 0x040fe20003f7d000 */
[----:B------:R-:W-:Y:S02]  /*eff0*/  FMUL.FTZ R61, R13, UR41 ;  /* 0x000000290d3d7c20 */ /* 0x000fe40008410000 */
[----:B------:R-:W-:Y:S03]  /*f000*/  MUFU.EX2 R46, R46 ;  /* 0x0000002e002e7308 */ /* 0x000fe60000000800 */
[----:B------:R-:W-:-:S05]  /*f010*/  FSEL R75, R61, RZ, P3 ;  /* 0x000000ff3d4b7208 */ /* 0x000fca0001800000 */
[----:B------:R-:W-:Y:S01]  /*f020*/  MUFU.EX2 R49, R49 ;  /* 0x0000003100317308 */ /* 0x000fe20000000800 */
[--C-:B------:R-:W-:Y:S01]  /*f030*/  FFMA.FTZ R4, R4, UR41, -R75.reuse ;  /* 0x0000002904047c23 */ /* 0x100fe2000801084b */
[--C-:B------:R-:W-:Y:S01]  /*f040*/  FFMA.FTZ R10, R10, UR41, -R75.reuse ;  /* 0x000000290a0a7c23 */ /* 0x100fe2000801084b */
[--C-:B------:R-:W-:Y:S01]  /*f050*/  FFMA.FTZ R61, R72, UR41, -R75.reuse ;  /* 0x00000029483d7c23 */ /* 0x100fe2000801084b */
[--C-:B------:R-:W-:Y:S01]  /*f060*/  FFMA.FTZ R62, R14, UR41, -R75.reuse ;  /* 0x000000290e3e7c23 */ /* 0x100fe2000801084b */
[----:B------:R-:W-:Y:S01]  /*f070*/  FFMA.FTZ R65, R24, UR41, -R75 ;  /* 0x0000002918417c23 */ /* 0x000fe2000801084b */
[----:B------:R-:W-:Y:S01]  /*f080*/  FADD.FTZ R24, R3, R77 ;  /* 0x0000004d03187221 */ /* 0x000fe20000010000 */
[--C-:B------:R-:W-:Y:S01]  /*f090*/  FFMA.FTZ R21, R21, UR41, -R75.reuse ;  /* 0x0000002915157c23 */ /* 0x100fe2000801084b */
[----:B------:R-:W-:Y:S01]  /*f0a0*/  MUFU.EX2 R4, R4 ;  /* 0x0000000400047308 */ /* 0x000fe20000000800 */
[--C-:B------:R-:W-:Y:S01]  /*f0b0*/  FFMA.FTZ R70, R31, UR41, -R75.reuse ;  /* 0x000000291f467c23 */ /* 0x100fe2000801084b */
[----:B---3--:R-:W-:Y:S01]  /*f0c0*/  FADD.FTZ R31, R79, R24 ;  /* 0x000000184f1f7221 */ /* 0x008fe20000010000 */
[--C-:B------:R-:W-:Y:S01]  /*f0d0*/  FFMA.FTZ R66, R27, UR41, -R75.reuse ;  /* 0x000000291b427c23 */ /* 0x100fe2000801084b */
[--C-:B------:R-:W-:Y:S01]  /*f0e0*/  FFMA.FTZ R69, R28, UR41, -R75.reuse ;  /* 0x000000291c457c23 */ /* 0x100fe2000801084b */
[----:B------:R-:W-:Y:S01]  /*f0f0*/  FFMA.FTZ R27, R60, UR41, -R75 ;  /* 0x000000293c1b7c23 */ /* 0x000fe2000801084b */
[----:B----4-:R-:W-:Y:S01]  /*f100*/  FADD.FTZ R24, R80, R31 ;  /* 0x0000001f50187221 */ /* 0x010fe20000010000 */
[--C-:B------:R-:W-:Y:S01]  /*f110*/  FFMA.FTZ R60, R26, UR41, -R75.reuse ;  /* 0x000000291a3c7c23 */ /* 0x100fe2000801084b */
[----:B------:R-:W1:Y:S01]  /*f120*/  MUFU.EX2 R10, R10 ;  /* 0x0000000a000a7308 */ /* 0x000e620000000800 */
[--C-:B------:R-:W-:Y:S01]  /*f130*/  FFMA.FTZ R72, R32, UR41, -R75.reuse ;  /* 0x0000002920487c23 */ /* 0x100fe2000801084b */
[----:B-----5:R-:W-:Y:S01]  /*f140*/  FADD.FTZ R31, R83, R24 ;  /* 0x00000018531f7221 */ /* 0x020fe20000010000 */
[--C-:B------:R-:W-:Y:S01]  /*f150*/  FFMA.FTZ R14, R39, UR41, -R75.reuse ;  /* 0x00000029270e7c23 */ /* 0x100fe2000801084b */
[--C-:B------:R-:W-:Y:S01]  /*f160*/  FFMA.FTZ R39, R40, UR41, -R75.reuse ;  /* 0x0000002928277c23 */ /* 0x100fe2000801084b */
[----:B------:R-:W-:Y:S01]  /*f170*/  FFMA.FTZ R40, R43, UR41, -R75 ;  /* 0x000000292b287c23 */ /* 0x000fe2000801084b */
[----:B------:R-:W-:Y:S01]  /*f180*/  FADD.FTZ R28, R84, R31 ;  /* 0x0000001f541c7221 */ /* 0x000fe20000010000 */
[--C-:B------:R-:W-:Y:S01]  /*f190*/  FFMA.FTZ R43, R44, UR41, -R75.reuse ;  /* 0x000000292c2b7c23 */ /* 0x100fe2000801084b */
[----:B------:R-:W3:Y:S01]  /*f1a0*/  MUFU.EX2 R61, R61 ;  /* 0x0000003d003d7308 */ /* 0x000ee20000000800 */
[--C-:B------:R-:W-:Y:S01]  /*f1b0*/  FFMA.FTZ R44, R47, UR41, -R75.reuse ;  /* 0x000000292f2c7c23 */ /* 0x100fe2000801084b */
[----:B--2---:R-:W-:Y:S01]  /*f1c0*/  FADD.FTZ R28, R25, R28 ;  /* 0x0000001c191c7221 */ /* 0x004fe20000010000 */
[--C-:B------:R-:W-:Y:S01]  /*f1d0*/  FFMA.FTZ R47, R48, UR41, -R75.reuse ;  /* 0x00000029302f7c23 */ /* 0x100fe2000801084b */
[--C-:B------:R-:W-:Y:S01]  /*f1e0*/  FFMA.FTZ R48, R51, UR41, -R75.reuse ;  /* 0x0000002933307c23 */ /* 0x100fe2000801084b */
[--C-:B------:R-:W-:Y:S01]  /*f1f0*/  FFMA.FTZ R51, R52, UR41, -R75.reuse ;  /* 0x0000002934337c23 */ /* 0x100fe2000801084b */
[----:B0-----:R-:W-:Y:S01]  /*f200*/  FADD.FTZ R28, R85, R28 ;  /* 0x0000001c551c7221 */ /* 0x001fe20000010000 */
[--C-:B------:R-:W-:Y:S01]  /*f210*/  FFMA.FTZ R35, R35, UR41, -R75.reuse ;  /* 0x0000002923237c23 */ /* 0x100fe2000801084b */
[----:B------:R-:W0:Y:S01]  /*f220*/  MUFU.EX2 R62, R62 ;  /* 0x0000003e003e7308 */ /* 0x000e220000000800 */
[----:B-1----:R-:W-:Y:S01]  /*f230*/  FADD.FTZ R24, R4, R10 ;  /* 0x0000000a04187221 */ /* 0x002fe20000010000 */
[--C-:B------:R-:W-:Y:S01]  /*f240*/  FFMA.FTZ R52, R55, UR41, -R75.reuse ;  /* 0x0000002937347c23 */ /* 0x100fe2000801084b */
[--C-:B------:R-:W-:Y:S01]  /*f250*/  FFMA.FTZ R55, R56, UR41, -R75.reuse ;  /* 0x0000002938377c23 */ /* 0x100fe2000801084b */
[--C-:B------:R-:W-:Y:S01]  /*f260*/  FFMA.FTZ R56, R59, UR41, -R75.reuse ;  /* 0x000000293b387c23 */ /* 0x100fe2000801084b */
[--C-:B------:R-:W-:Y:S01]  /*f270*/  FFMA.FTZ R59, R30, UR41, -R75.reuse ;  /* 0x000000291e3b7c23 */ /* 0x100fe2000801084b */
[--C-:B------:R-:W-:Y:S01]  /*f280*/  FFMA.FTZ R36, R36, UR41, -R75.reuse ;  /* 0x0000002924247c23 */ /* 0x100fe2000801084b */
[--C-:B------:R-:W-:Y:S01]  /*f290*/  FFMA.FTZ R63, R63, UR41, -R75.reuse ;  /* 0x000000293f3f7c23 */ /* 0x100fe2000801084b */
[----:B------:R-:W1:Y:S01]  /*f2a0*/  MUFU.EX2 R21, R21 ;  /* 0x0000001500157308 */ /* 0x000e620000000800 */
[----:B---3--:R-:W-:Y:S01]  /*f2b0*/  FADD.FTZ R31, R61, R24 ;  /* 0x000000183d1f7221 */ /* 0x008fe20000010000 */
[--C-:B------:R-:W-:Y:S01]  /*f2c0*/  FFMA.FTZ R64, R64, UR41, -R75.reuse ;  /* 0x0000002940407c23 */ /* 0x100fe2000801084b */
[--C-:B------:R-:W-:Y:S01]  /*f2d0*/  FFMA.FTZ R67, R67, UR41, -R75.reuse ;  /* 0x0000002943437c23 */ /* 0x100fe2000801084b */
[--C-:B------:R-:W-:Y:S01]  /*f2e0*/  FFMA.FTZ R68, R68, UR41, -R75.reuse ;  /* 0x0000002944447c23 */ /* 0x100fe2000801084b */
[--C-:B------:R-:W-:Y:S01]  /*f2f0*/  FFMA.FTZ R73, R73, UR41, -R75.reuse ;  /* 0x0000002949497c23 */ /* 0x100fe2000801084b */
[----:B------:R-:W-:-:S02]  /*f300*/  FFMA.FTZ R75, R82, UR41, -R75 ;  /* 0x00000029524b7c23 */ /* 0x000fc4000801084b */
[----:B------:R-:W2:Y:S01]  /*f310*/  MUFU.EX2 R65, R65 ;  /* 0x0000004100417308 */ /* 0x000ea20000000800 */
[----:B0-----:R-:W-:Y:S01]  /*f320*/  FADD.FTZ R24, R62, R31 ;  /* 0x0000001f3e187221 */ /* 0x001fe20000010000 */
[----:B------:R-:W-:Y:S01]  /*f330*/  FADD.FTZ R31, R29, R28 ;  /* 0x0000001c1d1f7221 */ /* 0x000fe20000010000 */
[----:B------:R-:W-:-:S03]  /*f340*/  F2FP.BF16.F32.PACK_AB R28, R84, R83 ;  /* 0x00000053541c723e */ /* 0x000fc600000010ff */
[----:B------:R-:W-:Y:S02]  /*f350*/  FADD.FTZ R30, R86, R31 ;  /* 0x0000001f561e7221 */ /* 0x000fe40000010000 */
[----:B------:R-:W0:Y:S01]  /*f360*/  MUFU.EX2 R66, R66 ;  /* 0x0000004200427308 */ /* 0x000e220000000800 */
[----:B-1----:R-:W-:Y:S01]  /*f370*/  FADD.FTZ R26, R21, R24 ;  /* 0x00000018151a7221 */ /* 0x002fe20000010000 */
[----:B------:R-:W-:Y:S01]  /*f380*/  F2FP.BF16.F32.PACK_AB R24, R77, R3 ;  /* 0x000000034d18723e */ /* 0x000fe200000010ff */
[----:B------:R-:W-:Y:S01]  /*f390*/  FADD.FTZ R31, R33, R30 ;  /* 0x0000001e211f7221 */ /* 0x000fe20000010000 */
[----:B------:R-:W-:-:S03]  /*f3a0*/  F2FP.BF16.F32.PACK_AB R30, R85, R25 ;  /* 0x00000019551e723e */ /* 0x000fc600000010ff */
[----:B------:R-:W-:Y:S01]  /*f3b0*/  FADD.FTZ R74, R34, R31 ;  /* 0x0000001f224a7221 */ /* 0x000fe20000010000 */
[----:B------:R-:W1:Y:S01]  /*f3c0*/  MUFU.EX2 R69, R69 ;  /* 0x0000004500457308 */ /* 0x000e620000000800 */
[----:B--2---:R-:W-:Y:S01]  /*f3d0*/  FADD.FTZ R3, R65, R26 ;  /* 0x0000001a41037221 */ /* 0x004fe20000010000 */
[----:B------:R-:W-:Y:S01]  /*f3e0*/  F2FP.BF16.F32.PACK_AB R26, R80, R79 ;  /* 0x0000004f501a723e */ /* 0x000fe200000010ff */
[----:B------:R-:W-:Y:S01]  /*f3f0*/  FADD.FTZ R74, R5, R74 ;  /* 0x0000004a054a7221 */ /* 0x000fe20000010000 */
[----:B------:R-:W-:-:S03]  /*f400*/  F2FP.BF16.F32.PACK_AB R34, R34, R33 ;  /* 0x000000212222723e */ /* 0x000fc600000010ff */
[----:B------:R-:W-:Y:S01]  /*f410*/  FADD.FTZ R31, R11, R74 ;  /* 0x0000004a0b1f7221 */ /* 0x000fe20000010000 */
[----:B------:R-:W2:Y:S01]  /*f420*/  MUFU.EX2 R70, R70 ;  /* 0x0000004600467308 */ /* 0x000ea20000000800 */
[----:B0-----:R-:W-:-:S07]  /*f430*/  FADD.FTZ R32, R66, R3 ;  /* 0x0000000342207221 */ /* 0x001fce0000010000 */
[----:B------:R0:W-:Y:S01]  /*f440*/  MUFU.EX2 R3, R27 ;  /* 0x0000001b00037308 */ /* 0x0001e20000000800 */
[----:B-1----:R-:W-:Y:S01]  /*f450*/  FADD.FTZ R25, R69, R32 ;  /* 0x0000002045197221 */ /* 0x002fe20000010000 */
[----:B------:R-:W-:-:S06]  /*f460*/  F2FP.BF16.F32.PACK_AB R32, R86, R29 ;  /* 0x0000001d5620723e */ /* 0x000fcc00000010ff */
[----:B------:R-:W1:Y:S01]  /*f470*/  MUFU.EX2 R72, R72 ;  /* 0x0000004800487308 */ /* 0x000e620000000800 */
[----:B0-----:R-:W-:Y:S01]  /*f480*/  F2FP.BF16.F32.PACK_AB R27, R62, R61 ;  /* 0x0000003d3e1b723e */ /* 0x001fe200000010ff */
[----:B--2---:R-:W-:Y:S01]  /*f490*/  FADD.FTZ R29, R70, R25 ;  /* 0x00000019461d7221 */ /* 0x004fe20000010000 */
[----:B------:R-:W2:Y:S01]  /*f4a0*/  LDL R62, [R1+0x24] ;  /* 0x00002400013e7983 */ /* 0x000ea20000100800 */
[----:B------:R-:W-:-:S04]  /*f4b0*/  F2FP.BF16.F32.PACK_AB R25, R10, R4 ;  /* 0x000000040a19723e */ /* 0x000fc800000010ff */
[----:B------:R-:W0:Y:S01]  /*f4c0*/  MUFU.EX2 R35, R35 ;  /* 0x0000002300237308 */ /* 0x000e220000000800 */
[----:B------:R3:W-:Y:S07]  /*f4d0*/  STSM.16.M88.4 [R140+0x21800], R24 ;  /* 0x021800188c007844 */ /* 0x0007ee0000000200 */
[----:B------:R-:W4:Y:S01]  /*f4e0*/  MUFU.EX2 R36, R36 ;  /* 0x0000002400247308 */ /* 0x000f220000000800 */
[----:B-1----:R-:W-:Y:S01]  /*f4f0*/  FADD.FTZ R4, R72, R29 ;  /* 0x0000001d48047221 */ /* 0x002fe20000010000 */
[----:B------:R-:W-:-:S02]  /*f500*/  F2FP.BF16.F32.PACK_AB R29, R65, R21 ;  /* 0x00000015411d723e */ /* 0x000fc400000010ff */
[----:B------:R-:W-:-:S04]  /*f510*/  F2FP.BF16.F32.PACK_AB R33, R72, R70 ;  /* 0x000000464821723e */ /* 0x000fc800000010ff */
[----:B------:R-:W1:Y:S01]  /*f520*/  MUFU.EX2 R14, R14 ;  /* 0x0000000e000e7308 */ /* 0x000e620000000800 */
[----:B0-----:R-:W-:Y:S01]  /*f530*/  FADD.FTZ R21, R35, R4 ;  /* 0x0000000423157221 */ /* 0x001fe20000010000 */
[----:B------:R-:W-:-:S06]  /*f540*/  FADD.FTZ R4, R38, R31 ;  /* 0x0000001f26047221 */ /* 0x000fcc0000010000 */
[----:B------:R-:W0:Y:S01]  /*f550*/  MUFU.EX2 R39, R39 ;  /* 0x0000002700277308 */ /* 0x000e220000000800 */
[----:B------:R-:W-:Y:S01]  /*f560*/  FADD.FTZ R10, R15, R4 ;  /* 0x000000040f0a7221 */ /* 0x000fe20000010000 */
[C---:B----4-:R-:W-:Y:S01]  /*f570*/  FADD.FTZ R21, R36.reuse, R21 ;  /* 0x0000001524157221 */ /* 0x050fe20000010000 */
[----:B------:R-:W-:Y:S02]  /*f580*/  F2FP.BF16.F32.PACK_AB R35, R36, R35 ;  /* 0x000000232423723e */ /* 0x000fe400000010ff */
[----:B------:R-:W-:-:S03]  /*f590*/  FADD.FTZ R10, R37, R10 ;  /* 0x0000000a250a7221 */ /* 0x000fc60000010000 */
[----:B------:R-:W4:Y:S01]  /*f5a0*/  MUFU.EX2 R40, R40 ;  /* 0x0000002800287308 */ /* 0x000f220000000800 */
[----:B-1----:R-:W-:Y:S01]  /*f5b0*/  FADD.FTZ R4, R14, R21 ;  /* 0x000000150e047221 */ /* 0x002fe20000010000 */
[----:B------:R-:W-:-:S06]  /*f5c0*/  FADD.FTZ R61, R71, R10 ;  /* 0x0000000a473d7221 */ /* 0x000fcc0000010000 */
[----:B------:R-:W1:Y:S01]  /*f5d0*/  MUFU.EX2 R43, R43 ;  /* 0x0000002b002b7308 */ /* 0x000e620000000800 */
[----:B0-----:R-:W-:Y:S01]  /*f5e0*/  FADD.FTZ R21, R39, R4 ;  /* 0x0000000427157221 */ /* 0x001fe20000010000 */
[----:B------:R-:W-:-:S06]  /*f5f0*/  FADD.FTZ R10, R76, R61 ;  /* 0x0000003d4c0a7221 */ /* 0x000fcc0000010000 */
[----:B------:R-:W0:Y:S01]  /*f600*/  MUFU.EX2 R44, R44 ;  /* 0x0000002c002c7308 */ /* 0x000e220000000800 */
[----:B------:R-:W-:Y:S01]  /*f610*/  F2FP.BF16.F32.PACK_AB R36, R11, R5 ;  /* 0x000000050b24723e */ /* 0x000fe200000010ff */
[----:B----4-:R-:W-:Y:S01]  /*f620*/  FADD.FTZ R4, R40, R21 ;  /* 0x0000001528047221 */ /* 0x010fe20000010000 */
[----:B------:R-:W-:-:S05]  /*f630*/  FADD.FTZ R11, R81, R10 ;  /* 0x0000000a510b7221 */ /* 0x000fca0000010000 */
[----:B------:R-:W4:Y:S01]  /*f640*/  MUFU.EX2 R47, R47 ;  /* 0x0000002f002f7308 */ /* 0x000f220000000800 */
[----:B-1----:R-:W-:Y:S01]  /*f650*/  FADD.FTZ R5, R43, R4 ;  /* 0x000000042b057221 */ /* 0x002fe20000010000 */
[----:B------:R-:W-:-:S06]  /*f660*/  FADD.FTZ R11, R42, R11 ;  /* 0x0000000b2a0b7221 */ /* 0x000fcc0000010000 */
[----:B------:R-:W-:Y:S08]  /*f670*/  MUFU.EX2 R50, R50 ;  /* 0x0000003200327308 */ /* 0x000ff00000000800 */
[----:B------:R-:W1:Y:S01]  /*f680*/  MUFU.EX2 R48, R48 ;  /* 0x0000003000307308 */ /* 0x000e620000000800 */
[----:B0-----:R-:W-:Y:S01]  /*f690*/  FADD.FTZ R4, R44, R5 ;  /* 0x000000052c047221 */ /* 0x001fe20000010000 */
[----:B------:R-:W-:-:S06]  /*f6a0*/  FADD.FTZ R10, R46, R11 ;  /* 0x0000000b2e0a7221 */ /* 0x000fcc0000010000 */
[----:B------:R-:W0:Y:S08]  /*f6b0*/  MUFU.EX2 R51, R51 ;  /* 0x0000003300337308 */ /* 0x000e300000000800 */
[----:B------:R-:W5:Y:S01]  /*f6c0*/  MUFU.EX2 R53, R53 ;  /* 0x0000003500357308 */ /* 0x000f620000000800 */
[----:B----4-:R-:W-:Y:S01]  /*f6d0*/  FADD.FTZ R5, R47, R4 ;  /* 0x000000042f057221 */ /* 0x010fe20000010000 */
[----:B------:R-:W-:-:S06]  /*f6e0*/  FADD.FTZ R11, R49, R10 ;  /* 0x0000000a310b7221 */ /* 0x000fcc0000010000 */
[----:B------:R-:W4:Y:S01]  /*f6f0*/  MUFU.EX2 R52, R52 ;  /* 0x0000003400347308 */ /* 0x000f220000000800 */
[----:B-1----:R-:W-:Y:S01]  /*f700*/  FADD.FTZ R4, R48, R5 ;  /* 0x0000000530047221 */ /* 0x002fe20000010000 */
[----:B------:R-:W-:-:S06]  /*f710*/  FADD.FTZ R10, R50, R11 ;  /* 0x0000000b320a7221 */ /* 0x000fcc0000010000 */
[----:B------:R-:W-:Y:S08]  /*f720*/  MUFU.EX2 R54, R54 ;  /* 0x0000003600367308 */ /* 0x000ff00000000800 */
[----:B------:R-:W1:Y:S01]  /*f730*/  MUFU.EX2 R55, R55 ;  /* 0x0000003700377308 */ /* 0x000e620000000800 */
[----:B0-----:R-:W-:Y:S01]  /*f740*/  FADD.FTZ R5, R51, R4 ;  /* 0x0000000433057221 */ /* 0x001fe20000010000 */
[----:B-----5:R-:W-:-:S06]  /*f750*/  FADD.FTZ R11, R53, R10 ;  /* 0x0000000a350b7221 */ /* 0x020fcc0000010000 */
[----:B------:R-:W0:Y:S08]  /*f760*/  MUFU.EX2 R56, R56 ;  /* 0x0000003800387308 */ /* 0x000e300000000800 */
[----:B------:R-:W5:Y:S01]  /*f770*/  MUFU.EX2 R57, R57 ;  /* 0x0000003900397308 */ /* 0x000f620000000800 */
[----:B----4-:R-:W-:Y:S01]  /*f780*/  FADD.FTZ R4, R52, R5 ;  /* 0x0000000534047221 */ /* 0x010fe20000010000 */
[----:B---3--:R-:W-:-:S02]  /*f790*/  F2FP.BF16.F32.PACK_AB R24, R71, R37 ;  /* 0x000000254718723e */ /* 0x008fc400000010ff */
[----:B------:R-:W-:-:S04]  /*f7a0*/  F2FP.BF16.F32.PACK_AB R31, R69, R66 ;  /* 0x00000042451f723e */ /* 0x000fc800000010ff */
[----:B------:R-:W3:Y:S01]  /*f7b0*/  MUFU.EX2 R58, R58 ;  /* 0x0000003a003a7308 */ /* 0x000ee20000000800 */
[----:B------:R-:W-:-:S07]  /*f7c0*/  F2FP.BF16.F32.PACK_AB R37, R39, R14 ;  /* 0x0000000e2725723e */ /* 0x000fce00000010ff */
[----:B------:R-:W-:Y:S01]  /*f7d0*/  MUFU.EX2 R63, R63 ;  /* 0x0000003f003f7308 */ /* 0x000fe20000000800 */
[----:B-1----:R-:W-:-:S07]  /*f7e0*/  FADD.FTZ R5, R55, R4 ;  /* 0x0000000437057221 */ /* 0x002fce0000010000 */
[----:B------:R-:W1:Y:S01]  /*f7f0*/  MUFU.EX2 R64, R64 ;  /* 0x0000004000407308 */ /* 0x000e620000000800 */
[----:B------:R-:W-:-:S07]  /*f800*/  FADD.FTZ R14, R54, R11 ;  /* 0x0000000b360e7221 */ /* 0x000fce0000010000 */
[----:B------:R-:W-:Y:S08]  /*f810*/  MUFU.EX2 R67, R67 ;  /* 0x0000004300437308 */ /* 0x000ff00000000800 */
[----:B------:R-:W4:Y:S08]  /*f820*/  MUFU.EX2 R68, R68 ;  /* 0x0000004400447308 */ /* 0x000f300000000800 */
[----:B------:R-:W-:Y:S08]  /*f830*/  MUFU.EX2 R0, R0 ;  /* 0x0000000000007308 */ /* 0x000ff00000000800 */
[----:B------:R-:W4:Y:S08]  /*f840*/  MUFU.EX2 R20, R20 ;  /* 0x0000001400147308 */ /* 0x000f300000000800 */
[----:B------:R-:W-:Y:S08]  /*f850*/  MUFU.EX2 R41, R41 ;  /* 0x0000002900297308 */ /* 0x000ff00000000800 */
[----:B------:R-:W4:Y:S08]  /*f860*/  MUFU.EX2 R45, R45 ;  /* 0x0000002d002d7308 */ /* 0x000f300000000800 */
[----:B------:R-:W-:Y:S08]  /*f870*/  MUFU.EX2 R73, R73 ;  /* 0x0000004900497308 */ /* 0x000ff00000000800 */
[----:B------:R-:W4:Y:S08]  /*f880*/  MUFU.EX2 R60, R60 ;  /* 0x0000003c003c7308 */ /* 0x000f300000000800 */
[----:B------:R-:W-:Y:S08]  /*f890*/  MUFU.EX2 R59, R59 ;  /* 0x0000003b003b7308 */ /* 0x000ff00000000800 */
[----:B------:R-:W4:Y:S01]  /*f8a0*/  MUFU.EX2 R10, R75 ;  /* 0x0000004b000a7308 */ /* 0x000f220000000800 */
[----:B------:R-:W-:Y:S01]  /*f8b0*/  F2FP.BF16.F32.PACK_AB R38, R15, R38 ;  /* 0x000000260f26723e */ /* 0x000fe200000010ff */
[----:B------:R3:W-:Y:S01]  /*f8c0*/  STSM.16.M88.4 [R87], R28 ;  /* 0x0000001c57007844 */ /* 0x0007e20000000200 */
[----:B------:R-:W-:Y:S01]  /*f8d0*/  F2FP.BF16.F32.PACK_AB R39, R43, R40 ;  /* 0x000000282b27723e */ /* 0x000fe200000010ff */
[----:B0-----:R-:W-:Y:S01]  /*f8e0*/  FADD.FTZ R4, R56, R5 ;  /* 0x0000000538047221 */ /* 0x001fe20000010000 */
[----:B------:R-:W-:-:S02]  /*f8f0*/  F2FP.BF16.F32.PACK_AB R26, R81, R76 ;  /* 0x0000004c511a723e */ /* 0x000fc400000010ff */
[----:B------:R-:W-:Y:S02]  /*f900*/  F2FP.BF16.F32.PACK_AB R25, R47, R44 ;  /* 0x0000002c2f19723e */ /* 0x000fe400000010ff */
[----:B------:R-:W-:Y:S01]  /*f910*/  F2FP.BF16.F32.PACK_AB R27, R51, R48 ;  /* 0x00000030331b723e */ /* 0x000fe200000010ff */
[----:B-----5:R-:W-:Y:S01]  /*f920*/  FADD.FTZ R5, R57, R14 ;  /* 0x0000000e39057221 */ /* 0x020fe20000010000 */
[----:B------:R0:W-:Y:S01]  /*f930*/  STSM.16.M88.4 [R142], R32 ;  /* 0x000000208e007844 */ /* 0x0001e20000000200 */
[----:B------:R-:W5:Y:S03]  /*f940*/  @P2 LDC R14, c[0x0][0x44c] ;  /* 0x00011300ff0e2b82 */ /* 0x000f660000000800 */
[----:B------:R-:W-:Y:S04]  /*f950*/  STSM.16.M88.4 [R141], R36 ;  /* 0x000000248d007844 */ /* 0x000fe80000000200 */
[----:B------:R0:W-:Y:S01]  /*f960*/  STSM.16.M88.4 [R140+0x27800], R24 ;  /* 0x027800188c007844 */ /* 0x0001e20000000200 */
[----:B---3--:R-:W-:Y:S01]  /*f970*/  F2FP.BF16.F32.PACK_AB R28, R54, R53 ;  /* 0x00000035361c723e */ /* 0x008fe200000010ff */
[----:B------:R-:W3:Y:S01]  /*f980*/  @P2 LDC R15, c[0x0][0x450] ;  /* 0x00011400ff0f2b82 */ /* 0x000ee20000000800 */
[----:B------:R-:W-:-:S02]  /*f990*/  F2FP.BF16.F32.PACK_AB R30, R58, R57 ;  /* 0x000000393a1e723e */ /* 0x000fc400000010ff */
[----:B-1----:R-:W-:Y:S02]  /*f9a0*/  F2FP.BF16.F32.PACK_AB R29, R64, R63 ;  /* 0x0000003f401d723e */ /* 0x002fe400000010ff */
[----:B----4-:R-:W-:Y:S01]  /*f9b0*/  F2FP.BF16.F32.PACK_AB R31, R68, R67 ;  /* 0x00000043441f723e */ /* 0x010fe200000010ff */
[----:B------:R-:W-:Y:S01]  /*f9c0*/  FADD.FTZ R4, R3, R4 ;  /* 0x0000000403047221 */ /* 0x000fe20000010000 */
[----:B0-----:R-:W-:Y:S02]  /*f9d0*/  F2FP.BF16.F32.PACK_AB R32, R20, R0 ;  /* 0x000000001420723e */ /* 0x001fe400000010ff */
[----:B------:R-:W-:Y:S02]  /*f9e0*/  F2FP.BF16.F32.PACK_AB R34, R45, R41 ;  /* 0x000000292d22723e */ /* 0x000fe400000010ff */
[----:B------:R-:W-:Y:S02]  /*f9f0*/  F2FP.BF16.F32.PACK_AB R33, R60, R73 ;  /* 0x000000493c21723e */ /* 0x000fe400000010ff */
[----:B------:R-:W-:-:S02]  /*fa00*/  F2FP.BF16.F32.PACK_AB R24, R46, R42 ;  /* 0x0000002a2e18723e */ /* 0x000fc400000010ff */
[----:B------:R-:W-:Y:S02]  /*fa10*/  F2FP.BF16.F32.PACK_AB R26, R50, R49 ;  /* 0x00000031321a723e */ /* 0x000fe400000010ff */
[----:B------:R-:W-:Y:S02]  /*fa20*/  F2FP.BF16.F32.PACK_AB R25, R55, R52 ;  /* 0x000000343719723e */ /* 0x000fe400000010ff */
[----:B------:R-:W-:Y:S02]  /*fa30*/  F2FP.BF16.F32.PACK_AB R27, R3, R56 ;  /* 0x00000038031b723e */ /* 0x000fe400000010ff */
[----:B------:R-:W-:Y:S01]  /*fa40*/  F2FP.BF16.F32.PACK_AB R35, R10, R59 ;  /* 0x0000003b0a23723e */ /* 0x000fe200000010ff */
[----:B------:R-:W-:Y:S01]  /*fa50*/  FADD.FTZ R11, R58, R5 ;  /* 0x000000053a0b7221 */ /* 0x000fe20000010000 */
[----:B------:R-:W-:-:S04]  /*fa60*/  FADD.FTZ R5, R63, R4 ;  /* 0x000000043f057221 */ /* 0x000fc80000010000 */
[----:B------:R-:W-:-:S04]  /*fa70*/  FADD.FTZ R4, R64, R5 ;  /* 0x0000000540047221 */ /* 0x000fc80000010000 */
[----:B------:R-:W-:Y:S01]  /*fa80*/  FADD.FTZ R3, R67, R4 ;  /* 0x0000000443037221 */ /* 0x000fe20000010000 */
[----:B--2---:R0:W-:Y:S04]  /*fa90*/  STSM.16.M88.4 [R62], R24 ;  /* 0x000000183e007844 */ /* 0x0041e80000000200 */
[----:B------:R0:W-:Y:S04]  /*faa0*/  STSM.16.M88.4 [R142+0x6000], R28 ;  /* 0x0060001c8e007844 */ /* 0x0001e80000000200 */
[----:B------:R0:W-:Y:S01]  /*fab0*/  STSM.16.M88.4 [R141+0x6000], R32 ;  /* 0x006000208d007844 */ /* 0x0001e20000000200 */
[----:B------:R1:W-:Y:S06]  /*fac0*/  MEMBAR.ALL.CTA ;  /* 0x0000000000007992 */ /* 0x0003ec0000008000 */
[----:B-1----:R-:W1:Y:S01]  /*fad0*/  FENCE.VIEW.ASYNC.S ;  /* 0x00000000000073c6 */ /* 0x002e620000000000 */
[----:B------:R-:W-:Y:S01]  /*fae0*/  FADD.FTZ R68, R68, R3 ;  /* 0x0000000344447221 */ /* 0x000fe20000010000 */
[----:B------:R-:W-:Y:S01]  /*faf0*/  PLOP3.LUT P3, PT, PT, PT, UP0, 0x40, 0x0 ;  /* 0x000000000000781c */ /* 0x000fe20003f6e808 */
[----:B-----5:R-:W-:-:S04]  /*fb00*/  @P2 IMAD.HI.U32 R14, R89, R14, RZ ;  /* 0x0000000e590e2227 */ /* 0x020fc800078e00ff */
[----:B------:R-:W-:Y:S01]  /*fb10*/  FADD.FTZ R11, R0, R11 ;  /* 0x0000000b000b7221 */ /* 0x000fe20000010000 */
[----:B------:R-:W-:Y:S01]  /*fb20*/  FADD.FTZ R73, R73, R68 ;  /* 0x0000004449497221 */ /* 0x000fe20000010000 */
[----:B------:R-:W-:Y:S01]  /*fb30*/  IMAD.MOV.U32 R0, RZ, RZ, R89 ;  /* 0x000000ffff007224 */ /* 0x000fe200078e0059 */
[----:B---3--:R-:W-:Y:S01]  /*fb40*/  @P2 SHF.R.U32.HI R0, RZ, R15, R14 ;  /* 0x0000000fff002219 */ /* 0x008fe2000001160e */
[----:B------:R-:W-:Y:S01]  /*fb50*/  FADD.FTZ R20, R20, R11 ;  /* 0x0000000b14147221 */ /* 0x000fe20000010000 */
[----:B------:R-:W-:-:S03]  /*fb60*/  FADD.FTZ R60, R60, R73 ;  /* 0x000000493c3c7221 */ /* 0x000fc60000010000 */
[----:B------:R-:W-:Y:S01]  /*fb70*/  FADD.FTZ R20, R41, R20 ;  /* 0x0000001429147221 */ /* 0x000fe20000010000 */
[----:B------:R-:W-:Y:S01]  /*fb80*/  FADD.FTZ R3, R59, R60 ;  /* 0x0000003c3b037221 */ /* 0x000fe20000010000 */
[----:B------:R-:W-:Y:S02]  /*fb90*/  IMAD.IADD R113, R113, 0x1, R0 ;  /* 0x0000000171717824 */ /* 0x000fe400078e0200 */
[----:B------:R-:W-:Y:S01]  /*fba0*/  FADD.FTZ R4, R45, R20 ;  /* 0x000000142d047221 */ /* 0x000fe20000010000 */
[----:B------:R-:W-:Y:S01]  /*fbb0*/  FADD.FTZ R3, R10, R3 ;  /* 0x000000030a037221 */ /* 0x000fe20000010000 */
[----:B------:R-:W-:Y:S02]  /*fbc0*/  VIADD R0, R88, 0xfffffffe ;  /* 0xfffffffe58007836 */ /* 0x000fe40000000000 */
[----:B------:R-:W-:Y:S01]  /*fbd0*/  VIADD R5, R113, UR6 ;  /* 0x0000000671057c36 */ /* 0x000fe20008000000 */
[----:B-1----:R-:W-:Y:S01]  /*fbe0*/  NOP ;  /* 0x0000000000007918 */ /* 0x002fe20000000000 */
[----:B0-----:R-:W-:Y:S05]  /*fbf0*/  @P3 BRA `(.L_x_1514) ;  /* 0x0000000000543947 */ /* 0x001fea0003800000 */
[C---:B------:R-:W-:Y:S01]  /*fc00*/  ISETP.GT.AND P3, PT, R113.reuse, RZ, PT ;  /* 0x000000ff7100720c */ /* 0x040fe20003f64270 */
[----:B------:R-:W-:Y:S01]  /*fc10*/  BSSY B0, `(.L_x_1515) ;  /* 0x0000010000007945 */ /* 0x000fe20003800000 */
[----:B------:R-:W-:-:S11]  /*fc20*/  VIADD R10, R113, 0xffffffff ;  /* 0xffffffff710a7836 */ /* 0x000fd60000000000 */
[----:B------:R-:W-:Y:S05]  /*fc30*/  @P3 BRA `(.L_x_1516) ;  /* 0x0000000000203947 */ /* 0x000fea0003800000 */
[----:B------:R-:W-:Y:S01]  /*fc40*/  UISETP.NE.AND UP1, UPT, UR7, 0x1, UPT ;  /* 0x000000010700788c */ /* 0x000fe2000bf25270 */
[----:B------:R-:W-:-:S05]  /*fc50*/  IMAD.MOV R10, RZ, RZ, -R113 ;  /* 0x000000ffff0a7224 */ /* 0x000fca00078e0a71 */
[----:B------:R-:W-:-:S05]  /*fc60*/  PLOP3.LUT P3, PT, PT, PT, UP1, 0x80, 0x0 ;  /* 0x000000000000781c */ /* 0x000fca0003f6f018 */
[----:B------:R-:W-:-:S08]  /*fc70*/  @UP1 ULDC.64 UR4, c[0x0][0x9e8] ;  /* 0x00027a0000041ab9 */ /* 0x000fd00000000a00 */
[----:B------:R-:W-:-:S05]  /*fc80*/  @P3 IMAD.HI.U32 R11, R10, UR4, RZ ;  /* 0x000000040a0b3c27 */ /* 0x000fca000f8e00ff */
[----:B------:R-:W-:-:S04]  /*fc90*/  @P3 SHF.R.U32.HI R10, RZ, UR5, R11 ;  /* 0x00000005ff0a3c19 */ /* 0x000fc8000801160b */
[----:B------:R-:W-:Y:S01]  /*fca0*/  LOP3.LUT R10, RZ, R10, RZ, 0x33, !PT ;  /* 0x0000000aff0a7212 */ /* 0x000fe200078e33ff */
[----:B------:R-:W-:Y:S06]  /*fcb0*/  BRA `(.L_x_1517) ;  /* 0x0000000000147947 */ /* 0x000fec0003800000 */
.L_x_1516:
[----:B------:R-:W-:-:S06]  /*fcc0*/  UISETP.NE.AND UP1, UPT, UR7, 0x1, UPT ;  /* 0x000000010700788c */ /* 0x000fcc000bf25270 */
[----:B------:R-:W-:-:S05]  /*fcd0*/  PLOP3.LUT P3, PT, PT, PT, UP1, 0x80, 0x0 ;  /* 0x000000000000781c */ /* 0x000fca0003f6f018 */
[----:B------:R-:W-:-:S08]  /*fce0*/  @UP1 ULDC.64 UR4, c[0x0][0x9e8] ;  /* 0x00027a0000041ab9 */ /* 0x000fd00000000a00 */
[----:B------:R-:W-:-:S05]  /*fcf0*/  @P3 IMAD.HI.U32 R11, R10, UR4, RZ ;  /* 0x000000040a0b3c27 */ /* 0x000fca000f8e00ff */
[----:B------:R-:W-:-:S07]  /*fd00*/  @P3 SHF.R.U32.HI R10, RZ, UR5, R11 ;  /* 0x00000005ff0a3c19 */ /* 0x000fce000801160b */
.L_x_1517:
[----:B------:R-:W-:Y:S05]  /*fd10*/  BSYNC B0 ;  /* 0x0000000000007941 */ /* 0x000fea0003800000 */
.L_x_1515:
[----:B------:R-:W-:-:S04]  /*fd20*/  IMAD.U32 R11, RZ, RZ, UR7 ;  /* 0x00000007ff0b7e24 */ /* 0x000fc8000f8e00ff */
[----:B------:R-:W-:-:S05]  /*fd30*/  IMAD R10, R10, R11, UR7 ;  /* 0x000000070a0a7e24 */ /* 0x000fca000f8e020b */
[----:B------:R-:W-:-:S07]  /*fd40*/  VIMNMX R5, R5, R10, PT ;  /* 0x0000000a05057248 */ /* 0x000fce0003fe0100 */
.L_x_1514:
[----:B------:R-:W2:Y:S01]  /*fd50*/  LDL R11, [R1+0x44] ;  /* 0x00004400010b7983 */ /* 0x000ea20000100800 */
[----:B------:R-:W-:Y:S01]  /*fd60*/  SHF.R.S32.HI R10, RZ, 0x1f, R5 ;  /* 0x0000001fff0a7819 */ /* 0x000fe20000011405 */
[----:B------:R-:W-:Y:S01]  /*fd70*/  ULDC UR42, c[0x0][0x9e4] ;  /* 0x00027900002a7ab9 */ /* 0x000fe20000000800 */
[----:B------:R-:W-:Y:S01]  /*fd80*/  ULDC UR5, c[0x0][0x9e4] ;  /* 0x0002790000057ab9 */ /* 0x000fe20000000800 */
[----:B------:R-:W-:Y:S01]  /*fd90*/  ULDC UR48, c[0x0][0x9d8] ;  /* 0x0002760000307ab9 */ /* 0x000fe20000000800 */
[----:B------:R-:W-:Y:S01]  /*fda0*/  LEA.HI R10, R10, R5, RZ, 0x7 ;  /* 0x000000050a0a7211 */ /* 0x000fe200078f38ff */
[----:B------:R-:W-:Y:S01]  /*fdb0*/  ULDC UR51, c[0x0][0x9d8] ;  /* 0x0002760000337ab9 */ /* 0x000fe20000000800 */
[----:B------:R-:W-:Y:S01]  /*fdc0*/  ULDC UR49, c[0x0][0x9d8] ;  /* 0x0002760000317ab9 */ /* 0x000fe20000000800 */
[----:B------:R-:W-:Y:S01]  /*fdd0*/  ULDC UR4, c[0x0][0x988] ;  /* 0x0002620000047ab9 */ /* 0x000fe20000000800 */
[----:B------:R-:W-:Y:S01]  /*fde0*/  SHF.R.S32.HI R10, RZ, 0x7, R10 ;  /* 0x00000007ff0a7819 */ /* 0x000fe2000001140a */
[----:B------:R-:W-:Y:S01]  /*fdf0*/  ULDC UR7, c[0x0][0x988] ;  /* 0x0002620000077ab9 */ /* 0x000fe20000000800 */
[----:B------:R-:W-:Y:S01]  /*fe00*/  ULDC UR6, c[0x0][0x988] ;  /* 0x0002620000067ab9 */ /* 0x000fe20000000800 */
[----:B------:R-:W-:Y:S01]  /*fe10*/  ULDC UR50, c[0x0][0x9e0] ;  /* 0x0002780000327ab9 */ /* 0x000fe20000000800 */
[----:B------:R-:W-:Y:S01]  /*fe20*/  ULDC UR43, c[0x0][0x9e0] ;  /* 0x00027800002b7ab9 */ /* 0x000fe20000000800 */
        /* <DEDUP_REMOVED lines=24> */
[----:B--2---:R-:W-:-:S04]  /*ffb0*/  VIMNMX R11, R11, R10, !PT ;  /* 0x0000000a0b0b7248 */ /* 0x004fc80007fe0100 */
[----:B------:R-:W-:Y:S01]  /*ffc0*/  ISETP.GE.AND P3, PT, R0, R11, PT ;  /* 0x0000000b0000720c */ /* 0x000fe20003f66270 */
[----:B------:R0:W-:-:S12]  /*ffd0*/  STL [R1+0xc], R11 ;  /* 0x00000c0b01007387 */ /* 0x0001d80000100800 */
[----:B0-----:R-:W-:Y:S05]  /*ffe0*/  @!P3 BRA `(.L_x_1518) ;  /* 0x0000003800e8b947 */ /* 0x001fea0003800000 */
[----:B------:R-:W-:-:S07]  /*fff0*/  IMAD.MOV.U32 R135, RZ, RZ, RZ ;  /* 0x000000ffff877224 */ /* 0x000fce00078e00ff */
.L_x_1536:
[----:B------:R-:W2:Y:S01]  /*10000*/  LDL R10, [R1] ;  /* 0x00000000010a7983 */ /* 0x000ea20000100800 */
[----:B------:R-:W-:Y:S01]  /*10010*/  VIADD R20, R16, 0x1 ;  /* 0x0000000110147836 */ /* 0x000fe20000000000 */
[----:B------:R-:W-:Y:S05]  /*10020*/  YIELD ;  /* 0x0000000000007946 */ /* 0x000fea0003800000 */
[----:B------:R-:W-:-:S04]  /*10030*/  ISETP.NE.AND P4, PT, R20, 0x2, PT ;  /* 0x000000021400780c */ /* 0x000fc80003f85270 */
[----:B------:R-:W-:Y:S02]  /*10040*/  SEL R5, RZ, 0x1, P4 ;  /* 0x00000001ff057807 */ /* 0x000fe40002000000 */
[----:B------:R-:W-:Y:S02]  /*10050*/  SEL R20, R20, RZ, P4 ;  /* 0x000000ff14147207 */ /* 0x000fe40002000000 */
[----:B------:R-:W-:Y:S02]  /*10060*/  LOP3.LUT R5, R18, R5, RZ, 0x3c, !PT ;  /* 0x0000000512057212 */ /* 0x000fe400078e3cff */
[----:B--2---:R-:W-:-:S13]  /*10070*/  ISETP.NE.AND P3, PT, R10, RZ, PT ;  /* 0x000000ff0a00720c */ /* 0x004fda0003f65270 */
[----:B------:R-:W-:Y:S05]  /*10080*/  @P3 BRA `(.L_x_1519) ;  /* 0x0000000000303947 */ /* 0x000fea0003800000 */
[----:B------:R-:W-:Y:S05]  /*10090*/  @!P0 BRA `(.L_x_1520) ;  /* 0x0000000000048947 */ /* 0x000fea0003800000 */
[----:B------:R-:W-:Y:S01]  /*100a0*/  BPT.TRAP 0x1 ;  /* 0x000000040000795c */ /* 0x000fe20000300000 */
.L_x_1520:
[----:B------:R-:W-:Y:S01]  /*100b0*/  IMAD R11, R20, 0x8, R2 ;  /* 0x00000008140b7824 */ /* 0x000fe200078e0202 */
[----:B------:R-:W-:-:S04]  /*100c0*/  SHF.L.U32 R10, R5, 0x1f, RZ ;  /* 0x0000001f050a7819 */ /* 0x000fc800000006ff */
[----:B------:R0:W1:Y:S01]  /*100d0*/  SYNCS.PHASECHK.TRANS64.TRYWAIT P4, [R11+URZ+0x2d830], R10 ;  /* 0x02d8300a0b0075a7 */ /* 0x000062000808017f */
[----:B------:R-:W-:Y:S05]  /*100e0*/  @!P0 BRA `(.L_x_1521) ;  /* 0x0000000000048947 */ /* 0x000fea0003800000 */
[----:B------:R-:W-:Y:S01]  /*100f0*/  BPT.TRAP 0x1 ;  /* 0x000000040000795c */ /* 0x000fe20000300000 */
.L_x_1521:
[----:B------:R-:W-:Y:S04]  /*10100*/  BSSY B0, `(.L_x_1519) ;  /* 0x0000004000007945 */ /* 0x000fe80003800000 */
[----:B-1----:R-:W-:Y:S05]  /*10110*/  @P4 BRA `(.L_x_1522) ;  /* 0x0000000000084947 */ /* 0x002fea0003800000 */
[----:B------:R-:W1:Y:S02]  /*10120*/  SYNCS.PHASECHK.TRANS64.TRYWAIT P4, [R11+URZ+0x2d830], R10 ;  /* 0x02d8300a0b0075a7 */ /* 0x000e64000808017f */
[----:B-1----:R-:W-:Y:S05]  /*10130*/  @!P4 BRA `(.L_x_1523) ;  /* 0x0000017000d8c947 */ /* 0x002fea0003800000 */
.L_x_1522:
[----:B------:R-:W-:Y:S05]  /*10140*/  BSYNC B0 ;  /* 0x0000000000007941 */ /* 0x000fea0003800000 */
.L_x_1519:
[----:B01----:R-:W2:Y:S01]  /*10150*/  LDL R10, [R1+0x4] ;  /* 0x00000400010a7983 */ /* 0x003ea20000100800 */
[----:B------:R-:W0:Y:S01]  /*10160*/  S2R R14, SR_TID.X ;  /* 0x00000000000e7919 */ /* 0x000e220000002100 */
[----:B------:R-:W-:Y:S05]  /*10170*/  WARPSYNC.ALL ;  /* 0x0000000000007948 */ /* 0x000fea0003800000 */
[----:B------:R-:W-:Y:S01]  /*10180*/  IMAD.MOV.U32 R11, RZ, RZ, -0x7fffffe0 ;  /* 0x80000020ff0b7424 */ /* 0x000fe200078e00ff */
[----:B0-----:R-:W-:-:S05]  /*10190*/  SHF.R.U32.HI R14, RZ, 0x7, R14 ;  /* 0x00000007ff0e7819 */ /* 0x001fca000001160e */
[----:B------:R-:W-:Y:S01]  /*101a0*/  VIADD R21, R14, 0x8 ;  /* 0x000000080e157836 */ /* 0x000fe20000000000 */
[----:B------:R-:W-:Y:S01]  /*101b0*/  R2UR UR11, R11 ;  /* 0x000000000b0b72ca */ /* 0x000fe200000e0000 */
[----:B------:R-:W-:Y:S01]  /*101c0*/  IMAD.MOV.U32 R25, RZ, RZ, -0x7fffffe0 ;  /* 0x80000020ff197424 */ /* 0x000fe200078e00ff */
[----:B------:R-:W-:Y:S01]  /*101d0*/  R2UR UR8, R6 ;  /* 0x00000000060872ca */ /* 0x000fe200000e0000 */
[----:B------:R-:W-:Y:S01]  /*101e0*/  IMAD.MOV.U32 R27, RZ, RZ, -0x7fffffe0 ;  /* 0x80000020ff1b7424 */ /* 0x000fe200078e00ff */
[----:B------:R-:W-:Y:S02]  /*101f0*/  R2UR UR9, R7 ;  /* 0x00000000070972ca */ /* 0x000fe400000e0000 */
[C---:B------:R-:W-:Y:S02]  /*10200*/  R2UR UR15, R25.reuse ;  /* 0x00000000190f72ca */ /* 0x040fe400000e0000 */
[----:B------:R-:W-:Y:S02]  /*10210*/  R2UR UR23, R25 ;  /* 0x00000000191772ca */ /* 0x000fe400000e0000 */
[----:B------:R-:W-:-:S02]  /*10220*/  R2UR UR27, R27 ;  /* 0x000000001b1b72ca */ /* 0x000fc400000e0000 */
[----:B------:R-:W-:Y:S02]  /*10230*/  R2UR UR12, R152 ;  /* 0x00000000980c72ca */ /* 0x000fe400000e0000 */
[----:B------:R-:W-:Y:S01]  /*10240*/  R2UR UR13, R153 ;  /* 0x00000000990d72ca */ /* 0x000fe200000e0000 */
[----:B------:R0:W-:Y:S01]  /*10250*/  BAR.SYNC.DEFER_BLOCKING R21, 0x100 ;  /* 0x000400150000751d */ /* 0x0001e20000010000 */
[----:B------:R-:W-:Y:S01]  /*10260*/  IMAD.MOV.U32 R15, RZ, RZ, -0x7fffffe0 ;  /* 0x80000020ff0f7424 */ /* 0x000fe200078e00ff */
[----:B------:R-:W-:Y:S02]  /*10270*/  R2UR UR16, R150 ;  /* 0x00000000961072ca */ /* 0x000fe400000e0000 */
[----:B------:R-:W-:Y:S01]  /*10280*/  R2UR UR17, R151 ;  /* 0x00000000971172ca */ /* 0x000fe200000e0000 */
[----:B--2---:R-:W-:-:S04]  /*10290*/  IMAD R10, R20, 0x600, R10 ;  /* 0x00000600140a7824 */ /* 0x004fc800078e020a */
[C---:B------:R-:W-:Y:S01]  /*102a0*/  VIADD R24, R10.reuse, 0x2 ;  /* 0x000000020a187836 */ /* 0x040fe20000000000 */
[C---:B------:R-:W-:Y:S01]  /*102b0*/  R2UR UR10, R10.reuse ;  /* 0x000000000a0a72ca */ /* 0x040fe200000e0000 */
[----:B------:R-:W-:-:S03]  /*102c0*/  VIADD R26, R10, 0x400 ;  /* 0x000004000a1a7836 */ /* 0x000fc60000000000 */
[----:B------:R-:W-:Y:S01]  /*102d0*/  R2UR UR14, R24 ;  /* 0x00000000180e72ca */ /* 0x000fe200000e0000 */
[----:B------:R-:W-:Y:S01]  /*102e0*/  VIADD R24, R10, 0x202 ;  /* 0x000002020a187836 */ /* 0x000fe20000000000 */
[----:B------:R-:W-:-:S04]  /*102f0*/  R2UR UR26, R26 ;  /* 0x000000001a1a72ca */ /* 0x000fc800000e0000 */
[----:B------:R-:W-:Y:S02]  /*10300*/  R2UR UR22, R24 ;  /* 0x00000000181672ca */ /* 0x000fe400000e0000 */
[----:B------:R-:W-:-:S06]  /*10310*/  WARPGROUP.ARRIVE ;  /* 0x00000000000079c5 */ /* 0x000fcc0000000000 */
[----:B------:R-:W-:Y:S01]  /*10320*/  HGMMA.64x128x16.F32.BF16 R24, gdesc[UR8], RZ, !UPT, gsb0 ;  /* 0x01e00000081879f0 */ /* 0x000fe2000c0018ff */
[----:B------:R-:W-:Y:S01]  /*10330*/  VIADD R14, R10, 0x200 ;  /* 0x000002000a0e7836 */ /* 0x000fe20000000000 */
[----:B------:R-:W-:-:S04]  /*10340*/  R2UR UR19, R15 ;  /* 0x000000000f1372ca */ /* 0x000fc800000e0000 */
[----:B------:R-:W-:Y:S01]  /*10350*/  R2UR UR18, R14 ;  /* 0x000000000e1272ca */ /* 0x000fe200000e0000 */
[----:B------:R-:W-:Y:S02]  /*10360*/  WARPGROUP.DEPBAR.LE gsb0, 0x0 ;  /* 0x00008000000079c5 */ /* 0x000fe40000010000 */
[----:B------:R-:W-:-:S06]  /*10370*/  WARPGROUP.ARRIVE ;  /* 0x00000000000079c5 */ /* 0x000fcc0000000000 */
[----:B------:R-:W-:Y:S01]  /*10380*/  HGMMA.64x128x16.F32.BF16 R24, gdesc[UR12], R24, gsb0 ;  /* 0x01e000000c1879f0 */ /* 0x000fe20008001818 */
[----:B------:R-:W-:Y:S02]  /*10390*/  R2UR UR20, R148 ;  /* 0x00000000941472ca */ /* 0x000fe400000e0000 */
        /* <DEDUP_REMOVED lines=9> */
[----:B------:R-:W-:Y:S01]  /*10430*/  VIADD R10, R10, 0x402 ;  /* 0x000004020a0a7836 */ /* 0x000fe20000000000 */
[----:B------:R-:W-:Y:S02]  /*10440*/  R2UR UR31, R11 ;  /* 0x000000000b1f72ca */ /* 0x000fe400000e0000 */
[----:B------:R-:W-:Y:S02]  /*10450*/  R2UR UR28, R8 ;  /* 0x00000000081c72ca */ /* 0x000fe400000e0000 */
[----:B------:R-:W-:Y:S02]  /*10460*/  R2UR UR30, R10 ;  /* 0x000000000a1e72ca */ /* 0x000fe400000e0000 */
[----:B------:R-:W-:Y:S01]  /*10470*/  R2UR UR29, R9 ;  /* 0x00000000091d72ca */ /* 0x000fe200000e0000 */
[----:B------:R-:W-:Y:S02]  /*10480*/  WARPGROUP.DEPBAR.LE gsb0, 0x0 ;  /* 0x00008000000079c5 */ /* 0x000fe40000010000 */
[----:B------:R-:W-:-:S06]  /*10490*/  WARPGROUP.ARRIVE ;  /* 0x00000000000079c5 */ /* 0x000fcc0000000000 */
        /* <DEDUP_REMOVED lines=8> */
.L_x_1525:
[----:B------:R-:W-:Y:S01]  /*10520*/  SHF.L.U32 R10, R18, 0x1f, RZ ;  /* 0x0000001f120a7819 */ /* 0x000fe200000006ff */
[----:B------:R-:W-:-:S04]  /*10530*/  IMAD R11, R16, 0x8, R2 ;  /* 0x00000008100b7824 */ /* 0x000fc800078e0202 */
[----:B------:R0:W1:Y:S01]  /*10540*/  SYNCS.PHASECHK.TRANS64.TRYWAIT P3, [R11+URZ+0x2d850], R10 ;  /* 0x02d8500a0b0075a7 */ /* 0x000062000806017f */
[----:B------:R-:W-:Y:S05]  /*10550*/  @!P0 BRA `(.L_x_1526) ;  /* 0x0000000000048947 */ /* 0x000fea0003800000 */
[----:B------:R-:W-:Y:S01]  /*10560*/  BPT.TRAP 0x1 ;  /* 0x000000040000795c */ /* 0x000fe20000300000 */
.L_x_1526:
[----:B-1----:R-:W-:Y:S05]  /*10570*/  @P3 BRA `(.L_x_1524) ;  /* 0x0000000000083947 */ /* 0x002fea0003800000 */
[----:B------:R-:W1:Y:S02]  /*10580*/  SYNCS.PHASECHK.TRANS64.TRYWAIT P3, [R11+URZ+0x2d850], R10 ;  /* 0x02d8500a0b0075a7 */ /* 0x000e64000806017f */
[----:B-1----:R-:W-:Y:S05]  /*10590*/  @!P3 BRA `(.L_x_1527) ;  /* 0x0000016c00d4b947 */ /* 0x002fea0003800000 */
.L_x_1524:
[----:B------:R-:W2:Y:S01]  /*105a0*/  LDL R18, [R1+0x18] ;  /* 0x0000180001127983 */ /* 0x000ea20000100800 */
[----:B01----:R-:W0:Y:S03]  /*105b0*/  @P2 LDC R11, c[0x0][0x44c] ;  /* 0x00011300ff0b2b82 */ /* 0x003e260000000800 */
[----:B------:R-:W2:Y:S04]  /*105c0*/  LDL R14, [R1+0x40] ;  /* 0x00004000010e7983 */ /* 0x000ea80000100800 */
[----:B------:R-:W3:Y:S01]  /*105d0*/  LDL R21, [R1+0x1c] ;  /* 0x00001c0001157983 */ /* 0x000ee20000100800 */
[----:B------:R-:W1:Y:S01]  /*105e0*/  @P2 LDC R10, c[0x0][0x450] ;  /* 0x00011400ff0a2b82 */ /* 0x000e620000000800 */
[----:B------:R-:W-:Y:S05]  /*105f0*/  WARPSYNC.ALL ;  /* 0x0000000000007948 */ /* 0x000fea0003800000 */
[----:B------:R-:W-:Y:S01]  /*10600*/  WARPGROUP.ARRIVE ;  /* 0x00000000000079c5 */ /* 0x000fe20000000000 */
[----:B------:R-:W-:Y:S01]  /*10610*/  UMOV UR9, 0x40000040 ;  /* 0x4000004000097882 */ /* 0x000fe20000000000 */
[----:B------:R-:W-:Y:S01]  /*10620*/  IMAD.MOV.U32 R15, RZ, RZ, -0x7fffffe0 ;  /* 0x80000020ff0f7424 */ /* 0x000fe200078e00ff */
[----:B------:R-:W-:Y:S01]  /*10630*/  UMOV UR13, 0x40000040 ;  /* 0x40000040000d7882 */ /* 0x000fe20000000000 */
[----:B------:R-:W-:Y:S01]  /*10640*/  UMOV UR17, 0x40000040 ;  /* 0x4000004000117882 */ /* 0x000fe20000000000 */
[----:B------:R-:W-:Y:S01]  /*10650*/  UMOV UR21, 0x40000040 ;  /* 0x4000004000157882 */ /* 0x000fe20000000000 */
[----:B------:R-:W-:Y:S01]  /*10660*/  UMOV UR25, 0x40000040 ;  /* 0x4000004000197882 */ /* 0x000fe20000000000 */
[C---:B------:R-:W-:Y:S01]  /*10670*/  R2UR UR15, R15.reuse ;  /* 0x000000000f0f72ca */ /* 0x040fe200000e0000 */
[----:B------:R-:W-:Y:S01]  /*10680*/  UMOV UR29, 0x40000040 ;  /* 0x40000040001d7882 */ /* 0x000fe20000000000 */
[C---:B------:R-:W-:Y:S01]  /*10690*/  R2UR UR19, R15.reuse ;  /* 0x000000000f1372ca */ /* 0x040fe200000e0000 */
[----:B------:R-:W-:Y:S01]  /*106a0*/  UMOV UR33, 0x40000040 ;  /* 0x4000004000217882 */ /* 0x000fe20000000000 */
[C---:B------:R-:W-:Y:S01]  /*106b0*/  R2UR UR23, R15.reuse ;  /* 0x000000000f1772ca */ /* 0x040fe200000e0000 */
[----:B------:R-:W4:Y:S01]  /*106c0*/  S2R R144, SR_TID.X ;  /* 0x0000000000907919 */ /* 0x000f220000002100 */
[C---:B------:R-:W-:Y:S01]  /*106d0*/  R2UR UR27, R15.reuse ;  /* 0x000000000f1b72ca */ /* 0x040fe200000e0000 */
[----:B------:R-:W-:Y:S01]  /*106e0*/  FMUL.FTZ R84, R84, UR51 ;  /* 0x0000003354547c20 */ /* 0x000fe20008410000 */
[----:B------:R-:W-:Y:S01]  /*106f0*/  R2UR UR31, R15 ;  /* 0x000000000f1f72ca */ /* 0x000fe200000e0000 */
[----:B------:R-:W-:Y:S01]  /*10700*/  FMUL.FTZ R85, R85, UR51 ;  /* 0x0000003355557c20 */ /* 0x000fe20008410000 */
        /* <DEDUP_REMOVED lines=18> */
[----:B------:R-:W0:Y:S08]  /*10830*/  MUFU.TANH R15, R15 ;  /* 0x0000000f000f7308 */ /* 0x000e300000002400 */
[----:B------:R-:W0:Y:S01]  /*10840*/  MUFU.TANH R27, R27 ;  /* 0x0000001b001b7308 */ /* 0x000e220000002400 */
[----:B----4-:R-:W-:-:S02]  /*10850*/  SHF.R.U32.HI R143, RZ, 0x7, R144 ;  /* 0x00000007ff8f7819 */ /* 0x010fc40000011690 */
[----:B------:R-:W-:-:S05]  /*10860*/  ISETP.GE.U32.AND P3, PT, R144, 0x180, PT ;  /* 0x000001809000780c */ /* 0x000fca0003f66070 */
        /* <DEDUP_REMOVED lines=17> */
[----:B--2---:R-:W-:-:S04]  /*10980*/  IMAD.IADD R18, R14, 0x1, R18 ;  /* 0x000000010e127824 */ /* 0x004fc800078e0212 */
[----:B0-----:R-:W-:-:S05]  /*10990*/  @P2 IMAD.HI.U32 R11, R18, R11, RZ ;  /* 0x0000000b120b2227 */ /* 0x001fca00078e00ff */
[----:B-1----:R-:W-:Y:S01]  /*109a0*/  @P2 SHF.R.U32.HI R18, RZ, R10, R11 ;  /* 0x0000000aff122219 */ /* 0x002fe2000001160b */
[----:B------:R-:W-:Y:S02]  /*109b0*/  IMAD.MOV.U32 R11, RZ, RZ, -0x7fffffe0 ;  /* 0x80000020ff0b7424 */ /* 0x000fe400078e00ff */
[----:B------:R-:W-:Y:S02]  /*109c0*/  VIADD R10, R2, 0x400 ;  /* 0x00000400020a7836 */ /* 0x000fe40000000000 */
[----:B------:R-:W0:Y:S01]  /*109d0*/  SHFL.IDX PT, R145, R18, RZ, 0x1c1f ;  /* 0x001c1fff12917589 */ /* 0x000e2200000e0000 */
[----:B------:R-:W-:Y:S01]  /*109e0*/  R2UR UR11, R11 ;  /* 0x000000000b0b72ca */ /* 0x000fe200000e0000 */
[----:B---3--:R-:W-:Y:S01]  /*109f0*/  IMAD R11, R21, 0x2000, R2 ;  /* 0x00002000150b7824 */ /* 0x008fe200078e0202 */
[----:B------:R-:W-:Y:S01]  /*10a00*/  SHF.R.U32.HI R10, RZ, 0x4, R10 ;  /* 0x00000004ff0a7819 */ /* 0x000fe2000001160a */
[----:B------:R-:W-:Y:S01]  /*10a10*/  FMUL.FTZ R21, R28, UR51 ;  /* 0x000000331c157c20 */ /* 0x000fe20008410000 */
[----:B------:R-:W-:Y:S01]  /*10a20*/  FMUL.FTZ R28, R33, UR51 ;  /* 0x00000033211c7c20 */ /* 0x000fe20008410000 */
[----:B------:R-:W-:Y:S01]  /*10a30*/  FMUL.FTZ R33, R38, UR51 ;  /* 0x0000003326217c20 */ /* 0x000fe20008410000 */
[----:B------:R-:W-:Y:S01]  /*10a40*/  R2UR UR8, R11 ;  /* 0x000000000b0872ca */ /* 0x000fe200000e0000 */
[----:B------:R-:W-:Y:S01]  /*10a50*/  IMAD.MOV.U32 R11, RZ, RZ, -0x7fffffe0 ;  /* 0x80000020ff0b7424 */ /* 0x000fe200078e00ff */
[----:B------:R-:W-:Y:S01]  /*10a60*/  LOP3.LUT R10, R10, 0x3fff, RZ, 0xc0, !PT ;  /* 0x00003fff0a0a7812 */ /* 0x000fe200078ec0ff */
[----:B------:R-:W-:Y:S01]  /*10a70*/  FMUL.FTZ R38, R43, UR51 ;  /* 0x000000332b267c20 */ /* 0x000fe20008410000 */
[----:B------:R-:W-:Y:S01]  /*10a80*/  FMUL.FTZ R43, R48, UR51 ;  /* 0x00000033302b7c20 */ /* 0x000fe20008410000 */
[----:B------:R-:W-:Y:S01]  /*10a90*/  FMUL.FTZ R48, R53, UR51 ;  /* 0x0000003335307c20 */ /* 0x000fe20008410000 */
[----:B------:R-:W-:Y:S01]  /*10aa0*/  LOP3.LUT R10, R10, 0x2000000, RZ, 0xfc, !PT ;  /* 0x020000000a0a7812 */ /* 0x000fe200078efcff */
[----:B------:R-:W-:Y:S01]  /*10ab0*/  FMUL.FTZ R53, R56, UR51 ;  /* 0x0000003338357c20 */ /* 0x000fe20008410000 */
[----:B------:R-:W-:Y:S01]  /*10ac0*/  FMUL.FTZ R56, R59, UR51 ;  /* 0x000000333b387c20 */ /* 0x000fe20008410000 */
[----:B------:R-:W-:Y:S01]  /*10ad0*/  FMUL.FTZ R59, R62, UR51 ;  /* 0x000000333e3b7c20 */ /* 0x000fe20008410000 */
[----:B------:R-:W-:Y:S01]  /*10ae0*/  FMUL.FTZ R62, R65, UR51 ;  /* 0x00000033413e7c20 */ /* 0x000fe20008410000 */
[----:B------:R-:W-:-:S02]  /*10af0*/  IMAD R10, R16, 0x600, R10 ;  /* 0x00000600100a7824 */ /* 0x000fc400078e020a */
[----:B------:R-:W-:Y:S01]  /*10b00*/  FMUL.FTZ R65, R68, UR51 ;  /* 0x0000003344417c20 */ /* 0x000fe20008410000 */
[----:B------:R-:W-:Y:S01]  /*10b10*/  UIADD3 UR8, UR8, 0x21800, URZ ;  /* 0x0002180008087890 */ /* 0x000fe2000fffe03f */
[----:B------:R-:W-:Y:S01]  /*10b20*/  FMUL.FTZ R68, R71, UR51 ;  /* 0x0000003347447c20 */ /* 0x000fe20008410000 */
[C---:B------:R-:W-:Y:S01]  /*10b30*/  VIADD R14, R10.reuse, 0x40 ;  /* 0x000000400a0e7836 */ /* 0x040fe20000000000 */
[----:B------:R-:W-:Y:S01]  /*10b40*/  R2UR UR10, R10 ;  /* 0x000000000a0a72ca */ /* 0x000fe200000e0000 */
[----:B------:R-:W-:Y:S01]  /*10b50*/  USHF.R.U32.HI UR8, URZ, 0x4, UR8 ;  /* 0x000000043f087899 */ /* 0x000fe20008011608 */
[----:B------:R-:W-:Y:S01]  /*10b60*/  FMUL.FTZ R71, R74, UR51 ;  /* 0x000000334a477c20 */ /* 0x000fe20008410000 */
[----:B------:R-:W-:Y:S01]  /*10b70*/  FMUL.FTZ R74, R77, UR51 ;  /* 0x000000334d4a7c20 */ /* 0x000fe20008410000 */
[----:B------:R-:W-:Y:S01]  /*10b80*/  R2UR UR14, R14 ;  /* 0x000000000e0e72ca */ /* 0x000fe200000e0000 */
[----:B------:R-:W-:Y:S01]  /*10b90*/  ULOP3.LUT UR8, UR8, 0x3fff, URZ, 0xc0, !UPT ;  /* 0x00003fff08087892 */ /* 0x000fe2000f8ec03f */
[----:B------:R-:W-:-:S02]  /*10ba0*/  VIADD R14, R10, 0x80 ;  /* 0x000000800a0e7836 */ /* 0x000fc40000000000 */
[----:B------:R-:W-:Y:S01]  /*10bb0*/  FMUL.FTZ R77, R80, UR51 ;  /* 0x00000033504d7c20 */ /* 0x000fe20008410000 */
[----:B------:R-:W-:Y:S01]  /*10bc0*/  FMUL.FTZ R80, R83, UR51 ;  /* 0x0000003353507c20 */ /* 0x000fe20008410000 */
[----:B------:R-:W-:Y:S01]  /*10bd0*/  ULOP3.LUT UR8, UR8, 0x10000, URZ, 0xfc, !UPT ;  /* 0x0001000008087892 */ /* 0x000fe2000f8efc3f */
[----:B------:R-:W-:Y:S01]  /*10be0*/  FMUL.FTZ R83, R87, UR51 ;  /* 0x0000003357537c20 */ /* 0x000fe20008410000 */
[----:B------:R-:W-:Y:S01]  /*10bf0*/  R2UR UR18, R14 ;  /* 0x000000000e1272ca */ /* 0x000fe200000e0000 */
[----:B------:R-:W-:Y:S01]  /*10c00*/  VIADD R14, R10, 0xc0 ;  /* 0x000000c00a0e7836 */ /* 0x000fe20000000000 */
[----:B------:R-:W-:Y:S01]  /*10c10*/  UIADD3 UR12, UR8, 0x2, URZ ;  /* 0x00000002080c7890 */ /* 0x000fe2000fffe03f */
[----:B------:R-:W1:Y:S01]  /*10c20*/  MUFU.TANH R21, R21 ;  /* 0x0000001500157308 */ /* 0x000e620000002400 */
[----:B------:R-:W-:Y:S02]  /*10c30*/  UIADD3 UR16, UR8, 0x4, URZ ;  /* 0x0000000408107890 */ /* 0x000fe4000fffe03f */
[----:B------:R-:W-:Y:S01]  /*10c40*/  R2UR UR22, R14 ;  /* 0x000000000e1672ca */ /* 0x000fe200000e0000 */
[----:B------:R-:W-:Y:S01]  /*10c50*/  HGMMA.64x96x16.F32.BF16 R88, gdesc[UR8].tnspB, R88, gsb0 ;  /* 0x41600000085879f0 */ /* 0x000fe20008001858 */
[----:B------:R-:W-:Y:S01]  /*10c60*/  UIADD3 UR20, UR8, 0x6, URZ ;  /* 0x0000000608147890 */ /* 0x000fe2000fffe03f */
[----:B------:R-:W-:Y:S01]  /*10c70*/  VIADD R14, R10, 0x100 ;  /* 0x000001000a0e7836 */ /* 0x000fe20000000000 */
[----:B------:R-:W-:Y:S01]  /*10c80*/  UIADD3 UR24, UR8, 0x600, URZ ;  /* 0x0000060008187890 */ /* 0x000fe2000fffe03f */
[----:B------:R-:W-:Y:S01]  /*10c90*/  R2UR UR11, R11 ;  /* 0x000000000b0b72ca */ /* 0x000fe200000e0000 */
[----:B------:R-:W-:Y:S01]  /*10ca0*/  UIADD3 UR28, UR8, 0x602, URZ ;  /* 0x00000602081c7890 */ /* 0x000fe2000fffe03f */
[----:B------:R-:W-:Y:S01]  /*10cb0*/  FMUL.FTZ R11, R25, UR51 ;  /* 0x00000033190b7c20 */ /* 0x000fe20008410000 */
[----:B------:R-:W-:Y:S01]  /*10cc0*/  R2UR UR26, R14 ;  /* 0x000000000e1a72ca */ /* 0x000fe200000e0000 */
[----:B------:R-:W-:Y:S01]  /*10cd0*/  VIADD R14, R10, 0x140 ;  /* 0x000001400a0e7836 */ /* 0x000fe20000000000 */
[----:B------:R-:W-:Y:S01]  /*10ce0*/  UIADD3 UR32, UR8, 0x604, URZ ;  /* 0x0000060408207890 */ /* 0x000fe2000fffe03f */
[----:B------:R-:W-:Y:S01]  /*10cf0*/  FMUL.FTZ R25, R30, UR51 ;  /* 0x000000331e197c20 */ /* 0x000fe20008410000 */
[----:B------:R-:W-:Y:S01]  /*10d00*/  UIADD3 UR8, UR8, 0x606, URZ ;  /* 0x0000060608087890 */ /* 0x000fe2000fffe03f */
[----:B------:R-:W-:Y:S01]  /*10d10*/  FMUL.FTZ R30, R35, UR51 ;  /* 0x00000033231e7c20 */ /* 0x000fe20008410000 */
[----:B------:R-:W-:Y:S01]  /*10d20*/  R2UR UR30, R14 ;  /* 0x000000000e1e72ca */ /* 0x000fe200000e0000 */
[C---:B------:R-:W-:Y:S01]  /*10d30*/  VIADD R14, R10.reuse, 0x180 ;  /* 0x000001800a0e7836 */ /* 0x040fe20000000000 */
[----:B------:R-:W-:Y:S01]  /*10d40*/  UMOV UR9, 0x40000040 ;  /* 0x4000004000097882 */ /* 0x000fe20000000000 */
[----:B------:R-:W-:-:S02]  /*10d50*/  VIADD R10, R10, 0x1c0 ;  /* 0x000001c00a0a7836 */ /* 0x000fc40000000000 */
[----:B------:R-:W-:Y:S01]  /*10d60*/  FMUL.FTZ R35, R40, UR51 ;  /* 0x0000003328237c20 */ /* 0x000fe20008410000 */
        /* <DEDUP_REMOVED lines=13> */
[----:B------:R-:W-:-:S02]  /*10e40*/  VIADD R50, R143, 0x9 ;  /* 0x000000098f327836 */ /* 0x000fc40000000000 */
[----:B------:R-:W-:Y:S01]  /*10e50*/  FMUL.FTZ R60, R63, UR51 ;  /* 0x000000333f3c7c20 */ /* 0x000fe20008410000 */
[----:B------:R-:W-:Y:S01]  /*10e60*/  FMUL.FTZ R63, R66, UR51 ;  /* 0x00000033423f7c20 */ /* 0x000fe20008410000 */
[----:B------:R-:W-:Y:S01]  /*10e70*/  FMUL.FTZ R66, R69, UR51 ;  /* 0x0000003345427c20 */ /* 0x000fe20008410000 */
[----:B------:R-:W-:Y:S01]  /*10e80*/  FMUL.FTZ R14, R26, UR51 ;  /* 0x000000331a0e7c20 */ /* 0x000fe20008410000 */
[----:B------:R-:W-:Y:S01]  /*10e90*/  FMUL.FTZ R69, R72, UR51 ;  /* 0x0000003348457c20 */ /* 0x000fe20008410000 */
[----:B------:R-:W-:Y:S01]  /*10ea0*/  FMUL.FTZ R26, R31, UR51 ;  /* 0x000000331f1a7c20 */ /* 0x000fe20008410000 */
[----:B------:R-:W-:Y:S01]  /*10eb0*/  FMUL.FTZ R72, R75, UR51 ;  /* 0x000000334b487c20 */ /* 0x000fe20008410000 */
[----:B------:R-:W-:Y:S01]  /*10ec0*/  SEL R50, R50, 0x9, !P3 ;  /* 0x0000000932327807 */ /* 0x000fe20005800000 */
[----:B------:R-:W-:Y:S01]  /*10ed0*/  FMUL.FTZ R31, R36, UR51 ;  /* 0x00000033241f7c20 */ /* 0x000fe20008410000 */
[----:B------:R-:W-:Y:S01]  /*10ee0*/  FMUL.FTZ R75, R78, UR51 ;  /* 0x000000334e4b7c20 */ /* 0x000fe20008410000 */
[----:B------:R-:W-:Y:S01]  /*10ef0*/  FMUL.FTZ R36, R41, UR51 ;  /* 0x0000003329247c20 */ /* 0x000fe20008410000 */
[----:B------:R-:W-:Y:S01]  /*10f00*/  FMUL.FTZ R78, R81, UR51 ;  /* 0x00000033514e7c20 */ /* 0x000fe20008410000 */
[----:B------:R-:W-:Y:S01]  /*10f10*/  FMUL.FTZ R41, R46, UR51 ;  /* 0x000000332e297c20 */ /* 0x000fe20008410000 */
[----:B------:R-:W-:-:S02]  /*10f20*/  IMAD.SHL.U32 R81, R0, 0x80, RZ ;  /* 0x0000008000517824 */ /* 0x000fc400078e00ff */
[----:B------:R-:W-:Y:S01]  /*10f30*/  FMUL.FTZ R46, R51, UR51 ;  /* 0x00000033332e7c20 */ /* 0x000fe20008410000 */
[----:B------:R-:W-:Y:S01]  /*10f40*/  PLOP3.LUT P3, PT, PT, PT, UP0, 0x40, 0x0 ;  /* 0x000000000000781c */ /* 0x000fe20003f6e808 */
[----:B------:R-:W2:Y:S01]  /*10f50*/  MUFU.TANH R10, R10 ;  /* 0x0000000a000a7308 */ /* 0x000ea20000002400 */
[----:B------:R-:W-:-:S04]  /*10f60*/  IADD3 R143, -R22, 0x1, -R81 ;  /* 0x00000001168f7810 */ /* 0x000fc80007ffe951 */
[----:B------:R-:W-:-:S03]  /*10f70*/  IADD3 R143, -R138, R143, R139 ;  /* 0x0000008f8a8f7210 */ /* 0x000fc60007ffe18b */
[----:B------:R-:W3:Y:S02]  /*10f80*/  MUFU.TANH R11, R11 ;  /* 0x0000000b000b7308 */ /* 0x000ee40000002400 */
[C---:B------:R-:W-:Y:S02]  /*10f90*/  VIADD R144, R143.reuse, UR50 ;  /* 0x000000328f907c36 */ /* 0x040fe40008000000 */
[----:B------:R-:W-:Y:S02]  /*10fa0*/  VIADD R143, R143, UR52 ;  /* 0x000000348f8f7c36 */ /* 0x000fe40008000000 */
[C---:B0-----:R-:W-:Y:S02]  /*10fb0*/  IMAD.IADD R87, R145.reuse, 0x1, R144 ;  /* 0x0000000191577824 */ /* 0x041fe400078e0290 */
[----:B------:R-:W0:Y:S01]  /*10fc0*/  MUFU.TANH R14, R14 ;  /* 0x0000000e000e7308 */ /* 0x000e220000002400 */
[----:B------:R-:W-:-:S07]  /*10fd0*/  IMAD.IADD R86, R145, 0x1, R143 ;  /* 0x0000000191567824 */ /* 0x000fce00078e028f */
        /* <DEDUP_REMOVED lines=63> */
[----:B------:R5:W-:Y:S06]  /*113d0*/  BAR.ARV R50, 0x100 ;  /* 0x000400320000751d */ /* 0x000bec0000002000 */
[----:B-----5:R-:W-:-:S04]  /*113e0*/  @!P1 IMAD R50, R20, 0x8, R2 ;  /* 0x0000000814329824 */ /* 0x020fc800078e0202 */
[----:B------:R-:W-:-:S05]  /*113f0*/  @!P1 VIADD R50, R50, 0x2d840 ;  /* 0x0002d84032329836 */ /* 0x000fca0000000000 */
[----:B------:R-:W-:-:S04]  /*11400*/  @!P1 PRMT R50, RZ, 0x654, R50 ;  /* 0x00000654ff329816 */ /* 0x000fc80000000032 */
[----:B------:R0:W-:Y:S01]  /*11410*/  @!P1 SYNCS.ARRIVE.TRANS64.RED.A1T0 RZ, [R50+URZ], RZ ;  /* 0x000000ff32ff99a7 */ /* 0x0001e2000810043f */
[----:B-1234-:R-:W-:Y:S05]  /*11420*/  @P3 BRA `(.L_x_1528) ;  /* 0x0000000000583947 */ /* 0x01efea0003800000 */
[----:B------:R-:W-:Y:S01]  /*11430*/  IADD3 R145, -R138, R139, R145 ;  /* 0x0000008b8a917210 */ /* 0x000fe20007ffe191 */
[----:B------:R-:W-:Y:S03]  /*11440*/  BSSY B0, `(.L_x_1529) ;  /* 0x0000010000007945 */ /* 0x000fe60003800000 */
[----:B------:R-:W-:-:S13]  /*11450*/  ISETP.GT.AND P3, PT, R145, -0x1, PT ;  /* 0xffffffff9100780c */ /* 0x000fda0003f64270 */
[----:B------:R-:W-:Y:S05]  /*11460*/  @P3 BRA `(.L_x_1530) ;  /* 0x0000000000203947 */ /* 0x000fea0003800000 */
[----:B------:R-:W-:Y:S01]  /*11470*/  IMAD.U32 R155, RZ, RZ, UR42 ;  /* 0x0000002aff9b7e24 */ /* 0x000fe2000f8e00ff */
[----:B------:R-:W-:-:S04]  /*11480*/  LOP3.LUT R145, RZ, R145, RZ, 0x33, !PT ;  /* 0x00000091ff917212 */ /* 0x000fc800078e33ff */
[----:B------:R-:W-:-:S13]  /*11490*/  ISETP.NE.AND P3, PT, R155, 0x1, PT ;  /* 0x000000019b00780c */ /* 0x000fda0003f65270 */
[----:B0-----:R-:W0:Y:S02]  /*114a0*/  @P3 LDC.64 R50, c[0x0][0x9e8] ;  /* 0x00027a00ff323b82 */ /* 0x001e240000000a00 */
[----:B0-----:R-:W-:-:S05]  /*114b0*/  @P3 IMAD.HI.U32 R50, R145, R50, RZ ;  /* 0x0000003291323227 */ /* 0x001fca00078e00ff */
[----:B------:R-:W-:-:S04]  /*114c0*/  @P3 SHF.R.U32.HI R145, RZ, R51, R50 ;  /* 0x00000033ff913219 */ /* 0x000fc80000011632 */
[----:B------:R-:W-:Y:S01]  /*114d0*/  LOP3.LUT R145, RZ, R145, RZ, 0x33, !PT ;  /* 0x00000091ff917212 */ /* 0x000fe200078e33ff */
[----:B------:R-:W-:Y:S06]  /*114e0*/  BRA `(.L_x_1531) ;  /* 0x0000000000147947 */ /* 0x000fec0003800000 */
.L_x_1530:
[----:B------:R-:W-:-:S05]  /*114f0*/  IMAD.U32 R155, RZ, RZ, UR42 ;  /* 0x0000002aff9b7e24 */ /* 0x000fca000f8e00ff */
[----:B------:R-:W-:-:S13]  /*11500*/  ISETP.NE.AND P3, PT, R155, 0x1, PT ;  /* 0x000000019b00780c */ /* 0x000fda0003f65270 */
[----:B0-----:R-:W0:Y:S02]  /*11510*/  @P3 LDC.64 R50, c[0x0][0x9e8] ;  /* 0x00027a00ff323b82 */ /* 0x001e240000000a00 */
[----:B0-----:R-:W-:-:S05]  /*11520*/  @P3 IMAD.HI.U32 R50, R145, R50, RZ ;  /* 0x0000003291323227 */ /* 0x001fca00078e00ff */
[----:B------:R-:W-:-:S07]  /*11530*/  @P3 SHF.R.U32.HI R145, RZ, R51, R50 ;  /* 0x00000033ff913219 */ /* 0x000fce0000011632 */
.L_x_1531:
[----:B------:R-:W-:Y:S05]  /*11540*/  BSYNC B0 ;  /* 0x0000000000007941 */ /* 0x000fea0003800000 */
.L_x_1529:
[----:B------:R-:W-:-:S04]  /*11550*/  IMAD R145, R145, R155, -R81 ;  /* 0x0000009b91917224 */ /* 0x000fc800078e0a51 */
[----:B------:R-:W-:-:S05]  /*11560*/  IMAD.IADD R145, R145, 0x1, -R22 ;  /* 0x0000000191917824 */ /* 0x000fca00078e0a16 */
[----:B------:R-:W-:Y:S02]  /*11570*/  VIMNMX R86, R86, R145, !PT ;  /* 0x0000009156567248 */ /* 0x000fe40007fe0100 */
[----:B------:R-:W-:-:S07]  /*11580*/  VIADDMNMX R87, R145, R155, R87, PT ;  /* 0x0000009b91577246 */ /* 0x000fce0003800157 */
.L_x_1528:
[----:B------:R-:W-:Y:S01]  /*11590*/  ISETP.GT.AND P3, PT, R0, -0x1, PT ;  /* 0xffffffff0000780c */ /* 0x000fe20003f64270 */
[----:B------:R-:W1:Y:S03]  /*115a0*/  SHFL.IDX PT, R18, R18, 0x1, 0x1c1f ;  /* 0x003c1f0012127f89 */ /* 0x000e6600000e0000 */
[C---:B------:R-:W-:Y:S02]  /*115b0*/  ISETP.GT.AND P4, PT, R86.reuse, RZ, P3 ;  /* 0x000000ff5600720c */ /* 0x040fe40001f84270 */
[----:B------:R-:W-:Y:S02]  /*115c0*/  ISETP.GT.AND P5, PT, R86, 0x1, P3 ;  /* 0x000000015600780c */ /* 0x000fe40001fa4270 */
[C---:B------:R-:W-:Y:S02]  /*115d0*/  ISETP.LT.OR P4, PT, R87.reuse, 0x1, P4 ;  /* 0x000000015700780c */ /* 0x040fe40002781670 */
[----:B------:R-:W-:-:S02]  /*115e0*/  ISETP.LT.OR P5, PT, R87, 0x2, P5 ;  /* 0x000000025700780c */ /* 0x000fc40002fa1670 */
[----:B0-----:R-:W-:Y:S02]  /*115f0*/  FSEL R50, R10, -INF , !P4 ;  /* 0xff8000000a327808 */ /* 0x001fe40006000000 */
[C---:B------:R-:W-:Y:S02]  /*11600*/  ISETP.GT.AND P4, PT, R86.reuse, 0x8, P3 ;  /* 0x000000085600780c */ /* 0x040fe40001f84270 */
[----:B------:R-:W-:Y:S02]  /*11610*/  FSEL R51, R11, -INF , !P5 ;  /* 0xff8000000b337808 */ /* 0x000fe40006800000 */
[----:B------:R-:W-:Y:S02]  /*11620*/  ISETP.LT.OR P4, PT, R87, 0x9, P4 ;  /* 0x000000095700780c */ /* 0x000fe40002781670 */
[----:B------:R-:W-:Y:S02]  /*11630*/  ISETP.GT.AND P5, PT, R86, 0x9, P3 ;  /* 0x000000095600780c */ /* 0x000fe40001fa4270 */
[----:B------:R-:W-:-:S02]  /*11640*/  FSEL R21, R21, -INF , !P4 ;  /* 0xff80000015157808 */ /* 0x000fc40006000000 */
[----:B------:R-:W-:Y:S01]  /*11650*/  ISETP.GT.AND P4, PT, R86, 0x10, P3 ;  /* 0x000000105600780c */ /* 0x000fe20001f84270 */
[--C-:B-1----:R-:W-:Y:S01]  /*11660*/  IMAD.IADD R144, R144, 0x1, R18.reuse ;  /* 0x0000000190907824 */ /* 0x102fe200078e0212 */
[----:B------:R-:W-:Y:S01]  /*11670*/  ISETP.LT.OR P5, PT, R87, 0xa, P5 ;  /* 0x0000000a5700780c */ /* 0x000fe20002fa1670 */
[----:B------:R-:W-:Y:S01]  /*11680*/  IMAD.IADD R143, R143, 0x1, R18 ;  /* 0x000000018f8f7824 */ /* 0x000fe200078e0212 */
[----:B------:R-:W-:Y:S02]  /*11690*/  ISETP.LT.OR P4, PT, R87, 0x11, P4 ;  /* 0x000000115700780c */ /* 0x000fe40002781670 */
[----:B------:R-:W-:Y:S02]  /*116a0*/  FSEL R24, R24, -INF , !P5 ;  /* 0xff80000018187808 */ /* 0x000fe40006800000 */
[----:B------:R-:W-:Y:S02]  /*116b0*/  FSEL R27, R27, -INF , !P4 ;  /* 0xff8000001b1b7808 */ /* 0x000fe40006000000 */
[----:B------:R-:W-:-:S02]  /*116c0*/  ISETP.GT.AND P4, PT, R86, 0x18, P3 ;  /* 0x000000185600780c */ /* 0x000fc40001f84270 */
[C---:B------:R-:W-:Y:S02]  /*116d0*/  ISETP.GT.AND P5, PT, R86.reuse, 0x11, P3 ;  /* 0x000000115600780c */ /* 0x040fe40001fa4270 */
[C---:B------:R-:W-:Y:S02]  /*116e0*/  ISETP.LT.OR P4, PT, R87.reuse, 0x19, P4 ;  /* 0x000000195700780c */ /* 0x040fe40002781670 */
[----:B------:R-:W-:Y:S02]  /*116f0*/  ISETP.LT.OR P5, PT, R87, 0x12, P5 ;  /* 0x000000125700780c */ /* 0x000fe40002fa1670 */
[----:B------:R-:W-:Y:S02]  /*11700*/  FSEL R31, R31, -INF , !P4 ;  /* 0xff8000001f1f7808 */ /* 0x000fe40006000000 */
[----:B------:R-:W-:Y:S02]  /*11710*/  ISETP.GT.AND P4, PT, R86, 0x20, P3 ;  /* 0x000000205600780c */ /* 0x000fe40001f84270 */
[----:B------:R-:W-:-:S02]  /*11720*/  FSEL R28, R28, -INF , !P5 ;  /* 0xff8000001c1c7808 */ /* 0x000fc40006800000 */
[----:B------:R-:W-:Y:S02]  /*11730*/  ISETP.LT.OR P4, PT, R87, 0x21, P4 ;  /* 0x000000215700780c */ /* 0x000fe40002781670 */
        /* <DEDUP_REMOVED lines=66> */
[----:B------:R-:W-:Y:S02]  /*11b60*/  ISETP.GT.AND P5, PT, R86, 0x71, P3 ;  /* 0x000000715600780c */ /* 0x000fe40001fa4270 */
[----:B------:R-:W-:Y:S02]  /*11b70*/  FSEL R84, R84, -INF , !P4 ;  /* 0xff80000054547808 */ /* 0x000fe40006000000 */
[----:B------:R-:W-:Y:S02]  /*11b80*/  PLOP3.LUT P4, PT, PT, PT, UP0, 0x40, 0x0 ;  /* 0x000000000000781c */ /* 0x000fe40003f8e808 */
[----:B------:R-:W-:-:S04]  /*11b90*/  ISETP.LT.OR P5, PT, R87, 0x72, P5 ;  /* 0x000000725700780c */ /* 0x000fc80002fa1670 */
[----:B------:R-:W-:Y:S02]  /*11ba0*/  FSEL R78, R78, -INF , !P5 ;  /* 0xff8000004e4e7808 */ /* 0x000fe40006800000 */
[----:B------:R-:W-:-:S04]  /*11bb0*/  ISETP.GT.AND P5, PT, R86, 0x79, P3 ;  /* 0x000000795600780c */ /* 0x000fc80001fa4270 */
[----:B------:R-:W-:-:S04]  /*11bc0*/  ISETP.LT.OR P5, PT, R87, 0x7a, P5 ;  /* 0x0000007a5700780c */ /* 0x000fc80002fa1670 */
[----:B------:R-:W-:Y:S01]  /*11bd0*/  FSEL R85, R85, -INF , !P5 ;  /* 0xff80000055557808 */ /* 0x000fe20006800000 */
[----:B------:R-:W-:Y:S08]  /*11be0*/  @P4 BRA `(.L_x_1532) ;  /* 0x0000000000584947 */ /* 0x000ff00003800000 */
[----:B------:R-:W-:Y:S01]  /*11bf0*/  IADD3 R18, -R138, R139, R18 ;  /* 0x0000008b8a127210 */ /* 0x000fe20007ffe112 */
[----:B------:R-:W-:Y:S03]  /*11c00*/  BSSY B0, `(.L_x_1533) ;  /* 0x0000010000007945 */ /* 0x000fe60003800000 */
        /* <DEDUP_REMOVED lines=10> */
.L_x_1534:
[----:B------:R-:W-:-:S05]  /*11cb0*/  IMAD.U32 R86, RZ, RZ, UR42 ;  /* 0x0000002aff567e24 */ /* 0x000fca000f8e00ff */
[----:B------:R-:W-:-:S13]  /*11cc0*/  ISETP.NE.AND P4, PT, R86, 0x1, PT ;  /* 0x000000015600780c */ /* 0x000fda0003f85270 */
[----:B------:R-:W0:Y:S02]  /*11cd0*/  @P4 LDC.64 R10, c[0x0][0x9e8] ;  /* 0x00027a00ff0a4b82 */ /* 0x000e240000000a00 */
[----:B0-----:R-:W-:-:S05]  /*11ce0*/  @P4 IMAD.HI.U32 R10, R18, R10, RZ ;  /* 0x0000000a120a4227 */ /* 0x001fca00078e00ff */
[----:B------:R-:W-:-:S07]  /*11cf0*/  @P4 SHF.R.U32.HI R18, RZ, R11, R10 ;  /* 0x0000000bff124219 */ /* 0x000fce000001160a */
.L_x_1535:
[----:B------:R-:W-:Y:S05]  /*11d00*/  BSYNC B0 ;  /* 0x0000000000007941 */ /* 0x000fea0003800000 */
.L_x_1533:
[----:B------:R-:W-:-:S04]  /*11d10*/  IMAD R18, R18, R86, -R81 ;  /* 0x0000005612127224 */ /* 0x000fc800078e0a51 */
[----:B------:R-:W-:-:S05]  /*11d20*/  IMAD.IADD R18, R18, 0x1, -R22 ;  /* 0x0000000112127824 */ /* 0x000fca00078e0a16 */
[----:B------:R-:W-:Y:S02]  /*11d30*/  VIMNMX R143, R143, R18, !PT ;  /* 0x000000128f8f7248 */ /* 0x000fe40007fe0100 */
[----:B------:R-:W-:-:S07]  /*11d40*/  VIADDMNMX R144, R18, R86, R144, PT ;  /* 0x0000005612907246 */ /* 0x000fce0003800190 */
.L_x_1532:
[----:B------:R-:W-:Y:S01]  /*11d50*/  @!P1 IMAD R10, R16, 0x8, R2 ;  /* 0x00000008100a9824 */ /* 0x000fe200078e0202 */
[----:B------:R-:W2:Y:S01]  /*11d60*/  LDL R86, [R1+0x20] ;  /* 0x0000200001567983 */ /* 0x000ea20000100800 */
[----:B------:R-:W-:Y:S02]  /*11d70*/  UMOV UR41, UR7 ;  /* 0x0000000700297c82 */ /* 0x000fe40008000000 */
[----:B------:R-:W-:-:S05]  /*11d80*/  @!P1 VIADD R10, R10, 0x2d860 ;  /* 0x0002d8600a0a9836 */ /* 0x000fca0000000000 */
[----:B------:R-:W-:-:S04]  /*11d90*/  @!P1 PRMT R10, RZ, 0x654, R10 ;  /* 0x00000654ff0a9816 */ /* 0x000fc8000000000a */
[----:B------:R0:W-:Y:S02]  /*11da0*/  @!P1 SYNCS.ARRIVE.TRANS64.RED.A1T0 RZ, [R10+URZ], RZ ;  /* 0x000000ff0aff99a7 */ /* 0x0001e4000810043f */
[----:B0-----:R-:W-:-:S04]  /*11db0*/  FMNMX.FTZ R10, R50, R12, !PT ;  /* 0x0000000c320a7209 */ /* 0x001fc80007810000 */
[----:B------:R-:W-:-:S04]  /*11dc0*/  FMNMX.FTZ R10, R51, R10, !PT ;  /* 0x0000000a330a7209 */ /* 0x000fc80007810000 */
        /* <DEDUP_REMOVED lines=34> */
[----:B------:R-:W-:-:S04]  /*11ff0*/  FSETP.NEU.FTZ.AND P4, PT, R10, -INF , PT ;  /* 0xff8000000a00780b */ /* 0x000fc80003f9d000 */
[----:B------:R-:W-:-:S05]  /*12000*/  FSEL R11, R10, RZ, P4 ;  /* 0x000000ff0a0b7208 */ /* 0x000fca0002000000 */
[----:B------:R-:W-:Y:S01]  /*12010*/  FADD.FTZ R12, -R11, R12 ;  /* 0x0000000c0b0c7221 */ /* 0x000fe20000010100 */
[----:B------:R-:W-:-:S03]  /*12020*/  FMUL.FTZ R11, R10, UR41 ;  /* 0x000000290a0b7c20 */ /* 0x000fc60008410000 */
[----:B------:R-:W-:Y:S02]  /*12030*/  FMUL.FTZ R12, R12, UR41 ;  /* 0x000000290c0c7c20 */ /* 0x000fe40008410000 */
[----:B------:R-:W-:Y:S02]  /*12040*/  FSEL R11, R11, RZ, P4 ;  /* 0x000000ff0b0b7208 */ /* 0x000fe40002000000 */
[----:B------:R-:W-:Y:S02]  /*12050*/  ISETP.GT.AND P4, PT, R143, 0x1, P3 ;  /* 0x000000018f00780c */ /* 0x000fe40001f84270 */
[----:B------:R-:W-:Y:S01]  /*12060*/  MUFU.EX2 R12, R12 ;  /* 0x0000000c000c7308 */ /* 0x000fe20000000800 */
[--C-:B------:R-:W-:Y:S01]  /*12070*/  FFMA.FTZ R50, R50, UR41, -R11.reuse ;  /* 0x0000002932327c23 */ /* 0x100fe2000801080b */
[----:B------:R-:W-:Y:S01]  /*12080*/  ISETP.LT.OR P5, PT, R144, 0x2, P4 ;  /* 0x000000029000780c */ /* 0x000fe200027a1670 */
[--C-:B------:R-:W-:Y:S01]  /*12090*/  FFMA.FTZ R51, R51, UR41, -R11.reuse ;  /* 0x0000002933337c23 */ /* 0x100fe2000801080b */
[--C-:B------:R-:W-:Y:S01]  /*120a0*/  FFMA.FTZ R21, R21, UR41, -R11.reuse ;  /* 0x0000002915157c23 */ /* 0x100fe2000801080b */
[--C-:B------:R-:W-:Y:S01]  /*120b0*/  FFMA.FTZ R24, R24, UR41, -R11.reuse ;  /* 0x0000002918187c23 */ /* 0x100fe2000801080b */
[----:B------:R-:W-:Y:S01]  /*120c0*/  FSEL R15, R15, -INF , !P5 ;  /* 0xff8000000f0f7808 */ /* 0x000fe20006800000 */
[--C-:B------:R-:W-:Y:S01]  /*120d0*/  FFMA.FTZ R27, R27, UR41, -R11.reuse ;  /* 0x000000291b1b7c23 */ /* 0x100fe2000801080b */
[----:B------:R-:W-:Y:S01]  /*120e0*/  ISETP.GT.AND P5, PT, R143, 0x9, P3 ;  /* 0x000000098f00780c */ /* 0x000fe20001fa4270 */
[--C-:B------:R-:W-:Y:S01]  /*120f0*/  FFMA.FTZ R28, R28, UR41, -R11.reuse ;  /* 0x000000291c1c7c23 */ /* 0x100fe2000801080b */
[--C-:B------:R-:W-:Y:S01]  /*12100*/  FFMA.FTZ R31, R31, UR41, -R11.reuse ;  /* 0x000000291f1f7c23 */ /* 0x100fe2000801080b */
        /* <DEDUP_REMOVED lines=33> */
[----:B------:R-:W0:Y:S01]  /*12320*/  MUFU.EX2 R32, R50 ;  /* 0x0000003200207308 */ /* 0x000e220000000800 */
[----:B------:R-:W-:-:S02]  /*12330*/  ISETP.GT.AND P5, PT, R143, 0x21, P3 ;  /* 0x000000218f00780c */ /* 0x000fc40001fa4270 */
[C---:B------:R-:W-:Y:S02]  /*12340*/  ISETP.GT.AND P4, PT, R143.reuse, 0x8, P3 ;  /* 0x000000088f00780c */ /* 0x040fe40001f84270 */
[C---:B------:R-:W-:Y:S02]  /*12350*/  ISETP.LT.OR P5, PT, R144.reuse, 0x22, P5 ;  /* 0x000000229000780c */ /* 0x040fe40002fa1670 */
[----:B------:R-:W-:Y:S01]  /*12360*/  ISETP.LT.OR P4, PT, R144, 0x9, P4 ;  /* 0x000000099000780c */ /* 0x000fe20002781670 */
[----:B------:R-:W1:Y:S01]  /*12370*/  MUFU.EX2 R51, R51 ;  /* 0x0000003300337308 */ /* 0x000e620000000800 */
[----:B------:R-:W-:Y:S02]  /*12380*/  FSEL R38, R38, -INF , !P5 ;  /* 0xff80000026267808 */ /* 0x000fe40006800000 */
[----:B------:R-:W-:Y:S02]  /*12390*/  ISETP.GT.AND P5, PT, R143, 0x29, P3 ;  /* 0x000000298f00780c */ /* 0x000fe40001fa4270 */
[----:B------:R-:W-:-:S02]  /*123a0*/  FSEL R25, R25, -INF , !P4 ;  /* 0xff80000019197808 */ /* 0x000fc40006000000 */
[----:B------:R-:W-:Y:S01]  /*123b0*/  ISETP.LT.OR P5, PT, R144, 0x2a, P5 ;  /* 0x0000002a9000780c */ /* 0x000fe20002fa1670 */
[----:B------:R-:W-:Y:S01]  /*123c0*/  MUFU.EX2 R24, R24 ;  /* 0x0000001800187308 */ /* 0x000fe20000000800 */
[C---:B------:R-:W-:Y:S01]  /*123d0*/  ISETP.GT.AND P4, PT, R143.reuse, 0x10, P3 ;  /* 0x000000108f00780c */ /* 0x040fe20001f84270 */
[----:B0-----:R-:W-:Y:S01]  /*123e0*/  FFMA.FTZ R4, R12, R4, R32 ;  /* 0x000000040c047223 */ /* 0x001fe20000010020 */
[----:B------:R-:W-:Y:S02]  /*123f0*/  FSEL R42, R42, -INF , !P5 ;  /* 0xff8000002a2a7808 */ /* 0x000fe40006800000 */
[----:B------:R-:W-:Y:S02]  /*12400*/  ISETP.GT.AND P5, PT, R143, 0x31, P3 ;  /* 0x000000318f00780c */ /* 0x000fe40001fa4270 */
[C---:B------:R-:W-:Y:S01]  /*12410*/  ISETP.LT.OR P4, PT, R144.reuse, 0x11, P4 ;  /* 0x000000119000780c */ /* 0x040fe20002781670 */
[----:B------:R-:W-:Y:S01]  /*12420*/  MUFU.EX2 R27, R27 ;  /* 0x0000001b001b7308 */ /* 0x000fe20000000800 */
[----:B------:R-:W-:Y:S01]  /*12430*/  ISETP.LT.OR P5, PT, R144, 0x32, P5 ;  /* 0x000000329000780c */ /* 0x000fe20002fa1670 */
[----:B-1----:R-:W-:Y:S01]  /*12440*/  FADD.FTZ R4, R51, R4 ;  /* 0x0000000433047221 */ /* 0x002fe20000010000 */
[----:B------:R-:W-:-:S02]  /*12450*/  FSEL R29, R29, -INF , !P4 ;  /* 0xff8000001d1d7808 */ /* 0x000fc40006000000 */
[----:B------:R-:W-:Y:S02]  /*12460*/  FSEL R46, R46, -INF , !P5 ;  /* 0xff8000002e2e7808 */ /* 0x000fe40006800000 */
[C---:B------:R-:W-:Y:S01]  /*12470*/  ISETP.GT.AND P5, PT, R143.reuse, 0x39, P3 ;  /* 0x000000398f00780c */ /* 0x040fe20001fa4270 */
[----:B------:R-:W-:Y:S01]  /*12480*/  MUFU.EX2 R28, R28 ;  /* 0x0000001c001c7308 */ /* 0x000fe20000000800 */
[C---:B------:R-:W-:Y:S02]  /*12490*/  ISETP.GT.AND P4, PT, R143.reuse, 0x18, P3 ;  /* 0x000000188f00780c */ /* 0x040fe40001f84270 */
[C---:B------:R-:W-:Y:S02]  /*124a0*/  ISETP.LT.OR P5, PT, R144.reuse, 0x3a, P5 ;  /* 0x0000003a9000780c */ /* 0x040fe40002fa1670 */
[----:B------:R-:W-:Y:S02]  /*124b0*/  ISETP.LT.OR P4, PT, R144, 0x19, P4 ;  /* 0x000000199000780c */ /* 0x000fe40002781670 */
[----:B------:R-:W-:Y:S01]  /*124c0*/  FSEL R52, R52, -INF , !P5 ;  /* 0xff80000034347808 */ /* 0x000fe20006800000 */
[----:B------:R-:W-:Y:S01]  /*124d0*/  MUFU.EX2 R31, R31 ;  /* 0x0000001f001f7308 */ /* 0x000fe20000000800 */
[----:B------:R-:W-:-:S02]  /*124e0*/  ISETP.GT.AND P5, PT, R143, 0x41, P3 ;  /* 0x000000418f00780c */ /* 0x000fc40001fa4270 */
[----:B------:R-:W-:Y:S02]  /*124f0*/  FSEL R81, R33, -INF , !P4 ;  /* 0xff80000021517808 */ /* 0x000fe40006000000 */
[----:B------:R-:W-:Y:S02]  /*12500*/  ISETP.LT.OR P5, PT, R144, 0x42, P5 ;  /* 0x000000429000780c */ /* 0x000fe40002fa1670 */
[C---:B------:R-:W-:Y:S01]  /*12510*/  ISETP.GT.AND P4, PT, R143.reuse, 0x20, P3 ;  /* 0x000000208f00780c */ /* 0x040fe20001f84270 */
[----:B------:R-:W-:Y:S01]  /*12520*/  MUFU.EX2 R16, R16 ;  /* 0x0000001000107308 */ /* 0x000fe20000000800 */
[----:B------:R-:W-:Y:S02]  /*12530*/  FSEL R56, R56, -INF , !P5 ;  /* 0xff80000038387808 */ /* 0x000fe40006800000 */
[----:B------:R-:W-:Y:S02]  /*12540*/  ISETP.GT.AND P5, PT, R143, 0x49, P3 ;  /* 0x000000498f00780c */ /* 0x000fe40001fa4270 */
[----:B------:R-:W-:-:S02]  /*12550*/  ISETP.LT.OR P4, PT, R144, 0x21, P4 ;  /* 0x000000219000780c */ /* 0x000fc40002781670 */
[----:B------:R-:W-:Y:S01]  /*12560*/  ISETP.LT.OR P5, PT, R144, 0x4a, P5 ;  /* 0x0000004a9000780c */ /* 0x000fe20002fa1670 */
[----:B------:R-:W-:Y:S01]  /*12570*/  MUFU.EX2 R18, R18 ;  /* 0x0000001200127308 */ /* 0x000fe20000000800 */
[----:B------:R-:W-:Y:S02]  /*12580*/  FSEL R37, R37, -INF , !P4 ;  /* 0xff80000025257808 */ /* 0x000fe40006000000 */
[----:B------:R-:W-:Y:S02]  /*12590*/  FSEL R60, R60, -INF , !P5 ;  /* 0xff8000003c3c7808 */ /* 0x000fe40006800000 */
[C---:B------:R-:W-:Y:S02]  /*125a0*/  ISETP.GT.AND P5, PT, R143.reuse, 0x51, P3 ;  /* 0x000000518f00780c */ /* 0x040fe40001fa4270 */
[----:B------:R-:W-:Y:S01]  /*125b0*/  ISETP.GT.AND P4, PT, R143, 0x28, P3 ;  /* 0x000000288f00780c */ /* 0x000fe20001f84270 */
[----:B------:R-:W-:Y:S01]  /*125c0*/  MUFU.EX2 R36, R36 ;  /* 0x0000002400247308 */ /* 0x000fe20000000800 */
[----:B------:R-:W-:-:S02]  /*125d0*/  ISETP.LT.OR P5, PT, R144, 0x52, P5 ;  /* 0x000000529000780c */ /* 0x000fc40002fa1670 */
[----:B------:R-:W-:Y:S02]  /*125e0*/  ISETP.LT.OR P4, PT, R144, 0x29, P4 ;  /* 0x000000299000780c */ /* 0x000fe40002781670 */
[----:B------:R-:W-:Y:S02]  /*125f0*/  FSEL R64, R64, -INF , !P5 ;  /* 0xff80000040407808 */ /* 0x000fe40006800000 */
[----:B------:R-:W-:Y:S01]  /*12600*/  ISETP.GT.AND P5, PT, R143, 0x59, P3 ;  /* 0x000000598f00780c */ /* 0x000fe20001fa4270 */
[----:B------:R-:W-:Y:S01]  /*12610*/  MUFU.EX2 R39, R39 ;  /* 0x0000002700277308 */ /* 0x000fe20000000800 */
[----:B------:R-:W-:Y:S02]  /*12620*/  FSEL R41, R41, -INF , !P4 ;  /* 0xff80000029297808 */ /* 0x000fe40006000000 */
[----:B------:R-:W-:Y:S02]  /*12630*/  ISETP.LT.OR P5, PT, R144, 0x5a, P5 ;  /* 0x0000005a9000780c */ /* 0x000fe40002fa1670 */
[----:B------:R-:W-:-:S02]  /*12640*/  ISETP.GT.AND P4, PT, R143, 0x30, P3 ;  /* 0x000000308f00780c */ /* 0x000fc40001f84270 */
[----:B------:R-:W-:Y:S01]  /*12650*/  FSEL R68, R68, -INF , !P5 ;  /* 0xff80000044447808 */ /* 0x000fe20006800000 */
[----:B------:R-:W-:Y:S01]  /*12660*/  MUFU.EX2 R40, R40 ;  /* 0x0000002800287308 */ /* 0x000fe20000000800 */
[----:B------:R-:W-:Y:S02]  /*12670*/  ISETP.GT.AND P5, PT, R143, 0x61, P3 ;  /* 0x000000618f00780c */ /* 0x000fe40001fa4270 */
[C---:B------:R-:W-:Y:S02]  /*12680*/  ISETP.LT.OR P4, PT, R144.reuse, 0x31, P4 ;  /* 0x000000319000780c */ /* 0x040fe40002781670 */
[----:B------:R-:W-:Y:S02]  /*12690*/  ISETP.LT.OR P5, PT, R144, 0x62, P5 ;  /* 0x000000629000780c */ /* 0x000fe40002fa1670 */
[----:B------:R-:W-:Y:S01]  /*126a0*/  FSEL R45, R45, -INF , !P4 ;  /* 0xff8000002d2d7808 */ /* 0x000fe20006000000 */
[----:B------:R-:W-:Y:S01]  /*126b0*/  MUFU.EX2 R43, R43 ;  /* 0x0000002b002b7308 */ /* 0x000fe20000000800 */
[----:B------:R-:W-:-:S02]  /*126c0*/  FSEL R72, R72, -INF , !P5 ;  /* 0xff80000048487808 */ /* 0x000fc40006800000 */
[C---:B------:R-:W-:Y:S02]  /*126d0*/  ISETP.GT.AND P5, PT, R143.reuse, 0x69, P3 ;  /* 0x000000698f00780c */ /* 0x040fe40001fa4270 */
[C---:B------:R-:W-:Y:S02]  /*126e0*/  ISETP.GT.AND P4, PT, R143.reuse, 0x38, P3 ;  /* 0x000000388f00780c */ /* 0x040fe40001f84270 */
[C---:B------:R-:W-:Y:S01]  /*126f0*/  ISETP.LT.OR P5, PT, R144.reuse, 0x6a, P5 ;  /* 0x0000006a9000780c */ /* 0x040fe20002fa1670 */
[----:B------:R-:W-:Y:S01]  /*12700*/  MUFU.EX2 R44, R44 ;  /* 0x0000002c002c7308 */ /* 0x000fe20000000800 */
[----:B------:R-:W-:Y:S02]  /*12710*/  ISETP.LT.OR P4, PT, R144, 0x39, P4 ;  /* 0x000000399000780c */ /* 0x000fe40002781670 */
[----:B------:R-:W-:Y:S02]  /*12720*/  FSEL R76, R76, -INF , !P5 ;  /* 0xff8000004c4c7808 */ /* 0x000fe40006800000 */
[----:B------:R-:W-:-:S02]  /*12730*/  ISETP.GT.AND P5, PT, R143, RZ, P3 ;  /* 0x000000ff8f00720c */ /* 0x000fc40001fa4270 */
[----:B------:R-:W-:Y:S01]  /*12740*/  FSEL R49, R49, -INF , !P4 ;  /* 0xff80000031317808 */ /* 0x000fe20006000000 */
[----:B------:R-:W-:Y:S01]  /*12750*/  MUFU.EX2 R47, R47 ;  /* 0x0000002f002f7308 */ /* 0x000fe20000000800 */
[----:B------:R-:W-:Y:S02]  /*12760*/  ISETP.LT.OR P5, PT, R144, 0x1, P5 ;  /* 0x000000019000780c */ /* 0x000fe40002fa1670 */
[----:B------:R-:W-:Y:S02]  /*12770*/  ISETP.GT.AND P4, PT, R143, 0x40, P3 ;  /* 0x000000408f00780c */ /* 0x000fe40001f84270 */
[----:B------:R-:W-:Y:S02]  /*12780*/  FSEL R33, R14, -INF , !P5 ;  /* 0xff8000000e217808 */ /* 0x000fe40006800000 */
[----:B------:R-:W-:Y:S01]  /*12790*/  ISETP.LT.OR P4, PT, R144, 0x41, P4 ;  /* 0x000000419000780c */ /* 0x000fe20002781670 */
[----:B------:R-:W-:Y:S01]  /*127a0*/  MUFU.EX2 R48, R48 ;  /* 0x0000003000307308 */ /* 0x000fe20000000800 */
[----:B------:R-:W-:-:S02]  /*127b0*/  FMNMX.FTZ R14, R33, R13, !PT ;  /* 0x0000000d210e7209 */ /* 0x000fc40007810000 */
[----:B------:R-:W-:Y:S02]  /*127c0*/  FSEL R55, R55, -INF , !P4 ;  /* 0xff80000037377808 */ /* 0x000fe40006000000 */
[----:B------:R-:W-:Y:S02]  /*127d0*/  FMNMX.FTZ R14, R15, R14, !PT ;  /* 0x0000000e0f0e7209 */ /* 0x000fe40007810000 */
[----:B------:R-:W-:Y:S01]  /*127e0*/  ISETP.GT.AND P4, PT, R143, 0x48, P3 ;  /* 0x000000488f00780c */ /* 0x000fe20001f84270 */
[----:B------:R-:W-:Y:S01]  /*127f0*/  MUFU.EX2 R53, R53 ;  /* 0x0000003500357308 */ /* 0x000fe20000000800 */
[----:B------:R-:W-:Y:S02]  /*12800*/  FMNMX.FTZ R14, R25, R14, !PT ;  /* 0x0000000e190e7209 */ /* 0x000fe40007810000 */
[----:B------:R-:W-:Y:S02]  /*12810*/  ISETP.LT.OR P4, PT, R144, 0x49, P4 ;  /* 0x000000499000780c */ /* 0x000fe40002781670 */
[----:B------:R-:W-:-:S02]  /*12820*/  FMNMX.FTZ R14, R26, R14, !PT ;  /* 0x0000000e1a0e7209 */ /* 0x000fc40007810000 */
[----:B------:R-:W-:Y:S01]  /*12830*/  FSEL R59, R59, -INF , !P4 ;  /* 0xff8000003b3b7808 */ /* 0x000fe20006000000 */
[----:B------:R-:W-:Y:S01]  /*12840*/  MUFU.EX2 R54, R54 ;  /* 0x0000003600367308 */ /* 0x000fe20000000800 */
[----:B------:R-:W-:Y:S02]  /*12850*/  FMNMX.FTZ R14, R29, R14, !PT ;  /* 0x0000000e1d0e7209 */ /* 0x000fe40007810000 */
[----:B------:R-:W-:Y:S02]  /*12860*/  ISETP.GT.AND P4, PT, R143, 0x50, P3 ;  /* 0x000000508f00780c */ /* 0x000fe40001f84270 */
[----:B------:R-:W-:Y:S02]  /*12870*/  FMNMX.FTZ R14, R30, R14, !PT ;  /* 0x0000000e1e0e7209 */ /* 0x000fe40007810000 */
        /* <DEDUP_REMOVED lines=38> */
[----:B------:R-:W-:Y:S02]  /*12ae0*/  ISETP.GT.AND P5, PT, R143, 0x78, P3 ;  /* 0x000000788f00780c */ /* 0x000fe40001fa4270 */
[----:B------:R-:W-:-:S02]  /*12af0*/  FMNMX.FTZ R14, R64, R14, !PT ;  /* 0x0000000e400e7209 */ /* 0x000fc40007810000 */
[----:B------:R-:W-:Y:S01]  /*12b00*/  ISETP.LT.OR P4, PT, R144, 0x72, P4 ;  /* 0x000000729000780c */ /* 0x000fe20002781670 */
        /* <DEDUP_REMOVED lines=9> */
[----:B------:R-:W-:Y:S01]  /*12ba0*/  ISETP.LT.OR P3, PT, R144, 0x7a, P3 ;  /* 0x0000007a9000780c */ /* 0x000fe20001f61670 */
[----:B------:R-:W-:Y:S01]  /*12bb0*/  MUFU.EX2 R77, R77 ;  /* 0x0000004d004d7308 */ /* 0x000fe20000000800 */
[----:B------:R-:W-:Y:S02]  /*12bc0*/  FMNMX.FTZ R14, R75, R14, !PT ;  /* 0x0000000e4b0e7209 */ /* 0x000fe40007810000 */
[----:B------:R-:W-:Y:S02]  /*12bd0*/  FSEL R82, R82, -INF , !P5 ;  /* 0xff80000052527808 */ /* 0x000fe40006800000 */
[----:B------:R-:W-:-:S02]  /*12be0*/  FMNMX.FTZ R14, R76, R14, !PT ;  /* 0x0000000e4c0e7209 */ /* 0x000fc40007810000 */
[----:B------:R-:W-:Y:S01]  /*12bf0*/  FSEL R83, R83, -INF , !P3 ;  /* 0xff80000053537808 */ /* 0x000fe20005800000 */
[----:B------:R-:W-:Y:S01]  /*12c00*/  MUFU.EX2 R78, R78 ;  /* 0x0000004e004e7308 */ /* 0x000fe20000000800 */
[----:B------:R-:W-:Y:S02]  /*12c10*/  FMNMX.FTZ R14, R79, R14, !PT ;  /* 0x0000000e4f0e7209 */ /* 0x000fe40007810000 */
[----:B------:R-:W-:Y:S02]  /*12c20*/  F2FP.BF16.F32.PACK_AB R32, R51, R32 ;  /* 0x000000203320723e */ /* 0x000fe400000010ff */
[----:B------:R-:W-:-:S03]  /*12c30*/  FMNMX.FTZ R14, R80, R14, !PT ;  /* 0x0000000e500e7209 */ /* 0x000fc60007810000 */
[----:B------:R-:W-:Y:S01]  /*12c40*/  MUFU.EX2 R84, R84 ;  /* 0x0000005400547308 */ /* 0x000fe20000000800 */
[----:B------:R-:W-:-:S04]  /*12c50*/  FMNMX.FTZ R14, R82, R14, !PT ;  /* 0x0000000e520e7209 */ /* 0x000fc80007810000 */
[----:B------:R-:W-:-:S03]  /*12c60*/  FMNMX.FTZ R14, R83, R14, !PT ;  /* 0x0000000e530e7209 */ /* 0x000fc60007810000 */
[----:B------:R-:W-:Y:S02]  /*12c70*/  MUFU.EX2 R11, R11 ;  /* 0x0000000b000b7308 */ /* 0x000fe40000000800 */
[----:B------:R-:W0:Y:S02]  /*12c80*/  SHFL.BFLY PT, R34, R14, 0x2, 0x1f ;  /* 0x0c401f000e227f89 */ /* 0x000e2400000e0000 */
[----:B0-----:R-:W-:-:S04]  /*12c90*/  FMNMX.FTZ R14, R14, R34, !PT ;  /* 0x000000220e0e7209 */ /* 0x001fc80007810000 */
[----:B------:R0:W1:Y:S02]  /*12ca0*/  MUFU.EX2 R34, R21 ;  /* 0x0000001500227308 */ /* 0x0000640000000800 */
[----:B0-----:R-:W0:Y:S01]  /*12cb0*/  SHFL.BFLY PT, R21, R14, 0x1, 0x1f ;  /* 0x0c201f000e157f89 */ /* 0x001e2200000e0000 */
[----:B-1----:R-:W-:Y:S01]  /*12cc0*/  FADD.FTZ R4, R34, R4 ;  /* 0x0000000422047221 */ /* 0x002fe20000010000 */
[----:B------:R-:W-:Y:S02]  /*12cd0*/  F2FP.BF16.F32.PACK_AB R34, R24, R34 ;  /* 0x000000221822723e */ /* 0x000fe400000010ff */
[----:B0-----:R-:W-:Y:S01]  /*12ce0*/  FMNMX.FTZ R14, R14, R21, !PT ;  /* 0x000000150e0e7209 */ /* 0x001fe20007810000 */
[----:B------:R-:W-:-:S03]  /*12cf0*/  FADD.FTZ R21, R24, R4 ;  /* 0x0000000418157221 */ /* 0x000fc60000010000 */
[C---:B------:R-:W-:Y:S01]  /*12d00*/  FSETP.NEU.FTZ.AND P3, PT, R14.reuse, -INF , PT ;  /* 0xff8000000e00780b */ /* 0x040fe20003f7d000 */
[----:B------:R-:W-:Y:S01]  /*12d10*/  FMUL.FTZ R4, R14, UR41 ;  /* 0x000000290e047c20 */ /* 0x000fe20008410000 */
[----:B------:R-:W-:-:S04]  /*12d20*/  FADD.FTZ R21, R27, R21 ;  /* 0x000000151b157221 */ /* 0x000fc80000010000 */
[----:B------:R-:W-:Y:S01]  /*12d30*/  FSEL R4, R4, RZ, P3 ;  /* 0x000000ff04047208 */ /* 0x000fe20001800000 */
[C---:B------:R-:W-:Y:S01]  /*12d40*/  FADD.FTZ R21, R28.reuse, R21 ;  /* 0x000000151c157221 */ /* 0x040fe20000010000 */
[----:B------:R-:W-:-:S03]  /*12d50*/  F2FP.BF16.F32.PACK_AB R28, R28, R27 ;  /* 0x0000001b1c1c723e */ /* 0x000fc600000010ff */
        /* <DEDUP_REMOVED lines=8> */
[----:B------:R-:W-:Y:S01]  /*12de0*/  FADD.FTZ R21, R31, R21 ;  /* 0x000000151f157221 */ /* 0x000fe20000010000 */
[--C-:B------:R-:W-:Y:S01]  /*12df0*/  FFMA.FTZ R41, R41, UR41, -R4.reuse ;  /* 0x0000002929297c23 */ /* 0x100fe20008010804 */
[--C-:B------:R-:W-:Y:S01]  /*12e00*/  FFMA.FTZ R42, R42, UR41, -R4.reuse ;  /* 0x000000292a2a7c23 */ /* 0x100fe20008010804 */
[--C-:B------:R-:W-:Y:S01]  /*12e10*/  FFMA.FTZ R45, R45, UR41, -R4.reuse ;  /* 0x000000292d2d7c23 */ /* 0x100fe20008010804 */
[----:B------:R-:W-:Y:S01]  /*12e20*/  FADD.FTZ R21, R16, R21 ;  /* 0x0000001510157221 */ /* 0x000fe20000010000 */
[--C-:B------:R-:W-:Y:S01]  /*12e30*/  FFMA.FTZ R59, R59, UR41, -R4.reuse ;  /* 0x000000293b3b7c23 */ /* 0x100fe20008010804 */
[----:B------:R-:W0:Y:S01]  /*12e40*/  MUFU.EX2 R15, R15 ;  /* 0x0000000f000f7308 */ /* 0x000e220000000800 */
[--C-:B------:R-:W-:Y:S01]  /*12e50*/  FFMA.FTZ R60, R60, UR41, -R4.reuse ;  /* 0x000000293c3c7c23 */ /* 0x100fe20008010804 */
[----:B------:R-:W-:Y:S01]  /*12e60*/  FADD.FTZ R21, R18, R21 ;  /* 0x0000001512157221 */ /* 0x000fe20000010000 */
[--C-:B------:R-:W-:Y:S01]  /*12e70*/  FFMA.FTZ R63, R63, UR41, -R4.reuse ;  /* 0x000000293f3f7c23 */ /* 0x100fe20008010804 */
[--C-:B------:R-:W-:Y:S01]  /*12e80*/  FFMA.FTZ R64, R64, UR41, -R4.reuse ;  /* 0x0000002940407c23 */ /* 0x100fe20008010804 */
[--C-:B------:R-:W-:Y:S01]  /*12e90*/  FFMA.FTZ R67, R67, UR41, -R4.reuse ;  /* 0x0000002943437c23 */ /* 0x100fe20008010804 */
[C---:B------:R-:W-:Y:S01]  /*12ea0*/  FADD.FTZ R21, R36.reuse, R21 ;  /* 0x0000001524157221 */ /* 0x040fe20000010000 */
[----:B------:R-:W-:Y:S01]  /*12eb0*/  F2FP.BF16.F32.PACK_AB R36, R36, R18 ;  /* 0x000000122424723e */ /* 0x000fe200000010ff */
[----:B------:R-:W-:Y:S01]  /*12ec0*/  MUFU.EX2 R25, R25 ;  /* 0x0000001900197308 */ /* 0x000fe20000000800 */
[--C-:B------:R-:W-:Y:S01]  /*12ed0*/  FFMA.FTZ R68, R68, UR41, -R4.reuse ;  /* 0x0000002944447c23 */ /* 0x100fe20008010804 */
[----:B------:R-:W-:Y:S01]  /*12ee0*/  FADD.FTZ R18, R39, R21 ;  /* 0x0000001527127221 */ /* 0x000fe20000010000 */
[--C-:B------:R-:W-:Y:S01]  /*12ef0*/  FFMA.FTZ R71, R71, UR41, -R4.reuse ;  /* 0x0000002947477c23 */ /* 0x100fe20008010804 */
[--C-:B------:R-:W-:Y:S01]  /*12f00*/  FFMA.FTZ R72, R72, UR41, -R4.reuse ;  /* 0x0000002948487c23 */ /* 0x100fe20008010804 */
[----:B------:R-:W-:Y:S01]  /*12f10*/  FFMA.FTZ R75, R75, UR41, -R4 ;  /* 0x000000294b4b7c23 */ /* 0x000fe20008010804 */
[----:B------:R-:W-:Y:S01]  /*12f20*/  FADD.FTZ R18, R40, R18 ;  /* 0x0000001228127221 */ /* 0x000fe20000010000 */
[----:B------:R-:W-:Y:S01]  /*12f30*/  FFMA.FTZ R76, R76, UR41, -R4 ;  /* 0x000000294c4c7c23 */ /* 0x000fe20008010804 */
[----:B------:R-:W1:Y:S01]  /*12f40*/  MUFU.EX2 R26, R26 ;  /* 0x0000001a001a7308 */ /* 0x000e620000000800 */
[----:B0-----:R-:W-:Y:S01]  /*12f50*/  F2FP.BF16.F32.PACK_AB R33, R15, R24 ;  /* 0x000000180f21723e */ /* 0x001fe200000010ff */
[----:B------:R-:W-:Y:S01]  /*12f60*/  FADD.FTZ R21, R43, R18 ;  /* 0x000000122b157221 */ /* 0x000fe20000010000 */
[--C-:B------:R-:W-:Y:S01]  /*12f70*/  FFMA.FTZ R79, R79, UR41, -R4.reuse ;  /* 0x000000294f4f7c23 */ /* 0x100fe20008010804 */
[--C-:B------:R-:W-:Y:S01]  /*12f80*/  FFMA.FTZ R80, R80, UR41, -R4.reuse ;  /* 0x0000002950507c23 */ /* 0x100fe20008010804 */
[----:B------:R-:W-:Y:S01]  /*12f90*/  FFMA.FTZ R82, R82, UR41, -R4 ;  /* 0x0000002952527c23 */ /* 0x000fe20008010804 */
[----:B------:R-:W-:Y:S01]  /*12fa0*/  FADD.FTZ R21, R44, R21 ;  /* 0x000000152c157221 */ /* 0x000fe20000010000 */
[----:B------:R-:W-:Y:S01]  /*12fb0*/  F2FP.BF16.F32.PACK_AB R38, R40, R39 ;  /* 0x000000272826723e */ /* 0x000fe200000010ff */
[----:B------:R-:W-:Y:S08]  /*12fc0*/  MUFU.EX2 R29, R29 ;  /* 0x0000001d001d7308 */ /* 0x000ff00000000800 */
[----:B------:R-:W-:Y:S01]  /*12fd0*/  MUFU.EX2 R37, R37 ;  /* 0x0000002500257308 */ /* 0x000fe20000000800 */
[----:B-1----:R-:W-:-:S05]  /*12fe0*/  F2FP.BF16.F32.PACK_AB R35, R26, R25 ;  /* 0x000000191a23723e */ /* 0x002fca00000010ff */
[----:B------:R0:W-:Y:S02]  /*12ff0*/  STSM.16.M88.4 [R140+0x21800], R32 ;  /* 0x021800208c007844 */ /* 0x0001e40000000200 */
[----:B------:R-:W-:Y:S08]  /*13000*/  MUFU.EX2 R50, R50 ;  /* 0x0000003200327308 */ /* 0x000ff00000000800 */
[----:B------:R-:W-:Y:S01]  /*13010*/  MUFU.EX2 R41, R41 ;  /* 0x0000002900297308 */ /* 0x000fe20000000800 */
[--C-:B0-----:R-:W-:Y:S01]  /*13020*/  FFMA.FTZ R32, R30, UR41, -R4.reuse ;  /* 0x000000291e207c23 */ /* 0x101fe20008010804 */
[----:B------:R-:W-:Y:S01]  /*13030*/  FSEL R30, R14, RZ, P3 ;  /* 0x000000ff0e1e7208 */ /* 0x000fe20001800000 */
[--C-:B------:R-:W-:Y:S01]  /*13040*/  FFMA.FTZ R33, R81, UR41, -R4.reuse ;  /* 0x0000002951217c23 */ /* 0x100fe20008010804 */
[----:B------:R-:W-:-:S04]  /*13050*/  FFMA.FTZ R34, R85, UR41, -R4 ;  /* 0x0000002955227c23 */ /* 0x000fc80008010804 */
[----:B------:R-:W0:Y:S01]  /*13060*/  MUFU.EX2 R42, R42 ;  /* 0x0000002a002a7308 */ /* 0x000e220000000800 */
[----:B------:R-:W-:Y:S01]  /*13070*/  FFMA.FTZ R35, R46, UR41, -R4 ;  /* 0x000000292e237c23 */ /* 0x000fe20008010804 */
[----:B------:R-:W-:-:S04]  /*13080*/  FADD.FTZ R30, -R30, R13 ;  /* 0x0000000d1e1e7221 */ /* 0x000fc80000010100 */
[----:B------:R-:W-:Y:S01]  /*13090*/  FMUL.FTZ R13, R30, UR41 ;  /* 0x000000291e0d7c20 */ /* 0x000fe20008410000 */
[----:B------:R-:W-:Y:S01]  /*130a0*/  F2FP.BF16.F32.PACK_AB R30, R16, R31 ;  /* 0x0000001f101e723e */ /* 0x000fe200000010ff */
[----:B------:R-:W-:Y:S08]  /*130b0*/  MUFU.EX2 R32, R32 ;  /* 0x0000002000207308 */ /* 0x000ff00000000800 */
[----:B------:R-:W1:Y:S01]  /*130c0*/  MUFU.EX2 R13, R13 ;  /* 0x0000000d000d7308 */ /* 0x000e620000000800 */
[----:B0-----:R-:W-:-:S07]  /*130d0*/  F2FP.BF16.F32.PACK_AB R39, R42, R41 ;  /* 0x000000292a27723e */ /* 0x001fce00000010ff */
[----:B------:R-:W-:Y:S08]  /*130e0*/  MUFU.EX2 R33, R33 ;  /* 0x0000002100217308 */ /* 0x000ff00000000800 */
[----:B------:R-:W0:Y:S01]  /*130f0*/  MUFU.EX2 R34, R34 ;  /* 0x0000002200227308 */ /* 0x000e220000000800 */
[----:B-1----:R-:W-:Y:S01]  /*13100*/  FFMA.FTZ R24, R13, R3, R24 ;  /* 0x000000030d187223 */ /* 0x002fe20000010018 */
[--C-:B------:R-:W-:Y:S01]  /*13110*/  FFMA.FTZ R3, R49, UR41, -R4.reuse ;  /* 0x0000002931037c23 */ /* 0x100fe20008010804 */
[----:B------:R-:W-:-:S02]  /*13120*/  FFMA.FTZ R49, R56, UR41, -R4 ;  /* 0x0000002938317c23 */ /* 0x000fc40008010804 */
[----:B------:R-:W-:Y:S01]  /*13130*/  FADD.FTZ R24, R15, R24 ;  /* 0x000000180f187221 */ /* 0x000fe20000010000 */
[----:B------:R-:W-:Y:S02]  /*13140*/  FFMA.FTZ R15, R52, UR41, -R4 ;  /* 0x00000029340f7c23 */ /* 0x000fe40008010804 */
[----:B------:R-:W1:Y:S01]  /*13150*/  MUFU.EX2 R45, R45 ;  /* 0x0000002d002d7308 */ /* 0x000e620000000800 */
[----:B------:R-:W-:Y:S01]  /*13160*/  FADD.FTZ R24, R25, R24 ;  /* 0x0000001819187221 */ /* 0x000fe20000010000 */
[--C-:B------:R-:W-:Y:S01]  /*13170*/  FFMA.FTZ R25, R55, UR41, -R4.reuse ;  /* 0x0000002937197c23 */ /* 0x100fe20008010804 */
[----:B------:R-:W-:Y:S02]  /*13180*/  FFMA.FTZ R4, R83, UR41, -R4 ;  /* 0x0000002953047c23 */ /* 0x000fe40008010804 */
[----:B------:R-:W-:-:S03]  /*13190*/  FADD.FTZ R24, R26, R24 ;  /* 0x000000181a187221 */ /* 0x000fc60000010000 */
[----:B------:R-:W3:Y:S01]  /*131a0*/  MUFU.EX2 R35, R35 ;  /* 0x0000002300237308 */ /* 0x000ee20000000800 */
[----:B------:R-:W-:Y:S01]  /*131b0*/  FADD.FTZ R24, R29, R24 ;  /* 0x000000181d187221 */ /* 0x000fe20000010000 */
[----:B------:R-:W-:Y:S02]  /*131c0*/  F2FP.BF16.F32.PACK_AB R29, R32, R29 ;  /* 0x0000001d201d723e */ /* 0x000fe400000010ff */
[----:B0-----:R-:W-:Y:S01]  /*131d0*/  F2FP.BF16.F32.PACK_AB R31, R34, R33 ;  /* 0x00000021221f723e */ /* 0x001fe200000010ff */
[----:B------:R-:W-:Y:S02]  /*131e0*/  FADD.FTZ R24, R32, R24 ;  /* 0x0000001820187221 */ /* 0x000fe40000010000 */
[----:B------:R-:W4:Y:S01]  /*131f0*/  LDL R32, [R1+0x24] ;  /* 0x0000240001207983 */ /* 0x000f220000100800 */
[----:B------:R-:W0:Y:S01]  /*13200*/  MUFU.EX2 R3, R3 ;  /* 0x0000000300037308 */ /* 0x000e220000000800 */
[----:B------:R-:W-:Y:S02]  /*13210*/  FADD.FTZ R24, R33, R24 ;  /* 0x0000001821187221 */ /* 0x000fe40000010000 */
[----:B--2---:R2:W-:Y:S02]  /*13220*/  STSM.16.M88.4 [R86], R28 ;  /* 0x0000001c56007844 */ /* 0x0045e40000000200 */
[----:B------:R-:W-:-:S03]  /*13230*/  FADD.FTZ R24, R34, R24 ;  /* 0x0000001822187221 */ /* 0x000fc60000010000 */
[----:B------:R-:W5:Y:S01]  /*13240*/  MUFU.EX2 R15, R15 ;  /* 0x0000000f000f7308 */ /* 0x000f620000000800 */
[----:B------:R-:W-:-:S07]  /*13250*/  FADD.FTZ R24, R37, R24 ;  /* 0x0000001825187221 */ /* 0x000fce0000010000 */
[----:B------:R-:W-:Y:S01]  /*13260*/  MUFU.EX2 R59, R59 ;  /* 0x0000003b003b7308 */ /* 0x000fe20000000800 */
[----:B------:R-:W-:-:S07]  /*13270*/  FADD.FTZ R24, R50, R24 ;  /* 0x0000001832187221 */ /* 0x000fce0000010000 */
[----:B------:R-:W-:Y:S01]  /*13280*/  MUFU.EX2 R27, R60 ;  /* 0x0000003c001b7308 */ /* 0x000fe20000000800 */
[----:B------:R-:W-:-:S07]  /*13290*/  FADD.FTZ R24, R41, R24 ;  /* 0x0000001829187221 */ /* 0x000fce0000010000 */
[----:B------:R-:W-:Y:S01]  /*132a0*/  MUFU.EX2 R63, R63 ;  /* 0x0000003f003f7308 */ /* 0x000fe20000000800 */
[----:B------:R-:W-:Y:S01]  /*132b0*/  FADD.FTZ R18, R42, R24 ;  /* 0x000000182a127221 */ /* 0x000fe20000010000 */
[----:B------:R-:W-:-:S06]  /*132c0*/  FADD.FTZ R24, R47, R21 ;  /* 0x000000152f187221 */ /* 0x000fcc0000010000 */
[----:B------:R-:W-:Y:S01]  /*132d0*/  MUFU.EX2 R67, R67 ;  /* 0x0000004300437308 */ /* 0x000fe20000000800 */
[----:B-1----:R-:W-:Y:S01]  /*132e0*/  FADD.FTZ R18, R45, R18 ;  /* 0x000000122d127221 */ /* 0x002fe20000010000 */
[----:B------:R-:W-:-:S06]  /*132f0*/  FADD.FTZ R24, R48, R24 ;  /* 0x0000001830187221 */ /* 0x000fcc0000010000 */
[----:B------:R-:W-:Y:S01]  /*13300*/  MUFU.EX2 R68, R68 ;  /* 0x0000004400447308 */ /* 0x000fe20000000800 */
[----:B---3--:R-:W-:Y:S01]  /*13310*/  FADD.FTZ R21, R35, R18 ;  /* 0x0000001223157221 */ /* 0x008fe20000010000 */
[----:B------:R-:W-:-:S06]  /*13320*/  FADD.FTZ R24, R53, R24 ;  /* 0x0000001835187221 */ /* 0x000fcc0000010000 */
[----:B------:R-:W-:Y:S01]  /*13330*/  MUFU.EX2 R71, R71 ;  /* 0x0000004700477308 */ /* 0x000fe20000000800 */
[----:B0-----:R-:W-:Y:S01]  /*13340*/  FADD.FTZ R21, R3, R21 ;  /* 0x0000001503157221 */ /* 0x001fe20000010000 */
[----:B------:R-:W-:Y:S01]  /*13350*/  FADD.FTZ R24, R54, R24 ;  /* 0x0000001836187221 */ /* 0x000fe20000010000 */
[----:B------:R-:W-:Y:S02]  /*13360*/  F2FP.BF16.F32.PACK_AB R46, R48, R47 ;  /* 0x0000002f302e723e */ /* 0x000fe400000010ff */
[----:B-----5:R-:W-:Y:S01]  /*13370*/  FADD.FTZ R21, R15, R21 ;  /* 0x000000150f157221 */ /* 0x020fe20000010000 */
[----:B------:R-:W-:Y:S01]  /*13380*/  FADD.FTZ R24, R57, R24 ;  /* 0x0000001839187221 */ /* 0x000fe20000010000 */
[----:B------:R-:W-:Y:S01]  /*13390*/  F2FP.BF16.F32.PACK_AB R37, R50, R37 ;  /* 0x000000253225723e */ /* 0x000fe200000010ff */
[----:B------:R-:W0:Y:S08]  /*133a0*/  MUFU.EX2 R25, R25 ;  /* 0x0000001900197308 */ /* 0x000e300000000800 */
[----:B------:R-:W1:Y:S01]  /*133b0*/  MUFU.EX2 R49, R49 ;  /* 0x0000003100317308 */ /* 0x000e620000000800 */
[----:B------:R-:W-:-:S07]  /*133c0*/  FADD.FTZ R24, R58, R24 ;  /* 0x000000183a187221 */ /* 0x000fce0000010000 */
[----:B------:R-:W3:Y:S01]  /*133d0*/  MUFU.EX2 R16, R64 ;  /* 0x0000004000107308 */ /* 0x000ee20000000800 */
[----:B0-----:R-:W-:Y:S01]  /*133e0*/  FADD.FTZ R21, R25, R21 ;  /* 0x0000001519157221 */ /* 0x001fe20000010000 */
[----:B------:R-:W-:-:S06]  /*133f0*/  FADD.FTZ R24, R61, R24 ;  /* 0x000000183d187221 */ /* 0x000fcc0000010000 */
[----:B------:R-:W0:Y:S01]  /*13400*/  MUFU.EX2 R18, R72 ;  /* 0x0000004800127308 */ /* 0x000e220000000800 */
[----:B-1----:R-:W-:Y:S01]  /*13410*/  FADD.FTZ R21, R49, R21 ;  /* 0x0000001531157221 */ /* 0x002fe20000010000 */
[----:B------:R-:W-:-:S03]  /*13420*/  FADD.FTZ R26, R62, R24 ;  /* 0x000000183e1a7221 */ /* 0x000fc60000010000 */
[----:B------:R-:W-:Y:S01]  /*13430*/  FADD.FTZ R21, R59, R21 ;  /* 0x000000153b157221 */ /* 0x000fe20000010000 */
[----:B--2---:R-:W-:Y:S02]  /*13440*/  FADD.FTZ R28, R65, R26 ;  /* 0x0000001a411c7221 */ /* 0x004fe40000010000 */
[----:B------:R-:W1:Y:S01]  /*13450*/  MUFU.EX2 R75, R75 ;  /* 0x0000004b004b7308 */ /* 0x000e620000000800 */
[----:B------:R-:W-:Y:S01]  /*13460*/  FADD.FTZ R21, R27, R21 ;  /* 0x000000151b157221 */ /* 0x000fe20000010000 */
[----:B------:R-:W-:-:S03]  /*13470*/  FADD.FTZ R28, R66, R28 ;  /* 0x0000001c421c7221 */ /* 0x000fc60000010000 */
[----:B------:R-:W-:Y:S01]  /*13480*/  FADD.FTZ R21, R63, R21 ;  /* 0x000000153f157221 */ /* 0x000fe20000010000 */
[----:B------:R-:W-:Y:S02]  /*13490*/  F2FP.BF16.F32.PACK_AB R66, R66, R65 ;  /* 0x000000414242723e */ /* 0x000fe400000010ff */
[C---:B---3--:R-:W-:Y:S01]  /*134a0*/  F2FP.BF16.F32.PACK_AB R65, R16.reuse, R63 ;  /* 0x0000003f1041723e */ /* 0x048fe200000010ff */
[----:B------:R-:W-:Y:S02]  /*134b0*/  FADD.FTZ R21, R16, R21 ;  /* 0x0000001510157221 */ /* 0x000fe40000010000 */
[----:B------:R-:W2:Y:S01]  /*134c0*/  LDL R16, [R1+0xc] ;  /* 0x00000c0001107983 */ /* 0x000ea20000100800 */
[----:B------:R-:W3:Y:S01]  /*134d0*/  MUFU.EX2 R76, R76 ;  /* 0x0000004c004c7308 */ /* 0x000ee20000000800 */
[----:B------:R-:W-:Y:S01]  /*134e0*/  F2FP.BF16.F32.PACK_AB R47, R15, R3 ;  /* 0x000000030f2f723e */ /* 0x000fe200000010ff */
[----:B------:R-:W-:Y:S01]  /*134f0*/  FADD.FTZ R21, R67, R21 ;  /* 0x0000001543157221 */ /* 0x000fe20000010000 */
[----:B------:R-:W-:-:S05]  /*13500*/  FADD.FTZ R28, R69, R28 ;  /* 0x0000001c451c7221 */ /* 0x000fca0000010000 */
[----:B------:R-:W-:Y:S01]  /*13510*/  MUFU.EX2 R79, R79 ;  /* 0x0000004f004f7308 */ /* 0x000fe20000000800 */
[----:B------:R-:W-:Y:S01]  /*13520*/  FADD.FTZ R21, R68, R21 ;  /* 0x0000001544157221 */ /* 0x000fe20000010000 */
[----:B------:R-:W-:-:S06]  /*13530*/  FADD.FTZ R28, R70, R28 ;  /* 0x0000001c461c7221 */ /* 0x000fcc0000010000 */
[----:B------:R-:W5:Y:S01]  /*13540*/  MUFU.EX2 R80, R80 ;  /* 0x0000005000507308 */ /* 0x000f620000000800 */
[----:B------:R-:W-:-:S07]  /*13550*/  FADD.FTZ R21, R71, R21 ;  /* 0x0000001547157221 */ /* 0x000fce0000010000 */
[----:B------:R-:W-:Y:S08]  /*13560*/  MUFU.EX2 R82, R82 ;  /* 0x0000005200527308 */ /* 0x000ff00000000800 */
[----:B------:R-:W5:Y:S01]  /*13570*/  MUFU.EX2 R3, R4 ;  /* 0x0000000400037308 */ /* 0x000f620000000800 */
[----:B------:R-:W-:Y:S01]  /*13580*/  F2FP.BF16.F32.PACK_AB R44, R44, R43 ;  /* 0x0000002b2c2c723e */ /* 0x000fe200000010ff */
[----:B------:R-:W-:Y:S01]  /*13590*/  FADD.FTZ R28, R73, R28 ;  /* 0x0000001c491c7221 */ /* 0x000fe20000010000 */
[----:B------:R-:W-:Y:S01]  /*135a0*/  F2FP.BF16.F32.PACK_AB R45, R35, R45 ;  /* 0x0000002d232d723e */ /* 0x000fe200000010ff */
[----:B0-----:R-:W-:Y:S01]  /*135b0*/  FADD.FTZ R30, R18, R21 ;  /* 0x00000015121e7221 */ /* 0x001fe20000010000 */
[----:B------:R-:W-:-:S02]  /*135c0*/  F2FP.BF16.F32.PACK_AB R24, R54, R53 ;  /* 0x000000353618723e */ /* 0x000fc400000010ff */
[----:B------:R-:W-:Y:S02]  /*135d0*/  F2FP.BF16.F32.PACK_AB R26, R58, R57 ;  /* 0x000000393a1a723e */ /* 0x000fe400000010ff */
[----:B------:R-:W-:Y:S02]  /*135e0*/  F2FP.BF16.F32.PACK_AB R25, R49, R25 ;  /* 0x000000193119723e */ /* 0x000fe400000010ff */
[----:B------:R-:W-:Y:S01]  /*135f0*/  F2FP.BF16.F32.PACK_AB R27, R27, R59 ;  /* 0x0000003b1b1b723e */ /* 0x000fe200000010ff */
[----:B------:R-:W-:Y:S01]  /*13600*/  STSM.16.M88.4 [R142], R36 ;  /* 0x000000248e007844 */ /* 0x000fe20000000200 */
[----:B------:R-:W-:Y:S01]  /*13610*/  FADD.FTZ R28, R74, R28 ;  /* 0x0000001c4a1c7221 */ /* 0x000fe20000010000 */
[----:B------:R-:W-:Y:S01]  /*13620*/  F2FP.BF16.F32.PACK_AB R64, R62, R61 ;  /* 0x0000003d3e40723e */ /* 0x000fe200000010ff */
[----:B-1----:R-:W-:Y:S01]  /*13630*/  FADD.FTZ R15, R75, R30 ;  /* 0x0000001e4b0f7221 */ /* 0x002fe20000010000 */
[----:B------:R-:W-:Y:S01]  /*13640*/  STSM.16.M88.4 [R141], R44 ;  /* 0x0000002c8d007844 */ /* 0x000fe20000000200 */
[----:B------:R-:W-:-:S02]  /*13650*/  F2FP.BF16.F32.PACK_AB R74, R74, R73 ;  /* 0x000000494a4a723e */ /* 0x000fc400000010ff */
[----:B------:R-:W-:Y:S01]  /*13660*/  F2FP.BF16.F32.PACK_AB R67, R68, R67 ;  /* 0x000000434443723e */ /* 0x000fe200000010ff */
[----:B------:R0:W-:Y:S01]  /*13670*/  STSM.16.M88.4 [R140+0x27800], R24 ;  /* 0x027800188c007844 */ /* 0x0001e20000000200 */
[----:B------:R-:W-:Y:S02]  /*13680*/  F2FP.BF16.F32.PACK_AB R72, R70, R69 ;  /* 0x000000454648723e */ /* 0x000fe400000010ff */
[----:B------:R-:W-:Y:S02]  /*13690*/  F2FP.BF16.F32.PACK_AB R73, R18, R71 ;  /* 0x000000471249723e */ /* 0x000fe400000010ff */
[----:B---3--:R-:W-:Y:S02]  /*136a0*/  F2FP.BF16.F32.PACK_AB R75, R76, R75 ;  /* 0x0000004b4c4b723e */ /* 0x008fe400000010ff */
[----:B0-----:R-:W-:Y:S02]  /*136b0*/  F2FP.BF16.F32.PACK_AB R24, R78, R77 ;  /* 0x0000004d4e18723e */ /* 0x001fe400000010ff */
[----:B-----5:R-:W-:-:S02]  /*136c0*/  F2FP.BF16.F32.PACK_AB R25, R80, R79 ;  /* 0x0000004f5019723e */ /* 0x020fc400000010ff */
[----:B------:R-:W-:Y:S02]  /*136d0*/  F2FP.BF16.F32.PACK_AB R26, R11, R84 ;  /* 0x000000540b1a723e */ /* 0x000fe400000010ff */
[----:B------:R-:W-:Y:S01]  /*136e0*/  F2FP.BF16.F32.PACK_AB R27, R3, R82 ;  /* 0x00000052031b723e */ /* 0x000fe200000010ff */
[----:B------:R-:W-:Y:S01]  /*136f0*/  FADD.FTZ R21, R77, R28 ;  /* 0x0000001c4d157221 */ /* 0x000fe20000010000 */
[----:B------:R-:W-:-:S04]  /*13700*/  FADD.FTZ R28, R76, R15 ;  /* 0x0000000f4c1c7221 */ /* 0x000fc80000010000 */
[----:B------:R-:W-:Y:S01]  /*13710*/  FADD.FTZ R15, R79, R28 ;  /* 0x0000001c4f0f7221 */ /* 0x000fe20000010000 */
[----:B------:R-:W-:-:S03]  /*13720*/  FADD.FTZ R4, R78, R21 ;  /* 0x000000154e047221 */ /* 0x000fc60000010000 */
[----:B------:R-:W-:Y:S01]  /*13730*/  FADD.FTZ R15, R80, R15 ;  /* 0x0000000f500f7221 */ /* 0x000fe20000010000 */
[----:B------:R-:W-:-:S03]  /*13740*/  FADD.FTZ R4, R84, R4 ;  /* 0x0000000454047221 */ /* 0x000fc60000010000 */
[----:B------:R-:W-:Y:S01]  /*13750*/  FADD.FTZ R82, R82, R15 ;  /* 0x0000000f52527221 */ /* 0x000fe20000010000 */
        /* <DEDUP_REMOVED lines=48> */
[----:B------:R-:W-:Y:S01]  /*13a60*/  FADD.FTZ R4, R11, R4 ;  /* 0x000000040b047221 */ /* 0x000fe20000010000 */
[----:B------:R-:W-:Y:S01]  /*13a70*/  FADD.FTZ R3, R3, R82 ;  /* 0x0000005203037221 */ /* 0x000fe20000010000 */
[----:B------:R-:W-:-:S02]  /*13a80*/  IMAD.MOV.U32 R18, RZ, RZ, R5 ;  /* 0x000000ffff127224 */ /* 0x000fc400078e0005 */
[----:B------:R-:W-:Y:S02]  /*13a90*/  IMAD.MOV.U32 R12, RZ, RZ, R10 ;  /* 0x000000ffff0c7224 */ /* 0x000fe400078e000a */
[----:B------:R-:W-:Y:S01]  /*13aa0*/  IMAD.MOV.U32 R13, RZ, RZ, R14 ;  /* 0x000000ffff0d7224 */ /* 0x000fe200078e000e */
[----:B----4-:R0:W-:Y:S04]  /*13ab0*/  STSM.16.M88.4 [R32], R64 ;  /* 0x0000004020007844 */ /* 0x0101e80000000200 */
[----:B------:R0:W-:Y:S04]  /*13ac0*/  STSM.16.M88.4 [R142+0x6000], R72 ;  /* 0x006000488e007844 */ /* 0x0001e80000000200 */
[----:B------:R0:W-:Y:S01]  /*13ad0*/  STSM.16.M88.4 [R141+0x6000], R24 ;  /* 0x006000188d007844 */ /* 0x0001e20000000200 */
[----:B------:R1:W-:Y:S06]  /*13ae0*/  MEMBAR.ALL.CTA ;  /* 0x0000000000007992 */ /* 0x0003ec0000008000 */
[----:B-1----:R-:W1:Y:S01]  /*13af0*/  FENCE.VIEW.ASYNC.S ;  /* 0x00000000000073c6 */ /* 0x002e620000000000 */
[C---:B--2---:R-:W-:Y:S01]  /*13b00*/  ISETP.GT.AND P3, PT, R0.reuse, R16, PT ;  /* 0x000000100000720c */ /* 0x044fe20003f64270 */
[----:B------:R-:W-:-:S02]  /*13b10*/  VIADD R0, R0, 0xffffffff ;  /* 0xffffffff00007836 */ /* 0x000fc40000000000 */
[----:B------:R-:W-:Y:S01]  /*13b20*/  IMAD.MOV.U32 R16, RZ, RZ, R20 ;  /* 0x000000ffff107224 */ /* 0x000fe200078e0014 */
[----:B-1----:R-:W-:-:S09]  /*13b30*/  NOP ;  /* 0x0000000000007918 */ /* 0x002fd20000000000 */
[----:B0-----:R-:W-:Y:S05]  /*13b40*/  @P3 BRA `(.L_x_1536) ;  /* 0xffffffc4002c3947 */ /* 0x001fea000383ffff */
[----:B------:R-:W-:Y:S02]  /*13b50*/  IMAD.MOV.U32 R13, RZ, RZ, R14 ;  /* 0x000000ffff0d7224 */ /* 0x000fe400078e000e */
[----:B------:R-:W-:Y:S02]  /*13b60*/  IMAD.MOV.U32 R12, RZ, RZ, R10 ;  /* 0x000000ffff0c7224 */ /* 0x000fe400078e000a */
[----:B------:R-:W-:Y:S02]  /*13b70*/  IMAD.MOV.U32 R16, RZ, RZ, R20 ;  /* 0x000000ffff107224 */ /* 0x000fe400078e0014 */
[----:B------:R-:W-:-:S07]  /*13b80*/  IMAD.MOV.U32 R18, RZ, RZ, R5 ;  /* 0x000000ffff127224 */ /* 0x000fce00078e0005 */
.L_x_1518:
[----:B------:R-:W2:Y:S01]  /*13b90*/  LDL R14, [R1+0x18] ;  /* 0x00001800010e7983 */ /* 0x000ea20000100800 */
[----:B------:R-:W0:Y:S01]  /*13ba0*/  LDC R5, c[0x0][0x448] ;  /* 0x00011200ff057b82 */ /* 0x000e220000000800 */
[----:B------:R-:W-:-:S07]  /*13bb0*/  ULDC UR8, c[0x0][0x9dc] ;  /* 0x0002770000087ab9 */ /* 0x000fce0000000800 */
[----:B------:R-:W1:Y:S01]  /*13bc0*/  LDC R20, c[0x0][0x9e4] ;  /* 0x00027900ff147b82 */ /* 0x000e620000000800 */
[----:B0-----:R-:W-:Y:S02]  /*13bd0*/  ISETP.NE.AND P5, PT, R5, 0x1, PT ;  /* 0x000000010500780c */ /* 0x001fe40003fa5270 */
[----:B-1----:R-:W-:-:S11]  /*13be0*/  ISETP.GE.AND P4, PT, R20, 0x1, PT ;  /* 0x000000011400780c */ /* 0x002fd60003f86270 */
[----:B------:R-:W0:Y:S08]  /*13bf0*/  @P5 LDC R10, c[0x0][0x44c] ;  /* 0x00011300ff0a5b82 */ /* 0x000e300000000800 */
[----:B------:R-:W1:Y:S01]  /*13c00*/  @P5 LDC R11, c[0x0][0x450] ;  /* 0x00011400ff0b5b82 */ /* 0x000e620000000800 */
[----:B--2---:R-:W-:Y:S01]  /*13c10*/  VIADD R5, R14, 0xbf ;  /* 0x000000bf0e057836 */ /* 0x004fe20000000000 */
[----:B------:R-:W-:-:S03]  /*13c20*/  IADD3 R14, R139, 0x1, -R138 ;  /* 0x000000018b0e7810 */ /* 0x000fc60007ffe88a */
        /* <DEDUP_REMOVED lines=15> */
.L_x_1539:
[----:B------:R-:W-:-:S13]  /*13d20*/  ISETP.NE.AND P2, PT, R20, 0x1, PT ;  /* 0x000000011400780c */ /* 0x000fda0003f45270 */
[----:B------:R-:W0:Y:S02]  /*13d30*/  @P2 LDC.64 R10, c[0x0][0x9e8] ;  /* 0x00027a00ff0a2b82 */ /* 0x000e240000000a00 */
[----:B0-----:R-:W-:-:S05]  /*13d40*/  @P2 IMAD.HI.U32 R10, R5, R10, RZ ;  /* 0x0000000a050a2227 */ /* 0x001fca00078e00ff */
[----:B------:R-:W-:-:S07]  /*13d50*/  @P2 SHF.R.U32.HI R5, RZ, R11, R10 ;  /* 0x0000000bff052219 */ /* 0x000fce000001160a */
.L_x_1540:
[----:B------:R-:W-:Y:S05]  /*13d60*/  BSYNC B0 ;  /* 0x0000000000007941 */ /* 0x000fea0003800000 */
.L_x_1538:
[----:B------:R-:W-:-:S05]  /*13d70*/  IMAD R5, R5, R20, RZ ;  /* 0x0000001405057224 */ /* 0x000fca00078e02ff */
[----:B------:R-:W-:-:S07]  /*13d80*/  VIMNMX R14, R14, R5, !PT ;  /* 0x000000050e0e7248 */ /* 0x000fce0007fe0100 */
.L_x_1537:
[----:B------:R-:W2:Y:S01]  /*13d90*/  LDL R10, [R1+0x44] ;  /* 0x00004400010a7983 */ /* 0x000ea20000100800 */
[----:B------:R-:W-:-:S05]  /*13da0*/  VIADD R14, R14, 0x7f ;  /* 0x0000007f0e0e7836 */ /* 0x000fca0000000000 */
[----:B------:R-:W-:-:S04]  /*13db0*/  SHF.R.S32.HI R5, RZ, 0x1f, R14 ;  /* 0x0000001fff057819 */ /* 0x000fc8000001140e */
[----:B------:R-:W-:-:S04]  /*13dc0*/  LEA.HI R5, R5, R14, RZ, 0x7 ;  /* 0x0000000e05057211 */ /* 0x000fc800078f38ff */
[----:B------:R-:W-:-:S04]  /*13dd0*/  SHF.R.S32.HI R5, RZ, 0x7, R5 ;  /* 0x00000007ff057819 */ /* 0x000fc80000011405 */
[----:B--2---:R-:W-:-:S04]  /*13de0*/  VIMNMX R155, R10, R5, !PT ;  /* 0x000000050a9b7248 */ /* 0x004fc80007fe0100 */
[----:B------:R-:W-:-:S13]  /*13df0*/  ISETP.GE.AND P2, PT, R0, R155, PT ;  /* 0x0000009b0000720c */ /* 0x000fda0003f46270 */
[----:B------:R-:W-:Y:S05]  /*13e00*/  @!P2 BRA `(.L_x_1541) ;  /* 0x0000002800f4a947 */ /* 0x000fea0003800000 */
[----:B------:R-:W-:Y:S02]  /*13e10*/  IMAD.MOV.U32 R5, RZ, RZ, R13 ;  /* 0x000000ffff057224 */ /* 0x000fe400078e000d */
[----:B------:R-:W-:Y:S02]  /*13e20*/  IMAD.MOV.U32 R11, RZ, RZ, R12 ;  /* 0x000000ffff0b7224 */ /* 0x000fe400078e000c */
[----:B------:R-:W-:Y:S02]  /*13e30*/  IMAD.MOV.U32 R14, RZ, RZ, R18 ;  /* 0x000000ffff0e7224 */ /* 0x000fe400078e0012 */
[----:B------:R-:W-:-:S07]  /*13e40*/  IMAD.MOV.U32 R10, RZ, RZ, R16 ;  /* 0x000000ffff0a7224 */ /* 0x000fce00078e0010 */
.L_x_1551:
        /* <DEDUP_REMOVED lines=11> */
.L_x_1543:
[----:B------:R-:W-:Y:S01]  /*13f00*/  IMAD R12, R16, 0x8, R2 ;  /* 0x00000008100c7824 */ /* 0x000fe200078e0202 */
[----:B------:R-:W-:-:S04]  /*13f10*/  SHF.L.U32 R13, R18, 0x1f, RZ ;  /* 0x0000001f120d7819 */ /* 0x000fc800000006ff */
[----:B------:R0:W1:Y:S01]  /*13f20*/  SYNCS.PHASECHK.TRANS64.TRYWAIT P3, [R12+URZ+0x2d830], R13 ;  /* 0x02d8300d0c0075a7 */ /* 0x000062000806017f */
[----:B------:R-:W-:Y:S05]  /*13f30*/  @!P0 BRA `(.L_x_1544) ;  /* 0x0000000000048947 */ /* 0x000fea0003800000 */
[----:B------:R-:W-:Y:S01]  /*13f40*/  BPT.TRAP 0x1 ;  /* 0x000000040000795c */ /* 0x000fe20000300000 */
.L_x_1544:
[----:B------:R-:W-:Y:S04]  /*13f50*/  BSSY B0, `(.L_x_1542) ;  /* 0x0000004000007945 */ /* 0x000fe80003800000 */
[----:B-1----:R-:W-:Y:S05]  /*13f60*/  @P3 BRA `(.L_x_1545) ;  /* 0x0000000000083947 */ /* 0x002fea0003800000 */
[----:B------:R-:W1:Y:S02]  /*13f70*/  SYNCS.PHASECHK.TRANS64.TRYWAIT P3, [R12+URZ+0x2d830], R13 ;  /* 0x02d8300d0c0075a7 */ /* 0x000e64000806017f */
[----:B-1----:R-:W-:Y:S05]  /*13f80*/  @!P3 BRA `(.L_x_1546) ;  /* 0x00000134006cb947 */ /* 0x002fea0003800000 */
.L_x_1545:
[----:B------:R-:W-:Y:S05]  /*13f90*/  BSYNC B0 ;  /* 0x0000000000007941 */ /* 0x000fea0003800000 */
.L_x_1542:
        /* <DEDUP_REMOVED lines=61> */
.L_x_1548:
[----:B------:R-:W-:Y:S01]  /*14370*/  SHF.L.U32 R12, R14, 0x1f, RZ ;  /* 0x0000001f0e0c7819 */ /* 0x000fe200000006ff */
[----:B------:R-:W-:-:S04]  /*14380*/  IMAD R13, R10, 0x8, R2 ;  /* 0x000000080a0d7824 */ /* 0x000fc800078e0202 */
[----:B------:R0:W1:Y:S01]  /*14390*/  SYNCS.PHASECHK.TRANS64.TRYWAIT P2, [R13+URZ+0x2d850], R12 ;  /* 0x02d8500c0d0075a7 */ /* 0x000062000804017f */
[----:B------:R-:W-:Y:S05]  /*143a0*/  @!P0 BRA `(.L_x_1549) ;  /* 0x0000000000048947 */ /* 0x000fea0003800000 */
[----:B------:R-:W-:Y:S01]  /*143b0*/  BPT.TRAP 0x1 ;  /* 0x000000040000795c */ /* 0x000fe20000300000 */
.L_x_1549:
[----:B-1----:R-:W-:Y:S05]  /*143c0*/  @P2 BRA `(.L_x_1547) ;  /* 0x0000000000082947 */ /* 0x002fea0003800000 */
[----:B------:R-:W1:Y:S02]  /*143d0*/  SYNCS.PHASECHK.TRANS64.TRYWAIT P2, [R13+URZ+0x2d850], R12 ;  /* 0x02d8500c0d0075a7 */ /* 0x000e64000804017f */
[----:B-1----:R-:W-:Y:S05]  /*143e0*/  @!P2 BRA `(.L_x_1550) ;  /* 0x000001300068a947 */ /* 0x002fea0003800000 */
.L_x_1547:
[----:B01----:R-:W-:Y:S01]  /*143f0*/  VIADD R12, R2, 0x400 ;  /* 0x00000400020c7836 */ /* 0x003fe20000000000 */
[----:B------:R-:W-:Y:S05]  /*14400*/  WARPSYNC.ALL ;  /* 0x0000000000007948 */ /* 0x000fea0003800000 */
[----:B------:R-:W-:-:S04]  /*14410*/  SHF.R.U32.HI R12, RZ, 0x4, R12 ;  /* 0x00000004ff0c7819 */ /* 0x000fc8000001160c */
[----:B------:R-:W-:-:S04]  /*14420*/  LOP3.LUT R12, R12, 0x3fff, RZ, 0xc0, !PT ;  /* 0x00003fff0c0c7812 */ /* 0x000fc800078ec0ff */
[----:B------:R-:W-:-:S05]  /*14430*/  LOP3.LUT R12, R12, 0x2000000, RZ, 0xfc, !PT ;  /* 0x020000000c0c7812 */ /* 0x000fca00078efcff */
[----:B------:R-:W-:Y:S02]  /*14440*/  IMAD R12, R10, 0x600, R12 ;  /* 0x000006000a0c7824 */ /* 0x000fe400078e020c */
[----:B------:R-:W-:Y:S01]  /*14450*/  FMUL.FTZ R20, R29, UR49 ;  /* 0x000000311d147c20 */ /* 0x000fe20008410000 */
[----:B------:R-:W-:Y:S02]  /*14460*/  IMAD.MOV.U32 R13, RZ, RZ, -0x7fffffe0 ;  /* 0x80000020ff0d7424 */ /* 0x000fe400078e00ff */
[----:B------:R-:W-:Y:S01]  /*14470*/  FMUL.FTZ R21, R32, UR49 ;  /* 0x0000003120157c20 */ /* 0x000fe20008410000 */
[C---:B------:R-:W-:Y:S01]  /*14480*/  VIADD R14, R12.reuse, 0x40 ;  /* 0x000000400c0e7836 */ /* 0x040fe20000000000 */
[----:B------:R-:W-:Y:S01]  /*14490*/  R2UR UR10, R12 ;  /* 0x000000000c0a72ca */ /* 0x000fe200000e0000 */
[----:B------:R-:W-:Y:S01]  /*144a0*/  IMAD.MOV.U32 R15, RZ, RZ, -0x7fffffe0 ;  /* 0x80000020ff0f7424 */ /* 0x000fe200078e00ff */
[C---:B------:R-:W-:Y:S01]  /*144b0*/  R2UR UR11, R13.reuse ;  /* 0x000000000d0b72ca */ /* 0x040fe200000e0000 */
[----:B------:R-:W-:Y:S01]  /*144c0*/  MUFU.TANH R20, R20 ;  /* 0x0000001400147308 */ /* 0x000fe20000002400 */
[----:B------:R-:W-:Y:S01]  /*144d0*/  R2UR UR14, R14 ;  /* 0x000000000e0e72ca */ /* 0x000fe200000e0000 */
[----:B------:R-:W-:Y:S01]  /*144e0*/  VIADD R14, R12, 0x80 ;  /* 0x000000800c0e7836 */ /* 0x000fe20000000000 */
[----:B------:R-:W-:Y:S01]  /*144f0*/  R2UR UR47, R13 ;  /* 0x000000000d2f72ca */ /* 0x000fe200000e0000 */
[----:B------:R-:W-:Y:S01]  /*14500*/  FMUL.FTZ R13, R24, UR49 ;  /* 0x00000031180d7c20 */ /* 0x000fe20008410000 */
[----:B------:R-:W-:Y:S01]  /*14510*/  R2UR UR15, R15 ;  /* 0x000000000f0f72ca */ /* 0x000fe200000e0000 */
[----:B------:R-:W-:Y:S01]  /*14520*/  FMUL.FTZ R24, R33, UR49 ;  /* 0x0000003121187c20 */ /* 0x000fe20008410000 */
[----:B------:R-:W-:Y:S01]  /*14530*/  R2UR UR18, R14 ;  /* 0x000000000e1272ca */ /* 0x000fe200000e0000 */
[----:B------:R-:W-:Y:S01]  /*14540*/  VIADD R14, R12, 0xc0 ;  /* 0x000000c00c0e7836 */ /* 0x000fe20000000000 */
[C---:B------:R-:W-:Y:S01]  /*14550*/  R2UR UR19, R15.reuse ;  /* 0x000000000f1372ca */ /* 0x040fe200000e0000 */
[----:B------:R-:W0:Y:S01]  /*14560*/  MUFU.TANH R13, R13 ;  /* 0x0000000d000d7308 */ /* 0x000e220000002400 */
[C---:B------:R-:W-:Y:S01]  /*14570*/  R2UR UR23, R15.reuse ;  /* 0x000000000f1772ca */ /* 0x040fe200000e0000 */
[----:B------:R-:W-:Y:S01]  /*14580*/  FMUL.FTZ R29, R40, UR49 ;  /* 0x00000031281d7c20 */ /* 0x000fe20008410000 */
[----:B------:R-:W-:Y:S01]  /*14590*/  R2UR UR22, R14 ;  /* 0x000000000e1672ca */ /* 0x000fe200000e0000 */
[----:B------:R-:W-:Y:S01]  /*145a0*/  VIADD R14, R12, 0x100 ;  /* 0x000001000c0e7836 */ /* 0x000fe20000000000 */
[----:B------:R-:W-:Y:S01]  /*145b0*/  R2UR UR27, R15 ;  /* 0x000000000f1b72ca */ /* 0x000fe200000e0000 */
[----:B------:R-:W-:Y:S01]  /*145c0*/  FMUL.FTZ R32, R41, UR49 ;  /* 0x0000003129207c20 */ /* 0x000fe20008410000 */
[C---:B------:R-:W-:Y:S01]  /*145d0*/  R2UR UR31, R15.reuse ;  /* 0x000000000f1f72ca */ /* 0x040fe200000e0000 */
[----:B------:R-:W-:Y:S01]  /*145e0*/  MUFU.TANH R21, R21 ;  /* 0x0000001500157308 */ /* 0x000fe20000002400 */
[----:B------:R-:W-:Y:S01]  /*145f0*/  R2UR UR26, R14 ;  /* 0x000000000e1a72ca */ /* 0x000fe200000e0000 */
[----:B------:R-:W-:Y:S01]  /*14600*/  VIADD R14, R12, 0x140 ;  /* 0x000001400c0e7836 */ /* 0x000fe20000000000 */
[----:B------:R-:W-:Y:S01]  /*14610*/  R2UR UR35, R15 ;  /* 0x000000000f2372ca */ /* 0x000fe200000e0000 */
[----:B------:R-:W-:Y:S01]  /*14620*/  FMUL.FTZ R15, R28, UR49 ;  /* 0x000000311c0f7c20 */ /* 0x000fe20008410000 */
[----:B------:R-:W-:Y:S01]  /*14630*/  FMUL.FTZ R28, R37, UR49 ;  /* 0x00000031251c7c20 */ /* 0x000fe20008410000 */
[----:B------:R-:W-:Y:S01]  /*14640*/  FMUL.FTZ R33, R44, UR49 ;  /* 0x000000312c217c20 */ /* 0x000fe20008410000 */
[----:B------:R-:W-:Y:S01]  /*14650*/  R2UR UR30, R14 ;  /* 0x000000000e1e72ca */ /* 0x000fe200000e0000 */
[C---:B------:R-:W-:Y:S01]  /*14660*/  VIADD R14, R12.reuse, 0x180 ;  /* 0x000001800c0e7836 */ /* 0x040fe20000000000 */
[----:B------:R-:W-:Y:S01]  /*14670*/  MUFU.TANH R24, R24 ;  /* 0x0000001800187308 */ /* 0x000fe20000002400 */
[----:B------:R-:W-:-:S02]  /*14680*/  VIADD R12, R12, 0x1c0 ;  /* 0x000001c00c0c7836 */ /* 0x000fc40000000000 */
[----:B------:R-:W-:Y:S01]  /*14690*/  FMUL.FTZ R37, R48, UR49 ;  /* 0x0000003130257c20 */ /* 0x000fe20008410000 */
[----:B------:R-:W-:Y:S01]  /*146a0*/  FMUL.FTZ R40, R49, UR49 ;  /* 0x0000003131287c20 */ /* 0x000fe20008410000 */
[----:B------:R-:W-:Y:S01]  /*146b0*/  R2UR UR34, R14 ;  /* 0x000000000e2272ca */ /* 0x000fe200000e0000 */
[----:B------:R-:W-:Y:S01]  /*146c0*/  FMUL.FTZ R14, R25, UR49 ;  /* 0x00000031190e7c20 */ /* 0x000fe20008410000 */
[----:B------:R-:W-:Y:S01]  /*146d0*/  R2UR UR46, R12 ;  /* 0x000000000c2e72ca */ /* 0x000fe200000e0000 */
[----:B------:R-:W-:Y:S01]  /*146e0*/  FMUL.FTZ R25, R36, UR49 ;  /* 0x0000003124197c20 */ /* 0x000fe20008410000 */
[----:B------:R-:W-:Y:S01]  /*146f0*/  MUFU.TANH R15, R15 ;  /* 0x0000000f000f7308 */ /* 0x000fe20000002400 */
        /* <DEDUP_REMOVED lines=16> */
[----:B------:R-:W-:Y:S01]  /*14800*/  FMUL.FTZ R65, R76, UR49 ;  /* 0x000000314c417c20 */ /* 0x000fe20008410000 */
        /* <DEDUP_REMOVED lines=10> */
[----:B------:R-:W-:Y:S01]  /*148b0*/  UMOV UR41, UR6 ;  /* 0x0000000600297c82 */ /* 0x000fe20008000000 */
[----:B------:R-:W-:Y:S01]  /*148c0*/  FMNMX.FTZ R12, R15, R12, !PT ;  /* 0x0000000c0f0c7209 */ /* 0x000fe20007810000 */
[----:B------:R-:W-:Y:S01]  /*148d0*/  FMUL.FTZ R144, R31, UR49 ;  /* 0x000000311f907c20 */ /* 0x000fe20008410000 */
[----:B------:R-:W-:Y:S01]  /*148e0*/  FMUL.FTZ R84, R27, UR49 ;  /* 0x000000311b547c20 */ /* 0x000fe20008410000 */
[----:B------:R-:W0:Y:S01]  /*148f0*/  MUFU.TANH R29, R29 ;  /* 0x0000001d001d7308 */ /* 0x000e220000002400 */
[----:B------:R-:W-:Y:S01]  /*14900*/  FMNMX.FTZ R12, R20, R12, !PT ;  /* 0x0000000c140c7209 */ /* 0x000fe20007810000 */
[----:B------:R-:W-:Y:S01]  /*14910*/  FMUL.FTZ R85, R30, UR49 ;  /* 0x000000311e557c20 */ /* 0x000fe20008410000 */
[----:B------:R-:W-:Y:S01]  /*14920*/  FMUL.FTZ R81, R35, UR49 ;  /* 0x0000003123517c20 */ /* 0x000fe20008410000 */
[----:B------:R-:W-:Y:S01]  /*14930*/  FMUL.FTZ R143, R38, UR49 ;  /* 0x00000031268f7c20 */ /* 0x000fe20008410000 */
[----:B------:R-:W-:Y:S01]  /*14940*/  FMNMX.FTZ R12, R21, R12, !PT ;  /* 0x0000000c150c7209 */ /* 0x000fe20007810000 */
[----:B------:R-:W-:Y:S01]  /*14950*/  FMUL.FTZ R39, R39, UR49 ;  /* 0x0000003127277c20 */ /* 0x000fe20008410000 */
[----:B------:R-:W-:Y:S01]  /*14960*/  FMUL.FTZ R38, R42, UR49 ;  /* 0x000000312a267c20 */ /* 0x000fe20008410000 */
[----:B------:R-:W3:Y:S01]  /*14970*/  MUFU.TANH R32, R32 ;  /* 0x0000002000207308 */ /* 0x000ee20000002400 */
[----:B------:R-:W-:Y:S01]  /*14980*/  FMNMX.FTZ R12, R24, R12, !PT ;  /* 0x0000000c180c7209 */ /* 0x000fe20007810000 */
[----:B------:R-:W-:Y:S01]  /*14990*/  FMUL.FTZ R35, R43, UR49 ;  /* 0x000000312b237c20 */ /* 0x000fe20008410000 */
[----:B------:R-:W-:Y:S01]  /*149a0*/  FMUL.FTZ R42, R46, UR49 ;  /* 0x000000312e2a7c20 */ /* 0x000fe20008410000 */
[----:B------:R-:W-:Y:S01]  /*149b0*/  FMUL.FTZ R27, R47, UR49 ;  /* 0x000000312f1b7c20 */ /* 0x000fe20008410000 */
[----:B-1----:R-:W-:Y:S01]  /*149c0*/  FMNMX.FTZ R12, R25, R12, !PT ;  /* 0x0000000c190c7209 */ /* 0x002fe20007810000 */
[----:B------:R-:W-:Y:S01]  /*149d0*/  FMUL.FTZ R46, R51, UR49 ;  /* 0x00000031332e7c20 */ /* 0x000fe20008410000 */
[----:B------:R-:W-:Y:S01]  /*149e0*/  FMUL.FTZ R47, R54, UR49 ;  /* 0x00000031362f7c20 */ /* 0x000fe20008410000 */
[----:B------:R-:W1:Y:S01]  /*149f0*/  MUFU.TANH R33, R33 ;  /* 0x0000002100217308 */ /* 0x000e620000002400 */
[----:B--2---:R-:W-:Y:S01]  /*14a00*/  FMNMX.FTZ R12, R28, R12, !PT ;  /* 0x0000000c1c0c7209 */ /* 0x004fe20007810000 */
[----:B------:R-:W-:Y:S01]  /*14a10*/  FMUL.FTZ R51, R58, UR49 ;  /* 0x000000313a337c20 */ /* 0x000fe20008410000 */
[----:B------:R-:W-:Y:S01]  /*14a20*/  FMUL.FTZ R54, R59, UR49 ;  /* 0x000000313b367c20 */ /* 0x000fe20008410000 */
[----:B------:R-:W-:Y:S01]  /*14a30*/  FMUL.FTZ R58, R63, UR49 ;  /* 0x000000313f3a7c20 */ /* 0x000fe20008410000 */
[----:B0-----:R-:W-:Y:S01]  /*14a40*/  FMNMX.FTZ R12, R29, R12, !PT ;  /* 0x0000000c1d0c7209 */ /* 0x001fe20007810000 */
        /* <DEDUP_REMOVED lines=50> */
[----:B------:R-:W-:Y:S01]  /*14d70*/  MUFU.TANH R145, R145 ;  /* 0x0000009100917308 */ /* 0x000fe20000002400 */
[----:B--2---:R-:W-:-:S07]  /*14d80*/  FMNMX.FTZ R12, R73, R12, !PT ;  /* 0x0000000c490c7209 */ /* 0x004fce0007810000 */
[----:B------:R-:W-:Y:S01]  /*14d90*/  MUFU.TANH R84, R84 ;  /* 0x0000005400547308 */ /* 0x000fe20000002400 */
[----:B-1----:R-:W-:-:S05]  /*14da0*/  FMNMX.FTZ R12, R76, R12, !PT ;  /* 0x0000000c4c0c7209 */ /* 0x002fca0007810000 */
[----:B------:R-:W0:Y:S02]  /*14db0*/  SHFL.BFLY PT, R26, R12, 0x2, 0x1f ;  /* 0x0c401f000c1a7f89 */ /* 0x000e2400000e0000 */
[----:B------:R-:W-:Y:S08]  /*14dc0*/  MUFU.TANH R85, R85 ;  /* 0x0000005500557308 */ /* 0x000ff00000002400 */
        /* <DEDUP_REMOVED lines=11> */
[----:B------:R0:W-:Y:S02]  /*14e80*/  MUFU.TANH R11, R50 ;  /* 0x00000032000b7308 */ /* 0x0001e40000002400 */
[----:B------:R-:W-:Y:S01]  /*14e90*/  FMUL.FTZ R34, R34, UR41 ;  /* 0x0000002922227c20 */ /* 0x000fe20008410000 */
[--C-:B------:R-:W-:Y:S01]  /*14ea0*/  FFMA.FTZ R13, R13, UR41, -R26.reuse ;  /* 0x000000290d0d7c23 */ /* 0x100fe2000801081a */
[--C-:B------:R-:W-:Y:S01]  /*14eb0*/  FFMA.FTZ R31, R14, UR41, -R26.reuse ;  /* 0x000000290e1f7c23 */ /* 0x100fe2000801081a */
[--C-:B------:R-:W-:Y:S01]  /*14ec0*/  FFMA.FTZ R14, R24, UR41, -R26.reuse ;  /* 0x00000029180e7c23 */ /* 0x100fe2000801081a */
[--C-:B------:R-:W-:Y:S01]  /*14ed0*/  FFMA.FTZ R30, R15, UR41, -R26.reuse ;  /* 0x000000290f1e7c23 */ /* 0x100fe2000801081a */
[--C-:B------:R-:W-:Y:S01]  /*14ee0*/  FFMA.FTZ R20, R20, UR41, -R26.reuse ;  /* 0x0000002914147c23 */ /* 0x100fe2000801081a */
[----:B------:R-:W-:Y:S01]  /*14ef0*/  MUFU.EX2 R34, R34 ;  /* 0x0000002200227308 */ /* 0x000fe20000000800 */
[----:B0-----:R-:W-:Y:S01]  /*14f00*/  FMUL.FTZ R50, R55, UR49 ;  /* 0x0000003137327c20 */ /* 0x001fe20008410000 */
[----:B------:R-:W-:Y:S01]  /*14f10*/  FMUL.FTZ R55, R62, UR49 ;  /* 0x000000313e377c20 */ /* 0x000fe20008410000 */
[----:B------:R-:W-:Y:S01]  /*14f20*/  FMUL.FTZ R62, R67, UR49 ;  /* 0x00000031433e7c20 */ /* 0x000fe20008410000 */
[----:B------:R-:W-:Y:S01]  /*14f30*/  FMUL.FTZ R67, R74, UR49 ;  /* 0x000000314a437c20 */ /* 0x000fe20008410000 */
[----:B------:R-:W-:Y:S01]  /*14f40*/  FMUL.FTZ R74, R79, UR49 ;  /* 0x000000314f4a7c20 */ /* 0x000fe20008410000 */
[----:B------:R-:W-:Y:S01]  /*14f50*/  FMUL.FTZ R79, R87, UR49 ;  /* 0x00000031574f7c20 */ /* 0x000fe20008410000 */
[--C-:B------:R-:W-:Y:S01]  /*14f60*/  FFMA.FTZ R21, R21, UR41, -R26.reuse ;  /* 0x0000002915157c23 */ /* 0x100fe2000801081a */
[----:B------:R-:W2:Y:S01]  /*14f70*/  LDL R87, [R1+0x3c] ;  /* 0x00003c0001577983 */ /* 0x000ea20000100800 */
        /* <DEDUP_REMOVED lines=15> */
[--C-:B------:R-:W-:Y:S01]  /*15070*/  FFMA.FTZ R52, R52, UR41, -R26.reuse ;  /* 0x0000002934347c23 */ /* 0x100fe2000801081a */
[----:B------:R-:W3:Y:S01]  /*15080*/  MUFU.TANH R35, R35 ;  /* 0x0000002300237308 */ /* 0x000ee20000002400 */
[----:B0-----:R-:W-:Y:S01]  /*15090*/  FFMA.FTZ R4, R34, R4, R13 ;  /* 0x0000000422047223 */ /* 0x001fe2000001000d */
[--C-:B------:R-:W-:Y:S01]  /*150a0*/  FFMA.FTZ R53, R53, UR41, -R26.reuse ;  /* 0x0000002935357c23 */ /* 0x100fe2000801081a */
[--C-:B------:R-:W-:Y:S01]  /*150b0*/  FFMA.FTZ R56, R56, UR41, -R26.reuse ;  /* 0x0000002938387c23 */ /* 0x100fe2000801081a */
[--C-:B------:R-:W-:Y:S01]  /*150c0*/  FFMA.FTZ R57, R57, UR41, -R26.reuse ;  /* 0x0000002939397c23 */ /* 0x100fe2000801081a */
[--C-:B------:R-:W-:Y:S01]  /*150d0*/  FFMA.FTZ R60, R60, UR41, -R26.reuse ;  /* 0x000000293c3c7c23 */ /* 0x100fe2000801081a */
[--C-:B------:R-:W-:Y:S01]  /*150e0*/  FFMA.FTZ R61, R61, UR41, -R26.reuse ;  /* 0x000000293d3d7c23 */ /* 0x100fe2000801081a */
[----:B------:R-:W-:Y:S01]  /*150f0*/  FFMA.FTZ R64, R64, UR41, -R26 ;  /* 0x0000002940407c23 */ /* 0x000fe2000801081a */
[----:B------:R-:W0:Y:S01]  /*15100*/  MUFU.TANH R42, R42 ;  /* 0x0000002a002a7308 */ /* 0x000e220000002400 */
[C---:B-1----:R-:W-:Y:S01]  /*15110*/  FADD.FTZ R4, R24.reuse, R4 ;  /* 0x0000000418047221 */ /* 0x042fe20000010000 */
[----:B------:R-:W-:Y:S01]  /*15120*/  F2FP.BF16.F32.PACK_AB R24, R24, R13 ;  /* 0x0000000d1818723e */ /* 0x000fe200000010ff */
[--C-:B------:R-:W-:Y:S01]  /*15130*/  FFMA.FTZ R65, R65, UR41, -R26.reuse ;  /* 0x0000002941417c23 */ /* 0x100fe2000801081a */
[----:B------:R-:W-:Y:S01]  /*15140*/  FMNMX.FTZ R13, R145, R5, !PT ;  /* 0x00000005910d7209 */ /* 0x000fe20007810000 */
[--C-:B------:R-:W-:Y:S01]  /*15150*/  FFMA.FTZ R68, R68, UR41, -R26.reuse ;  /* 0x0000002944447c23 */ /* 0x100fe2000801081a */
[--C-:B------:R-:W-:Y:S01]  /*15160*/  FFMA.FTZ R69, R69, UR41, -R26.reuse ;  /* 0x0000002945457c23 */ /* 0x100fe2000801081a */
[--C-:B------:R-:W-:Y:S01]  /*15170*/  FFMA.FTZ R72, R72, UR41, -R26.reuse ;  /* 0x0000002948487c23 */ /* 0x100fe2000801081a */
[----:B------:R-:W-:Y:S01]  /*15180*/  FMNMX.FTZ R13, R84, R13, !PT ;  /* 0x0000000d540d7209 */ /* 0x000fe20007810000 */
[----:B------:R-:W1:Y:S01]  /*15190*/  MUFU.TANH R27, R27 ;  /* 0x0000001b001b7308 */ /* 0x000e620000002400 */
[--C-:B------:R-:W-:Y:S01]  /*151a0*/  FFMA.FTZ R73, R73, UR41, -R26.reuse ;  /* 0x0000002949497c23 */ /* 0x100fe2000801081a */
[----:B------:R-:W-:Y:S01]  /*151b0*/  FFMA.FTZ R76, R76, UR41, -R26 ;  /* 0x000000294c4c7c23 */ /* 0x000fe2000801081a */
[----:B------:R-:W-:-:S04]  /*151c0*/  FMNMX.FTZ R13, R85, R13, !PT ;  /* 0x0000000d550d7209 */ /* 0x000fc80007810000 */
[----:B------:R-:W-:Y:S01]  /*151d0*/  FMNMX.FTZ R13, R144, R13, !PT ;  /* 0x0000000d900d7209 */ /* 0x000fe20007810000 */
[----:B------:R-:W4:Y:S03]  /*151e0*/  MUFU.TANH R46, R46 ;  /* 0x0000002e002e7308 */ /* 0x000f260000002400 */
[----:B------:R-:W-:-:S04]  /*151f0*/  FMNMX.FTZ R13, R80, R13, !PT ;  /* 0x0000000d500d7209 */ /* 0x000fc80007810000 */
[----:B------:R-:W-:Y:S01]  /*15200*/  FMNMX.FTZ R13, R81, R13, !PT ;  /* 0x0000000d510d7209 */ /* 0x000fe20007810000 */
[----:B------:R-:W5:Y:S03]  /*15210*/  MUFU.TANH R47, R47 ;  /* 0x0000002f002f7308 */ /* 0x000f660000002400 */
[----:B------:R-:W-:-:S04]  /*15220*/  FMNMX.FTZ R13, R143, R13, !PT ;  /* 0x0000000d8f0d7209 */ /* 0x000fc80007810000 */
[----:B------:R-:W-:Y:S01]  /*15230*/  FMNMX.FTZ R13, R39, R13, !PT ;  /* 0x0000000d270d7209 */ /* 0x000fe20007810000 */
[----:B------:R-:W5:Y:S03]  /*15240*/  MUFU.TANH R50, R50 ;  /* 0x0000003200327308 */ /* 0x000f660000002400 */
[----:B------:R-:W-:-:S04]  /*15250*/  FMNMX.FTZ R13, R38, R13, !PT ;  /* 0x0000000d260d7209 */ /* 0x000fc80007810000 */
[----:B---3--:R-:W-:Y:S01]  /*15260*/  FMNMX.FTZ R13, R35, R13, !PT ;  /* 0x0000000d230d7209 */ /* 0x008fe20007810000 */
[----:B------:R-:W3:Y:S03]  /*15270*/  MUFU.TANH R51, R51 ;  /* 0x0000003300337308 */ /* 0x000ee60000002400 */
[----:B0-----:R-:W-:-:S04]  /*15280*/  FMNMX.FTZ R13, R42, R13, !PT ;  /* 0x0000000d2a0d7209 */ /* 0x001fc80007810000 */
[----:B-1----:R-:W-:Y:S01]  /*15290*/  FMNMX.FTZ R13, R27, R13, !PT ;  /* 0x0000000d1b0d7209 */ /* 0x002fe20007810000 */
[----:B------:R-:W0:Y:S03]  /*152a0*/  MUFU.TANH R54, R54 ;  /* 0x0000003600367308 */ /* 0x000e260000002400 */
[----:B------:R-:W-:-:S04]  /*152b0*/  FMNMX.FTZ R13, R11, R13, !PT ;  /* 0x0000000d0b0d7209 */ /* 0x000fc80007810000 */
[----:B----4-:R-:W-:Y:S01]  /*152c0*/  FMNMX.FTZ R13, R46, R13, !PT ;  /* 0x0000000d2e0d7209 */ /* 0x010fe20007810000 */
[----:B------:R-:W1:Y:S03]  /*152d0*/  MUFU.TANH R55, R55 ;  /* 0x0000003700377308 */ /* 0x000e660000002400 */
[----:B-----5:R-:W-:-:S04]  /*152e0*/  FMNMX.FTZ R13, R47, R13, !PT ;  /* 0x0000000d2f0d7209 */ /* 0x020fc80007810000 */
[----:B------:R-:W-:Y:S01]  /*152f0*/  FMNMX.FTZ R13, R50, R13, !PT ;  /* 0x0000000d320d7209 */ /* 0x000fe20007810000 */
[----:B------:R-:W4:Y:S03]  /*15300*/  MUFU.TANH R58, R58 ;  /* 0x0000003a003a7308 */ /* 0x000f260000002400 */
[----:B---3--:R-:W-:-:S04]  /*15310*/  FMNMX.FTZ R13, R51, R13, !PT ;  /* 0x0000000d330d7209 */ /* 0x008fc80007810000 */
[----:B0-----:R-:W-:Y:S01]  /*15320*/  FMNMX.FTZ R13, R54, R13, !PT ;  /* 0x0000000d360d7209 */ /* 0x001fe20007810000 */
[----:B------:R-:W0:Y:S03]  /*15330*/  MUFU.TANH R59, R59 ;  /* 0x0000003b003b7308 */ /* 0x000e260000002400 */
[----:B-1----:R-:W-:-:S05]  /*15340*/  FMNMX.FTZ R13, R55, R13, !PT ;  /* 0x0000000d370d7209 */ /* 0x002fca0007810000 */
[----:B------:R-:W1:Y:S01]  /*15350*/  MUFU.TANH R62, R62 ;  /* 0x0000003e003e7308 */ /* 0x000e620000002400 */
[----:B----4-:R-:W-:-:S07]  /*15360*/  FMNMX.FTZ R13, R58, R13, !PT ;  /* 0x0000000d3a0d7209 */ /* 0x010fce0007810000 */
[----:B------:R-:W3:Y:S01]  /*15370*/  MUFU.TANH R63, R63 ;  /* 0x0000003f003f7308 */ /* 0x000ee20000002400 */
[----:B0-----:R-:W-:-:S07]  /*15380*/  FMNMX.FTZ R13, R59, R13, !PT ;  /* 0x0000000d3b0d7209 */ /* 0x001fce0007810000 */
[----:B------:R-:W0:Y:S01]  /*15390*/  MUFU.TANH R66, R66 ;  /* 0x0000004200427308 */ /* 0x000e220000002400 */
[----:B-1----:R-:W-:-:S07]  /*153a0*/  FMNMX.FTZ R13, R62, R13, !PT ;  /* 0x0000000d3e0d7209 */ /* 0x002fce0007810000 */
[----:B------:R-:W1:Y:S01]  /*153b0*/  MUFU.TANH R67, R67 ;  /* 0x0000004300437308 */ /* 0x000e620000002400 */
[----:B---3--:R-:W-:-:S07]  /*153c0*/  FMNMX.FTZ R13, R63, R13, !PT ;  /* 0x0000000d3f0d7209 */ /* 0x008fce0007810000 */
        /* <DEDUP_REMOVED lines=12> */
[----:B------:R-:W3:Y:S08]  /*15490*/  MUFU.EX2 R26, R30 ;  /* 0x0000001e001a7308 */ /* 0x000ef00000000800 */
[----:B------:R-:W4:Y:S01]  /*154a0*/  MUFU.TANH R79, R79 ;  /* 0x0000004f004f7308 */ /* 0x000f220000002400 */
[----:B0-----:R-:W-:-:S07]  /*154b0*/  FMNMX.FTZ R13, R77, R13, !PT ;  /* 0x0000000d4d0d7209 */ /* 0x001fce0007810000 */
[----:B------:R-:W0:Y:S01]  /*154c0*/  MUFU.EX2 R20, R20 ;  /* 0x0000001400147308 */ /* 0x000e220000000800 */
[----:B-1----:R-:W-:Y:S01]  /*154d0*/  FMNMX.FTZ R13, R78, R13, !PT ;  /* 0x0000000d4e0d7209 */ /* 0x002fe20007810000 */
[----:B---3--:R-:W-:-:S03]  /*154e0*/  FADD.FTZ R4, R26, R4 ;  /* 0x000000041a047221 */ /* 0x008fc60000010000 */
[----:B----4-:R-:W-:Y:S01]  /*154f0*/  FMNMX.FTZ R13, R79, R13, !PT ;  /* 0x0000000d4f0d7209 */ /* 0x010fe20007810000 */
[C---:B0-----:R-:W-:Y:S01]  /*15500*/  FADD.FTZ R4, R20.reuse, R4 ;  /* 0x0000000414047221 */ /* 0x041fe20000010000 */
[----:B------:R-:W-:-:S03]  /*15510*/  F2FP.BF16.F32.PACK_AB R26, R20, R26 ;  /* 0x0000001a141a723e */ /* 0x000fc600000010ff */
[----:B------:R-:W0:Y:S02]  /*15520*/  SHFL.BFLY PT, R20, R13, 0x2, 0x1f ;  /* 0x0c401f000d147f89 */ /* 0x000e2400000e0000 */
[----:B0-----:R-:W-:-:S05]  /*15530*/  FMNMX.FTZ R13, R13, R20, !PT ;  /* 0x000000140d0d7209 */ /* 0x001fca0007810000 */
[----:B------:R-:W0:Y:S01]  /*15540*/  SHFL.BFLY PT, R20, R13, 0x1, 0x1f ;  /* 0x0c201f000d147f89 */ /* 0x000e2200000e0000 */
[----:B------:R-:W-:-:S05]  /*15550*/  IMAD.MOV.U32 R31, RZ, RZ, 0x40000040 ;  /* 0x40000040ff1f7424 */ /* 0x000fca00078e00ff */
[----:B------:R-:W-:Y:S02]  /*15560*/  R2UR UR9, R31 ;  /* 0x000000001f0972ca */ /* 0x000fe400000e0000 */
[----:B0-----:R-:W-:-:S05]  /*15570*/  FMNMX.FTZ R13, R13, R20, !PT ;  /* 0x000000140d0d7209 */ /* 0x001fca0007810000 */
[----:B------:R-:W-:-:S04]  /*15580*/  FMUL.FTZ R30, R13, UR41 ;  /* 0x000000290d1e7c20 */ /* 0x000fc80008410000 */
        /* <DEDUP_REMOVED lines=32> */
[----:B--2---:R-:W-:-:S04]  /*15790*/  LOP3.LUT R30, R87, 0x10000, RZ, 0xfc, !PT ;  /* 0x00010000571e7812 */ /* 0x004fc800078efcff */
[----:B------:R-:W-:Y:S01]  /*157a0*/  R2UR UR8, R30 ;  /* 0x000000001e0872ca */ /* 0x000fe200000e0000 */
[----:B------:R-:W-:-:S12]  /*157b0*/  WARPGROUP.ARRIVE ;  /* 0x00000000000079c5 */ /* 0x000fd80000000000 */
[----:B------:R-:W-:Y:S01]  /*157c0*/  HGMMA.64x96x16.F32.BF16 R88, gdesc[UR8].tnspB, R88, gsb0 ;  /* 0x41600000085879f0 */ /* 0x000fe20008001858 */
[----:B------:R-:W-:Y:S02]  /*157d0*/  VIADD R38, R30, 0x2 ;  /* 0x000000021e267836 */ /* 0x000fe40000000000 */
[----:B------:R-:W-:-:S03]  /*157e0*/  IMAD.MOV.U32 R39, RZ, RZ, 0x40000040 ;  /* 0x40000040ff277424 */ /* 0x000fc600078e00ff */
[----:B------:R-:W-:Y:S02]  /*157f0*/  R2UR UR12, R38 ;  /* 0x00000000260c72ca */ /* 0x000fe400000e0000 */
[----:B------:R-:W-:Y:S01]  /*15800*/  R2UR UR13, R39 ;  /* 0x00000000270d72ca */ /* 0x000fe200000e0000 */
[----:B------:R-:W-:Y:S02]  /*15810*/  VIADD R38, R30, 0x4 ;  /* 0x000000041e267836 */ /* 0x000fe40000000000 */
[----:B------:R-:W-:Y:S01]  /*15820*/  IMAD.MOV.U32 R39, RZ, RZ, 0x40000040 ;  /* 0x40000040ff277424 */ /* 0x000fe200078e00ff */
[----:B------:R-:W-:Y:S02]  /*15830*/  WARPGROUP.DEPBAR.LE gsb0, 0x0 ;  /* 0x00008000000079c5 */ /* 0x000fe40000010000 */
[----:B------:R-:W-:-:S07]  /*15840*/  WARPGROUP.ARRIVE ;  /* 0x00000000000079c5 */ /* 0x000fce0000000000 */
[----:B------:R-:W-:Y:S01]  /*15850*/  HGMMA.64x96x16.F32.BF16 R88, gdesc[UR12].tnspB, R88, gsb0 ;  /* 0x416000000c5879f0 */ /* 0x000fe20008001858 */
[----:B------:R-:W-:Y:S02]  /*15860*/  R2UR UR16, R38 ;  /* 0x00000000261072ca */ /* 0x000fe400000e0000 */
[----:B------:R-:W-:Y:S01]  /*15870*/  R2UR UR17, R39 ;  /* 0x00000000271172ca */ /* 0x000fe200000e0000 */
[----:B------:R-:W-:Y:S02]  /*15880*/  VIADD R38, R30, 0x6 ;  /* 0x000000061e267836 */ /* 0x000fe40000000000 */
[----:B------:R-:W-:-:S03]  /*15890*/  IMAD.MOV.U32 R39, RZ, RZ, 0x40000040 ;  /* 0x40000040ff277424 */ /* 0x000fc600078e00ff */
[----:B------:R-:W-:Y:S01]  /*158a0*/  R2UR UR20, R38 ;  /* 0x00000000261472ca */ /* 0x000fe200000e0000 */
[----:B------:R-:W-:Y:S02]  /*158b0*/  WARPGROUP.DEPBAR.LE gsb0, 0x0 ;  /* 0x00008000000079c5 */ /* 0x000fe40000010000 */
[----:B------:R-:W-:-:S06]  /*158c0*/  WARPGROUP.ARRIVE ;  /* 0x00000000000079c5 */ /* 0x000fcc0000000000 */
[----:B------:R-:W-:Y:S01]  /*158d0*/  HGMMA.64x96x16.F32.BF16 R88, gdesc[UR16].tnspB, R88, gsb0 ;  /* 0x41600000105879f0 */ /* 0x000fe20008001858 */
[----:B------:R-:W-:Y:S01]  /*158e0*/  R2UR UR21, R39 ;  /* 0x00000000271572ca */ /* 0x000fe200000e0000 */
[----:B------:R-:W-:Y:S02]  /*158f0*/  VIADD R38, R30, 0x600 ;  /* 0x000006001e267836 */ /* 0x000fe40000000000 */
[----:B------:R-:W-:-:S03]  /*15900*/  IMAD.MOV.U32 R39, RZ, RZ, 0x40000040 ;  /* 0x40000040ff277424 */ /* 0x000fc600078e00ff */
[----:B------:R-:W-:Y:S02]  /*15910*/  R2UR UR24, R38 ;  /* 0x00000000261872ca */ /* 0x000fe400000e0000 */
[----:B------:R-:W-:Y:S01]  /*15920*/  R2UR UR25, R39 ;  /* 0x00000000271972ca */ /* 0x000fe200000e0000 */
[----:B------:R-:W-:Y:S02]  /*15930*/  WARPGROUP.DEPBAR.LE gsb0, 0x0 ;  /* 0x00008000000079c5 */ /* 0x000fe40000010000 */
[----:B------:R-:W-:-:S06]  /*15940*/  WARPGROUP.ARRIVE ;  /* 0x00000000000079c5 */ /* 0x000fcc0000000000 */
[----:B------:R-:W-:Y:S01]  /*15950*/  HGMMA.64x96x16.F32.BF16 R88, gdesc[UR20].tnspB, R88, gsb0 ;  /* 0x41600000145879f0 */ /* 0x000fe20008001858 */
        /* <DEDUP_REMOVED lines=18> */
[----:B------:R-:W2:Y:S01]  /*15a80*/  LDL R30, [R1+0x20] ;  /* 0x00002000011e7983 */ /* 0x000ea20000100800 */
[----:B------:R-:W-:Y:S02]  /*15a90*/  WARPGROUP.DEPBAR.LE gsb0, 0x0 ;  /* 0x00008000000079c5 */ /* 0x000fe40000010000 */
[----:B------:R-:W-:-:S06]  /*15aa0*/  WARPGROUP.ARRIVE ;  /* 0x00000000000079c5 */ /* 0x000fcc0000000000 */
[----:B------:R-:W-:Y:S03]  /*15ab0*/  HGMMA.64x96x16.F32.BF16 R88, gdesc[UR32].tnspB, R88, gsb0 ;  /* 0x41600000205879f0 */ /* 0x000fe60008001858 */
[----:B------:R-:W0:Y:S01]  /*15ac0*/  S2R R87, SR_TID.X ;  /* 0x0000000000577919 */ /* 0x000e220000002100 */
[----:B------:R-:W-:-:S04]  /*15ad0*/  FADD.FTZ R5, -R13, R5 ;  /* 0x000000050d057221 */ /* 0x000fc80000010100 */
[----:B------:R-:W-:Y:S01]  /*15ae0*/  FMUL.FTZ R5, R5, UR41 ;  /* 0x0000002905057c20 */ /* 0x000fe20008410000 */
[----:B------:R-:W-:Y:S02]  /*15af0*/  WARPGROUP.DEPBAR.LE gsb0, 0x0 ;  /* 0x00008000000079c5 */ /* 0x000fe40000010000 */
[----:B------:R-:W-:-:S06]  /*15b00*/  WARPGROUP.ARRIVE ;  /* 0x00000000000079c5 */ /* 0x000fcc0000000000 */
[----:B------:R-:W-:Y:S01]  /*15b10*/  HGMMA.64x96x16.F32.BF16 R88, gdesc[UR44].tnspB, R88, gsb0 ;  /* 0x416000002c5879f0 */ /* 0x000fe20008001858 */
[----:B0-----:R-:W-:Y:S02]  /*15b20*/  SHF.R.U32.HI R27, RZ, 0x7, R87 ;  /* 0x00000007ff1b7819 */ /* 0x001fe40000011657 */
[----:B------:R-:W-:-:S03]  /*15b30*/  ISETP.GE.U32.AND P2, PT, R87, 0x180, PT ;  /* 0x000001805700780c */ /* 0x000fc60003f46070 */
[----:B------:R-:W-:Y:S01]  /*15b40*/  VIADD R27, R27, 0x9 ;  /* 0x000000091b1b7836 */ /* 0x000fe20000000000 */
[----:B------:R-:W-:Y:S04]  /*15b50*/  MUFU.EX2 R5, R5 ;  /* 0x0000000500057308 */ /* 0x000fe80000000800 */
[----:B------:R-:W-:-:S04]  /*15b60*/  SEL R27, R27, 0x9, !P2 ;  /* 0x000000091b1b7807 */ /* 0x000fc80005000000 */
[----:B------:R-:W0:Y:S08]  /*15b70*/  MUFU.EX2 R25, R25 ;  /* 0x0000001900197308 */ /* 0x000e300000000800 */
[----:B------:R-:W1:Y:S08]  /*15b80*/  MUFU.EX2 R84, R84 ;  /* 0x0000005400547308 */ /* 0x000e700000000800 */
[----:B------:R-:W-:Y:S08]  /*15b90*/  MUFU.EX2 R85, R85 ;  /* 0x0000005500557308 */ /* 0x000ff00000000800 */
[----:B------:R-:W-:Y:S01]  /*15ba0*/  MUFU.EX2 R86, R86 ;  /* 0x0000005600567308 */ /* 0x000fe20000000800 */
[----:B------:R-:W-:-:S07]  /*15bb0*/  @!P1 IMAD R10, R10, 0x8, R2 ;  /* 0x000000080a0a9824 */ /* 0x000fce00078e0202 */
[----:B------:R-:W3:Y:S01]  /*15bc0*/  MUFU.EX2 R21, R21 ;  /* 0x0000001500157308 */ /* 0x000ee20000000800 */
[----:B------:R-:W-:-:S07]  /*15bd0*/  @!P1 VIADD R10, R10, 0x2d860 ;  /* 0x0002d8600a0a9836 */ /* 0x000fce0000000000 */
[----:B------:R-:W4:Y:S01]  /*15be0*/  MUFU.EX2 R14, R14 ;  /* 0x0000000e000e7308 */ /* 0x000f220000000800 */
[----:B0-----:R-:W-:Y:S01]  /*15bf0*/  FFMA.FTZ R3, R5, R3, R25 ;  /* 0x0000000305037223 */ /* 0x001fe20000010019 */
[----:B------:R-:W-:Y:S02]  /*15c00*/  @!P1 PRMT R10, RZ, 0x654, R10 ;  /* 0x00000654ff0a9816 */ /* 0x000fe4000000000a */
[----:B-1----:R-:W-:Y:S01]  /*15c10*/  F2FP.BF16.F32.PACK_AB R25, R84, R25 ;  /* 0x000000195419723e */ /* 0x002fe200000010ff */
[----:B---3--:R-:W-:Y:S01]  /*15c20*/  FADD.FTZ R4, R21, R4 ;  /* 0x0000000415047221 */ /* 0x008fe20000010000 */
[----:B------:R-:W-:Y:S02]  /*15c30*/  WARPGROUP.DEPBAR.LE gsb0, 0x0 ;  /* 0x00008000000079c5 */ /* 0x000fe40000010000 */
[----:B------:R0:W-:Y:S06]  /*15c40*/  BAR.ARV R27, 0x100 ;  /* 0x0004001b0000751d */ /* 0x0001ec0000002000 */
[----:B0-----:R-:W-:-:S04]  /*15c50*/  @!P1 IMAD R27, R16, 0x8, R2 ;  /* 0x00000008101b9824 */ /* 0x001fc800078e0202 */
[----:B------:R-:W-:-:S05]  /*15c60*/  @!P1 VIADD R27, R27, 0x2d840 ;  /* 0x0002d8401b1b9836 */ /* 0x000fca0000000000 */
[----:B------:R-:W-:-:S04]  /*15c70*/  @!P1 PRMT R27, RZ, 0x654, R27 ;  /* 0x00000654ff1b9816 */ /* 0x000fc8000000001b */
[----:B------:R0:W-:Y:S02]  /*15c80*/  @!P1 SYNCS.ARRIVE.TRANS64.RED.A1T0 RZ, [R27+URZ], RZ ;  /* 0x000000ff1bff99a7 */ /* 0x0001e4000810043f */
[----:B0-----:R-:W-:Y:S01]  /*15c90*/  F2FP.BF16.F32.PACK_AB R27, R86, R85 ;  /* 0x00000055561b723e */ /* 0x001fe200000010ff */
[----:B------:R0:W-:Y:S04]  /*15ca0*/  @!P1 SYNCS.ARRIVE.TRANS64.RED.A1T0 RZ, [R10+URZ], RZ ;  /* 0x000000ff0aff99a7 */ /* 0x0001e8000810043f */
[----:B------:R4:W-:Y:S02]  /*15cb0*/  STSM.16.M88.4 [R140+0x21800], R24 ;  /* 0x021800188c007844 */ /* 0x0009e40000000200 */
[C---:B----4-:R-:W-:Y:S02]  /*15cc0*/  F2FP.BF16.F32.PACK_AB R24, R14.reuse, R21 ;  /* 0x000000150e18723e */ /* 0x050fe400000010ff */
[----:B------:R-:W3:Y:S01]  /*15cd0*/  LDL R21, [R1+0x24] ;  /* 0x0000240001157983 */ /* 0x000ee20000100800 */
[----:B------:R-:W1:Y:S08]  /*15ce0*/  MUFU.EX2 R15, R15 ;  /* 0x0000000f000f7308 */ /* 0x000e700000000800 */
[----:B------:R-:W-:Y:S08]  /*15cf0*/  MUFU.EX2 R26, R28 ;  /* 0x0000001c001a7308 */ /* 0x000ff00000000800 */
[----:B------:R-:W-:Y:S08]  /*15d00*/  MUFU.EX2 R80, R80 ;  /* 0x0000005000507308 */ /* 0x000ff00000000800 */
[----:B------:R-:W4:Y:S08]  /*15d10*/  MUFU.EX2 R81, R81 ;  /* 0x0000005100517308 */ /* 0x000f300000000800 */
[----:B------:R-:W-:Y:S08]  /*15d20*/  MUFU.EX2 R82, R82 ;  /* 0x0000005200527308 */ /* 0x000ff00000000800 */
[----:B------:R-:W5:Y:S01]  /*15d30*/  MUFU.EX2 R83, R83 ;  /* 0x0000005300537308 */ /* 0x000f620000000800 */
[----:B------:R-:W-:-:S04]  /*15d40*/  FADD.FTZ R4, R14, R4 ;  /* 0x000000040e047221 */ /* 0x000fc80000010000 */
[----:B-1----:R-:W-:Y:S01]  /*15d50*/  FADD.FTZ R4, R15, R4 ;  /* 0x000000040f047221 */ /* 0x002fe20000010000 */
[----:B------:R-:W-:Y:S01]  /*15d60*/  FADD.FTZ R3, R84, R3 ;  /* 0x0000000354037221 */ /* 0x000fe20000010000 */
[----:B----4-:R-:W-:Y:S02]  /*15d70*/  F2FP.BF16.F32.PACK_AB R25, R81, R80 ;  /* 0x000000505119723e */ /* 0x010fe400000010ff */
[C---:B------:R-:W-:Y:S01]  /*15d80*/  FADD.FTZ R4, R26.reuse, R4 ;  /* 0x000000041a047221 */ /* 0x040fe20000010000 */
[----:B------:R-:W-:Y:S01]  /*15d90*/  F2FP.BF16.F32.PACK_AB R26, R26, R15 ;  /* 0x0000000f1a1a723e */ /* 0x000fe200000010ff */
[----:B------:R-:W-:Y:S01]  /*15da0*/  FADD.FTZ R3, R85, R3 ;  /* 0x0000000355037221 */ /* 0x000fe20000010000 */
[----:B-----5:R-:W-:-:S03]  /*15db0*/  F2FP.BF16.F32.PACK_AB R27, R83, R82 ;  /* 0x00000052531b723e */ /* 0x020fc600000010ff */
[----:B------:R-:W-:Y:S02]  /*15dc0*/  FADD.FTZ R3, R86, R3 ;  /* 0x0000000356037221 */ /* 0x000fe40000010000 */
[----:B--2---:R1:W-:Y:S01]  /*15dd0*/  STSM.16.M88.4 [R30], R24 ;  /* 0x000000181e007844 */ /* 0x0043e20000000200 */
[----:B------:R-:W-:Y:S01]  /*15de0*/  MUFU.EX2 R32, R32 ;  /* 0x0000002000207308 */ /* 0x000fe20000000800 */
[----:B------:R-:W-:-:S07]  /*15df0*/  FADD.FTZ R3, R80, R3 ;  /* 0x0000000350037221 */ /* 0x000fce0000010000 */
[----:B------:R-:W-:Y:S08]  /*15e00*/  MUFU.EX2 R20, R20 ;  /* 0x0000001400147308 */ /* 0x000ff00000000800 */
[----:B-1----:R-:W1:Y:S01]  /*15e10*/  MUFU.EX2 R24, R29 ;  /* 0x0000001d00187308 */ /* 0x002e620000000800 */
[----:B------:R-:W-:-:S07]  /*15e20*/  FADD.FTZ R3, R81, R3 ;  /* 0x0000000351037221 */ /* 0x000fce0000010000 */
[----:B------:R-:W2:Y:S01]  /*15e30*/  MUFU.EX2 R26, R33 ;  /* 0x00000021001a7308 */ /* 0x000ea20000000800 */
[----:B------:R-:W-:-:S07]  /*15e40*/  FADD.FTZ R3, R82, R3 ;  /* 0x0000000352037221 */ /* 0x000fce0000010000 */
[----:B------:R-:W4:Y:S01]  /*15e50*/  MUFU.EX2 R25, R35 ;  /* 0x0000002300197308 */ /* 0x000f220000000800 */
[----:B-1----:R-:W-:Y:S01]  /*15e60*/  FADD.FTZ R4, R24, R4 ;  /* 0x0000000418047221 */ /* 0x002fe20000010000 */
[----:B------:R-:W-:-:S06]  /*15e70*/  FADD.FTZ R3, R83, R3 ;  /* 0x0000000353037221 */ /* 0x000fcc0000010000 */
[----:B0-----:R-:W0:Y:S08]  /*15e80*/  MUFU.EX2 R10, R36 ;  /* 0x00000024000a7308 */ /* 0x001e300000000800 */
[----:B------:R-:W1:Y:S01]  /*15e90*/  MUFU.EX2 R27, R42 ;  /* 0x0000002a001b7308 */ /* 0x000e620000000800 */
[----:B------:R-:W-:Y:S01]  /*15ea0*/  FADD.FTZ R4, R32, R4 ;  /* 0x0000000420047221 */ /* 0x000fe20000010000 */
[----:B------:R-:W-:-:S06]  /*15eb0*/  FADD.FTZ R3, R20, R3 ;  /* 0x0000000314037221 */ /* 0x000fcc0000010000 */
[----:B------:R-:W5:Y:S08]  /*15ec0*/  MUFU.EX2 R28, R37 ;  /* 0x00000025001c7308 */ /* 0x000f700000000800 */
[----:B------:R-:W5:Y:S01]  /*15ed0*/  MUFU.EX2 R43, R43 ;  /* 0x0000002b002b7308 */ /* 0x000f620000000800 */
[----:B--2---:R-:W-:Y:S01]  /*15ee0*/  FADD.FTZ R4, R26, R4 ;  /* 0x000000041a047221 */ /* 0x004fe20000010000 */
[----:B----4-:R-:W-:-:S06]  /*15ef0*/  FADD.FTZ R3, R25, R3 ;  /* 0x0000000319037221 */ /* 0x010fcc0000010000 */
[----:B------:R-:W2:Y:S08]  /*15f00*/  MUFU.EX2 R14, R40 ;  /* 0x00000028000e7308 */ /* 0x000eb00000000800 */
[----:B------:R-:W4:Y:S01]  /*15f10*/  MUFU.EX2 R11, R11 ;  /* 0x0000000b000b7308 */ /* 0x000f220000000800 */
[----:B0-----:R-:W-:Y:S01]  /*15f20*/  FADD.FTZ R4, R10, R4 ;  /* 0x000000040a047221 */ /* 0x001fe20000010000 */
[----:B-1----:R-:W-:-:S06]  /*15f30*/  FADD.FTZ R3, R27, R3 ;  /* 0x000000031b037221 */ /* 0x002fcc0000010000 */
[----:B------:R-:W0:Y:S08]  /*15f40*/  MUFU.EX2 R30, R41 ;  /* 0x00000029001e7308 */ /* 0x000e300000000800 */
[----:B------:R-:W1:Y:S01]  /*15f50*/  MUFU.EX2 R29, R46 ;  /* 0x0000002e001d7308 */ /* 0x000e620000000800 */
[----:B-----5:R-:W-:Y:S01]  /*15f60*/  FADD.FTZ R4, R28, R4 ;  /* 0x000000041c047221 */ /* 0x020fe20000010000 */
[----:B------:R-:W-:-:S06]  /*15f70*/  FADD.FTZ R3, R43, R3 ;  /* 0x000000032b037221 */ /* 0x000fcc0000010000 */
        /* <DEDUP_REMOVED lines=9> */
[----:B-----5:R-:W-:-:S07]  /*16010*/  FADD.FTZ R4, R31, R4 ;  /* 0x000000041f047221 */ /* 0x020fce0000010000 */
[----:B------:R-:W5:Y:S08]  /*16020*/  MUFU.EX2 R48, R48 ;  /* 0x0000003000307308 */ /* 0x000f700000000800 */
[----:B------:R-:W3:Y:S01]  /*16030*/  MUFU.EX2 R54, R54 ;  /* 0x0000003600367308 */ /* 0x000ee20000000800 */
        /* <DEDUP_REMOVED lines=9> */
[----:B---3--:R-:W-:-:S06]  /*160d0*/  FADD.FTZ R4, R54, R4 ;  /* 0x0000000436047221 */ /* 0x008fcc0000010000 */
[----:B------:R-:W3:Y:S08]  /*160e0*/  MUFU.EX2 R53, R53 ;  /* 0x0000003500357308 */ /* 0x000ef00000000800 */
        /* <DEDUP_REMOVED lines=9> */
[----:B---3--:R-:W-:Y:S01]  /*16180*/  FADD.FTZ R3, R53, R3 ;  /* 0x0000000335037221 */ /* 0x008fe20000010000 */
[----:B-----5:R-:W-:-:S06]  /*16190*/  FADD.FTZ R4, R59, R4 ;  /* 0x000000043b047221 */ /* 0x020fcc0000010000 */
        /* <DEDUP_REMOVED lines=22> */
[----:B------:R-:W-:-:S07]  /*16300*/  F2FP.BF16.F32.PACK_AB R29, R29, R11 ;  /* 0x0000000b1d1d723e */ /* 0x000fce00000010ff */
[----:B------:R-:W1:Y:S08]  /*16310*/  MUFU.EX2 R72, R72 ;  /* 0x0000004800487308 */ /* 0x000e700000000800 */
[----:B------:R-:W-:Y:S08]  /*16320*/  MUFU.EX2 R73, R73 ;  /* 0x0000004900497308 */ /* 0x000ff00000000800 */
[----:B------:R-:W-:Y:S08]  /*16330*/  MUFU.EX2 R76, R76 ;  /* 0x0000004c004c7308 */ /* 0x000ff00000000800 */
[----:B------:R-:W1:Y:S08]  /*16340*/  MUFU.EX2 R77, R77 ;  /* 0x0000004d004d7308 */ /* 0x000e700000000800 */
[----:B------:R-:W-:Y:S08]  /*16350*/  MUFU.EX2 R78, R78 ;  /* 0x0000004e004e7308 */ /* 0x000ff00000000800 */
[----:B------:R-:W1:Y:S01]  /*16360*/  MUFU.EX2 R79, R79 ;  /* 0x0000004f004f7308 */ /* 0x000e620000000800 */
[----:B---3--:R-:W-:Y:S01]  /*16370*/  FADD.FTZ R3, R65, R3 ;  /* 0x0000000341037221 */ /* 0x008fe20000010000 */
[----:B-----5:R-:W-:Y:S01]  /*16380*/  FADD.FTZ R11, R71, R4 ;  /* 0x00000004470b7221 */ /* 0x020fe20000010000 */
[----:B------:R-:W-:-:S02]  /*16390*/  F2FP.BF16.F32.PACK_AB R24, R32, R24 ;  /* 0x000000182018723e */ /* 0x000fc400000010ff */
[----:B------:R-:W-:Y:S02]  /*163a0*/  F2FP.BF16.F32.PACK_AB R25, R25, R20 ;  /* 0x000000141919723e */ /* 0x000fe400000010ff */
[----:B------:R-:W-:Y:S02]  /*163b0*/  F2FP.BF16.F32.PACK_AB R26, R10, R26 ;  /* 0x0000001a0a1a723e */ /* 0x000fe400000010ff */
[----:B------:R-:W-:Y:S02]  /*163c0*/  F2FP.BF16.F32.PACK_AB R27, R43, R27 ;  /* 0x0000001b2b1b723e */ /* 0x000fe400000010ff */
[----:B------:R-:W-:Y:S02]  /*163d0*/  F2FP.BF16.F32.PACK_AB R28, R14, R28 ;  /* 0x0000001c0e1c723e */ /* 0x000fe400000010ff */
[----:B------:R-:W-:Y:S02]  /*163e0*/  F2FP.BF16.F32.PACK_AB R30, R44, R30 ;  /* 0x0000001e2c1e723e */ /* 0x000fe400000010ff */
[----:B------:R-:W-:Y:S01]  /*163f0*/  F2FP.BF16.F32.PACK_AB R31, R50, R31 ;  /* 0x0000001f321f723e */ /* 0x000fe200000010ff */
[----:B--2---:R-:W-:Y:S01]  /*16400*/  FADD.FTZ R3, R68, R3 ;  /* 0x0000000344037221 */ /* 0x004fe20000010000 */
[----:B----4-:R-:W-:Y:S01]  /*16410*/  FADD.FTZ R4, R74, R11 ;  /* 0x0000000b4a047221 */ /* 0x010fe20000010000 */
[----:B------:R2:W-:Y:S01]  /*16420*/  STSM.16.M88.4 [R142], R24 ;  /* 0x000000188e007844 */ /* 0x0005e20000000200 */
[----:B------:R-:W-:-:S02]  /*16430*/  F2FP.BF16.F32.PACK_AB R36, R48, R36 ;  /* 0x000000243024723e */ /* 0x000fc400000010ff */
[----:B------:R-:W-:Y:S01]  /*16440*/  F2FP.BF16.F32.PACK_AB R37, R54, R37 ;  /* 0x000000253625723e */ /* 0x000fe200000010ff */
[----:B------:R3:W-:Y:S01]  /*16450*/  STSM.16.M88.4 [R141], R28 ;  /* 0x0000001c8d007844 */ /* 0x0007e20000000200 */
[----:B------:R-:W-:Y:S02]  /*16460*/  F2FP.BF16.F32.PACK_AB R38, R52, R38 ;  /* 0x000000263426723e */ /* 0x000fe400000010ff */
[----:B------:R-:W-:Y:S01]  /*16470*/  F2FP.BF16.F32.PACK_AB R39, R58, R39 ;  /* 0x000000273a27723e */ /* 0x000fe200000010ff */
[----:B0-----:R-:W-:Y:S01]  /*16480*/  FADD.FTZ R3, R40, R3 ;  /* 0x0000000328037221 */ /* 0x001fe20000010000 */
[----:B-1----:R-:W-:Y:S01]  /*16490*/  FADD.FTZ R4, R41, R4 ;  /* 0x0000000429047221 */ /* 0x002fe20000010000 */
[----:B------:R-:W-:Y:S02]  /*164a0*/  F2FP.BF16.F32.PACK_AB R40, R72, R40 ;  /* 0x000000284828723e */ /* 0x000fe400000010ff */
[----:B------:R-:W-:Y:S02]  /*164b0*/  F2FP.BF16.F32.PACK_AB R41, R77, R41 ;  /* 0x000000294d29723e */ /* 0x000fe400000010ff */
[----:B------:R-:W-:-:S02]  /*164c0*/  F2FP.BF16.F32.PACK_AB R42, R76, R73 ;  /* 0x000000494c2a723e */ /* 0x000fc400000010ff */
[----:B--2---:R-:W-:Y:S02]  /*164d0*/  F2FP.BF16.F32.PACK_AB R24, R56, R53 ;  /* 0x000000353818723e */ /* 0x004fe400000010ff */
[----:B------:R-:W-:Y:S02]  /*164e0*/  F2FP.BF16.F32.PACK_AB R25, R62, R59 ;  /* 0x0000003b3e19723e */ /* 0x000fe400000010ff */
[----:B------:R-:W-:Y:S02]  /*164f0*/  F2FP.BF16.F32.PACK_AB R26, R60, R57 ;  /* 0x000000393c1a723e */ /* 0x000fe400000010ff */
[----:B------:R-:W-:Y:S02]  /*16500*/  F2FP.BF16.F32.PACK_AB R27, R66, R63 ;  /* 0x0000003f421b723e */ /* 0x000fe400000010ff */
[----:B---3--:R-:W-:Y:S02]  /*16510*/  F2FP.BF16.F32.PACK_AB R28, R64, R61 ;  /* 0x0000003d401c723e */ /* 0x008fe400000010ff */
[----:B------:R-:W-:-:S02]  /*16520*/  F2FP.BF16.F32.PACK_AB R29, R70, R67 ;  /* 0x00000043461d723e */ /* 0x000fc400000010ff */
[----:B------:R-:W-:Y:S02]  /*16530*/  F2FP.BF16.F32.PACK_AB R30, R68, R65 ;  /* 0x00000041441e723e */ /* 0x000fe400000010ff */
[----:B------:R-:W-:Y:S02]  /*16540*/  F2FP.BF16.F32.PACK_AB R31, R74, R71 ;  /* 0x000000474a1f723e */ /* 0x000fe400000010ff */
[----:B------:R-:W-:Y:S01]  /*16550*/  F2FP.BF16.F32.PACK_AB R43, R79, R78 ;  /* 0x0000004e4f2b723e */ /* 0x000fe200000010ff */
[----:B------:R0:W-:Y:S04]  /*16560*/  STSM.16.M88.4 [R140+0x27800], R36 ;  /* 0x027800248c007844 */ /* 0x0001e80000000200 */
[----:B------:R0:W-:Y:S04]  /*16570*/  STSM.16.M88.4 [R21], R24 ;  /* 0x0000001815007844 */ /* 0x0001e80000000200 */
[----:B------:R0:W-:Y:S04]  /*16580*/  STSM.16.M88.4 [R142+0x6000], R28 ;  /* 0x0060001c8e007844 */ /* 0x0001e80000000200 */
[----:B------:R0:W-:Y:S01]  /*16590*/  STSM.16.M88.4 [R141+0x6000], R40 ;  /* 0x006000288d007844 */ /* 0x0001e20000000200 */
[----:B------:R-:W-:Y:S01]  /*165a0*/  @!PT LDS RZ, [RZ] ;  /* 0x00000000fffff984 */ /* 0x000fe20000000800 */
[----:B------:R-:W-:Y:S01]  /*165b0*/  @!PT LDS RZ, [RZ] ;  /* 0x00000000fffff984 */ /* 0x000fe20000000800 */
[----:B------:R-:W-:Y:S01]  /*165c0*/  @!PT LDS RZ, [RZ] ;  /* 0x00000000fffff984 */ /* 0x000fe20000000800 */
[----:B------:R-:W-:Y:S01]  /*165d0*/  @!PT LDS RZ, [RZ] ;  /* 0x00000000fffff984 */ /* 0x000fe20000000800 */
[----:B------:R1:W-:Y:S06]  /*165e0*/  MEMBAR.ALL.CTA ;  /* 0x0000000000007992 */ /* 0x0003ec0000008000 */
[----:B-1----:R-:W1:Y:S01]  /*165f0*/  FENCE.VIEW.ASYNC.S ;  /* 0x00000000000073c6 */ /* 0x002e620000000000 */
[----:B------:R-:W-:Y:S01]  /*16600*/  ISETP.GT.AND P2, PT, R0, R155, PT ;  /* 0x0000009b0000720c */ /* 0x000fe20003f44270 */
[----:B------:R-:W-:Y:S01]  /*16610*/  FADD.FTZ R10, R72, R3 ;  /* 0x00000003480a7221 */ /* 0x000fe20000010000 */
[----:B------:R-:W-:-:S03]  /*16620*/  FADD.FTZ R3, R77, R4 ;  /* 0x000000044d037221 */ /* 0x000fc60000010000 */
[----:B------:R-:W-:Y:S01]  /*16630*/  FADD.FTZ R11, R73, R10 ;  /* 0x0000000a490b7221 */ /* 0x000fe20000010000 */
[----:B------:R-:W-:Y:S01]  /*16640*/  FADD.FTZ R78, R78, R3 ;  /* 0x000000034e4e7221 */ /* 0x000fe20000010000 */
[-C--:B------:R-:W-:Y:S01]  /*16650*/  FMUL.FTZ R90, R90, R5.reuse ;  /* 0x000000055a5a7220 */ /* 0x080fe20000410000 */
[-C--:B------:R-:W-:Y:S01]  /*16660*/  FMUL.FTZ R91, R91, R5.reuse ;  /* 0x000000055b5b7220 */ /* 0x080fe20000410000 */
        /* <DEDUP_REMOVED lines=48> */
[----:B------:R-:W-:-:S02]  /*16970*/  VIADD R0, R0, 0xffffffff ;  /* 0xffffffff00007836 */ /* 0x000fc40000000000 */
[----:B------:R-:W-:Y:S02]  /*16980*/  IMAD.MOV.U32 R14, RZ, RZ, R18 ;  /* 0x000000ffff0e7224 */ /* 0x000fe400078e0012 */
[----:B------:R-:W-:Y:S02]  /*16990*/  IMAD.MOV.U32 R10, RZ, RZ, R16 ;  /* 0x000000ffff0a7224 */ /* 0x000fe400078e0010 */
[----:B------:R-:W-:Y:S02]  /*169a0*/  IMAD.MOV.U32 R5, RZ, RZ, R13 ;  /* 0x000000ffff057224 */ /* 0x000fe400078e000d */
[----:B------:R-:W-:Y:S01]  /*169b0*/  IMAD.MOV.U32 R11, RZ, RZ, R12 ;  /* 0x000000ffff0b7224 */ /* 0x000fe200078e000c */
[----:B-1----:R-:W-:Y:S01]  /*169c0*/  NOP ;  /* 0x0000000000007918 */ /* 0x002fe20000000000 */
[----:B0-----:R-:W-:Y:S05]  /*169d0*/  @P2 BRA `(.L_x_1551) ;  /* 0xffffffd4001c2947 */ /* 0x001fea000383ffff */
.L_x_1541:
[----:B------:R-:W2:Y:S02]  /*169e0*/  LDL R5, [R1+0x44] ;  /* 0x0000440001057983 */ /* 0x000ea40000100800 */
[----:B--2---:R-:W-:-:S13]  /*169f0*/  ISETP.GE.AND P2, PT, R0, R5, PT ;  /* 0x000000050000720c */ /* 0x004fda0003f46270 */
[----:B------:R-:W-:Y:S05]  /*16a00*/  @!P2 BRA `(.L_x_1552) ;  /* 0x0000003c0004a947 */ /* 0x000fea0003800000 */
[----:B------:R-:W-:Y:S02]  /*16a10*/  IMAD.MOV.U32 R5, RZ, RZ, R13 ;  /* 0x000000ffff057224 */ /* 0x000fe400078e000d */
[----:B------:R-:W-:Y:S02]  /*16a20*/  IMAD.MOV.U32 R10, RZ, RZ, R12 ;  /* 0x000000ffff0a7224 */ /* 0x000fe400078e000c */
[----:B------:R-:W-:Y:S02]  /*16a30*/  IMAD.MOV.U32 R14, RZ, RZ, R18 ;  /* 0x000000ffff0e7224 */ /* 0x000fe400078e0012 */
[----:B------:R-:W-:-:S07]  /*16a40*/  IMAD.MOV.U32 R11, RZ, RZ, R16 ;  /* 0x000000ffff0b7224 */ /* 0x000fce00078e0010 */
.L_x_1570:
        /* <DEDUP_REMOVED lines=11> */
.L_x_1554:
[----:B------:R-:W-:Y:S01]  /*16b00*/  IMAD R12, R16, 0x8, R2 ;  /* 0x00000008100c7824 */ /* 0x000fe200078e0202 */
[----:B------:R-:W-:-:S04]  /*16b10*/  SHF.L.U32 R13, R18, 0x1f, RZ ;  /* 0x0000001f120d7819 */ /* 0x000fc800000006ff */
[----:B------:R0:W1:Y:S01]  /*16b20*/  SYNCS.PHASECHK.TRANS64.TRYWAIT P3, [R12+URZ+0x2d830], R13 ;  /* 0x02d8300d0c0075a7 */ /* 0x000062000806017f */
[----:B------:R-:W-:Y:S05]  /*16b30*/  @!P0 BRA `(.L_x_1555) ;  /* 0x0000000000048947 */ /* 0x000fea0003800000 */
[----:B------:R-:W-:Y:S01]  /*16b40*/  BPT.TRAP 0x1 ;  /* 0x000000040000795c */ /* 0x000fe20000300000 */
.L_x_1555:
[----:B------:R-:W-:Y:S04]  /*16b50*/  BSSY B0, `(.L_x_1553) ;  /* 0x0000004000007945 */ /* 0x000fe80003800000 */
[----:B-1----:R-:W-:Y:S05]  /*16b60*/  @P3 BRA `(.L_x_1556) ;  /* 0x0000000000083947 */ /* 0x002fea0003800000 */
[----:B------:R-:W1:Y:S02]  /*16b70*/  SYNCS.PHASECHK.TRANS64.TRYWAIT P3, [R12+URZ+0x2d830], R13 ;  /* 0x02d8300d0c0075a7 */ /* 0x000e64000806017f */
[----:B-1----:R-:W-:Y:S05]  /*16b80*/  @!P3 BRA `(.L_x_1557) ;  /* 0x000001080094b947 */ /* 0x002fea0003800000 */
.L_x_1556:
[----:B------:R-:W-:Y:S05]  /*16b90*/  BSYNC B0 ;  /* 0x0000000000007941 */ /* 0x000fea0003800000 */
.L_x_1553:
        /* <DEDUP_REMOVED lines=61> */
.L_x_1559:
[----:B------:R-:W-:Y:S01]  /*16f70*/  SHF.L.U32 R12, R14, 0x1f, RZ ;  /* 0x0000001f0e0c7819 */ /* 0x000fe200000006ff */
[----:B------:R-:W-:-:S04]  /*16f80*/  IMAD R13, R11, 0x8, R2 ;  /* 0x000000080b0d7824 */ /* 0x000fc800078e0202 */
[----:B------:R0:W1:Y:S01]  /*16f90*/  SYNCS.PHASECHK.TRANS64.TRYWAIT P2, [R13+URZ+0x2d850], R12 ;  /* 0x02d8500c0d0075a7 */ /* 0x000062000804017f */
[----:B------:R-:W-:Y:S05]  /*16fa0*/  @!P0 BRA `(.L_x_1560) ;  /* 0x0000000000048947 */ /* 0x000fea0003800000 */
[----:B------:R-:W-:Y:S01]  /*16fb0*/  BPT.TRAP 0x1 ;  /* 0x000000040000795c */ /* 0x000fe20000300000 */
.L_x_1560:
[----:B-1----:R-:W-:Y:S05]  /*16fc0*/  @P2 BRA `(.L_x_1558) ;  /* 0x0000000000082947 */ /* 0x002fea0003800000 */
[----:B------:R-:W1:Y:S02]  /*16fd0*/  SYNCS.PHASECHK.TRANS64.TRYWAIT P2, [R13+URZ+0x2d850], R12 ;  /* 0x02d8500c0d0075a7 */ /* 0x000e64000804017f */
[----:B-1----:R-:W-:Y:S05]  /*16fe0*/  @!P2 BRA `(.L_x_1561) ;  /* 0x000001040090a947 */ /* 0x002fea0003800000 */
.L_x_1558:
[----:B------:R-:W2:Y:S01]  /*16ff0*/  LDL R143, [R1+0x18] ;  /* 0x00001800018f7983 */ /* 0x000ea20000100800 */
[----:B------:R-:W3:Y:S03]  /*17000*/  @P5 LDC R14, c[0x0][0x44c] ;  /* 0x00011300ff0e5b82 */ /* 0x000ee60000000800 */
[----:B------:R-:W2:Y:S05]  /*17010*/  LDL R20, [R1+0x40] ;  /* 0x0000400001147983 */ /* 0x000eaa0000100800 */
[----:B01----:R-:W0:Y:S01]  /*17020*/  @P5 LDC R13, c[0x0][0x450] ;  /* 0x00011400ff0d5b82 */ /* 0x003e220000000800 */
[----:B------:R-:W-:Y:S05]  /*17030*/  WARPSYNC.ALL ;  /* 0x0000000000007948 */ /* 0x000fea0003800000 */
[----:B--2---:R-:W-:-:S02]  /*17040*/  IMAD.IADD R12, R20, 0x1, R143 ;  /* 0x00000001140c7824 */ /* 0x004fc400078e028f */
[----:B------:R-:W2:Y:S01]  /*17050*/  LDL R143, [R1+0x3c] ;  /* 0x00003c00018f7983 */ /* 0x000ea20000100800 */
[----:B------:R-:W-:Y:S01]  /*17060*/  IMAD.MOV.U32 R15, RZ, RZ, -0x7fffffe0 ;  /* 0x80000020ff0f7424 */ /* 0x000fe200078e00ff */
[----:B------:R-:W-:Y:S01]  /*17070*/  WARPGROUP.ARRIVE ;  /* 0x00000000000079c5 */ /* 0x000fe20000000000 */
[----:B---3--:R-:W-:-:S05]  /*17080*/  @P5 IMAD.HI.U32 R14, R12, R14, RZ ;  /* 0x0000000e0c0e5227 */ /* 0x008fca00078e00ff */
[----:B------:R-:W1:Y:S01]  /*17090*/  S2R R144, SR_TID.X ;  /* 0x0000000000907919 */ /* 0x000e620000002100 */
[----:B------:R-:W-:Y:S01]  /*170a0*/  FMUL.FTZ R84, R84, UR48 ;  /* 0x0000003054547c20 */ /* 0x000fe20008410000 */
[C---:B------:R-:W-:Y:S01]  /*170b0*/  R2UR UR11, R15.reuse ;  /* 0x000000000f0b72ca */ /* 0x040fe200000e0000 */
[----:B------:R-:W-:Y:S01]  /*170c0*/  IMAD.MOV.U32 R21, RZ, RZ, -0x7fffffe0 ;  /* 0x80000020ff157424 */ /* 0x000fe200078e00ff */
[----:B0-----:R-:W-:Y:S01]  /*170d0*/  @P5 SHF.R.U32.HI R12, RZ, R13, R14 ;  /* 0x0000000dff0c5219 */ /* 0x001fe2000001160e */
[----:B------:R-:W-:Y:S01]  /*170e0*/  VIADD R13, R2, 0x400 ;  /* 0x00000400020d7836 */ /* 0x000fe20000000000 */
[----:B------:R-:W-:Y:S01]  /*170f0*/  R2UR UR47, R15 ;  /* 0x000000000f2f72ca */ /* 0x000fe200000e0000 */
[----:B------:R-:W-:Y:S01]  /*17100*/  IMAD.MOV.U32 R15, RZ, RZ, 0x40000040 ;  /* 0x40000040ff0f7424 */ /* 0x000fe200078e00ff */
[----:B------:R-:W-:Y:S01]  /*17110*/  R2UR UR15, R21 ;  /* 0x00000000150f72ca */ /* 0x000fe200000e0000 */
[----:B------:R-:W0:Y:S01]  /*17120*/  SHFL.IDX PT, R145, R12, RZ, 0x1c1f ;  /* 0x001c1fff0c917589 */ /* 0x000e2200000e0000 */
[----:B------:R-:W-:Y:S01]  /*17130*/  SHF.R.U32.HI R13, RZ, 0x4, R13 ;  /* 0x00000004ff0d7819 */ /* 0x000fe2000001160d */
[----:B------:R-:W-:Y:S01]  /*17140*/  FMUL.FTZ R85, R85, UR48 ;  /* 0x0000003055557c20 */ /* 0x000fe20008410000 */
[----:B------:R-:W-:Y:S01]  /*17150*/  R2UR UR9, R15 ;  /* 0x000000000f0972ca */ /* 0x000fe200000e0000 */
[----:B------:R-:W-:Y:S01]  /*17160*/  IMAD.MOV.U32 R15, RZ, RZ, 0x40000040 ;  /* 0x40000040ff0f7424 */ /* 0x000fe200078e00ff */
[----:B------:R-:W-:Y:S01]  /*17170*/  LOP3.LUT R13, R13, 0x3fff, RZ, 0xc0, !PT ;  /* 0x00003fff0d0d7812 */ /* 0x000fe200078ec0ff */
[----:B------:R-:W3:Y:S01]  /*17180*/  MUFU.TANH R84, R84 ;  /* 0x0000005400547308 */ /* 0x000ee20000002400 */
[----:B------:R-:W-:-:S02]  /*17190*/  R2UR UR19, R21 ;  /* 0x00000000151372ca */ /* 0x000fc400000e0000 */
[----:B------:R-:W-:Y:S02]  /*171a0*/  LOP3.LUT R13, R13, 0x2000000, RZ, 0xfc, !PT ;  /* 0x020000000d0d7812 */ /* 0x000fe400078efcff */
[C---:B------:R-:W-:Y:S02]  /*171b0*/  R2UR UR23, R21.reuse ;  /* 0x00000000151772ca */ /* 0x040fe400000e0000 */
[----:B------:R-:W-:Y:S01]  /*171c0*/  R2UR UR27, R21 ;  /* 0x00000000151b72ca */ /* 0x000fe200000e0000 */
[----:B------:R-:W-:Y:S01]  /*171d0*/  IMAD R14, R11, 0x600, R13 ;  /* 0x000006000b0e7824 */ /* 0x000fe200078e020d */
[C---:B------:R-:W-:Y:S01]  /*171e0*/  R2UR UR31, R21.reuse ;  /* 0x00000000151f72ca */ /* 0x040fe200000e0000 */
[----:B------:R-:W-:Y:S01]  /*171f0*/  FMUL.FTZ R13, R24, UR48 ;  /* 0x00000030180d7c20 */ /* 0x000fe20008410000 */
[----:B------:R-:W-:Y:S01]  /*17200*/  R2UR UR35, R21 ;  /* 0x00000000152372ca */ /* 0x000fe200000e0000 */
[C---:B------:R-:W-:Y:S01]  /*17210*/  VIADD R20, R14.reuse, 0x40 ;  /* 0x000000400e147836 */ /* 0x040fe20000000000 */
[----:B------:R-:W-:Y:S01]  /*17220*/  R2UR UR10, R14 ;  /* 0x000000000e0a72ca */ /* 0x000fe200000e0000 */
[----:B------:R-:W-:Y:S01]  /*17230*/  IMAD.MOV.U32 R21, RZ, RZ, 0x40000040 ;  /* 0x40000040ff157424 */ /* 0x000fe200078e00ff */
[----:B------:R-:W-:Y:S01]  /*17240*/  R2UR UR45, R15 ;  /* 0x000000000f2d72ca */ /* 0x000fe200000e0000 */
[----:B------:R-:W-:Y:S01]  /*17250*/  FMUL.FTZ R15, R25, UR48 ;  /* 0x00000030190f7c20 */ /* 0x000fe20008410000 */
[----:B------:R-:W-:Y:S01]  /*17260*/  R2UR UR14, R20 ;  /* 0x00000000140e72ca */ /* 0x000fe200000e0000 */
[----:B------:R-:W-:Y:S01]  /*17270*/  VIADD R20, R14, 0x80 ;  /* 0x000000800e147836 */ /* 0x000fe20000000000 */
[----:B------:R-:W-:Y:S01]  /*17280*/  R2UR UR13, R21 ;  /* 0x00000000150d72ca */ /* 0x000fe200000e0000 */
[----:B------:R-:W-:-:S02]  /*17290*/  IMAD.MOV.U32 R21, RZ, RZ, 0x40000040 ;  /* 0x40000040ff157424 */ /* 0x000fc400078e00ff */
[----:B------:R-:W-:Y:S01]  /*172a0*/  FMUL.FTZ R25, R29, UR48 ;  /* 0x000000301d197c20 */ /* 0x000fe20008410000 */
[----:B------:R-:W-:Y:S01]  /*172b0*/  FMUL.FTZ R29, R33, UR48 ;  /* 0x00000030211d7c20 */ /* 0x000fe20008410000 */
[----:B------:R-:W-:Y:S01]  /*172c0*/  R2UR UR18, R20 ;  /* 0x00000000141272ca */ /* 0x000fe200000e0000 */
[----:B------:R-:W-:Y:S01]  /*172d0*/  VIADD R20, R14, 0xc0 ;  /* 0x000000c00e147836 */ /* 0x000fe20000000000 */
[----:B------:R-:W-:Y:S01]  /*172e0*/  R2UR UR17, R21 ;  /* 0x00000000151172ca */ /* 0x000fe200000e0000 */
[----:B------:R-:W-:Y:S02]  /*172f0*/  IMAD.MOV.U32 R21, RZ, RZ, 0x40000040 ;  /* 0x40000040ff157424 */ /* 0x000fe400078e00ff */
[----:B------:R-:W-:Y:S01]  /*17300*/  FMUL.FTZ R33, R38, UR48 ;  /* 0x0000003026217c20 */ /* 0x000fe20008410000 */
        /* <DEDUP_REMOVED lines=10> */
[----:B------:R-:W-:Y:S01]  /*173b0*/  IMAD.MOV.U32 R21, RZ, RZ, 0x40000040 ;  /* 0x40000040ff157424 */ /* 0x000fe200078e00ff */
[----:B-1----:R-:W-:Y:S01]  /*173c0*/  ISETP.GE.U32.AND P2, PT, R144, 0x180, PT ;  /* 0x000001809000780c */ /* 0x002fe20003f46070 */
[----:B------:R-:W-:Y:S01]  /*173d0*/  FMUL.FTZ R54, R58, UR48 ;  /* 0x000000303a367c20 */ /* 0x000fe20008410000 */
[----:B------:R-:W-:Y:S01]  /*173e0*/  R2UR UR30, R20 ;  /* 0x00000000141e72ca */ /* 0x000fe200000e0000 */
[C---:B------:R-:W-:Y:S01]  /*173f0*/  VIADD R20, R14.reuse, 0x180 ;  /* 0x000001800e147836 */ /* 0x040fe20000000000 */
[----:B------:R-:W-:Y:S01]  /*17400*/  R2UR UR29, R21 ;  /* 0x00000000151d72ca */ /* 0x000fe200000e0000 */
[----:B------:R-:W-:-:S02]  /*17410*/  VIADD R14, R14, 0x1c0 ;  /* 0x000001c00e0e7836 */ /* 0x000fc40000000000 */
[----:B------:R-:W-:Y:S01]  /*17420*/  FMUL.FTZ R58, R62, UR48 ;  /* 0x000000303e3a7c20 */ /* 0x000fe20008410000 */
[----:B------:R-:W-:Y:S01]  /*17430*/  IMAD.MOV.U32 R21, RZ, RZ, 0x40000040 ;  /* 0x40000040ff157424 */ /* 0x000fe200078e00ff */
[----:B------:R-:W-:Y:S01]  /*17440*/  R2UR UR34, R20 ;  /* 0x00000000142272ca */ /* 0x000fe200000e0000 */
        /* <DEDUP_REMOVED lines=45> */
[----:B--2---:R-:W-:-:S02]  /*17720*/  LOP3.LUT R14, R143, 0x10000, RZ, 0xfc, !PT ;  /* 0x000100008f0e7812 */ /* 0x004fc400078efcff */
[----:B------:R-:W-:Y:S02]  /*17730*/  SHF.R.U32.HI R143, RZ, 0x7, R144 ;  /* 0x00000007ff8f7819 */ /* 0x000fe40000011690 */
[C---:B------:R-:W-:Y:S01]  /*17740*/  R2UR UR8, R14.reuse ;  /* 0x000000000e0872ca */ /* 0x040fe200000e0000 */
[----:B------:R-:W-:Y:S02]  /*17750*/  VIADD R20, R14, 0x2 ;  /* 0x000000020e147836 */ /* 0x000fe40000000000 */
[----:B------:R-:W-:-:S03]  /*17760*/  VIADD R50, R143, 0x9 ;  /* 0x000000098f327836 */ /* 0x000fc60000000000 */
[----:B------:R-:W-:Y:S01]  /*17770*/  R2UR UR12, R20 ;  /* 0x00000000140c72ca */ /* 0x000fe200000e0000 */
[----:B------:R-:W-:Y:S01]  /*17780*/  VIADD R20, R14, 0x4 ;  /* 0x000000040e147836 */ /* 0x000fe20000000000 */
[----:B------:R-:W-:-:S04]  /*17790*/  SEL R50, R50, 0x9, !P2 ;  /* 0x0000000932327807 */ /* 0x000fc80005000000 */
[----:B------:R-:W-:Y:S01]  /*177a0*/  R2UR UR16, R20 ;  /* 0x00000000141072ca */ /* 0x000fe200000e0000 */
[----:B------:R-:W-:Y:S01]  /*177b0*/  HGMMA.64x96x16.F32.BF16 R88, gdesc[UR8].tnspB, R88, gsb0 ;  /* 0x41600000085879f0 */ /* 0x000fe20008001858 */
[----:B------:R-:W-:-:S05]  /*177c0*/  VIADD R20, R14, 0x6 ;  /* 0x000000060e147836 */ /* 0x000fca0000000000 */
[----:B------:R-:W-:Y:S01]  /*177d0*/  R2UR UR20, R20 ;  /* 0x00000000141472ca */ /* 0x000fe200000e0000 */
[----:B------:R-:W-:-:S05]  /*177e0*/  VIADD R20, R14, 0x600 ;  /* 0x000006000e147836 */ /* 0x000fca0000000000 */
[----:B------:R-:W-:Y:S01]  /*177f0*/  R2UR UR24, R20 ;  /* 0x00000000141872ca */ /* 0x000fe200000e0000 */
[----:B------:R-:W-:-:S05]  /*17800*/  VIADD R20, R14, 0x602 ;  /* 0x000006020e147836 */ /* 0x000fca0000000000 */
[----:B------:R-:W-:Y:S01]  /*17810*/  R2UR UR28, R20 ;  /* 0x00000000141c72ca */ /* 0x000fe200000e0000 */
[C---:B------:R-:W-:Y:S02]  /*17820*/  VIADD R20, R14.reuse, 0x604 ;  /* 0x000006040e147836 */ /* 0x040fe40000000000 */
[----:B------:R-:W-:-:S03]  /*17830*/  VIADD R14, R14, 0x606 ;  /* 0x000006060e0e7836 */ /* 0x000fc60000000000 */
        /* <DEDUP_REMOVED lines=39> */
[----:B------:R-:W2:Y:S02]  /*17ab0*/  MUFU.TANH R14, R14 ;  /* 0x0000000e000e7308 */ /* 0x000ea40000002400 */
[----:B------:R-:W-:-:S04]  /*17ac0*/  IADD3 R143, -R22, 0x1, -R82 ;  /* 0x00000001168f7810 */ /* 0x000fc80007ffe952 */
[----:B------:R-:W-:Y:S02]  /*17ad0*/  IADD3 R143, -R138, R143, R139 ;  /* 0x0000008f8a8f7210 */ /* 0x000fe40007ffe18b */
[----:B------:R-:W1:Y:S03]  /*17ae0*/  MUFU.TANH R20, R20 ;  /* 0x0000001400147308 */ /* 0x000e660000002400 */
[C---:B------:R-:W-:Y:S02]  /*17af0*/  VIADD R144, R143.reuse, UR43 ;  /* 0x0000002b8f907c36 */ /* 0x040fe40008000000 */
[----:B------:R-:W-:-:S03]  /*17b00*/  VIADD R143, R143, UR52 ;  /* 0x000000348f8f7c36 */ /* 0x000fc60008000000 */
[----:B------:R-:W1:Y:S01]  /*17b10*/  MUFU.TANH R26, R26 ;  /* 0x0000001a001a7308 */ /* 0x000e620000002400 */
[C---:B0-----:R-:W-:Y:S02]  /*17b20*/  IMAD.IADD R87, R145.reuse, 0x1, R144 ;  /* 0x0000000191577824 */ /* 0x041fe400078e0290 */
[----:B------:R-:W-:-:S05]  /*17b30*/  IMAD.IADD R86, R145, 0x1, R143 ;  /* 0x0000000191567824 */ /* 0x000fca00078e028f */
[----:B------:R-:W0:Y:S08]  /*17b40*/  MUFU.TANH R27, R27 ;  /* 0x0000001b001b7308 */ /* 0x000e300000002400 */
[----:B------:R-:W0:Y:S01]  /*17b50*/  MUFU.TANH R31, R31 ;  /* 0x0000001f001f7308 */ /* 0x000e220000002400 */
[----:B------:R-:W-:Y:S02]  /*17b60*/  WARPGROUP.DEPBAR.LE gsb0, 0x0 ;  /* 0x00008000000079c5 */ /* 0x000fe40000010000 */
        /* <DEDUP_REMOVED lines=57> */
[----:B-1234-:R-:W-:Y:S05]  /*17f00*/  @!P4 BRA `(.L_x_1562) ;  /* 0x000000000058c947 */ /* 0x01efea0003800000 */
        /* <DEDUP_REMOVED lines=12> */
.L_x_1564:
[----:B------:R-:W-:-:S05]  /*17fd0*/  IMAD.U32 R155, RZ, RZ, UR5 ;  /* 0x00000005ff9b7e24 */ /* 0x000fca000f8e00ff */
[----:B------:R-:W-:-:S13]  /*17fe0*/  ISETP.NE.AND P2, PT, R155, 0x1, PT ;  /* 0x000000019b00780c */ /* 0x000fda0003f45270 */
[----:B0-----:R-:W0:Y:S02]  /*17ff0*/  @P2 LDC.64 R50, c[0x0][0x9e8] ;  /* 0x00027a00ff322b82 */ /* 0x001e240000000a00 */
[----:B0-----:R-:W-:-:S05]  /*18000*/  @P2 IMAD.HI.U32 R50, R145, R50, RZ ;  /* 0x0000003291322227 */ /* 0x001fca00078e00ff */
[----:B------:R-:W-:-:S07]  /*18010*/  @P2 SHF.R.U32.HI R145, RZ, R51, R50 ;  /* 0x00000033ff912219 */ /* 0x000fce0000011632 */
.L_x_1565:
[----:B------:R-:W-:Y:S05]  /*18020*/  BSYNC B0 ;  /* 0x0000000000007941 */ /* 0x000fea0003800000 */
.L_x_1563:
[----:B------:R-:W-:-:S04]  /*18030*/  IMAD R145, R145, R155, -R82 ;  /* 0x0000009b91917224 */ /* 0x000fc800078e0a52 */
[----:B------:R-:W-:-:S05]  /*18040*/  IMAD.IADD R145, R145, 0x1, -R22 ;  /* 0x0000000191917824 */ /* 0x000fca00078e0a16 */
[----:B------:R-:W-:Y:S02]  /*18050*/  VIMNMX R86, R86, R145, !PT ;  /* 0x0000009156567248 */ /* 0x000fe40007fe0100 */
[----:B------:R-:W-:-:S07]  /*18060*/  VIADDMNMX R87, R145, R155, R87, PT ;  /* 0x0000009b91577246 */ /* 0x000fce0003800157 */
.L_x_1562:
[----:B------:R-:W-:Y:S01]  /*18070*/  ISETP.GT.AND P3, PT, R0, -0x1, PT ;  /* 0xffffffff0000780c */ /* 0x000fe20003f64270 */
[----:B------:R-:W1:Y:S03]  /*18080*/  SHFL.IDX PT, R12, R12, 0x1, 0x1c1f ;  /* 0x003c1f000c0c7f89 */ /* 0x000e6600000e0000 */
[----:B------:R-:W-:-:S04]  /*18090*/  ISETP.GT.AND P2, PT, R86, RZ, P3 ;  /* 0x000000ff5600720c */ /* 0x000fc80001f44270 */
[----:B------:R-:W-:-:S04]  /*180a0*/  ISETP.LT.OR P2, PT, R87, 0x1, P2 ;  /* 0x000000015700780c */ /* 0x000fc80001741670 */
[----:B0-----:R-:W-:Y:S02]  /*180b0*/  FSEL R50, R13, -INF , !P2 ;  /* 0xff8000000d327808 */ /* 0x001fe40005000000 */
[----:B------:R-:W-:-:S04]  /*180c0*/  ISETP.GT.AND P2, PT, R86, 0x1, P3 ;  /* 0x000000015600780c */ /* 0x000fc80001f44270 */
[----:B------:R-:W-:-:S04]  /*180d0*/  ISETP.LT.OR P2, PT, R87, 0x2, P2 ;  /* 0x000000025700780c */ /* 0x000fc80001741670 */
[----:B------:R-:W-:Y:S02]  /*180e0*/  FSEL R15, R15, -INF , !P2 ;  /* 0xff8000000f0f7808 */ /* 0x000fe40005000000 */
[----:B------:R-:W-:Y:S01]  /*180f0*/  ISETP.GT.AND P2, PT, R86, 0x8, P3 ;  /* 0x000000085600780c */ /* 0x000fe20001f44270 */
[--C-:B-1----:R-:W-:Y:S02]  /*18100*/  IMAD.IADD R144, R144, 0x1, R12.reuse ;  /* 0x0000000190907824 */ /* 0x102fe400078e020c */
[----:B------:R-:W-:Y:S01]  /*18110*/  IMAD.IADD R143, R143, 0x1, R12 ;  /* 0x000000018f8f7824 */ /* 0x000fe200078e020c */
[----:B------:R-:W-:-:S04]  /*18120*/  ISETP.LT.OR P2, PT, R87, 0x9, P2 ;  /* 0x000000095700780c */ /* 0x000fc80001741670 */
[----:B------:R-:W-:Y:S02]  /*18130*/  FSEL R21, R21, -INF , !P2 ;  /* 0xff80000015157808 */ /* 0x000fe40005000000 */
[----:B------:R-:W-:-:S04]  /*18140*/  ISETP.GT.AND P2, PT, R86, 0x9, P3 ;  /* 0x000000095600780c */ /* 0x000fc80001f44270 */
        /* <DEDUP_REMOVED lines=85> */
[----:B------:R-:W-:Y:S01]  /*186a0*/  FSEL R85, R85, -INF , !P2 ;  /* 0xff80000055557808 */ /* 0x000fe20005000000 */
[----:B------:R-:W-:Y:S08]  /*186b0*/  @!P4 BRA `(.L_x_1566) ;  /* 0x000000000058c947 */ /* 0x000ff00003800000 */
        /* <DEDUP_REMOVED lines=12> */
.L_x_1568:
[----:B------:R-:W-:-:S05]  /*18780*/  IMAD.U32 R86, RZ, RZ, UR5 ;  /* 0x00000005ff567e24 */ /* 0x000fca000f8e00ff */
[----:B------:R-:W-:-:S13]  /*18790*/  ISETP.NE.AND P2, PT, R86, 0x1, PT ;  /* 0x000000015600780c */ /* 0x000fda0003f45270 */
[----:B------:R-:W0:Y:S02]  /*187a0*/  @P2 LDC.64 R12, c[0x0][0x9e8] ;  /* 0x00027a00ff0c2b82 */ /* 0x000e240000000a00 */
[----:B0-----:R-:W-:-:S05]  /*187b0*/  @P2 IMAD.HI.U32 R12, R51, R12, RZ ;  /* 0x0000000c330c2227 */ /* 0x001fca00078e00ff */
[----:B------:R-:W-:-:S07]  /*187c0*/  @P2 SHF.R.U32.HI R51, RZ, R13, R12 ;  /* 0x0000000dff332219 */ /* 0x000fce000001160c */
.L_x_1569:
[----:B------:R-:W-:Y:S05]  /*187d0*/  BSYNC B0 ;  /* 0x0000000000007941 */ /* 0x000fea0003800000 */
.L_x_1567:
[----:B------:R-:W-:-:S04]  /*187e0*/  IMAD R51, R51, R86, -R82 ;  /* 0x0000005633337224 */ /* 0x000fc800078e0a52 */
[----:B------:R-:W-:-:S05]  /*187f0*/  IMAD.IADD R51, R51, 0x1, -R22 ;  /* 0x0000000133337824 */ /* 0x000fca00078e0a16 */
[----:B------:R-:W-:Y:S02]  /*18800*/  VIMNMX R143, R143, R51, !PT ;  /* 0x000000338f8f7248 */ /* 0x000fe40007fe0100 */
[----:B------:R-:W-:-:S07]  /*18810*/  VIADDMNMX R144, R51, R86, R144, PT ;  /* 0x0000005633907246 */ /* 0x000fce0003800190 */
.L_x_1566:
        /* <DEDUP_REMOVED lines=94> */
[----:B------:R-:W-:Y:S01]  /*18e00*/  FFMA.FTZ R10, R85, UR41, -R10 ;  /* 0x00000029550a7c23 */ /* 0x000fe2000801080a */
        /* <DEDUP_REMOVED lines=8> */
[----:B------:R-:W3:Y:S01]  /*18e90*/  MUFU.EX2 R21, R21 ;  /* 0x0000001500157308 */ /* 0x000ee20000000800 */
[----:B0-----:R-:W-:Y:S02]  /*18ea0*/  FFMA.FTZ R4, R11, R4, R32 ;  /* 0x000000040b047223 */ /* 0x001fe40000010020 */
[----:B------:R-:W-:Y:S02]  /*18eb0*/  FSEL R86, R34, -INF , !P2 ;  /* 0xff80000022567808 */ /* 0x000fe40005000000 */
[----:B------:R-:W-:-:S03]  /*18ec0*/  ISETP.GT.AND P2, PT, R143, 0x20, P3 ;  /* 0x000000208f00780c */ /* 0x000fc60001f44270 */
[----:B------:R-:W0:Y:S01]  /*18ed0*/  MUFU.EX2 R25, R25 ;  /* 0x0000001900197308 */ /* 0x000e220000000800 */
[----:B------:R-:W-:Y:S01]  /*18ee0*/  ISETP.LT.OR P2, PT, R144, 0x21, P2 ;  /* 0x000000219000780c */ /* 0x000fe20001741670 */
[C---:B-1----:R-:W-:Y:S01]  /*18ef0*/  FADD.FTZ R4, R15.reuse, R4 ;  /* 0x000000040f047221 */ /* 0x042fe20000010000 */
[----:B------:R-:W-:Y:S02]  /*18f00*/  F2FP.BF16.F32.PACK_AB R32, R15, R32 ;  /* 0x000000200f20723e */ /* 0x000fe400000010ff */
[----:B------:R-:W-:Y:S02]  /*18f10*/  FSEL R36, R36, -INF , !P2 ;  /* 0xff80000024247808 */ /* 0x000fe40005000000 */
[----:B------:R-:W-:Y:S01]  /*18f20*/  ISETP.GT.AND P2, PT, R143, 0x21, P3 ;  /* 0x000000218f00780c */ /* 0x000fe20001f44270 */
[----:B------:R-:W1:Y:S01]  /*18f30*/  MUFU.EX2 R27, R27 ;  /* 0x0000001b001b7308 */ /* 0x000e620000000800 */
[----:B---3--:R-:W-:Y:S02]  /*18f40*/  FADD.FTZ R4, R21, R4 ;  /* 0x0000000415047221 */ /* 0x008fe40000010000 */
[----:B------:R-:W-:-:S04]  /*18f50*/  ISETP.LT.OR P2, PT, R144, 0x22, P2 ;  /* 0x000000229000780c */ /* 0x000fc80001741670 */
[----:B------:R-:W-:Y:S01]  /*18f60*/  FSEL R38, R38, -INF , !P2 ;  /* 0xff80000026267808 */ /* 0x000fe20005000000 */
[----:B------:R-:W3:Y:S01]  /*18f70*/  MUFU.EX2 R29, R29 ;  /* 0x0000001d001d7308 */ /* 0x000ee20000000800 */
[----:B------:R-:W-:Y:S01]  /*18f80*/  ISETP.GT.AND P2, PT, R143, 0x28, P3 ;  /* 0x000000288f00780c */ /* 0x000fe20001f44270 */
[C---:B0-----:R-:W-:Y:S01]  /*18f90*/  FADD.FTZ R4, R25.reuse, R4 ;  /* 0x0000000419047221 */ /* 0x041fe20000010000 */
[----:B------:R-:W-:Y:S02]  /*18fa0*/  F2FP.BF16.F32.PACK_AB R34, R25, R21 ;  /* 0x000000151922723e */ /* 0x000fe400000010ff */
[----:B------:R-:W-:-:S03]  /*18fb0*/  ISETP.LT.OR P2, PT, R144, 0x29, P2 ;  /* 0x000000299000780c */ /* 0x000fc60001741670 */
[----:B------:R-:W0:Y:S01]  /*18fc0*/  MUFU.EX2 R31, R31 ;  /* 0x0000001f001f7308 */ /* 0x000e220000000800 */
[----:B------:R-:W-:Y:S01]  /*18fd0*/  FSEL R40, R40, -INF , !P2 ;  /* 0xff80000028287808 */ /* 0x000fe20005000000 */
[----:B-1----:R-:W-:Y:S01]  /*18fe0*/  FADD.FTZ R4, R27, R4 ;  /* 0x000000041b047221 */ /* 0x002fe20000010000 */
[----:B------:R-:W-:-:S04]  /*18ff0*/  ISETP.GT.AND P2, PT, R143, 0x29, P3 ;  /* 0x000000298f00780c */ /* 0x000fc80001f44270 */
[----:B------:R-:W-:Y:S01]  /*19000*/  ISETP.LT.OR P2, PT, R144, 0x2a, P2 ;  /* 0x0000002a9000780c */ /* 0x000fe20001741670 */
[----:B------:R-:W1:Y:S01]  /*19010*/  MUFU.EX2 R51, R51 ;  /* 0x0000003300337308 */ /* 0x000e620000000800 */
[----:B---3--:R-:W-:Y:S02]  /*19020*/  FADD.FTZ R4, R29, R4 ;  /* 0x000000041d047221 */ /* 0x008fe40000010000 */
[----:B------:R-:W-:Y:S02]  /*19030*/  FSEL R42, R42, -INF , !P2 ;  /* 0xff8000002a2a7808 */ /* 0x000fe40005000000 */
[----:B------:R-:W-:-:S03]  /*19040*/  ISETP.GT.AND P2, PT, R143, 0x30, P3 ;  /* 0x000000308f00780c */ /* 0x000fc60001f44270 */
[----:B------:R-:W3:Y:S01]  /*19050*/  MUFU.EX2 R82, R82 ;  /* 0x0000005200527308 */ /* 0x000ee20000000800 */
[----:B------:R-:W-:Y:S01]  /*19060*/  ISETP.LT.OR P2, PT, R144, 0x31, P2 ;  /* 0x000000319000780c */ /* 0x000fe20001741670 */
[----:B0-----:R-:W-:-:S03]  /*19070*/  FADD.FTZ R4, R31, R4 ;  /* 0x000000041f047221 */ /* 0x001fc60000010000 */
[----:B------:R-:W-:Y:S02]  /*19080*/  FSEL R44, R44, -INF , !P2 ;  /* 0xff8000002c2c7808 */ /* 0x000fe40005000000 */
[----:B------:R-:W-:Y:S01]  /*19090*/  ISETP.GT.AND P2, PT, R143, 0x31, P3 ;  /* 0x000000318f00780c */ /* 0x000fe20001f44270 */
[----:B------:R-:W0:Y:S01]  /*190a0*/  MUFU.EX2 R37, R37 ;  /* 0x0000002500257308 */ /* 0x000e220000000800 */
[----:B-1----:R-:W-:Y:S02]  /*190b0*/  FADD.FTZ R4, R51, R4 ;  /* 0x0000000433047221 */ /* 0x002fe40000010000 */
[----:B------:R-:W-:-:S04]  /*190c0*/  ISETP.LT.OR P2, PT, R144, 0x32, P2 ;  /* 0x000000329000780c */ /* 0x000fc80001741670 */
[----:B------:R-:W-:Y:S01]  /*190d0*/  FSEL R46, R46, -INF , !P2 ;  /* 0xff8000002e2e7808 */ /* 0x000fe20005000000 */
[----:B------:R-:W1:Y:S01]  /*190e0*/  MUFU.EX2 R39, R39 ;  /* 0x0000002700277308 */ /* 0x000e620000000800 */
[----:B------:R-:W-:Y:S01]  /*190f0*/  ISETP.GT.AND P2, PT, R143, 0x38, P3 ;  /* 0x000000388f00780c */ /* 0x000fe20001f44270 */
[----:B---3--:R-:W-:-:S03]  /*19100*/  FADD.FTZ R4, R82, R4 ;  /* 0x0000000452047221 */ /* 0x008fc60000010000 */
[----:B------:R-:W-:-:S03]  /*19110*/  ISETP.LT.OR P2, PT, R144, 0x39, P2 ;  /* 0x000000399000780c */ /* 0x000fc60001741670 */
[----:B------:R-:W3:Y:S01]  /*19120*/  MUFU.EX2 R41, R41 ;  /* 0x0000002900297308 */ /* 0x000ee20000000800 */
[----:B------:R-:W-:Y:S01]  /*19130*/  FSEL R48, R48, -INF , !P2 ;  /* 0xff80000030307808 */ /* 0x000fe20005000000 */
[----:B0-----:R-:W-:Y:S01]  /*19140*/  FADD.FTZ R4, R37, R4 ;  /* 0x0000000425047221 */ /* 0x001fe20000010000 */
[----:B------:R-:W-:-:S04]  /*19150*/  ISETP.GT.AND P2, PT, R143, 0x39, P3 ;  /* 0x000000398f00780c */ /* 0x000fc80001f44270 */
[----:B------:R-:W-:Y:S01]  /*19160*/  ISETP.LT.OR P2, PT, R144, 0x3a, P2 ;  /* 0x0000003a9000780c */ /* 0x000fe20001741670 */
[----:B------:R-:W-:Y:S01]  /*19170*/  MUFU.EX2 R43, R43 ;  /* 0x0000002b002b7308 */ /* 0x000fe20000000800 */
[----:B-1----:R-:W-:Y:S02]  /*19180*/  FADD.FTZ R4, R39, R4 ;  /* 0x0000000427047221 */ /* 0x002fe40000010000 */
[----:B------:R-:W-:Y:S02]  /*19190*/  FSEL R52, R52, -INF , !P2 ;  /* 0xff80000034347808 */ /* 0x000fe40005000000 */
[----:B------:R-:W-:-:S03]  /*191a0*/  ISETP.GT.AND P2, PT, R143, 0x40, P3 ;  /* 0x000000408f00780c */ /* 0x000fc60001f44270 */
[----:B------:R-:W-:Y:S01]  /*191b0*/  MUFU.EX2 R45, R45 ;  /* 0x0000002d002d7308 */ /* 0x000fe20000000800 */
[----:B------:R-:W-:Y:S01]  /*191c0*/  ISETP.LT.OR P2, PT, R144, 0x41, P2 ;  /* 0x000000419000780c */ /* 0x000fe20001741670 */
[----:B---3--:R-:W-:-:S03]  /*191d0*/  FADD.FTZ R4, R41, R4 ;  /* 0x0000000429047221 */ /* 0x008fc60000010000 */
[----:B------:R-:W-:Y:S02]  /*191e0*/  FSEL R54, R54, -INF , !P2 ;  /* 0xff80000036367808 */ /* 0x000fe40005000000 */
[----:B------:R-:W-:Y:S01]  /*191f0*/  ISETP.GT.AND P2, PT, R143, 0x41, P3 ;  /* 0x000000418f00780c */ /* 0x000fe20001f44270 */
[----:B------:R-:W-:Y:S03]  /*19200*/  MUFU.EX2 R47, R47 ;  /* 0x0000002f002f7308 */ /* 0x000fe60000000800 */
[----:B------:R-:W-:-:S04]  /*19210*/  ISETP.LT.OR P2, PT, R144, 0x42, P2 ;  /* 0x000000429000780c */ /* 0x000fc80001741670 */
[----:B------:R-:W-:Y:S01]  /*19220*/  FSEL R56, R56, -INF , !P2 ;  /* 0xff80000038387808 */ /* 0x000fe20005000000 */
[----:B------:R-:W-:Y:S01]  /*19230*/  MUFU.EX2 R49, R49 ;  /* 0x0000003100317308 */ /* 0x000fe20000000800 */
[----:B------:R-:W-:-:S04]  /*19240*/  ISETP.GT.AND P2, PT, R143, 0x48, P3 ;  /* 0x000000488f00780c */ /* 0x000fc80001f44270 */
[----:B------:R-:W-:-:S03]  /*19250*/  ISETP.LT.OR P2, PT, R144, 0x49, P2 ;  /* 0x000000499000780c */ /* 0x000fc60001741670 */
[----:B------:R-:W-:Y:S01]  /*19260*/  MUFU.EX2 R53, R53 ;  /* 0x0000003500357308 */ /* 0x000fe20000000800 */
[----:B------:R-:W-:Y:S02]  /*19270*/  FSEL R58, R58, -INF , !P2 ;  /* 0xff8000003a3a7808 */ /* 0x000fe40005000000 */
[----:B------:R-:W-:-:S04]  /*19280*/  ISETP.GT.AND P2, PT, R143, 0x49, P3 ;  /* 0x000000498f00780c */ /* 0x000fc80001f44270 */
[----:B------:R-:W-:Y:S01]  /*19290*/  ISETP.LT.OR P2, PT, R144, 0x4a, P2 ;  /* 0x0000004a9000780c */ /* 0x000fe20001741670 */
[----:B------:R-:W-:Y:S03]  /*192a0*/  MUFU.EX2 R55, R55 ;  /* 0x0000003700377308 */ /* 0x000fe60000000800 */
[----:B------:R-:W-:Y:S02]  /*192b0*/  FSEL R60, R60, -INF , !P2 ;  /* 0xff8000003c3c7808 */ /* 0x000fe40005000000 */
[----:B------:R-:W-:-:S03]  /*192c0*/  ISETP.GT.AND P2, PT, R143, 0x50, P3 ;  /* 0x000000508f00780c */ /* 0x000fc60001f44270 */
[----:B------:R-:W-:Y:S01]  /*192d0*/  MUFU.EX2 R57, R57 ;  /* 0x0000003900397308 */ /* 0x000fe20000000800 */
[----:B------:R-:W-:-:S04]  /*192e0*/  ISETP.LT.OR P2, PT, R144, 0x51, P2 ;  /* 0x000000519000780c */ /* 0x000fc80001741670 */
        /* <DEDUP_REMOVED lines=40> */
[----:B------:R-:W-:-:S04]  /*19570*/  ISETP.GT.AND P2, PT, R143, RZ, P3 ;  /* 0x000000ff8f00720c */ /* 0x000fc80001f44270 */
[----:B------:R-:W-:-:S03]  /*19580*/  ISETP.LT.OR P2, PT, R144, 0x1, P2 ;  /* 0x000000019000780c */ /* 0x000fc60001741670 */
[----:B------:R-:W-:Y:S01]  /*19590*/  MUFU.EX2 R10, R10 ;  /* 0x0000000a000a7308 */ /* 0x000fe20000000800 */
[----:B------:R-:W-:Y:S02]  /*195a0*/  FSEL R14, R14, -INF , !P2 ;  /* 0xff8000000e0e7808 */ /* 0x000fe40005000000 */
[C---:B------:R-:W-:Y:S02]  /*195b0*/  ISETP.GT.AND P2, PT, R143.reuse, 0x78, P3 ;  /* 0x000000788f00780c */ /* 0x040fe40001f44270 */
        /* <DEDUP_REMOVED lines=9> */
[----:B------:R-:W-:-:S02]  /*19650*/  FSEL R83, R83, -INF , !P3 ;  /* 0xff80000053537808 */ /* 0x000fc40005800000 */
        /* <DEDUP_REMOVED lines=32> */
[----:B------:R-:W-:-:S05]  /*19860*/  FMUL.FTZ R15, R13, UR41 ;  /* 0x000000290d0f7c20 */ /* 0x000fca0008410000 */
[----:B------:R-:W-:-:S05]  /*19870*/  FSEL R15, R15, RZ, P2 ;  /* 0x000000ff0f0f7208 */ /* 0x000fca0001000000 */
[--C-:B------:R-:W-:Y:S01]  /*19880*/  FFMA.FTZ R21, R24, UR41, -R15.reuse ;  /* 0x0000002918157c23 */ /* 0x100fe2000801080f */
[--C-:B------:R-:W-:Y:S01]  /*19890*/  FFMA.FTZ R24, R26, UR41, -R15.reuse ;  /* 0x000000291a187c23 */ /* 0x100fe2000801080f */
[--C-:B------:R-:W-:Y:S01]  /*198a0*/  FFMA.FTZ R14, R14, UR41, -R15.reuse ;  /* 0x000000290e0e7c23 */ /* 0x100fe2000801080f */
[--C-:B------:R-:W-:Y:S01]  /*198b0*/  FFMA.FTZ R20, R20, UR41, -R15.reuse ;  /* 0x0000002914147c23 */ /* 0x100fe2000801080f */
[----:B------:R-:W-:Y:S01]  /*198c0*/  FSEL R26, R13, RZ, P2 ;  /* 0x000000ff0d1a7208 */ /* 0x000fe20001000000 */
[--C-:B------:R-:W-:Y:S01]  /*198d0*/  FFMA.FTZ R25, R28, UR41, -R15.reuse ;  /* 0x000000291c197c23 */ /* 0x100fe2000801080f */
[----:B------:R-:W-:Y:S01]  /*198e0*/  MUFU.EX2 R21, R21 ;  /* 0x0000001500157308 */ /* 0x000fe20000000800 */
[--C-:B------:R-:W-:Y:S01]  /*198f0*/  FFMA.FTZ R36, R36, UR41, -R15.reuse ;  /* 0x0000002924247c23 */ /* 0x100fe2000801080f */
[----:B------:R-:W-:Y:S01]  /*19900*/  FFMA.FTZ R50, R38, UR41, -R15 ;  /* 0x0000002926327c23 */ /* 0x000fe2000801080f */
[----:B------:R-:W-:Y:S01]  /*19910*/  FADD.FTZ R26, -R26, R5 ;  /* 0x000000051a1a7221 */ /* 0x000fe20000010100 */
[--C-:B------:R-:W-:Y:S01]  /*19920*/  FFMA.FTZ R40, R40, UR41, -R15.reuse ;  /* 0x0000002928287c23 */ /* 0x100fe2000801080f */
[--C-:B------:R-:W-:Y:S01]  /*19930*/  FFMA.FTZ R42, R42, UR41, -R15.reuse ;  /* 0x000000292a2a7c23 */ /* 0x100fe2000801080f */
[--C-:B------:R-:W-:Y:S01]  /*19940*/  FFMA.FTZ R38, R46, UR41, -R15.reuse ;  /* 0x000000292e267c23 */ /* 0x100fe2000801080f */
[----:B------:R-:W-:Y:S01]  /*19950*/  FMUL.FTZ R5, R26, UR41 ;  /* 0x000000291a057c20 */ /* 0x000fe20008410000 */
        /* <DEDUP_REMOVED lines=15> */
[----:B------:R-:W-:Y:S01]  /*19a50*/  FFMA.FTZ R81, R81, UR41, -R15 ;  /* 0x0000002951517c23 */ /* 0x000fe2000801080f */
[----:B------:R-:W1:Y:S08]  /*19a60*/  MUFU.EX2 R24, R24 ;  /* 0x0000001800187308 */ /* 0x000e700000000800 */
[----:B------:R-:W3:Y:S01]  /*19a70*/  MUFU.EX2 R5, R5 ;  /* 0x0000000500057308 */ /* 0x000ee20000000800 */
[----:B0-----:R-:W-:-:S07]  /*19a80*/  F2FP.BF16.F32.PACK_AB R33, R20, R14 ;  /* 0x0000000e1421723e */ /* 0x001fce00000010ff */
[----:B------:R-:W0:Y:S01]  /*19a90*/  MUFU.EX2 R25, R25 ;  /* 0x0000001900197308 */ /* 0x000e220000000800 */
[----:B-1----:R-:W-:-:S05]  /*19aa0*/  F2FP.BF16.F32.PACK_AB R35, R24, R21 ;  /* 0x000000151823723e */ /* 0x002fca00000010ff */
[----:B------:R1:W-:Y:S02]  /*19ab0*/  STSM.16.M88.4 [R140+0x21800], R32 ;  /* 0x021800208c007844 */ /* 0x0003e40000000200 */
[----:B------:R-:W-:Y:S01]  /*19ac0*/  MUFU.EX2 R36, R36 ;  /* 0x0000002400247308 */ /* 0x000fe20000000800 */
[----:B---3--:R-:W-:Y:S01]  /*19ad0*/  FFMA.FTZ R14, R5, R3, R14 ;  /* 0x00000003050e7223 */ /* 0x008fe2000001000e */
[----:B------:R-:W-:-:S03]  /*19ae0*/  FFMA.FTZ R3, R48, UR41, -R15 ;  /* 0x0000002930037c23 */ /* 0x000fc6000801080f */
[----:B------:R-:W-:Y:S01]  /*19af0*/  FADD.FTZ R14, R20, R14 ;  /* 0x0000000e140e7221 */ /* 0x000fe20000010000 */
[--C-:B------:R-:W-:Y:S02]  /*19b00*/  FFMA.FTZ R20, R54, UR41, -R15.reuse ;  /* 0x0000002936147c23 */ /* 0x100fe4000801080f */
[----:B------:R-:W-:Y:S01]  /*19b10*/  MUFU.EX2 R50, R50 ;  /* 0x0000003200327308 */ /* 0x000fe20000000800 */
[----:B------:R-:W-:Y:S01]  /*19b20*/  FADD.FTZ R26, R21, R14 ;  /* 0x0000000e151a7221 */ /* 0x000fe20000010000 */
[----:B------:R-:W-:-:S03]  /*19b30*/  FFMA.FTZ R21, R56, UR41, -R15 ;  /* 0x0000002938157c23 */ /* 0x000fc6000801080f */
[----:B------:R-:W-:Y:S01]  /*19b40*/  FADD.FTZ R28, R24, R26 ;  /* 0x0000001a181c7221 */ /* 0x000fe20000010000 */
[--C-:B-1----:R-:W-:Y:S01]  /*19b50*/  FFMA.FTZ R32, R30, UR41, -R15.reuse ;  /* 0x000000291e207c23 */ /* 0x102fe2000801080f */
[--C-:B------:R-:W-:Y:S01]  /*19b60*/  FFMA.FTZ R33, R85, UR41, -R15.reuse ;  /* 0x0000002955217c23 */ /* 0x100fe2000801080f */
[--C-:B------:R-:W-:Y:S01]  /*19b70*/  FFMA.FTZ R35, R86, UR41, -R15.reuse ;  /* 0x0000002956237c23 */ /* 0x100fe2000801080f */
[----:B------:R-:W-:Y:S01]  /*19b80*/  F2FP.BF16.F32.PACK_AB R24, R29, R27 ;  /* 0x0000001b1d18723e */ /* 0x000fe200000010ff */
[----:B0-----:R-:W-:Y:S01]  /*19b90*/  FADD.FTZ R27, R25, R28 ;  /* 0x0000001c191b7221 */ /* 0x001fe20000010000 */
[----:B------:R-:W-:Y:S01]  /*19ba0*/  MUFU.EX2 R40, R40 ;  /* 0x0000002800287308 */ /* 0x000fe20000000800 */
[--C-:B------:R-:W-:Y:S01]  /*19bb0*/  FFMA.FTZ R34, R44, UR41, -R15.reuse ;  /* 0x000000292c227c23 */ /* 0x100fe2000801080f */
[----:B------:R-:W-:Y:S01]  /*19bc0*/  FADD.FTZ R29, R43, R4 ;  /* 0x000000042b1d7221 */ /* 0x000fe20000010000 */
[----:B------:R-:W-:Y:S01]  /*19bd0*/  F2FP.BF16.F32.PACK_AB R26, R51, R31 ;  /* 0x0000001f331a723e */ /* 0x000fe200000010ff */
[----:B------:R-:W-:Y:S01]  /*19be0*/  FFMA.FTZ R15, R83, UR41, -R15 ;  /* 0x00000029530f7c23 */ /* 0x000fe2000801080f */
[----:B------:R-:W-:-:S02]  /*19bf0*/  F2FP.BF16.F32.PACK_AB R28, R37, R82 ;  /* 0x00000052251c723e */ /* 0x000fc400000010ff */
[----:B------:R-:W-:Y:S01]  /*19c00*/  F2FP.BF16.F32.PACK_AB R30, R41, R39 ;  /* 0x00000027291e723e */ /* 0x000fe200000010ff */
[----:B------:R-:W0:Y:S08]  /*19c10*/  MUFU.EX2 R32, R32 ;  /* 0x0000002000207308 */ /* 0x000e300000000800 */
[----:B------:R-:W1:Y:S08]  /*19c20*/  MUFU.EX2 R33, R33 ;  /* 0x0000002100217308 */ /* 0x000e700000000800 */
[----:B------:R-:W3:Y:S01]  /*19c30*/  MUFU.EX2 R35, R35 ;  /* 0x0000002300237308 */ /* 0x000ee20000000800 */
[C---:B0-----:R-:W-:Y:S01]  /*19c40*/  FADD.FTZ R27, R32.reuse, R27 ;  /* 0x0000001b201b7221 */ /* 0x041fe20000010000 */
[----:B------:R-:W-:-:S06]  /*19c50*/  F2FP.BF16.F32.PACK_AB R25, R32, R25 ;  /* 0x000000192019723e */ /* 0x000fcc00000010ff */
[----:B------:R-:W0:Y:S01]  /*19c60*/  MUFU.EX2 R42, R42 ;  /* 0x0000002a002a7308 */ /* 0x000e220000000800 */
[----:B-1----:R-:W-:-:S07]  /*19c70*/  FADD.FTZ R27, R33, R27 ;  /* 0x0000001b211b7221 */ /* 0x002fce0000010000 */
[----:B------:R-:W1:Y:S01]  /*19c80*/  MUFU.EX2 R34, R34 ;  /* 0x0000002200227308 */ /* 0x000e620000000800 */
[----:B---3--:R-:W-:-:S04]  /*19c90*/  FADD.FTZ R27, R35, R27 ;  /* 0x0000001b231b7221 */ /* 0x008fc80000010000 */
[----:B------:R-:W-:-:S03]  /*19ca0*/  FADD.FTZ R27, R36, R27 ;  /* 0x0000001b241b7221 */ /* 0x000fc60000010000 */
[----:B------:R-:W3:Y:S01]  /*19cb0*/  MUFU.EX2 R38, R38 ;  /* 0x0000002600267308 */ /* 0x000ee20000000800 */
[----:B------:R-:W-:-:S04]  /*19cc0*/  FADD.FTZ R27, R50, R27 ;  /* 0x0000001b321b7221 */ /* 0x000fc80000010000 */
[----:B------:R-:W-:-:S03]  /*19cd0*/  FADD.FTZ R27, R40, R27 ;  /* 0x0000001b281b7221 */ /* 0x000fc60000010000 */
[----:B------:R-:W4:Y:S01]  /*19ce0*/  MUFU.EX2 R3, R3 ;  /* 0x0000000300037308 */ /* 0x000f220000000800 */
[----:B0-----:R-:W-:Y:S01]  /*19cf0*/  FADD.FTZ R4, R42, R27 ;  /* 0x0000001b2a047221 */ /* 0x001fe20000010000 */
[----:B------:R-:W-:-:S03]  /*19d00*/  FADD.FTZ R27, R45, R29 ;  /* 0x0000001d2d1b7221 */ /* 0x000fc60000010000 */
[----:B-1----:R-:W-:Y:S01]  /*19d10*/  FADD.FTZ R4, R34, R4 ;  /* 0x0000000422047221 */ /* 0x002fe20000010000 */
[----:B------:R-:W-:Y:S02]  /*19d20*/  FADD.FTZ R27, R47, R27 ;  /* 0x0000001b2f1b7221 */ /* 0x000fe40000010000 */
[----:B------:R-:W0:Y:S01]  /*19d30*/  MUFU.EX2 R14, R52 ;  /* 0x00000034000e7308 */ /* 0x000e220000000800 */
[----:B---3--:R-:W-:Y:S01]  /*19d40*/  FADD.FTZ R4, R38, R4 ;  /* 0x0000000426047221 */ /* 0x008fe20000010000 */
[----:B------:R-:W-:-:S04]  /*19d50*/  FADD.FTZ R27, R49, R27 ;  /* 0x0000001b311b7221 */ /* 0x000fc80000010000 */
[----:B------:R-:W-:Y:S01]  /*19d60*/  FADD.FTZ R29, R53, R27 ;  /* 0x0000001b351d7221 */ /* 0x000fe20000010000 */
[----:B------:R-:W-:Y:S01]  /*19d70*/  F2FP.BF16.F32.PACK_AB R27, R35, R33 ;  /* 0x00000021231b723e */ /* 0x000fe200000010ff */
[----:B------:R-:W1:Y:S01]  /*19d80*/  MUFU.EX2 R20, R20 ;  /* 0x0000001400147308 */ /* 0x000e620000000800 */
[----:B----4-:R-:W-:Y:S01]  /*19d90*/  FADD.FTZ R4, R3, R4 ;  /* 0x0000000403047221 */ /* 0x010fe20000010000 */
[----:B------:R-:W-:Y:S01]  /*19da0*/  FADD.FTZ R31, R55, R29 ;  /* 0x0000001d371f7221 */ /* 0x000fe20000010000 */
[----:B------:R-:W-:Y:S01]  /*19db0*/  F2FP.BF16.F32.PACK_AB R29, R50, R36 ;  /* 0x00000024321d723e */ /* 0x000fe200000010ff */
[----:B--2---:R-:W-:Y:S02]  /*19dc0*/  STSM.16.M88.4 [R87], R24 ;  /* 0x0000001857007844 */ /* 0x004fe40000000200 */
[----:B------:R-:W-:Y:S01]  /*19dd0*/  FADD.FTZ R32, R57, R31 ;  /* 0x0000001f39207221 */ /* 0x000fe20000010000 */
[----:B------:R-:W-:Y:S01]  /*19de0*/  F2FP.BF16.F32.PACK_AB R31, R42, R40 ;  /* 0x000000282a1f723e */ /* 0x000fe200000010ff */
[----:B------:R-:W2:Y:S01]  /*19df0*/  MUFU.EX2 R21, R21 ;  /* 0x0000001500157308 */ /* 0x000ea20000000800 */
[----:B------:R-:W3:Y:S01]  /*19e00*/  LDL R36, [R1+0x24] ;  /* 0x0000240001247983 */ /* 0x000ee20000100800 */
[----:B0-----:R-:W-:-:S03]  /*19e10*/  FADD.FTZ R4, R14, R4 ;  /* 0x000000040e047221 */ /* 0x001fc60000010000 */
[----:B------:R2:W-:Y:S03]  /*19e20*/  STSM.16.M88.4 [R142], R28 ;  /* 0x0000001c8e007844 */ /* 0x0005e60000000200 */
[----:B------:R-:W0:Y:S01]  /*19e30*/  MUFU.EX2 R58, R58 ;  /* 0x0000003a003a7308 */ /* 0x000e220000000800 */
[----:B-1----:R-:W-:-:S07]  /*19e40*/  FADD.FTZ R4, R20, R4 ;  /* 0x0000000414047221 */ /* 0x002fce0000010000 */
[----:B------:R-:W1:Y:S01]  /*19e50*/  MUFU.EX2 R60, R60 ;  /* 0x0000003c003c7308 */ /* 0x000e620000000800 */
[C---:B--2---:R-:W-:Y:S02]  /*19e60*/  F2FP.BF16.F32.PACK_AB R29, R21.reuse, R20 ;  /* 0x00000014151d723e */ /* 0x044fe400000010ff */
[----:B------:R-:W2:Y:S05]  /*19e70*/  LDL R20, [R1+0x44] ;  /* 0x0000440001147983 */ /* 0x000eaa0000100800 */
[----:B------:R-:W4:Y:S01]  /*19e80*/  MUFU.EX2 R62, R62 ;  /* 0x0000003e003e7308 */ /* 0x000f220000000800 */
[----:B------:R-:W-:-:S07]  /*19e90*/  FADD.FTZ R4, R21, R4 ;  /* 0x0000000415047221 */ /* 0x000fce0000010000 */
[----:B------:R-:W5:Y:S01]  /*19ea0*/  MUFU.EX2 R64, R64 ;  /* 0x0000004000407308 */ /* 0x000f620000000800 */
[----:B0-----:R-:W-:Y:S01]  /*19eb0*/  FADD.FTZ R4, R58, R4 ;  /* 0x000000043a047221 */ /* 0x001fe20000010000 */
[----:B------:R-:W-:-:S06]  /*19ec0*/  FADD.FTZ R32, R59, R32 ;  /* 0x000000203b207221 */ /* 0x000fcc0000010000 */
[----:B------:R-:W0:Y:S01]  /*19ed0*/  MUFU.EX2 R66, R66 ;  /* 0x0000004200427308 */ /* 0x000e220000000800 */
[----:B-1----:R-:W-:Y:S01]  /*19ee0*/  FADD.FTZ R4, R60, R4 ;  /* 0x000000043c047221 */ /* 0x002fe20000010000 */
[----:B------:R-:W-:-:S06]  /*19ef0*/  FADD.FTZ R32, R61, R32 ;  /* 0x000000203d207221 */ /* 0x000fcc0000010000 */
[----:B------:R-:W1:Y:S01]  /*19f00*/  MUFU.EX2 R68, R68 ;  /* 0x0000004400447308 */ /* 0x000e620000000800 */
[----:B----4-:R-:W-:Y:S01]  /*19f10*/  FADD.FTZ R4, R62, R4 ;  /* 0x000000043e047221 */ /* 0x010fe20000010000 */
[----:B------:R-:W-:-:S06]  /*19f20*/  FADD.FTZ R32, R63, R32 ;  /* 0x000000203f207221 */ /* 0x000fcc0000010000 */
[----:B------:R-:W4:Y:S01]  /*19f30*/  MUFU.EX2 R70, R70 ;  /* 0x0000004600467308 */ /* 0x000f220000000800 */
[----:B-----5:R-:W-:Y:S01]  /*19f40*/  FADD.FTZ R4, R64, R4 ;  /* 0x0000000440047221 */ /* 0x020fe20000010000 */
[----:B------:R-:W-:-:S06]  /*19f50*/  FADD.FTZ R32, R65, R32 ;  /* 0x0000002041207221 */ /* 0x000fcc0000010000 */
        /* <DEDUP_REMOVED lines=8> */
[----:B------:R-:W-:Y:S01]  /*19fe0*/  F2FP.BF16.F32.PACK_AB R27, R14, R3 ;  /* 0x000000030e1b723e */ /* 0x000fe200000010ff */
[----:B------:R-:W-:-:S05]  /*19ff0*/  FADD.FTZ R32, R71, R32 ;  /* 0x0000002047207221 */ /* 0x000fca0000010000 */
[----:B------:R-:W4:Y:S01]  /*1a000*/  MUFU.EX2 R33, R80 ;  /* 0x0000005000217308 */ /* 0x000f220000000800 */
[----:B-----5:R-:W-:-:S07]  /*1a010*/  FADD.FTZ R3, R72, R4 ;  /* 0x0000000448037221 */ /* 0x020fce0000010000 */
[----:B------:R-:W5:Y:S08]  /*1a020*/  MUFU.EX2 R79, R79 ;  /* 0x0000004f004f7308 */ /* 0x000f700000000800 */
[----:B------:R-:W-:Y:S08]  /*1a030*/  MUFU.EX2 R81, R81 ;  /* 0x0000005100517308 */ /* 0x000ff00000000800 */
[----:B------:R-:W5:Y:S01]  /*1a040*/  MUFU.EX2 R15, R15 ;  /* 0x0000000f000f7308 */ /* 0x000f620000000800 */
[----:B------:R-:W-:Y:S01]  /*1a050*/  FADD.FTZ R32, R73, R32 ;  /* 0x0000002049207221 */ /* 0x000fe20000010000 */
[----:B0-----:R-:W-:Y:S01]  /*1a060*/  FADD.FTZ R3, R74, R3 ;  /* 0x000000034a037221 */ /* 0x001fe20000010000 */
[----:B------:R-:W-:-:S02]  /*1a070*/  F2FP.BF16.F32.PACK_AB R24, R45, R43 ;  /* 0x0000002b2d18723e */ /* 0x000fc400000010ff */
[----:B------:R-:W-:Y:S02]  /*1a080*/  F2FP.BF16.F32.PACK_AB R26, R49, R47 ;  /* 0x0000002f311a723e */ /* 0x000fe400000010ff */
[----:B------:R-:W-:Y:S02]  /*1a090*/  F2FP.BF16.F32.PACK_AB R25, R38, R34 ;  /* 0x000000222619723e */ /* 0x000fe400000010ff */
[----:B------:R-:W-:Y:S02]  /*1a0a0*/  F2FP.BF16.F32.PACK_AB R28, R55, R53 ;  /* 0x00000035371c723e */ /* 0x000fe400000010ff */
[----:B------:R-:W-:Y:S02]  /*1a0b0*/  F2FP.BF16.F32.PACK_AB R30, R59, R57 ;  /* 0x000000393b1e723e */ /* 0x000fe400000010ff */
[----:B------:R-:W-:Y:S01]  /*1a0c0*/  F2FP.BF16.F32.PACK_AB R31, R60, R58 ;  /* 0x0000003a3c1f723e */ /* 0x000fe200000010ff */
[----:B------:R-:W-:Y:S01]  /*1a0d0*/  FADD.FTZ R32, R75, R32 ;  /* 0x000000204b207221 */ /* 0x000fe20000010000 */
[----:B-1----:R-:W-:Y:S01]  /*1a0e0*/  FADD.FTZ R4, R76, R3 ;  /* 0x000000034c047221 */ /* 0x002fe20000010000 */
[----:B------:R0:W-:Y:S01]  /*1a0f0*/  STSM.16.M88.4 [R141], R24 ;  /* 0x000000188d007844 */ /* 0x0001e20000000200 */
[----:B------:R-:W-:Y:S01]  /*1a100*/  F2FP.BF16.F32.PACK_AB R34, R10, R84 ;  /* 0x000000540a22723e */ /* 0x000fe200000010ff */
[----:B------:R-:W-:Y:S01]  /*1a110*/  FADD.FTZ R21, R77, R32 ;  /* 0x000000204d157221 */ /* 0x000fe20000010000 */
[----:B----4-:R-:W-:Y:S01]  /*1a120*/  FADD.FTZ R4, R33, R4 ;  /* 0x0000000421047221 */ /* 0x010fe20000010000 */
[----:B------:R1:W-:Y:S01]  /*1a130*/  STSM.16.M88.4 [R140+0x27800], R28 ;  /* 0x0278001c8c007844 */ /* 0x0003e20000000200 */
[----:B------:R-:W-:-:S02]  /*1a140*/  F2FP.BF16.F32.PACK_AB R32, R78, R77 ;  /* 0x0000004d4e20723e */ /* 0x000fc400000010ff */
[----:B-----5:R-:W-:Y:S02]  /*1a150*/  F2FP.BF16.F32.PACK_AB R33, R79, R33 ;  /* 0x000000214f21723e */ /* 0x020fe400000010ff */
[----:B------:R-:W-:Y:S02]  /*1a160*/  F2FP.BF16.F32.PACK_AB R35, R15, R81 ;  /* 0x000000510f23723e */ /* 0x000fe400000010ff */
[----:B0-----:R-:W-:Y:S02]  /*1a170*/  F2FP.BF16.F32.PACK_AB R24, R63, R61 ;  /* 0x0000003d3f18723e */ /* 0x001fe400000010ff */
[----:B------:R-:W-:Y:S02]  /*1a180*/  F2FP.BF16.F32.PACK_AB R26, R67, R65 ;  /* 0x00000041431a723e */ /* 0x000fe400000010ff */
[----:B------:R-:W-:Y:S02]  /*1a190*/  F2FP.BF16.F32.PACK_AB R25, R64, R62 ;  /* 0x0000003e4019723e */ /* 0x000fe400000010ff */
[----:B------:R-:W-:-:S02]  /*1a1a0*/  F2FP.BF16.F32.PACK_AB R27, R68, R66 ;  /* 0x00000042441b723e */ /* 0x000fc400000010ff */
[----:B-1----:R-:W-:Y:S02]  /*1a1b0*/  F2FP.BF16.F32.PACK_AB R28, R71, R69 ;  /* 0x00000045471c723e */ /* 0x002fe400000010ff */
[----:B------:R-:W-:Y:S02]  /*1a1c0*/  F2FP.BF16.F32.PACK_AB R30, R75, R73 ;  /* 0x000000494b1e723e */ /* 0x000fe400000010ff */
[----:B------:R-:W-:Y:S02]  /*1a1d0*/  F2FP.BF16.F32.PACK_AB R29, R72, R70 ;  /* 0x00000046481d723e */ /* 0x000fe400000010ff */
[----:B------:R-:W-:Y:S01]  /*1a1e0*/  F2FP.BF16.F32.PACK_AB R31, R76, R74 ;  /* 0x0000004a4c1f723e */ /* 0x000fe200000010ff */
[----:B------:R-:W-:Y:S01]  /*1a1f0*/  FADD.FTZ R3, R78, R21 ;  /* 0x000000154e037221 */ /* 0x000fe20000010000 */
[----:B------:R-:W-:-:S03]  /*1a200*/  FADD.FTZ R4, R79, R4 ;  /* 0x000000044f047221 */ /* 0x000fc60000010000 */
[----:B------:R-:W-:Y:S01]  /*1a210*/  FADD.FTZ R3, R84, R3 ;  /* 0x0000000354037221 */ /* 0x000fe20000010000 */
[----:B------:R-:W-:Y:S01]  /*1a220*/  FADD.FTZ R14, R81, R4 ;  /* 0x00000004510e7221 */ /* 0x000fe20000010000 */
[-C--:B------:R-:W-:Y:S01]  /*1a230*/  FMUL.FTZ R88, R88, R11.reuse ;  /* 0x0000000b58587220 */ /* 0x080fe20000410000 */
[-C--:B------:R-:W-:Y:S01]  /*1a240*/  FMUL.FTZ R89, R89, R11.reuse ;  /* 0x0000000b59597220 */ /* 0x080fe20000410000 */
[----:B------:R-:W-:Y:S01]  /*1a250*/  FADD.FTZ R4, R10, R3 ;  /* 0x000000030a047221 */ /* 0x000fe20000010000 */
        /* <DEDUP_REMOVED lines=47> */
[----:B------:R-:W-:-:S02]  /*1a550*/  IMAD.MOV.U32 R14, RZ, RZ, R18 ;  /* 0x000000ffff0e7224 */ /* 0x000fc400078e0012 */
[----:B------:R-:W-:Y:S02]  /*1a560*/  IMAD.MOV.U32 R11, RZ, RZ, R16 ;  /* 0x000000ffff0b7224 */ /* 0x000fe400078e0010 */
[----:B------:R-:W-:Y:S02]  /*1a570*/  IMAD.MOV.U32 R10, RZ, RZ, R12 ;  /* 0x000000ffff0a7224 */ /* 0x000fe400078e000c */
[----:B------:R-:W-:Y:S01]  /*1a580*/  IMAD.MOV.U32 R5, RZ, RZ, R13 ;  /* 0x000000ffff057224 */ /* 0x000fe200078e000d */
[----:B---3--:R0:W-:Y:S04]  /*1a590*/  STSM.16.M88.4 [R36], R24 ;  /* 0x0000001824007844 */ /* 0x0081e80000000200 */
[----:B------:R0:W-:Y:S04]  /*1a5a0*/  STSM.16.M88.4 [R142+0x6000], R28 ;  /* 0x0060001c8e007844 */ /* 0x0001e80000000200 */
[----:B------:R0:W-:Y:S01]  /*1a5b0*/  STSM.16.M88.4 [R141+0x6000], R32 ;  /* 0x006000208d007844 */ /* 0x0001e20000000200 */
[----:B------:R1:W-:Y:S06]  /*1a5c0*/  MEMBAR.ALL.CTA ;  /* 0x0000000000007992 */ /* 0x0003ec0000008000 */
[----:B-1----:R-:W1:Y:S01]  /*1a5d0*/  FENCE.VIEW.ASYNC.S ;  /* 0x00000000000073c6 */ /* 0x002e620000000000 */
[C---:B--2---:R-:W-:Y:S01]  /*1a5e0*/  ISETP.GT.AND P2, PT, R0.reuse, R20, PT ;  /* 0x000000140000720c */ /* 0x044fe20003f44270 */
[----:B------:R-:W-:Y:S01]  /*1a5f0*/  VIADD R0, R0, 0xffffffff ;  /* 0xffffffff00007836 */ /* 0x000fe20000000000 */
[----:B-1----:R-:W-:-:S11]  /*1a600*/  NOP ;  /* 0x0000000000007918 */ /* 0x002fd60000000000 */
[----:B0-----:R-:W-:Y:S05]  /*1a610*/  @P2 BRA `(.L_x_1570) ;  /* 0xffffffc4000c2947 */ /* 0x001fea000383ffff */
.L_x_1552:
[----:B------:R-:W-:Y:S05]  /*1a620*/  WARPSYNC.ALL ;  /* 0x0000000000007948 */ /* 0x000fea0003800000 */
[----:B------:R-:W-:Y:S06]  /*1a630*/  BAR.ARV 0x8, 0x200 ;  /* 0x0208000000007b1d */ /* 0x000fec0000002000 */
[----:B------:R-:W-:Y:S05]  /*1a640*/  @!P0 BRA `(.L_x_1571) ;  /* 0x0000000000048947 */ /* 0x000fea0003800000 */
[----:B------:R-:W-:Y:S01]  /*1a650*/  BPT.TRAP 0x1 ;  /* 0x000000040000795c */ /* 0x000fe20000300000 */
.L_x_1571:
[----:B------:R-:W-:Y:S01]  /*1a660*/  IMAD R0, R16, 0x8, R2 ;  /* 0x0000000810007824 */ /* 0x000fe200078e0202 */
[----:B------:R-:W-:-:S04]  /*1a670*/  SHF.L.U32 R5, R18, 0x1f, RZ ;  /* 0x0000001f12057819 */ /* 0x000fc800000006ff */
[----:B------:R0:W1:Y:S01]  /*1a680*/  SYNCS.PHASECHK.TRANS64.TRYWAIT P2, [R0+URZ+0x2d850], R5 ;  /* 0x02d85005000075a7 */ /* 0x000062000804017f */
[----:B------:R-:W-:Y:S05]  /*1a690*/  @!P0 BRA `(.L_x_1572) ;  /* 0x0000000000048947 */ /* 0x000fea0003800000 */
[----:B------:R-:W-:Y:S01]  /*1a6a0*/  BPT.TRAP 0x1 ;  /* 0x000000040000795c */ /* 0x000fe20000300000 */
.L_x_1572:
[----:B------:R-:W2:Y:S01]  /*1a6b0*/  LDL.LU R6, [R1+0x3c] ;  /* 0x00003c0001067983 */ /* 0x000ea20000300800 */
[----:B------:R-:W-:Y:S02]  /*1a6c0*/  VIADD R2, R2, 0x400 ;  /* 0x0000040002027836 */ /* 0x000fe40000000000 */
[----:B------:R-:W-:-:S03]  /*1a6d0*/  IMAD.MOV.U32 R9, RZ, RZ, 0x40000040 ;  /* 0x40000040ff097424 */ /* 0x000fc600078e00ff */
[----:B------:R-:W-:-:S04]  /*1a6e0*/  SHF.R.U32.HI R2, RZ, 0x4, R2 ;  /* 0x00000004ff027819 */ /* 0x000fc80000011602 */
[----:B------:R-:W-:-:S04]  /*1a6f0*/  LOP3.LUT R2, R2, 0x3fff, RZ, 0xc0, !PT ;  /* 0x00003fff02027812 */ /* 0x000fc800078ec0ff */
[----:B------:R-:W-:Y:S02]  /*1a700*/  LOP3.LUT R7, R2, 0x2000000, RZ, 0xfc, !PT ;  /* 0x0200000002077812 */ /* 0x000fe400078efcff */
[----:B--2---:R-:W-:Y:S01]  /*1a710*/  LOP3.LUT R8, R6, 0x10000, RZ, 0xfc, !PT ;  /* 0x0001000006087812 */ /* 0x004fe200078efcff */
[----:B-1----:R-:W-:Y:S06]  /*1a720*/  @P2 BRA `(.L_x_1573) ;  /* 0x0000000000082947 */ /* 0x002fec0003800000 */
[----:B------:R-:W1:Y:S02]  /*1a730*/  SYNCS.PHASECHK.TRANS64.TRYWAIT P0, [R0+URZ+0x2d850], R5 ;  /* 0x02d85005000075a7 */ /* 0x000e64000800017f */
[----:B-1----:R-:W-:Y:S05]  /*1a740*/  @!P0 BRA `(.L_x_1574) ;  /* 0x000000cc00cc8947 */ /* 0x002fea0003800000 */
.L_x_1573:
[----:B------:R-:W-:Y:S01]  /*1a750*/  IMAD R6, R16, 0x600, R7 ;  /* 0x0000060010067824 */ /* 0x000fe200078e0207 */
[----:B------:R-:W2:Y:S01]  /*1a760*/  LDL.LU R24, [R1+0x58] ;  /* 0x0000580001187983 */ /* 0x000ea20000300800 */
[----:B------:R-:W-:Y:S01]  /*1a770*/  IMAD.MOV.U32 R7, RZ, RZ, -0x7fffffe0 ;  /* 0x80000020ff077424 */ /* 0x000fe200078e00ff */
[----:B------:R-:W-:Y:S05]  /*1a780*/  WARPSYNC.ALL ;  /* 0x0000000000007948 */ /* 0x000fea0003800000 */
[C---:B------:R-:W-:Y:S01]  /*1a790*/  R2UR UR4, R8.reuse ;  /* 0x00000000080472ca */ /* 0x040fe200000e0000 */
[----:B------:R-:W-:Y:S01]  /*1a7a0*/  WARPGROUP.ARRIVE ;  /* 0x00000000000079c5 */ /* 0x000fe20000000000 */
[----:B------:R-:W-:Y:S01]  /*1a7b0*/  R2UR UR5, R9 ;  /* 0x00000000090572ca */ /* 0x000fe200000e0000 */
[----:B------:R-:W-:Y:S01]  /*1a7c0*/  VIADD R10, R8, 0x2 ;  /* 0x00000002080a7836 */ /* 0x000fe20000000000 */
[C---:B------:R-:W-:Y:S01]  /*1a7d0*/  R2UR UR6, R6.reuse ;  /* 0x00000000060672ca */ /* 0x040fe200000e0000 */
[----:B------:R-:W-:Y:S01]  /*1a7e0*/  VIADD R14, R6, 0x40 ;  /* 0x00000040060e7836 */ /* 0x000fe20000000000 */
[----:B------:R-:W-:Y:S01]  /*1a7f0*/  R2UR UR7, R7 ;  /* 0x00000000070772ca */ /* 0x000fe200000e0000 */
[----:B------:R-:W-:Y:S01]  /*1a800*/  IMAD.MOV.U32 R11, RZ, RZ, 0x40000040 ;  /* 0x40000040ff0b7424 */ /* 0x000fe200078e00ff */
[----:B01----:R-:W0:Y:S01]  /*1a810*/  SHFL.BFLY PT, R5, R4, 0x2, 0x1f ;  /* 0x0c401f0004057f89 */ /* 0x003e2200000e0000 */
[----:B------:R-:W-:-:S02]  /*1a820*/  IMAD.MOV.U32 R15, RZ, RZ, -0x7fffffe0 ;  /* 0x80000020ff0f7424 */ /* 0x000fc400078e00ff */
[----:B------:R-:W-:Y:S01]  /*1a830*/  IMAD.MOV.U32 R9, RZ, RZ, 0x40000040 ;  /* 0x40000040ff097424 */ /* 0x000fe200078e00ff */
[----:B------:R-:W1:Y:S01]  /*1a840*/  SHFL.BFLY PT, R2, R3, 0x2, 0x1f ;  /* 0x0c401f0003027f89 */ /* 0x000e6200000e0000 */
[----:B------:R-:W-:Y:S02]  /*1a850*/  IMAD.MOV.U32 R7, RZ, RZ, -0x7fffffe0 ;  /* 0x80000020ff077424 */ /* 0x000fe400078e00ff */
[----:B------:R-:W-:-:S04]  /*1a860*/  VIADD R16, R16, 0x1 ;  /* 0x0000000110107836 */ /* 0x000fc80000000000 */
[----:B------:R-:W-:Y:S01]  /*1a870*/  HGMMA.64x96x16.F32.BF16 R88, gdesc[UR4].tnspB, R88, gsb0 ;  /* 0x41600000045879f0 */ /* 0x000fe20008001858 */
[----:B------:R-:W-:Y:S01]  /*1a880*/  R2UR UR4, R10 ;  /* 0x000000000a0472ca */ /* 0x000fe200000e0000 */
[----:B------:R-:W-:Y:S01]  /*1a890*/  VIADD R10, R8, 0x4 ;  /* 0x00000004080a7836 */ /* 0x000fe20000000000 */
[----:B------:R-:W-:Y:S01]  /*1a8a0*/  R2UR UR5, R11 ;  /* 0x000000000b0572ca */ /* 0x000fe200000e0000 */
[----:B------:R-:W-:Y:S01]  /*1a8b0*/  IMAD.MOV.U32 R11, RZ, RZ, 0x40000040 ;  /* 0x40000040ff0b7424 */ /* 0x000fe200078e00ff */
[----:B------:R-:W-:Y:S01]  /*1a8c0*/  R2UR UR6, R14 ;  /* 0x000000000e0672ca */ /* 0x000fe200000e0000 */
[----:B------:R-:W-:Y:S01]  /*1a8d0*/  VIADD R14, R6, 0x80 ;  /* 0x00000080060e7836 */ /* 0x000fe20000000000 */
[----:B------:R-:W-:Y:S01]  /*1a8e0*/  R2UR UR7, R15 ;  /* 0x000000000f0772ca */ /* 0x000fe200000e0000 */
[----:B------:R-:W-:Y:S01]  /*1a8f0*/  IMAD.MOV.U32 R15, RZ, RZ, -0x7fffffe0 ;  /* 0x80000020ff0f7424 */ /* 0x000fe200078e00ff */
[----:B------:R-:W-:Y:S01]  /*1a900*/  ISETP.NE.AND P2, PT, R16, 0x2, PT ;  /* 0x000000021000780c */ /* 0x000fe20003f45270 */
[----:B0-----:R-:W-:-:S03]  /*1a910*/  FADD.FTZ R5, R5, R4 ;  /* 0x0000000405057221 */ /* 0x001fc60000010000 */
[----:B------:R-:W-:Y:S01]  /*1a920*/  SEL R16, R16, RZ, P2 ;  /* 0x000000ff10107207 */ /* 0x000fe20001000000 */
[----:B------:R-:W-:Y:S02]  /*1a930*/  WARPGROUP.DEPBAR.LE gsb0, 0x0 ;  /* 0x00008000000079c5 */ /* 0x000fe40000010000 */
[----:B------:R-:W-:-:S06]  /*1a940*/  WARPGROUP.ARRIVE ;  /* 0x00000000000079c5 */ /* 0x000fcc0000000000 */
        /* <DEDUP_REMOVED lines=19> */
[----:B------:R-:W-:Y:S02]  /*1aa80*/  IMAD.MOV.U32 R15, RZ, RZ, -0x7fffffe0 ;  /* 0x80000020ff0f7424 */ /* 0x000fe400078e00ff */
[----:B--2---:R-:W-:-:S05]  /*1aa90*/  VIADD R24, R24, 0x1 ;  /* 0x0000000118187836 */ /* 0x004fca0000000000 */
[----:B------:R-:W-:Y:S01]  /*1aaa0*/  STL [R1+0x58], R24 ;  /* 0x0000581801007387 */ /* 0x000fe20000100800 */
        /* <DEDUP_REMOVED lines=31> */
[----:B------:R-:W-:Y:S01]  /*1aca0*/  IMAD.U32 R15, RZ, RZ, UR41 ;  /* 0x00000029ff0f7e24 */ /* 0x000fe2000f8e00ff */
[----:B------:R-:W-:Y:S02]  /*1acb0*/  WARPGROUP.DEPBAR.LE gsb0, 0x0 ;  /* 0x00008000000079c5 */ /* 0x000fe40000010000 */
[----:B------:R-:W-:-:S09]  /*1acc0*/  WARPGROUP.ARRIVE ;  /* 0x00000000000079c5 */ /* 0x000fd20000000000 */
[----:B------:R-:W-:Y:S01]  /*1acd0*/  HGMMA.64x96x16.F32.BF16 R88, gdesc[UR4].tnspB, R88, gsb0 ;  /* 0x41600000045879f0 */ /* 0x000fe20008001858 */
[----:B------:R-:W-:Y:S01]  /*1ace0*/  R2UR UR4, R8 ;  /* 0x00000000080472ca */ /* 0x000fe200000e0000 */
[----:B------:R-:W-:Y:S01]  /*1acf0*/  IMAD.MOV.U32 R8, RZ, RZ, RZ ;  /* 0x000000ffff087224 */ /* 0x000fe200078e00ff */
[----:B------:R-:W-:Y:S01]  /*1ad00*/  R2UR UR5, R9 ;  /* 0x00000000090572ca */ /* 0x000fe200000e0000 */
[----:B------:R-:W-:Y:S01]  /*1ad10*/  @!P1 VIADD R9, R0, 0x2d860 ;  /* 0x0002d86000099836 */ /* 0x000fe20000000000 */
[----:B------:R-:W-:Y:S01]  /*1ad20*/  R2UR UR6, R6 ;  /* 0x00000000060672ca */ /* 0x000fe200000e0000 */
[----:B-1----:R-:W-:Y:S01]  /*1ad30*/  FADD.FTZ R6, R2, R3 ;  /* 0x0000000302067221 */ /* 0x002fe20000010000 */
[----:B------:R-:W-:Y:S01]  /*1ad40*/  R2UR UR7, R7 ;  /* 0x00000000070772ca */ /* 0x000fe200000e0000 */
[----:B------:R-:W0:Y:S01]  /*1ad50*/  SHFL.BFLY PT, R2, R5, 0x1, 0x1f ;  /* 0x0c201f0005027f89 */ /* 0x000e2200000e0000 */
[----:B------:R-:W-:Y:S01]  /*1ad60*/  @!P1 PRMT R9, RZ, 0x654, R9 ;  /* 0x00000654ff099816 */ /* 0x000fe20000000009 */
[----:B------:R-:W-:Y:S01]  /*1ad70*/  IMAD.MOV.U32 R0, RZ, RZ, -0x800000 ;  /* 0xff800000ff007424 */ /* 0x000fe200078e00ff */
[----:B------:R-:W-:Y:S01]  /*1ad80*/  SEL R3, RZ, 0x1, P2 ;  /* 0x00000001ff037807 */ /* 0x000fe20001000000 */
[----:B------:R-:W1:Y:S03]  /*1ad90*/  SHFL.BFLY PT, R7, R6, 0x1, 0x1f ;  /* 0x0c201f0006077f89 */ /* 0x000e6600000e0000 */
[----:B------:R-:W-:Y:S01]  /*1ada0*/  LOP3.LUT R18, R18, R3, RZ, 0x3c, !PT ;  /* 0x0000000312127212 */ /* 0x000fe200078e3cff */
[----:B------:R-:W-:-:S02]  /*1adb0*/  IMAD.MOV.U32 R3, RZ, RZ, -0x800000 ;  /* 0xff800000ff037424 */ /* 0x000fc400078e00ff */
[----:B0-----:R-:W-:Y:S01]  /*1adc0*/  FADD.FTZ R10, R5, R2 ;  /* 0x00000002050a7221 */ /* 0x001fe20000010000 */
[----:B------:R-:W-:Y:S02]  /*1add0*/  IMAD.MOV.U32 R2, RZ, RZ, RZ ;  /* 0x000000ffff027224 */ /* 0x000fe400078e00ff */
[----:B------:R-:W-:Y:S02]  /*1ade0*/  IMAD.U32 R5, RZ, RZ, UR41 ;  /* 0x00000029ff057e24 */ /* 0x000fe4000f8e00ff */
[----:B-1----:R-:W-:Y:S01]  /*1adf0*/  FADD.FTZ R11, R6, R7 ;  /* 0x00000007060b7221 */ /* 0x002fe20000010000 */
[----:B------:R-:W-:-:S04]  /*1ae00*/  FSETP.NE.FTZ.AND P0, PT, R10, RZ, PT ;  /* 0x000000ff0a00720b */ /* 0x000fc80003f15000 */
        /* <DEDUP_REMOVED lines=65> */
.L_x_1465:
        /* <DEDUP_REMOVED lines=11> */
[----:B------:R-:W-:Y:S01]  /*1b2d0*/  ULDC UR4, c[0x0][0xad4] ;  /* 0x0002b50000047ab9 */ /* 0x000fe20000000800 */
[----:B------:R-:W3:Y:S01]  /*1b2e0*/  S2R R9, SR_SWINHI ;  /* 0x0000000000097919 */ /* 0x000ee20000002f00 */
[----:B------:R-:W-:Y:S01]  /*1b2f0*/  IMAD.MOV.U32 R44, RZ, RZ, RZ ;  /* 0x000000ffff2c7224 */ /* 0x000fe200078e00ff */
[----:B------:R-:W4:Y:S01]  /*1b300*/  LDC R45, c[0x0][0xbe8] ;  /* 0x0002fa00ff2d7b82 */ /* 0x000f220000000800 */
[----:B------:R-:W4:Y:S04]  /*1b310*/  LDL.LU R34, [R1+0x50] ;  /* 0x0000500001227983 */ /* 0x000f280000300800 */
[----:B------:R-:W4:Y:S01]  /*1b320*/  LDL R42, [R1+0x54] ;  /* 0x00005400012a7983 */ /* 0x000f220000100800 */
[----:B------:R-:W-:-:S02]  /*1b330*/  MOV R32, R2 ;  /* 0x0000000200207202 */ /* 0x000fc40000000f00 */
[----:B---3--:R-:W-:-:S03]  /*1b340*/  MOV R33, R9 ;  /* 0x0000000900217202 */ /* 0x008fc60000000f00 */
[----:B--2---:R-:W-:-:S03]  /*1b350*/  IMAD.WIDE R8, R8, 0x2, R32 ;  /* 0x0000000208087825 */ /* 0x004fc600078e0220 */
[C---:B------:R-:W-:Y:S02]  /*1b360*/  IADD3 R39, P0, R8.reuse, 0x6020, RZ ;  /* 0x0000602008277810 */ /* 0x040fe40007f1e0ff */
[----:B------:R-:W-:-:S03]  /*1b370*/  IADD3 R31, P4, R8, 0x20, RZ ;  /* 0x00000020081f7810 */ /* 0x000fc60007f9e0ff */
[----:B------:R-:W-:Y:S01]  /*1b380*/  IMAD.X R15, RZ, RZ, R9, P0 ;  /* 0x000000ffff0f7224 */ /* 0x000fe200000e0609 */
[----:B----4-:R-:W-:Y:S02]  /*1b390*/  ISETP.NE.AND P0, PT, R34, RZ, PT ;  /* 0x000000ff2200720c */ /* 0x010fe40003f05270 */
[----:B------:R-:W-:Y:S02]  /*1b3a0*/  LOP3.LUT R11, R8, 0x180, RZ, 0xc0, !PT ;  /* 0x00000180080b7812 */ /* 0x000fe400078ec0ff */
[----:B------:R-:W-:Y:S01]  /*1b3b0*/  SEL R36, R34, UR4, P0 ;  /* 0x0000000422247c07 */ /* 0x000fe20008000000 */
[----:B------:R-:W-:Y:S05]  /*1b3c0*/  WARPSYNC.ALL ;  /* 0x0000000000007948 */ /* 0x000fea0003800000 */
[----:B------:R-:W-:-:S02]  /*1b3d0*/  LOP3.LUT R10, R31, 0x180, RZ, 0xc0, !PT ;  /* 0x000001801f0a7812 */ /* 0x000fc400078ec0ff */
[C---:B------:R-:W-:Y:S02]  /*1b3e0*/  IADD3 R12, P2, R8.reuse, 0x3020, RZ ;  /* 0x00003020080c7810 */ /* 0x040fe40007f5e0ff */
[C---:B------:R-:W-:Y:S02]  /*1b3f0*/  IADD3 R37, P1, R8.reuse, 0x6000, RZ ;  /* 0x0000600008257810 */ /* 0x040fe40007f3e0ff */
[----:B------:R-:W-:Y:S02]  /*1b400*/  IADD3 R35, P3, R8, 0x3000, RZ ;  /* 0x0000300008237810 */ /* 0x000fe40007f7e0ff */
[----:B------:R-:W-:Y:S01]  /*1b410*/  LOP3.LUT R30, R39, 0x180, RZ, 0xc0, !PT ;  /* 0x00000180271e7812 */ /* 0x000fe200078ec0ff */
[----:B------:R-:W-:Y:S01]  /*1b420*/  IMAD.X R25, RZ, RZ, R9, P4 ;  /* 0x000000ffff197224 */ /* 0x000fe200020e0609 */
[----:B------:R-:W-:Y:S01]  /*1b430*/  SHF.R.U64 R11, R11, 0x3, RZ ;  /* 0x000000030b0b7819 */ /* 0x000fe200000012ff */
[----:B------:R-:W-:Y:S01]  /*1b440*/  ULDC.64 UR4, c[0x0][0xc00] ;  /* 0x0003000000047ab9 */ /* 0x000fe20000000a00 */
[----:B------:R-:W-:Y:S01]  /*1b450*/  SHF.R.U64 R10, R10, 0x3, RZ ;  /* 0x000000030a0a7819 */ /* 0x000fe200000012ff */
[----:B------:R-:W-:Y:S01]  /*1b460*/  ULDC.64 UR6, c[0x0][0xc08] ;  /* 0x0003020000067ab9 */ /* 0x000fe20000000a00 */
[----:B------:R-:W-:-:S02]  /*1b470*/  LOP3.LUT R8, R11, R8, RZ, 0x3c, !PT ;  /* 0x000000080b087212 */ /* 0x000fc400078e3cff */
[----:B------:R-:W-:Y:S02]  /*1b480*/  LOP3.LUT R11, R12, 0x180, RZ, 0xc0, !PT ;  /* 0x000001800c0b7812 */ /* 0x000fe400078ec0ff */
[----:B------:R-:W-:Y:S02]  /*1b490*/  LOP3.LUT R24, R10, R31, RZ, 0x3c, !PT ;  /* 0x0000001f0a187212 */ /* 0x000fe400078e3cff */
[----:B------:R-:W-:Y:S02]  /*1b4a0*/  LOP3.LUT R14, R37, 0x180, RZ, 0xc0, !PT ;  /* 0x00000180250e7812 */ /* 0x000fe400078ec0ff */
[----:B------:R-:W-:Y:S02]  /*1b4b0*/  LOP3.LUT R10, R35, 0x180, RZ, 0xc0, !PT ;  /* 0x00000180230a7812 */ /* 0x000fe400078ec0ff */
[----:B------:R-:W-:Y:S02]  /*1b4c0*/  SHF.R.U64 R11, R11, 0x3, RZ ;  /* 0x000000030b0b7819 */ /* 0x000fe400000012ff */
[----:B------:R-:W-:-:S02]  /*1b4d0*/  SHF.R.U64 R14, R14, 0x3, RZ ;  /* 0x000000030e0e7819 */ /* 0x000fc400000012ff */
[----:B------:R-:W-:Y:S02]  /*1b4e0*/  SHF.R.U64 R10, R10, 0x3, RZ ;  /* 0x000000030a0a7819 */ /* 0x000fe400000012ff */
[----:B------:R-:W-:Y:S01]  /*1b4f0*/  SHF.R.U64 R30, R30, 0x3, RZ ;  /* 0x000000031e1e7819 */ /* 0x000fe200000012ff */
[--C-:B------:R-:W-:Y:S01]  /*1b500*/  IMAD.X R27, RZ, RZ, R9.reuse, P3 ;  /* 0x000000ffff1b7224 */ /* 0x100fe200018e0609 */
[----:B------:R-:W-:Y:S02]  /*1b510*/  LOP3.LUT R28, R11, R12, RZ, 0x3c, !PT ;  /* 0x0000000c0b1c7212 */ /* 0x000fe400078e3cff */
[----:B------:R-:W-:Y:S01]  /*1b520*/  LOP3.LUT R12, R14, R37, RZ, 0x3c, !PT ;  /* 0x000000250e0c7212 */ /* 0x000fe200078e3cff */
[--C-:B------:R-:W-:Y:S01]  /*1b530*/  IMAD.X R29, RZ, RZ, R9.reuse, P2 ;  /* 0x000000ffff1d7224 */ /* 0x100fe200010e0609 */
[----:B------:R-:W-:Y:S01]  /*1b540*/  LOP3.LUT R26, R10, R35, RZ, 0x3c, !PT ;  /* 0x000000230a1a7212 */ /* 0x000fe200078e3cff */
[----:B------:R-:W-:Y:S01]  /*1b550*/  IMAD.X R13, RZ, RZ, R9, P1 ;  /* 0x000000ffff0d7224 */ /* 0x000fe200008e0609 */
[----:B------:R-:W-:Y:S01]  /*1b560*/  LOP3.LUT R14, R30, R39, RZ, 0x3c, !PT ;  /* 0x000000271e0e7212 */ /* 0x000fe200078e3cff */
[----:B------:R-:W2:Y:S01]  /*1b570*/  LDC.64 R34, c[0x0][0xc00] ;  /* 0x00030000ff227b82 */ /* 0x000ea20000000a00 */
[----:B------:R-:W-:-:S02]  /*1b580*/  MOV R30, R8 ;  /* 0x00000008001e7202 */ /* 0x000fc40000000f00 */
[----:B------:R-:W-:Y:S02]  /*1b590*/  F2FP.BF16.F32.PACK_AB R8, R5, R4 ;  /* 0x000000040508723e */ /* 0x000fe400000010ff */
[----:B------:R-:W-:Y:S02]  /*1b5a0*/  F2FP.BF16.F32.PACK_AB R9, R91, R90 ;  /* 0x0000005a5b09723e */ /* 0x000fe400000010ff */
[----:B------:R-:W-:Y:S02]  /*1b5b0*/  F2FP.BF16.F32.PACK_AB R10, R93, R92 ;  /* 0x0000005c5d0a723e */ /* 0x000fe400000010ff */
[----:B------:R-:W-:Y:S01]  /*1b5c0*/  F2FP.BF16.F32.PACK_AB R11, R95, R94 ;  /* 0x0000005e5f0b723e */ /* 0x000fe200000010ff */
[----:B------:R-:W-:Y:S01]  /*1b5d0*/  BAR.SYNC.DEFER_BLOCKING 0x1, 0x180 ;  /* 0x0046000000007b1d */ /* 0x000fe20000010000 */
[----:B------:R-:W-:Y:S02]  /*1b5e0*/  MOV R41, R24 ;  /* 0x0000001800297202 */ /* 0x000fe40000000f00 */
[----:B------:R-:W-:-:S02]  /*1b5f0*/  MOV R40, R26 ;  /* 0x0000001a00287202 */ /* 0x000fc40000000f00 */
[----:B------:R-:W-:Y:S02]  /*1b600*/  F2FP.BF16.F32.PACK_AB R24, R97, R96 ;  /* 0x000000606118723e */ /* 0x000fe400000010ff */
[----:B------:R-:W-:Y:S02]  /*1b610*/  F2FP.BF16.F32.PACK_AB R25, R99, R98 ;  /* 0x000000626319723e */ /* 0x000fe400000010ff */
[----:B------:R-:W-:Y:S02]  /*1b620*/  F2FP.BF16.F32.PACK_AB R26, R101, R100 ;  /* 0x00000064651a723e */ /* 0x000fe400000010ff */
[----:B------:R-:W-:Y:S02]  /*1b630*/  F2FP.BF16.F32.PACK_AB R27, R103, R102 ;  /* 0x00000066671b723e */ /* 0x000fe400000010ff */
[----:B------:R-:W-:Y:S02]  /*1b640*/  MOV R39, R28 ;  /* 0x0000001c00277202 */ /* 0x000fe40000000f00 */
[----:B------:R-:W-:-:S02]  /*1b650*/  F2FP.BF16.F32.PACK_AB R28, R105, R104 ;  /* 0x00000068691c723e */ /* 0x000fc400000010ff */
[----:B------:R-:W-:Y:S02]  /*1b660*/  F2FP.BF16.F32.PACK_AB R29, R21, R20 ;  /* 0x00000014151d723e */ /* 0x000fe400000010ff */
[----:B------:R-:W-:Y:S02]  /*1b670*/  F2FP.BF16.F32.PACK_AB R31, R111, R110 ;  /* 0x0000006e6f1f723e */ /* 0x000fe400000010ff */
[----:B------:R-:W-:Y:S01]  /*1b680*/  MOV R38, R12 ;  /* 0x0000000c00267202 */ /* 0x000fe20000000f00 */
[----:B------:R3:W-:Y:S01]  /*1b690*/  STSM.16.M88.4 [R30], R8 ;  /* 0x000000081e007844 */ /* 0x0007e20000000200 */
[----:B------:R-:W-:Y:S02]  /*1b6a0*/  MOV R37, R14 ;  /* 0x0000000e00257202 */ /* 0x000fe40000000f00 */
[----:B------:R-:W-:Y:S01]  /*1b6b0*/  F2FP.BF16.F32.PACK_AB R12, R121, R120 ;  /* 0x00000078790c723e */ /* 0x000fe200000010ff */
[----:B------:R4:W-:Y:S01]  /*1b6c0*/  STSM.16.M88.4 [R41], R24 ;  /* 0x0000001829007844 */ /* 0x0009e20000000200 */
[----:B------:R-:W-:-:S02]  /*1b6d0*/  F2FP.BF16.F32.PACK_AB R13, R123, R122 ;  /* 0x0000007a7b0d723e */ /* 0x000fc400000010ff */
[----:B------:R-:W-:Y:S02]  /*1b6e0*/  F2FP.BF16.F32.PACK_AB R14, R125, R124 ;  /* 0x0000007c7d0e723e */ /* 0x000fe400000010ff */
[----:B------:R-:W-:Y:S02]  /*1b6f0*/  F2FP.BF16.F32.PACK_AB R15, R127, R126 ;  /* 0x0000007e7f0f723e */ /* 0x000fe400000010ff */
[----:B---3--:R-:W-:Y:S02]  /*1b700*/  F2FP.BF16.F32.PACK_AB R30, R109, R108 ;  /* 0x0000006c6d1e723e */ /* 0x008fe400000010ff */
[----:B------:R-:W-:Y:S02]  /*1b710*/  F2FP.BF16.F32.PACK_AB R8, R7, R6 ;  /* 0x000000060708723e */ /* 0x000fe400000010ff */
[----:B------:R-:W-:Y:S02]  /*1b720*/  F2FP.BF16.F32.PACK_AB R9, R115, R114 ;  /* 0x000000727309723e */ /* 0x000fe400000010ff */
[----:B------:R-:W-:-:S02]  /*1b730*/  F2FP.BF16.F32.PACK_AB R10, R117, R116 ;  /* 0x00000074750a723e */ /* 0x000fc400000010ff */
[----:B------:R-:W-:Y:S02]  /*1b740*/  F2FP.BF16.F32.PACK_AB R11, R119, R118 ;  /* 0x00000076770b723e */ /* 0x000fe400000010ff */
[----:B----4-:R-:W-:Y:S02]  /*1b750*/  F2FP.BF16.F32.PACK_AB R24, R129, R128 ;  /* 0x000000808118723e */ /* 0x010fe400000010ff */
[----:B------:R-:W-:Y:S02]  /*1b760*/  F2FP.BF16.F32.PACK_AB R25, R131, R130 ;  /* 0x000000828319723e */ /* 0x000fe400000010ff */
[----:B------:R-:W-:Y:S02]  /*1b770*/  F2FP.BF16.F32.PACK_AB R26, R133, R132 ;  /* 0x00000084851a723e */ /* 0x000fe400000010ff */
[----:B------:R-:W-:Y:S01]  /*1b780*/  F2FP.BF16.F32.PACK_AB R27, R135, R134 ;  /* 0x00000086871b723e */ /* 0x000fe200000010ff */
[----:B------:R2:W-:Y:S04]  /*1b790*/  STSM.16.M88.4 [R40], R28 ;  /* 0x0000001c28007844 */ /* 0x0005e80000000200 */
[----:B------:R3:W-:Y:S04]  /*1b7a0*/  STSM.16.M88.4 [R39], R8 ;  /* 0x0000000827007844 */ /* 0x0007e80000000200 */
[----:B------:R4:W-:Y:S04]  /*1b7b0*/  STSM.16.M88.4 [R38], R12 ;  /* 0x0000000c26007844 */ /* 0x0009e80000000200 */
[----:B------:R0:W-:Y:S01]  /*1b7c0*/  STSM.16.M88.4 [R37], R24 ;  /* 0x0000001825007844 */ /* 0x0001e20000000200 */
[----:B------:R-:W-:Y:S01]  /*1b7d0*/  BAR.SYNC.DEFER_BLOCKING 0x1, 0x180 ;  /* 0x0046000000007b1d */ /* 0x000fe20000010000 */
[----:B------:R-:W-:-:S04]  /*1b7e0*/  ISETP.NE.U32.AND P3, PT, RZ, UR4, PT ;  /* 0x00000004ff007c0c */ /* 0x000fc8000bf65070 */
[----:B------:R-:W-:Y:S01]  /*1b7f0*/  ISETP.NE.AND.EX P3, PT, RZ, UR5, PT, P3 ;  /* 0x00000005ff007c0c */ /* 0x000fe2000bf65330 */
[----:B--2---:R-:W-:-:S12]  /*1b800*/  IMAD.WIDE R28, R42, 0x4, R34 ;  /* 0x000000042a1c7825 */ /* 0x004fd800078e0222 */
[----:B------:R-:W5:Y:S01]  /*1b810*/  @P3 LDG.E R44, desc[UR38][R28.64] ;  /* 0x000000261c2c3981 */ /* 0x000f62000c1e1900 */
[----:B------:R-:W-:-:S04]  /*1b820*/  ISETP.NE.U32.AND P0, PT, RZ, UR6, PT ;  /* 0x00000006ff007c0c */ /* 0x000fc8000bf05070 */
[----:B------:R-:W-:-:S13]  /*1b830*/  ISETP.NE.AND.EX P0, PT, RZ, UR7, PT, P0 ;  /* 0x00000007ff007c0c */ /* 0x000fda000bf05300 */
[----:B---3--:R-:W2:Y:S01]  /*1b840*/  @P0 LDC.64 R8, c[0x0][0xc08] ;  /* 0x00030200ff080b82 */ /* 0x008ea20000000a00 */
[----:B------:R-:W-:Y:S01]  /*1b850*/  ULDC UR6, c[0x0][0xa88] ;  /* 0x0002a20000067ab9 */ /* 0x000fe20000000800 */
[----:B----4-:R-:W-:Y:S01]  /*1b860*/  IMAD.MOV.U32 R14, RZ, RZ, 0x9b8 ;  /* 0x000009b8ff0e7424 */ /* 0x010fe200078e00ff */
[----:B------:R-:W-:Y:S01]  /*1b870*/  ISETP.GT.AND P1, PT, R36, 0x1, PT ;  /* 0x000000012400780c */ /* 0x000fe20003f24270 */
[----:B------:R-:W-:-:S03]  /*1b880*/  IMAD.U32 R30, RZ, RZ, UR6 ;  /* 0x00000006ff1e7e24 */ /* 0x000fc6000f8e00ff */
[----:B------:R-:W-:-:S04]  /*1b890*/  SEL R14, R14, 0x978, P1 ;  /* 0x000009780e0e7807 */ /* 0x000fc80000800000 */
[----:B------:R0:W3:Y:S01]  /*1b8a0*/  LDC.64 R10, c[0x0][R14+0x218] ;  /* 0x000086000e0a7b82 */ /* 0x0000e20000000a00 */
[----:B--2---:R-:W-:-:S07]  /*1b8b0*/  @P0 IMAD.WIDE R8, R42, 0x4, R8 ;  /* 0x000000042a080825 */ /* 0x004fce00078e0208 */
[----:B------:R0:W2:Y:S01]  /*1b8c0*/  LDC.64 R12, c[0x0][R14+0x228] ;  /* 0x00008a000e0c7b82 */ /* 0x0000a20000000a00 */
[----:B------:R4:W5:Y:S07]  /*1b8d0*/  @P0 LDG.E R30, desc[UR38][R8.64] ;  /* 0x00000026081e0981 */ /* 0x00096e000c1e1900 */
[----:B----4-:R0:W4:Y:S01]  /*1b8e0*/  LDC.64 R8, c[0x0][R14+0x220] ;  /* 0x000088000e087b82 */ /* 0x0101220000000a00 */
[----:B------:R-:W-:Y:S01]  /*1b8f0*/  ISETP.NE.AND P2, PT, R45, 0x1, PT ;  /* 0x000000012d00780c */ /* 0x000fe20003f45270 */
[----:B---3--:R-:W-:-:S12]  /*1b900*/  @P0 BRA `(.L_x_1577) ;  /* 0x0000000000100947 */ /* 0x008fd80003800000 */
[----:B------:R-:W-:Y:S05]  /*1b910*/  @!P3 BRA `(.L_x_1577) ;  /* 0x00000000000cb947 */ /* 0x000fea0003800000 */
[----:B------:R-:W3:Y:S04]  /*1b920*/  LDG.E R15, desc[UR38][R28.64] ;  /* 0x000000261c0f7981 */ /* 0x000ee8000c1e1900 */
[----:B-----5:R-:W3:Y:S02]  /*1b930*/  LDG.E R30, desc[UR38][R28.64+0x4] ;  /* 0x000004261c1e7981 */ /* 0x020ee4000c1e1900 */
[----:B---3--:R-:W-:-:S07]  /*1b940*/  IMAD.IADD R30, R30, 0x1, -R15 ;  /* 0x000000011e1e7824 */ /* 0x008fce00078e0a0f */
.L_x_1577:
[----:B------:R-:W3:Y:S04]  /*1b950*/  LDL R28, [R1+0x40] ;  /* 0x00004000011c7983 */ /* 0x000ee80000100800 */
[----:B------:R-:W3:Y:S04]  /*1b960*/  LDL R52, [R1+0x18] ;  /* 0x0000180001347983 */ /* 0x000ee80000100800 */
[----:B------:R-:W2:Y:S04]  /*1b970*/  LDL R51, [R1+0x4c] ;  /* 0x00004c0001337983 */ /* 0x000ea80000100800 */
[----:B------:R-:W2:Y:S01]  /*1b980*/  LDL R49, [R1+0x5c] ;  /* 0x00005c0001317983 */ /* 0x000ea20000100800 */
[----:B------:R-:W-:Y:S01]  /*1b990*/  ISETP.NE.U32.AND P0, PT, RZ, UR4, PT ;  /* 0x00000004ff007c0c */ /* 0x000fe2000bf05070 */
[----:B0-----:R-:W0:Y:S01]  /*1b9a0*/  LDC.64 R14, c[0x0][R14+0x210] ;  /* 0x000084000e0e7b82 */ /* 0x001e220000000a00 */
[----:B------:R-:W-:Y:S01]  /*1b9b0*/  SHF.R.S32.HI R26, RZ, 0x1f, R42 ;  /* 0x0000001fff1a7819 */ /* 0x000fe2000001142a */
[----:B------:R-:W2:Y:S01]  /*1b9c0*/  LDL R34, [R1+0x64] ;  /* 0x0000640001227983 */ /* 0x000ea20000100800 */
[----:B------:R-:W-:-:S04]  /*1b9d0*/  ISETP.NE.AND.EX P0, PT, RZ, UR5, PT, P0 ;  /* 0x00000005ff007c0c */ /* 0x000fc8000bf05300 */
[----:B------:R-:W-:Y:S01]  /*1b9e0*/  SEL R27, R26, RZ, !P0 ;  /* 0x000000ff1a1b7207 */ /* 0x000fe20004000000 */
[----:B------:R-:W1:Y:S01]  /*1b9f0*/  @P2 LDC R35, c[0x0][0xbec] ;  /* 0x0002fb00ff232b82 */ /* 0x000e620000000800 */
[----:B------:R-:W-:-:S05]  /*1ba00*/  SEL R46, R42, RZ, !P0 ;  /* 0x000000ff2a2e7207 */ /* 0x000fca0004000000 */
[-C--:B----4-:R-:W-:Y:S02]  /*1ba10*/  IMAD R9, R9, R46.reuse, RZ ;  /* 0x0000002e09097224 */ /* 0x090fe400078e02ff */
[----:B------:R-:W4:Y:S02]  /*1ba20*/  @P2 LDC R37, c[0x0][0xbf0] ;  /* 0x0002fc00ff252b82 */ /* 0x000f240000000800 */
[C---:B------:R-:W-:Y:S02]  /*1ba30*/  IMAD R31, R8.reuse, R27, R9 ;  /* 0x0000001b081f7224 */ /* 0x040fe400078e0209 */
[----:B------:R-:W-:-:S04]  /*1ba40*/  IMAD.WIDE.U32 R8, R8, R46, RZ ;  /* 0x0000002e08087225 */ /* 0x000fc800078e00ff */
[----:B------:R-:W0:Y:S01]  /*1ba50*/  LDC.64 R24, c[0x0][0xba8] ;  /* 0x0002ea00ff187b82 */ /* 0x000e220000000a00 */
[----:B------:R-:W-:Y:S01]  /*1ba60*/  IMAD.IADD R31, R9, 0x1, R31 ;  /* 0x00000001091f7824 */ /* 0x000fe200078e021f */
[----:B-----5:R-:W-:-:S06]  /*1ba70*/  SHF.R.S32.HI R48, RZ, 0x1f, R44 ;  /* 0x0000001fff307819 */ /* 0x020fcc000001142c */
[----:B0-----:R-:W0:Y:S08]  /*1ba80*/  @!P1 LDC R24, c[0x0][0xb50] ;  /* 0x0002d400ff189b82 */ /* 0x001e300000000800 */
[----:B------:R-:W0:Y:S01]  /*1ba90*/  @!P1 LDC R25, c[0x0][0xb54] ;  /* 0x0002d500ff199b82 */ /* 0x000e220000000800 */
[----:B---3--:R-:W-:Y:S02]  /*1baa0*/  IMAD.IADD R26, R28, 0x1, R52 ;  /* 0x000000011c1a7824 */ /* 0x008fe400078e0234 */
[----:B------:R-:W3:Y:S01]  /*1bab0*/  LDL R28, [R1+0x60] ;  /* 0x00006000011c7983 */ /* 0x000ee20000100800 */
[----:B--2---:R-:W-:-:S02]  /*1bac0*/  IMAD R29, R11, R51, RZ ;  /* 0x000000330b1d7224 */ /* 0x004fc400078e02ff */
[----:B------:R-:W-:Y:S01]  /*1bad0*/  IMAD.WIDE.U32 R10, R10, R51, RZ ;  /* 0x000000330a0a7225 */ /* 0x000fe200078e00ff */
[----:B------:R-:W-:Y:S02]  /*1bae0*/  SEL R27, R49, RZ, P1 ;  /* 0x000000ff311b7207 */ /* 0x000fe40000800000 */
[----:B------:R-:W-:Y:S01]  /*1baf0*/  IADD3 R10, P0, P3, R8, R10, R44 ;  /* 0x0000000a080a7210 */ /* 0x000fe20007b1e02c */
[----:B-1----:R-:W-:-:S04]  /*1bb00*/  @P2 IMAD.HI.U32 R8, R26, R35, RZ ;  /* 0x000000231a082227 */ /* 0x002fc800078e00ff */
[----:B------:R-:W-:Y:S01]  /*1bb10*/  IMAD.MOV.U32 R9, RZ, RZ, R26 ;  /* 0x000000ffff097224 */ /* 0x000fe200078e001a */
[----:B----4-:R-:W-:Y:S01]  /*1bb20*/  @P2 SHF.R.U32.HI R9, RZ, R37, R8 ;  /* 0x00000025ff092219 */ /* 0x010fe20000011608 */
[----:B------:R-:W-:Y:S02]  /*1bb30*/  IMAD.IADD R11, R11, 0x1, R29 ;  /* 0x000000010b0b7824 */ /* 0x000fe400078e021d */
[-C--:B------:R-:W-:Y:S02]  /*1bb40*/  IMAD R29, R13, R27.reuse, RZ ;  /* 0x0000001b0d1d7224 */ /* 0x080fe400078e02ff */
[----:B------:R-:W-:Y:S01]  /*1bb50*/  IMAD.WIDE.U32 R12, R12, R27, RZ ;  /* 0x0000001b0c0c7225 */ /* 0x000fe200078e00ff */
[----:B------:R-:W-:-:S03]  /*1bb60*/  IADD3.X R11, R31, R11, R48, P0, P3 ;  /* 0x0000000b1f0b7210 */ /* 0x000fc600007e6430 */
[----:B------:R-:W-:Y:S01]  /*1bb70*/  IMAD.MOV R27, RZ, RZ, -R9 ;  /* 0x000000ffff1b7224 */ /* 0x000fe200078e0a09 */
[----:B------:R-:W-:Y:S01]  /*1bb80*/  IADD3 R12, P0, P3, R9, R10, R12 ;  /* 0x0000000a090c7210 */ /* 0x000fe20007b1e00c */
[----:B------:R-:W-:Y:S01]  /*1bb90*/  IMAD.IADD R29, R13, 0x1, R29 ;  /* 0x000000010d1d7824 */ /* 0x000fe200078e021d */
[----:B------:R-:W-:Y:S01]  /*1bba0*/  SHF.R.S32.HI R8, RZ, 0x1f, R9 ;  /* 0x0000001fff087819 */ /* 0x000fe20000011409 */
[----:B------:R-:W-:-:S03]  /*1bbb0*/  IMAD R9, R45, R27, R26 ;  /* 0x0000001b2d097224 */ /* 0x000fc600078e021a */
[----:B------:R-:W-:Y:S01]  /*1bbc0*/  IADD3.X R13, R8, R11, R29, P0, P3 ;  /* 0x0000000b080d7210 */ /* 0x000fe200007e641d */
[-C--:B------:R-:W-:Y:S01]  /*1bbd0*/  IMAD R8, R15, R9.reuse, RZ ;  /* 0x000000090f087224 */ /* 0x080fe200078e02ff */
[----:B------:R-:W-:Y:S01]  /*1bbe0*/  SHF.R.S32.HI R11, RZ, 0x1f, R9 ;  /* 0x0000001fff0b7819 */ /* 0x000fe20000011409 */
[----:B------:R-:W-:-:S04]  /*1bbf0*/  IMAD.WIDE.U32 R12, R14, R9, R12 ;  /* 0x000000090e0c7225 */ /* 0x000fc800078e000c */
[----:B------:R-:W-:-:S04]  /*1bc00*/  IMAD R11, R14, R11, R8 ;  /* 0x0000000b0e0b7224 */ /* 0x000fc800078e0208 */
[----:B------:R-:W-:Y:S01]  /*1bc10*/  IMAD.IADD R8, R13, 0x1, R11 ;  /* 0x000000010d087824 */ /* 0x000fe200078e020b */
[----:B0-----:R-:W-:-:S04]  /*1bc20*/  LEA R13, P0, R12, R24, 0x2 ;  /* 0x000000180c0d7211 */ /* 0x001fc800078010ff */
[----:B------:R-:W-:Y:S01]  /*1bc30*/  LEA.HI.X R25, R12, R25, R8, 0x2, P0 ;  /* 0x000000190c197211 */ /* 0x000fe200000f1408 */
[----:B------:R-:W-:Y:S01]  /*1bc40*/  SHFL.IDX PT, R10, R13, 0x1, 0x1c1f ;  /* 0x003c1f000d0a7f89 */ /* 0x000fe200000e0000 */
[----:B------:R-:W-:-:S03]  /*1bc50*/  IMAD.IADD R24, R34, 0x1, R52 ;  /* 0x0000000122187824 */ /* 0x000fc600078e0234 */
[----:B------:R-:W-:Y:S04]  /*1bc60*/  SHFL.IDX PT, R8, R13, RZ, 0x1c1f ;  /* 0x001c1fff0d087589 */ /* 0x000fe800000e0000 */
[----:B------:R-:W0:Y:S04]  /*1bc70*/  SHFL.IDX PT, R9, R25, RZ, 0x1c1f ;  /* 0x001c1fff19097589 */ /* 0x000e2800000e0000 */
[----:B------:R-:W1:Y:S01]  /*1bc80*/  SHFL.IDX PT, R11, R25, 0x1, 0x1c1f ;  /* 0x003c1f00190b7f89 */ /* 0x000e6200000e0000 */
[----:B------:R-:W-:Y:S01]  /*1bc90*/  IMAD R47, R30, R45, RZ ;  /* 0x0000002d1e2f7224 */ /* 0x000fe200078e02ff */
[----:B---3--:R-:W-:Y:S01]  /*1bca0*/  LOP3.LUT P0, RZ, R28, 0x3, RZ, 0xc0, !PT ;  /* 0x000000031cff7812 */ /* 0x008fe2000780c0ff */
[----:B------:R-:W-:-:S03]  /*1bcb0*/  VIADD R28, R24, 0x8 ;  /* 0x00000008181c7836 */ /* 0x000fc60000000000 */
[-C--:B------:R-:W-:Y:S02]  /*1bcc0*/  ISETP.GE.OR P3, PT, R24, R47.reuse, P0 ;  /* 0x0000002f1800720c */ /* 0x080fe40000766670 */
[----:B------:R-:W-:-:S11]  /*1bcd0*/  ISETP.GE.OR P0, PT, R28, R47, P0 ;  /* 0x0000002f1c00720c */ /* 0x000fd60000706670 */
[----:B0-----:R0:W-:Y:S04]  /*1bce0*/  @!P3 ST.E desc[UR38][R8.64], R0 ;  /* 0x000000000800b985 */ /* 0x0011e8000c101926 */
[----:B-1----:R0:W-:Y:S01]  /*1bcf0*/  @!P0 ST.E desc[UR38][R10.64], R3 ;  /* 0x000000030a008985 */ /* 0x0021e2000c101926 */
[----:B------:R-:W-:Y:S05]  /*1bd00*/  @P1 BRA `(.L_x_1578) ;  /* 0x0000000800301947 */ /* 0x000fea0003800000 */
[----:B------:R-:W0:Y:S01]  /*1bd10*/  S2R R34, SR_TID.X ;  /* 0x0000000000227919 */ /* 0x000e220000002100 */
[----:B------:R-:W1:Y:S01]  /*1bd20*/  @P2 LDC R15, c[0x0][0xbec] ;  /* 0x0002fb00ff0f2b82 */ /* 0x000e620000000800 */
[----:B------:R-:W-:-:S07]  /*1bd30*/  ULDC.64 UR4, c[0x0][0xaa0] ;  /* 0x0002a80000047ab9 */ /* 0x000fce0000000a00 */
[----:B------:R-:W2:Y:S01]  /*1bd40*/  @P2 LDC R21, c[0x0][0xbf0] ;  /* 0x0002fc00ff152b82 */ /* 0x000ea20000000800 */
[----:B0-----:R-:W-:-:S05]  /*1bd50*/  VIADD R0, R34, 0xffffff80 ;  /* 0xffffff8022007836 */ /* 0x001fca0000000000 */
        /* <DEDUP_REMOVED lines=9> */
[----:B------:R-:W-:Y:S02]  /*1bdf0*/  IADD3 R25, P0, R32, 0x1800, RZ ;  /* 0x0000180020197810 */ /* 0x000fe40007f1e0ff */
[----:B------:R-:W-:Y:S01]  /*1be00*/  LOP3.LUT R0, R3, 0x180, RZ, 0xc0, !PT ;  /* 0x0000018003007812 */ /* 0x000fe200078ec0ff */
[----:B------:R-:W-:Y:S01]  /*1be10*/  IMAD.WIDE.U32 R12, R44, UR4, RZ ;  /* 0x000000042c0c7c25 */ /* 0x000fe2000f8e00ff */
[----:B------:R-:W-:Y:S02]  /*1be20*/  IADD3 R29, P1, R32, 0x3000, RZ ;  /* 0x00003000201d7810 */ /* 0x000fe40007f3e0ff */
[----:B------:R-:W-:Y:S01]  /*1be30*/  SHF.R.U64 R0, R0, 0x3, RZ ;  /* 0x0000000300007819 */ /* 0x000fe200000012ff */
[----:B------:R-:W-:Y:S01]  /*1be40*/  IMAD.X R41, RZ, RZ, R33, P5 ;  /* 0x000000ffff297224 */ /* 0x000fe200028e0621 */
[----:B------:R-:W-:-:S02]  /*1be50*/  IADD3 R35, P3, R32, 0x4800, RZ ;  /* 0x0000480020237810 */ /* 0x000fc40007f7e0ff */
[----:B------:R-:W-:Y:S01]  /*1be60*/  LOP3.LUT R40, R0, R3, RZ, 0x3c, !PT ;  /* 0x0000000300287212 */ /* 0x000fe200078e3cff */
[----:B------:R-:W-:Y:S01]  /*1be70*/  IMAD R3, R48, UR4, RZ ;  /* 0x0000000430037c24 */ /* 0x000fe2000f8e02ff */
[----:B------:R-:W-:Y:S01]  /*1be80*/  IADD3 R37, P4, R32, 0x6000, RZ ;  /* 0x0000600020257810 */ /* 0x000fe20007f9e0ff */
[----:B------:R-:W-:Y:S01]  /*1be90*/  IMAD R0, R11, 0x60, R10 ;  /* 0x000000600b007824 */ /* 0x000fe200078e020a */
[----:B------:R-:W-:Y:S01]  /*1bea0*/  LOP3.LUT R24, R25, 0x180, RZ, 0xc0, !PT ;  /* 0x0000018019187812 */ /* 0x000fe200078ec0ff */
[----:B------:R-:W-:Y:S01]  /*1beb0*/  IMAD R3, R44, UR5, R3 ;  /* 0x000000052c037c24 */ /* 0x000fe2000f8e0203 */
[----:B------:R-:W-:Y:S01]  /*1bec0*/  LOP3.LUT R28, R29, 0x180, RZ, 0xc0, !PT ;  /* 0x000001801d1c7812 */ /* 0x000fe200078ec0ff */
[----:B------:R-:W5:Y:S01]  /*1bed0*/  LD.E.128 R40, desc[UR38][R40.64] ;  /* 0x0000002628287980 */ /* 0x000f62000c101d00 */
[----:B------:R-:W-:Y:S02]  /*1bee0*/  LOP3.LUT R34, R35, 0x180, RZ, 0xc0, !PT ;  /* 0x0000018023227812 */ /* 0x000fe400078ec0ff */
[----:B------:R-:W-:-:S02]  /*1bef0*/  LOP3.LUT R36, R37, 0x180, RZ, 0xc0, !PT ;  /* 0x0000018025247812 */ /* 0x000fc400078ec0ff */
[----:B------:R-:W-:Y:S01]  /*1bf00*/  LOP3.LUT R5, R32, 0x180, RZ, 0xc0, !PT ;  /* 0x0000018020057812 */ /* 0x000fe200078ec0ff */
[----:B------:R-:W-:Y:S01]  /*1bf10*/  IMAD.IADD R13, R13, 0x1, R3 ;  /* 0x000000010d0d7824 */ /* 0x000fe200078e0203 */
[----:B------:R-:W-:Y:S01]  /*1bf20*/  SHF.R.U64 R24, R24, 0x3, RZ ;  /* 0x0000000318187819 */ /* 0x000fe200000012ff */
[----:B------:R-:W-:Y:S01]  /*1bf30*/  IMAD.IADD R14, R52, 0x1, R0 ;  /* 0x00000001340e7824 */ /* 0x000fe200078e0200 */
[----:B------:R-:W-:Y:S01]  /*1bf40*/  SHF.R.U64 R28, R28, 0x3, RZ ;  /* 0x000000031c1c7819 */ /* 0x000fe200000012ff */
[----:B------:R-:W-:Y:S01]  /*1bf50*/  ULDC.64 UR4, c[0x0][0xae8] ;  /* 0x0002ba0000047ab9 */ /* 0x000fe20000000a00 */
[----:B------:R-:W-:Y:S02]  /*1bf60*/  SHF.R.U64 R34, R34, 0x3, RZ ;  /* 0x0000000322227819 */ /* 0x000fe400000012ff */
[----:B------:R-:W-:Y:S02]  /*1bf70*/  SHF.R.U64 R36, R36, 0x3, RZ ;  /* 0x0000000324247819 */ /* 0x000fe400000012ff */
[----:B------:R-:W-:Y:S01]  /*1bf80*/  SHF.R.U64 R5, R5, 0x3, RZ ;  /* 0x0000000305057819 */ /* 0x000fe200000012ff */
[----:B------:R-:W-:Y:S01]  /*1bf90*/  IMAD.WIDE.U32 R12, R51, UR4, R12 ;  /* 0x00000004330c7c25 */ /* 0x000fe2000f8e000c */
[----:B------:R-:W-:-:S02]  /*1bfa0*/  LOP3.LUT R24, R24, R25, RZ, 0x3c, !PT ;  /* 0x0000001918187212 */ /* 0x000fc400078e3cff */
[----:B------:R-:W-:Y:S01]  /*1bfb0*/  LOP3.LUT R28, R28, R29, RZ, 0x3c, !PT ;  /* 0x0000001d1c1c7212 */ /* 0x000fe200078e3cff */
[----:B-1----:R-:W-:Y:S01]  /*1bfc0*/  @P2 IMAD.HI.U32 R0, R14, R15, RZ ;  /* 0x0000000f0e002227 */ /* 0x002fe200078e00ff */
[----:B------:R-:W-:Y:S02]  /*1bfd0*/  LOP3.LUT R34, R34, R35, RZ, 0x3c, !PT ;  /* 0x0000002322227212 */ /* 0x000fe400078e3cff */
[----:B------:R-:W-:Y:S01]  /*1bfe0*/  LOP3.LUT R36, R36, R37, RZ, 0x3c, !PT ;  /* 0x0000002524247212 */ /* 0x000fe200078e3cff */
[--C-:B------:R-:W-:Y:S01]  /*1bff0*/  IMAD.X R25, RZ, RZ, R33.reuse, P0 ;  /* 0x000000ffff197224 */ /* 0x100fe200000e0621 */
[----:B------:R-:W-:Y:S01]  /*1c000*/  LOP3.LUT R4, R5, R32, RZ, 0x3c, !PT ;  /* 0x0000002005047212 */ /* 0x000fe200078e3cff */
[--C-:B------:R-:W-:Y:S01]  /*1c010*/  IMAD.X R29, RZ, RZ, R33.reuse, P1 ;  /* 0x000000ffff1d7224 */ /* 0x100fe200008e0621 */
[----:B------:R-:W-:Y:S01]  /*1c020*/  SHF.R.S32.HI R11, RZ, 0x1f, R46 ;  /* 0x0000001fff0b7819 */ /* 0x000fe2000001142e */
[--C-:B------:R-:W-:Y:S02]  /*1c030*/  IMAD.X R35, RZ, RZ, R33.reuse, P3 ;  /* 0x000000ffff237224 */ /* 0x100fe400018e0621 */
[--C-:B------:R-:W-:Y:S01]  /*1c040*/  IMAD.X R37, RZ, RZ, R33.reuse, P4 ;  /* 0x000000ffff257224 */ /* 0x100fe200020e0621 */
[----:B------:R-:W5:Y:S01]  /*1c050*/  LD.E.128 R24, desc[UR38][R24.64] ;  /* 0x0000002618187980 */ /* 0x000f62000c101d00 */
[----:B------:R-:W-:-:S02]  /*1c060*/  IMAD.MOV.U32 R5, RZ, RZ, R33 ;  /* 0x000000ffff057224 */ /* 0x000fc400078e0021 */
[----:B------:R-:W-:Y:S01]  /*1c070*/  IMAD R13, R51, UR5, R13 ;  /* 0x00000005330d7c24 */ /* 0x000fe2000f8e020d */
[----:B------:R-:W-:Y:S01]  /*1c080*/  ULDC.64 UR4, c[0x0][0xaf0] ;  /* 0x0002bc0000047ab9 */ /* 0x000fe20000000a00 */
[----:B------:R-:W-:Y:S01]  /*1c090*/  IMAD.MOV.U32 R3, RZ, RZ, R14 ;  /* 0x000000ffff037224 */ /* 0x000fe200078e000e */
[----:B--2---:R-:W-:Y:S01]  /*1c0a0*/  @P2 SHF.R.U32.HI R3, RZ, R21, R0 ;  /* 0x00000015ff032219 */ /* 0x004fe20000011600 */
[----:B------:R-:W-:Y:S01]  /*1c0b0*/  IMAD R11, R11, UR4, RZ ;  /* 0x000000040b0b7c24 */ /* 0x000fe2000f8e02ff */
[----:B------:R-:W5:Y:S01]  /*1c0c0*/  LD.E.128 R4, desc[UR38][R4.64] ;  /* 0x0000002604047980 */ /* 0x000f62000c101d00 */
[C---:B------:R-:W-:Y:S01]  /*1c0d0*/  IMAD.WIDE.U32 R12, R46.reuse, UR4, R12 ;  /* 0x000000042e0c7c25 */ /* 0x040fe2000f8e000c */
[----:B------:R-:W-:Y:S02]  /*1c0e0*/  SHF.R.S32.HI R0, RZ, 0x1f, R3 ;  /* 0x0000001fff007819 */ /* 0x000fe40000011403 */
[----:B------:R-:W5:Y:S01]  /*1c0f0*/  LD.E.128 R28, desc[UR38][R28.64] ;  /* 0x000000261c1c7980 */ /* 0x000f62000c101d00 */
[----:B------:R-:W-:Y:S01]  /*1c100*/  IMAD R11, R46, UR5, R11 ;  /* 0x000000052e0b7c24 */ /* 0x000fe2000f8e020b */
[----:B------:R-:W-:-:S02]  /*1c110*/  ULDC.64 UR4, c[0x0][0xae0] ;  /* 0x0002b80000047ab9 */ /* 0x000fc40000000a00 */
[----:B------:R-:W5:Y:S01]  /*1c120*/  LD.E.128 R32, desc[UR38][R34.64] ;  /* 0x0000002622207980 */ /* 0x000f62000c101d00 */
[----:B------:R-:W-:-:S03]  /*1c130*/  IMAD.MOV R8, RZ, RZ, -R3 ;  /* 0x000000ffff087224 */ /* 0x000fc600078e0a03 */
        /* <DEDUP_REMOVED lines=8> */
[----:B------:R-:W-:-:S02]  /*1c1c0*/  IMAD R0, R0, UR4, RZ ;  /* 0x0000000400007c24 */ /* 0x000fc4000f8e02ff */
[----:B------:R-:W-:Y:S02]  /*1c1d0*/  IMAD R45, R45, R8, R14 ;  /* 0x000000082d2d7224 */ /* 0x000fe400078e020e */
[----:B------:R-:W-:-:S04]  /*1c1e0*/  IMAD.WIDE.U32 R12, R3, UR4, R12 ;  /* 0x00000004030c7c25 */ /* 0x000fc8000f8e000c */
[----:B------:R-:W-:Y:S01]  /*1c1f0*/  IMAD R11, R3, UR5, R0 ;  /* 0x00000005030b7c24 */ /* 0x000fe2000f8e0200 */
[----:B------:R-:W-:Y:S01]  /*1c200*/  SHF.R.S32.HI R3, RZ, 0x1f, R45 ;  /* 0x0000001fff037819 */ /* 0x000fe2000001142d */
        /* <DEDUP_REMOVED lines=20> */
.L_x_1803:
[----:B------:R-:W-:Y:S01]  /*1c350*/  IMAD.IADD R44, R10, 0x1, R52 ;  /* 0x000000010a2c7824 */ /* 0x000fe200078e0234 */
        /* <DEDUP_REMOVED lines=8> */
[CC--:B--2---:R-:W-:Y:S02]  /*1c3e0*/  @!P1 LEA R12, P3, R46.reuse, R14.reuse, 0x1 ;  /* 0x0000000e2e0c9211 */ /* 0x0c4fe400078608ff */
[----:B------:R-:W-:Y:S01]  /*1c3f0*/  @!P2 LEA R20, P4, R45, R14, 0x1 ;  /* 0x0000000e2d14a211 */ /* 0x000fe200078808ff */
[----:B------:R-:W-:Y:S01]  /*1c400*/  @!P0 IMAD.WIDE R10, R9, 0x2, R14 ;  /* 0x00000002090a8825 */ /* 0x000fe200078e020e */
[-C--:B------:R-:W-:Y:S02]  /*1c410*/  @!P1 LEA.HI.X R13, R46, R3.reuse, R48, 0x1, P3 ;  /* 0x000000032e0d9211 */ /* 0x080fe400018f0c30 */
[----:B------:R-:W-:Y:S02]  /*1c420*/  @!P2 LEA.HI.X R21, R45, R3, R50, 0x1, P4 ;  /* 0x000000032d15a211 */ /* 0x000fe400020f0c32 */
[----:B-----5:R3:W-:Y:S04]  /*1c430*/  @!P0 ST.E.128 desc[UR38][R10.64], R4 ;  /* 0x000000040a008985 */ /* 0x0207e8000c101d26 */
[----:B------:R3:W-:Y:S04]  /*1c440*/  @!P1 ST.E.128 desc[UR38][R12.64], R28 ;  /* 0x0000001c0c009985 */ /* 0x0007e8000c101d26 */
[----:B------:R3:W-:Y:S02]  /*1c450*/  @!P2 ST.E.128 desc[UR38][R20.64], R36 ;  /* 0x000000241400a985 */ /* 0x0007e4000c101d26 */
.L_x_1581:
[----:B------:R-:W-:Y:S05]  /*1c460*/  BSYNC B1 ;  /* 0x0000000000017941 */ /* 0x000fea0003800000 */
.L_x_1580:
[----:B------:R-:W-:-:S03]  /*1c470*/  UMOV UR4, 0xffffffff ;  /* 0xffffffff00047882 */ /* 0x000fc60000000000 */
[----:B------:R-:W-:Y:S05]  /*1c480*/  BRA.DIV UR4, `(.L_x_1582) ;  /* 0x000000b204c47947 */ /* 0x000fea000b800000 */
[----:B-1----:R1:W4:Y:S04]  /*1c490*/  SHFL.IDX PT, R3, R8, 0x1, 0x1c1f ;  /* 0x003c1f0008037f89 */ /* 0x00232800000e0000 */
[----:B--2---:R1:W2:Y:S02]  /*1c4a0*/  SHFL.IDX PT, R14, R0, 0x1, 0x1c1f ;  /* 0x003c1f00000e7f89 */ /* 0x0042a400000e0000 */
.L_x_1807:
[----:B01----:R-:W-:-:S05]  /*1c4b0*/  VIADD R0, R44, 0x60 ;  /* 0x000000602c007836 */ /* 0x003fca0000000000 */
[----:B------:R-:W-:-:S13]  /*1c4c0*/  ISETP.GE.AND P0, PT, R0, R47, PT ;  /* 0x0000002f0000720c */ /* 0x000fda0003f06270 */
[----:B------:R-:W-:Y:S05]  /*1c4d0*/  @P0 BRA `(.L_x_1583) ;  /* 0x0000001800780947 */ /* 0x000fea0003800000 */
[----:B------:R-:W-:Y:S02]  /*1c4e0*/  ULDC UR4, c[0x0][0xac8] ;  /* 0x0002b20000047ab9 */ /* 0x000fe40000000800 */
[----:B------:R-:W-:Y:S02]  /*1c4f0*/  ISETP.GE.AND P1, PT, R9, UR4, PT ;  /* 0x0000000409007c0c */ /* 0x000fe4000bf26270 */
[----:B------:R-:W-:-:S11]  /*1c500*/  ISETP.GE.AND P2, PT, R46, UR4, PT ;  /* 0x000000042e007c0c */ /* 0x000fd6000bf46270 */
[----:B----4-:R-:W-:Y:S02]  /*1c510*/  @!P1 IMAD.MOV.U32 R15, RZ, RZ, R3 ;  /* 0x000000ffff0f9224 */ /* 0x010fe400078e0003 */
[----:B--23-5:R-:W-:Y:S01]  /*1c520*/  @!P2 LEA R6, P0, R46, R14, 0x1 ;  /* 0x0000000e2e06a211 */ /* 0x02cfe200078008ff */
[----:B------:R-:W-:-:S03]  /*1c530*/  @!P1 IMAD.WIDE R4, R9, 0x2, R14 ;  /* 0x0000000209049825 */ /* 0x000fc600078e020e */
        /* <DEDUP_REMOVED lines=9> */
.L_x_1578:
[----:B------:R-:W-:Y:S01]  /*1c5d0*/  ULDC.64 UR4, c[0x0][0xb08] ;  /* 0x0002c20000047ab9 */ /* 0x000fe20000000a00 */
[----:B------:R-:W1:Y:S01]  /*1c5e0*/  @P2 LDC R13, c[0x0][0xbec] ;  /* 0x0002fb00ff0d2b82 */ /* 0x000e620000000800 */
[----:B0-----:R-:W-:Y:S02]  /*1c5f0*/  IMAD R3, R48, UR4, RZ ;  /* 0x0000000430037c24 */ /* 0x001fe4000f8e02ff */
[----:B------:R-:W-:-:S04]  /*1c600*/  IMAD.WIDE.U32 R8, R44, UR4, RZ ;  /* 0x000000042c087c25 */ /* 0x000fc8000f8e00ff */
[----:B------:R-:W-:Y:S01]  /*1c610*/  IMAD R3, R44, UR5, R3 ;  /* 0x000000052c037c24 */ /* 0x000fe2000f8e0203 */
[----:B------:R-:W0:Y:S01]  /*1c620*/  @P2 LDC R0, c[0x0][0xbf0] ;  /* 0x0002fc00ff002b82 */ /* 0x000e220000000800 */
[----:B------:R-:W-:Y:S02]  /*1c630*/  ULDC.64 UR4, c[0x0][0xb38] ;  /* 0x0002ce0000047ab9 */ /* 0x000fe40000000a00 */
[----:B------:R-:W-:Y:S01]  /*1c640*/  IMAD.IADD R9, R9, 0x1, R3 ;  /* 0x0000000109097824 */ /* 0x000fe200078e0203 */
[----:B------:R-:W-:Y:S01]  /*1c650*/  SHF.R.S32.HI R3, RZ, 0x1f, R46 ;  /* 0x0000001fff037819 */ /* 0x000fe2000001142e */
[----:B------:R-:W-:-:S04]  /*1c660*/  IMAD.WIDE.U32 R8, R51, UR4, R8 ;  /* 0x0000000433087c25 */ /* 0x000fc8000f8e0008 */
[----:B------:R-:W-:Y:S01]  /*1c670*/  IMAD R9, R51, UR5, R9 ;  /* 0x0000000533097c24 */ /* 0x000fe2000f8e0209 */
[----:B------:R-:W-:Y:S02]  /*1c680*/  ULDC.64 UR4, c[0x0][0xb40] ;  /* 0x0002d00000047ab9 */ /* 0x000fe40000000a00 */
[----:B------:R-:W-:Y:S02]  /*1c690*/  IMAD R3, R3, UR4, RZ ;  /* 0x0000000403037c24 */ /* 0x000fe4000f8e02ff */
[----:B------:R-:W-:-:S04]  /*1c6a0*/  IMAD.WIDE.U32 R8, R46, UR4, R8 ;  /* 0x000000042e087c25 */ /* 0x000fc8000f8e0008 */
[----:B------:R-:W-:Y:S01]  /*1c6b0*/  IMAD R11, R46, UR5, R3 ;  /* 0x000000052e0b7c24 */ /* 0x000fe2000f8e0203 */
[----:B------:R-:W-:Y:S01]  /*1c6c0*/  ULDC.64 UR4, c[0x0][0xb48] ;  /* 0x0002d20000047ab9 */ /* 0x000fe20000000a00 */
[----:B-1----:R-:W-:-:S04]  /*1c6d0*/  @P2 IMAD.HI.U32 R13, R26, R13, RZ ;  /* 0x0000000d1a0d2227 */ /* 0x002fc800078e00ff */
[----:B------:R-:W-:Y:S02]  /*1c6e0*/  IMAD.IADD R9, R9, 0x1, R11 ;  /* 0x0000000109097824 */ /* 0x000fe400078e020b */
[----:B------:R-:W-:Y:S01]  /*1c6f0*/  IMAD.MOV.U32 R3, RZ, RZ, R26 ;  /* 0x000000ffff037224 */ /* 0x000fe200078e001a */
[----:B0-----:R-:W-:Y:S01]  /*1c700*/  @P2 SHF.R.U32.HI R3, RZ, R0, R13 ;  /* 0x00000000ff032219 */ /* 0x001fe2000001160d */
[----:B------:R-:W-:-:S03]  /*1c710*/  IMAD.WIDE.U32 R8, R49, UR4, R8 ;  /* 0x0000000431087c25 */ /* 0x000fc6000f8e0008 */
[--C-:B------:R-:W-:Y:S01]  /*1c720*/  SHF.R.S32.HI R0, RZ, 0x1f, R3.reuse ;  /* 0x0000001fff007819 */ /* 0x100fe20000011403 */
[----:B------:R-:W-:Y:S02]  /*1c730*/  IMAD.MOV R10, RZ, RZ, -R3 ;  /* 0x000000ffff0a7224 */ /* 0x000fe400078e0a03 */
[----:B------:R-:W-:Y:S01]  /*1c740*/  IMAD R9, R49, UR5, R9 ;  /* 0x0000000531097c24 */ /* 0x000fe2000f8e0209 */
[----:B------:R-:W-:Y:S01]  /*1c750*/  ULDC.64 UR4, c[0x0][0xb30] ;  /* 0x0002cc0000047ab9 */ /* 0x000fe20000000a00 */
[----:B------:R-:W-:Y:S02]  /*1c760*/  VIADD R11, R2, 0x2d820 ;  /* 0x0002d820020b7836 */ /* 0x000fe40000000000 */
[----:B------:R-:W-:Y:S02]  /*1c770*/  IMAD R0, R0, UR4, RZ ;  /* 0x0000000400007c24 */ /* 0x000fe4000f8e02ff */
[----:B------:R-:W-:Y:S01]  /*1c780*/  IMAD R45, R45, R10, R26 ;  /* 0x0000000a2d2d7224 */ /* 0x000fe200078e021a */
[----:B------:R-:W-:Y:S01]  /*1c790*/  PRMT R10, RZ, 0x654, R11 ;  /* 0x00000654ff0a7816 */ /* 0x000fe2000000000b */
[----:B------:R-:W-:-:S02]  /*1c7a0*/  IMAD R11, R3, UR5, R0 ;  /* 0x00000005030b7c24 */ /* 0x000fc4000f8e0200 */
[----:B------:R-:W-:Y:S01]  /*1c7b0*/  IMAD.WIDE.U32 R8, R3, UR4, R8 ;  /* 0x0000000403087c25 */ /* 0x000fe2000f8e0008 */
[----:B------:R-:W-:Y:S01]  /*1c7c0*/  SHF.R.S32.HI R0, RZ, 0x1f, R45 ;  /* 0x0000001fff007819 */ /* 0x000fe2000001142d */
[----:B------:R-:W-:Y:S01]  /*1c7d0*/  ULDC.64 UR4, c[0x0][0xb28] ;  /* 0x0002ca0000047ab9 */ /* 0x000fe20000000a00 */
[----:B------:R0:W-:Y:S01]  /*1c7e0*/  SYNCS.ARRIVE.TRANS64.RED.A1T0 RZ, [R10+URZ], RZ ;  /* 0x000000ff0aff79a7 */ /* 0x0001e2000810043f */
        /* <DEDUP_REMOVED lines=12> */
.L_x_1810:
[----:B------:R-:W-:Y:S01]  /*1c8b0*/  ISETP.GE.AND P0, PT, R24, R47, PT ;  /* 0x0000002f1800720c */ /* 0x000fe20003f06270 */
[----:B------:R-:W-:-:S12]  /*1c8c0*/  BSSY B1, `(.L_x_1585) ;  /* 0x0000051000017945 */ /* 0x000fd80003800000 */
[----:B------:R-:W-:Y:S05]  /*1c8d0*/  @P0 BRA `(.L_x_1586) ;  /* 0x00000004003c0947 */ /* 0x000fea0003800000 */
[----:B------:R-:W-:Y:S01]  /*1c8e0*/  ULDC UR4, c[0x0][0xac8] ;  /* 0x0002b20000047ab9 */ /* 0x000fe20000000800 */
[C---:B------:R-:W-:Y:S01]  /*1c8f0*/  VIADD R15, R22.reuse, 0x8 ;  /* 0x00000008160f7836 */ /* 0x040fe20000000000 */
[C---:B------:R-:W-:Y:S01]  /*1c900*/  ISETP.GE.AND P0, PT, R22.reuse, UR4, PT ;  /* 0x0000000416007c0c */ /* 0x040fe2000bf06270 */
[C---:B------:R-:W-:Y:S01]  /*1c910*/  VIADD R25, R22.reuse, 0x10 ;  /* 0x0000001016197836 */ /* 0x040fe20000000000 */
[----:B------:R-:W-:Y:S01]  /*1c920*/  SHF.R.S32.HI R10, RZ, 0x1f, R22 ;  /* 0x0000001fff0a7819 */ /* 0x000fe20000011416 */
[C---:B------:R-:W-:Y:S01]  /*1c930*/  VIADD R31, R22.reuse, 0x20 ;  /* 0x00000020161f7836 */ /* 0x040fe20000000000 */
[----:B------:R-:W-:Y:S01]  /*1c940*/  ISETP.GE.AND P1, PT, R15, UR4, PT ;  /* 0x000000040f007c0c */ /* 0x000fe2000bf26270 */
[C---:B------:R-:W-:Y:S01]  /*1c950*/  VIADD R27, R22.reuse, 0x8 ;  /* 0x00000008161b7836 */ /* 0x040fe20000000000 */
[----:B------:R-:W-:Y:S01]  /*1c960*/  ISETP.GE.AND P4, PT, R25, UR4, PT ;  /* 0x0000000419007c0c */ /* 0x000fe2000bf86270 */
[C---:B------:R-:W-:Y:S02]  /*1c970*/  VIADD R26, R22.reuse, 0x10 ;  /* 0x00000010161a7836 */ /* 0x040fe40000000000 */
[C---:B------:R-:W-:Y:S01]  /*1c980*/  VIADD R32, R22.reuse, 0x18 ;  /* 0x0000001816207836 */ /* 0x040fe20000000000 */
[----:B------:R-:W-:Y:S01]  /*1c990*/  SHF.R.S32.HI R27, RZ, 0x1f, R27 ;  /* 0x0000001fff1b7819 */ /* 0x000fe2000001141b */
[C---:B------:R-:W-:Y:S01]  /*1c9a0*/  VIADD R30, R22.reuse, 0x28 ;  /* 0x00000028161e7836 */ /* 0x040fe20000000000 */
[----:B------:R-:W-:Y:S01]  /*1c9b0*/  SHF.R.S32.HI R26, RZ, 0x1f, R26 ;  /* 0x0000001fff1a7819 */ /* 0x000fe2000001141a */
[C---:B------:R-:W-:Y:S01]  /*1c9c0*/  VIADD R33, R22.reuse, 0x20 ;  /* 0x0000002016217836 */ /* 0x040fe20000000000 */
[C---:B--2---:R-:W-:Y:S01]  /*1c9d0*/  @!P0 LEA R8, P2, R22.reuse, R14, 0x2 ;  /* 0x0000000e16088211 */ /* 0x044fe200078410ff */
[----:B------:R-:W-:Y:S01]  /*1c9e0*/  VIADD R34, R22, 0x18 ;  /* 0x0000001816227836 */ /* 0x000fe20000000000 */
[----:B------:R-:W-:-:S02]  /*1c9f0*/  ISETP.GE.AND P3, PT, R32, UR4, PT ;  /* 0x0000000420007c0c */ /* 0x000fc4000bf66270 */
[CC--:B-1----:R-:W-:Y:S02]  /*1ca00*/  @!P0 LEA.HI.X R9, R22.reuse, R3.reuse, R10, 0x2, P2 ;  /* 0x0000000316098211 */ /* 0x0c2fe400010f140a */
[-C--:B------:R-:W-:Y:S02]  /*1ca10*/  @!P1 LEA R10, P2, R15, R14.reuse, 0x2 ;  /* 0x0000000e0f0a9211 */ /* 0x080fe400078410ff */
[----:B------:R-:W-:Y:S01]  /*1ca20*/  @!P4 LEA R12, P5, R25, R14, 0x2 ;  /* 0x0000000e190cc211 */ /* 0x000fe200078a10ff */
[----:B------:R1:W-:Y:S01]  /*1ca30*/  @!P0 ST.E.64 desc[UR38][R8.64], R4 ;  /* 0x0000000408008985 */ /* 0x0003e2000c101b26 */
[----:B------:R-:W-:Y:S02]  /*1ca40*/  ISETP.GE.AND P0, PT, R31, UR4, PT ;  /* 0x000000041f007c0c */ /* 0x000fe4000bf06270 */
[-C--:B------:R-:W-:Y:S01]  /*1ca50*/  @!P1 LEA.HI.X R11, R15, R3.reuse, R27, 0x2, P2 ;  /* 0x000000030f0b9211 */ /* 0x080fe200010f141b */
[----:B------:R-:W-:Y:S01]  /*1ca60*/  VIADD R15, R22, 0x30 ;  /* 0x00000030160f7836 */ /* 0x000fe20000000000 */
[----:B------:R-:W-:-:S02]  /*1ca70*/  @!P4 LEA.HI.X R13, R25, R3, R26, 0x2, P5 ;  /* 0x00000003190dc211 */ /* 0x000fc400028f141a */
[----:B------:R-:W-:Y:S01]  /*1ca80*/  ISETP.GE.AND P2, PT, R30, UR4, PT ;  /* 0x000000041e007c0c */ /* 0x000fe2000bf46270 */
[----:B------:R2:W-:Y:S01]  /*1ca90*/  @!P1 ST.E.64 desc[UR38][R10.64], R92 ;  /* 0x0000005c0a009985 */ /* 0x0005e2000c101b26 */
[----:B------:R-:W-:Y:S02]  /*1caa0*/  SHF.R.S32.HI R33, RZ, 0x1f, R33 ;  /* 0x0000001fff217819 */ /* 0x000fe40000011421 */
[-C--:B------:R-:W-:Y:S01]  /*1cab0*/  @!P3 LEA R24, P5, R32, R14.reuse, 0x2 ;  /* 0x0000000e2018b211 */ /* 0x080fe200078a10ff */
[----:B------:R-:W-:Y:S01]  /*1cac0*/  @!P4 ST.E.64 desc[UR38][R12.64], R96 ;  /* 0x000000600c00c985 */ /* 0x000fe2000c101b26 */
[----:B------:R-:W-:Y:S02]  /*1cad0*/  SHF.R.S32.HI R34, RZ, 0x1f, R34 ;  /* 0x0000001fff227819 */ /* 0x000fe40000011422 */
[----:B------:R-:W-:Y:S02]  /*1cae0*/  @!P0 LEA R26, P4, R31, R14, 0x2 ;  /* 0x0000000e1f1a8211 */ /* 0x000fe400078810ff */
[----:B------:R-:W-:-:S02]  /*1caf0*/  ISETP.GE.AND P1, PT, R15, UR4, PT ;  /* 0x000000040f007c0c */ /* 0x000fc4000bf26270 */
[-C--:B------:R-:W-:Y:S01]  /*1cb00*/  @!P0 LEA.HI.X R27, R31, R3.reuse, R33, 0x2, P4 ;  /* 0x000000031f1b8211 */ /* 0x080fe200020f1421 */
[----:B------:R-:W-:Y:S01]  /*1cb10*/  VIADD R33, R22, 0x28 ;  /* 0x0000002816217836 */ /* 0x000fe20000000000 */
[-C--:B------:R-:W-:Y:S01]  /*1cb20*/  @!P3 LEA.HI.X R25, R32, R3.reuse, R34, 0x2, P5 ;  /* 0x000000032019b211 */ /* 0x080fe200028f1422 */
[----:B------:R-:W-:Y:S01]  /*1cb30*/  VIADD R32, R22, 0x38 ;  /* 0x0000003816207836 */ /* 0x000fe20000000000 */
[-C--:B-1----:R-:W-:Y:S01]  /*1cb40*/  @!P2 LEA R4, P5, R30, R14.reuse, 0x2 ;  /* 0x0000000e1e04a211 */ /* 0x082fe200078a10ff */
[----:B------:R-:W-:Y:S01]  /*1cb50*/  VIADD R31, R22, 0x40 ;  /* 0x00000040161f7836 */ /* 0x000fe20000000000 */
[----:B------:R-:W-:Y:S01]  /*1cb60*/  SHF.R.S32.HI R33, RZ, 0x1f, R33 ;  /* 0x0000001fff217819 */ /* 0x000fe20000011421 */
[----:B------:R1:W-:Y:S01]  /*1cb70*/  @!P3 ST.E.64 desc[UR38][R24.64], R100 ;  /* 0x000000641800b985 */ /* 0x0003e2000c101b26 */
[----:B------:R-:W-:Y:S01]  /*1cb80*/  ISETP.GE.AND P3, PT, R32, UR4, PT ;  /* 0x0000000420007c0c */ /* 0x000fe2000bf66270 */
[----:B--2---:R-:W-:Y:S01]  /*1cb90*/  VIADD R11, R22, 0x48 ;  /* 0x00000048160b7836 */ /* 0x004fe20000000000 */
[----:B------:R-:W-:Y:S01]  /*1cba0*/  @!P2 LEA.HI.X R5, R30, R3, R33, 0x2, P5 ;  /* 0x000000031e05a211 */ /* 0x000fe200028f1421 */
[C---:B------:R-:W-:Y:S01]  /*1cbb0*/  VIADD R30, R22.reuse, 0x30 ;  /* 0x00000030161e7836 */ /* 0x040fe20000000000 */
[----:B------:R-:W-:Y:S01]  /*1cbc0*/  @!P0 ST.E.64 desc[UR38][R26.64], R104 ;  /* 0x000000681a008985 */ /* 0x000fe2000c101b26 */
[----:B------:R-:W-:Y:S01]  /*1cbd0*/  @!P1 LEA R8, P4, R15, R14, 0x2 ;  /* 0x0000000e0f089211 */ /* 0x000fe200078810ff */
[----:B------:R-:W-:Y:S01]  /*1cbe0*/  VIADD R33, R22, 0x38 ;  /* 0x0000003816217836 */ /* 0x000fe20000000000 */
[----:B------:R-:W-:Y:S01]  /*1cbf0*/  ISETP.GE.AND P0, PT, R31, UR4, PT ;  /* 0x000000041f007c0c */ /* 0x000fe2000bf06270 */
[----:B------:R2:W-:Y:S01]  /*1cc00*/  @!P2 ST.E.64 desc[UR38][R4.64], R108 ;  /* 0x0000006c0400a985 */ /* 0x0005e2000c101b26 */
[----:B------:R-:W-:-:S02]  /*1cc10*/  SHF.R.S32.HI R30, RZ, 0x1f, R30 ;  /* 0x0000001fff1e7819 */ /* 0x000fc4000001141e */
[----:B------:R-:W-:Y:S02]  /*1cc20*/  ISETP.GE.AND P2, PT, R11, UR4, PT ;  /* 0x000000040b007c0c */ /* 0x000fe4000bf46270 */
[----:B------:R-:W-:Y:S01]  /*1cc30*/  @!P1 LEA.HI.X R9, R15, R3, R30, 0x2, P4 ;  /* 0x000000030f099211 */ /* 0x000fe200020f141e */
[----:B------:R-:W-:Y:S01]  /*1cc40*/  VIADD R15, R22, 0x50 ;  /* 0x00000050160f7836 */ /* 0x000fe20000000000 */
[----:B-1----:R-:W-:Y:S01]  /*1cc50*/  @!P3 LEA R24, P5, R32, R14, 0x2 ;  /* 0x0000000e2018b211 */ /* 0x002fe200078a10ff */
[----:B------:R-:W-:Y:S01]  /*1cc60*/  VIADD R30, R22, 0x58 ;  /* 0x00000058161e7836 */ /* 0x000fe20000000000 */
[----:B------:R-:W-:Y:S01]  /*1cc70*/  SHF.R.S32.HI R33, RZ, 0x1f, R33 ;  /* 0x0000001fff217819 */ /* 0x000fe20000011421 */
[----:B------:R1:W-:Y:S01]  /*1cc80*/  @!P1 ST.E.64 desc[UR38][R8.64], R6 ;  /* 0x0000000608009985 */ /* 0x0003e2000c101b26 */
[----:B------:R-:W-:Y:S02]  /*1cc90*/  ISETP.GE.AND P1, PT, R15, UR4, PT ;  /* 0x000000040f007c0c */ /* 0x000fe4000bf26270 */
[----:B------:R-:W-:-:S02]  /*1cca0*/  SHF.R.S32.HI R10, RZ, 0x1f, R31 ;  /* 0x0000001fff0a7819 */ /* 0x000fc4000001141f */
[CC--:B------:R-:W-:Y:S02]  /*1ccb0*/  @!P0 LEA R12, P4, R31.reuse, R14.reuse, 0x2 ;  /* 0x0000000e1f0c8211 */ /* 0x0c0fe400078810ff */
[-C--:B------:R-:W-:Y:S02]  /*1ccc0*/  @!P3 LEA.HI.X R25, R32, R3.reuse, R33, 0x2, P5 ;  /* 0x000000032019b211 */ /* 0x080fe400028f1421 */
[----:B------:R-:W-:Y:S02]  /*1ccd0*/  ISETP.GE.AND P5, PT, R30, UR4, PT ;  /* 0x000000041e007c0c */ /* 0x000fe4000bfa6270 */
[----:B------:R-:W-:Y:S01]  /*1cce0*/  @!P0 LEA.HI.X R13, R31, R3, R10, 0x2, P4 ;  /* 0x000000031f0d8211 */ /* 0x000fe200020f140a */
[----:B------:R3:W-:Y:S01]  /*1ccf0*/  @!P3 ST.E.64 desc[UR38][R24.64], R116 ;  /* 0x000000741800b985 */ /* 0x0007e2000c101b26 */
[----:B--2---:R-:W-:Y:S02]  /*1cd00*/  SHF.R.S32.HI R4, RZ, 0x1f, R11 ;  /* 0x0000001fff047819 */ /* 0x004fe4000001140b */
[----:B------:R-:W-:Y:S01]  /*1cd10*/  @!P2 LEA R10, P4, R11, R14, 0x2 ;  /* 0x0000000e0b0aa211 */ /* 0x000fe200078810ff */
[----:B------:R3:W-:Y:S01]  /*1cd20*/  @!P0 ST.E.64 desc[UR38][R12.64], R120 ;  /* 0x000000780c008985 */ /* 0x0007e2000c101b26 */
[----:B-1----:R-:W-:-:S02]  /*1cd30*/  SHF.R.S32.HI R6, RZ, 0x1f, R15 ;  /* 0x0000001fff067819 */ /* 0x002fc4000001140f */
[----:B------:R-:W-:Y:S02]  /*1cd40*/  @!P2 LEA.HI.X R11, R11, R3, R4, 0x2, P4 ;  /* 0x000000030b0ba211 */ /* 0x000fe400020f1404 */
[----:B------:R-:W-:-:S03]  /*1cd50*/  @!P1 LEA R4, P4, R15, R14, 0x2 ;  /* 0x0000000e0f049211 */ /* 0x000fc600078810ff */
[----:B------:R3:W-:Y:S01]  /*1cd60*/  @!P2 ST.E.64 desc[UR38][R10.64], R124 ;  /* 0x0000007c0a00a985 */ /* 0x0007e2000c101b26 */
[-C--:B------:R-:W-:Y:S02]  /*1cd70*/  @!P1 LEA.HI.X R5, R15, R3.reuse, R6, 0x2, P4 ;  /* 0x000000030f059211 */ /* 0x080fe400020f1406 */
[----:B------:R-:W-:Y:S02]  /*1cd80*/  SHF.R.S32.HI R6, RZ, 0x1f, R30 ;  /* 0x0000001fff067819 */ /* 0x000fe4000001141e */
[C---:B------:R-:W-:Y:S01]  /*1cd90*/  @!P5 LEA R14, P4, R30.reuse, R14, 0x2 ;  /* 0x0000000e1e0ed211 */ /* 0x040fe200078810ff */
[----:B------:R3:W-:Y:S03]  /*1cda0*/  @!P1 ST.E.64 desc[UR38][R4.64], R128 ;  /* 0x0000008004009985 */ /* 0x0007e6000c101b26 */
[----:B------:R-:W-:-:S05]  /*1cdb0*/  @!P5 LEA.HI.X R15, R30, R3, R6, 0x2, P4 ;  /* 0x000000031e0fd211 */ /* 0x000fca00020f1406 */
[----:B------:R3:W-:Y:S04]  /*1cdc0*/  @!P5 ST.E.64 desc[UR38][R14.64], R132 ;  /* 0x000000840e00d985 */ /* 0x0007e8000c101b26 */
.L_x_1586:
[----:B------:R-:W-:Y:S05]  /*1cdd0*/  BSYNC B1 ;  /* 0x0000000000017941 */ /* 0x000fea0003800000 */
.L_x_1585:
[----:B------:R-:W-:-:S03]  /*1cde0*/  UMOV UR4, 0xffffffff ;  /* 0xffffffff00047882 */ /* 0x000fc60000000000 */
[----:B------:R-:W-:Y:S05]  /*1cdf0*/  BRA.DIV UR4, `(.L_x_1587) ;  /* 0x000000aa04e47947 */ /* 0x000fea000b800000 */
[----:B-1----:R1:W4:Y:S04]  /*1ce00*/  SHFL.IDX PT, R3, R29, 0x1, 0x1c1f ;  /* 0x003c1f001d037f89 */ /* 0x00232800000e0000 */
[----:B--23--:R1:W2:Y:S02]  /*1ce10*/  SHFL.IDX PT, R14, R0, 0x1, 0x1c1f ;  /* 0x003c1f00000e7f89 */ /* 0x00c2a400000e0000 */
.L_x_1814:
[----:B------:R-:W-:-:S13]  /*1ce20*/  ISETP.GE.AND P0, PT, R28, R47, PT ;  /* 0x0000002f1c00720c */ /* 0x000fda0003f06270 */
[----:B------:R-:W-:Y:S05]  /*1ce30*/  @P0 BRA `(.L_x_1583) ;  /* 0x0000001000200947 */ /* 0x000fea0003800000 */
[C---:B------:R-:W-:Y:S01]  /*1ce40*/  VIADD R11, R22.reuse, 0x8 ;  /* 0x00000008160b7836 */ /* 0x040fe20000000000 */
[----:B------:R-:W-:Y:S01]  /*1ce50*/  ULDC UR4, c[0x0][0xac8] ;  /* 0x0002b20000047ab9 */ /* 0x000fe20000000800 */
[C---:B------:R-:W-:Y:S01]  /*1ce60*/  VIADD R10, R22.reuse, 0x10 ;  /* 0x00000010160a7836 */ /* 0x040fe20000000000 */
[C---:B------:R-:W-:Y:S01]  /*1ce70*/  ISETP.GE.AND P5, PT, R22.reuse, UR4, PT ;  /* 0x0000000416007c0c */ /* 0x040fe2000bfa6270 */
[C---:B------:R-:W-:Y:S01]  /*1ce80*/  VIADD R13, R22.reuse, 0x8 ;  /* 0x00000008160d7836 */ /* 0x040fe20000000000 */
[----:B------:R-:W-:Y:S01]  /*1ce90*/  ISETP.GE.AND P3, PT, R11, UR4, PT ;  /* 0x000000040b007c0c */ /* 0x000fe2000bf66270 */
[----:B------:R-:W-:Y:S01]  /*1cea0*/  VIADD R12, R22, 0x18 ;  /* 0x00000018160c7836 */ /* 0x000fe20000000000 */
[----:B------:R-:W-:Y:S01]  /*1ceb0*/  ISETP.GE.AND P4, PT, R10, UR4, PT ;  /* 0x000000040a007c0c */ /* 0x000fe2000bf86270 */
[C---:B------:R-:W-:Y:S01]  /*1cec0*/  VIADD R24, R22.reuse, 0x20 ;  /* 0x0000002016187836 */ /* 0x040fe20000000000 */
[----:B01----:R-:W-:Y:S01]  /*1ced0*/  SHF.R.S32.HI R0, RZ, 0x1f, R22 ;  /* 0x0000001fff007819 */ /* 0x003fe20000011416 */
[C---:B------:R-:W-:Y:S01]  /*1cee0*/  VIADD R29, R22.reuse, 0x30 ;  /* 0x00000030161d7836 */ /* 0x040fe20000000000 */
[----:B------:R-:W-:Y:S01]  /*1cef0*/  SHF.R.S32.HI R13, RZ, 0x1f, R13 ;  /* 0x0000001fff0d7819 */ /* 0x000fe2000001140d */
[----:B------:R-:W-:Y:S01]  /*1cf00*/  VIADD R26, R22, 0x38 ;  /* 0x00000038161a7836 */ /* 0x000fe20000000000 */
[----:B------:R-:W-:Y:S01]  /*1cf10*/  ISETP.GE.AND P2, PT, R12, UR4, PT ;  /* 0x000000040c007c0c */ /* 0x000fe2000bf46270 */
[----:B------:R-:W-:-:S02]  /*1cf20*/  VIADD R15, R22, 0x28 ;  /* 0x00000028160f7836 */ /* 0x000fc40000000000 */
[CC--:B--2---:R-:W-:Y:S01]  /*1cf30*/  @!P5 LEA R4, P0, R22.reuse, R14.reuse, 0x2 ;  /* 0x0000000e1604d211 */ /* 0x0c4fe200078010ff */
[C---:B------:R-:W-:Y:S01]  /*1cf40*/  VIADD R27, R22.reuse, 0x20 ;  /* 0x00000020161b7836 */ /* 0x040fe20000000000 */
[CC--:B------:R-:W-:Y:S01]  /*1cf50*/  @!P3 LEA R6, P1, R11.reuse, R14.reuse, 0x2 ;  /* 0x0000000e0b06b211 */ /* 0x0c0fe200078210ff */
[C---:B------:R-:W-:Y:S01]  /*1cf60*/  VIADD R25, R22.reuse, 0x40 ;  /* 0x0000004016197836 */ /* 0x040fe20000000000 */
[CC--:B----4-:R-:W-:Y:S01]  /*1cf70*/  @!P5 LEA.HI.X R5, R22.reuse, R3.reuse, R0, 0x2, P0 ;  /* 0x000000031605d211 */ /* 0x0d0fe200000f1400 */
[C---:B------:R-:W-:Y:S01]  /*1cf80*/  VIADD R0, R22.reuse, 0x28 ;  /* 0x0000002816007836 */ /* 0x040fe20000000000 */
[-C--:B------:R-:W-:Y:S01]  /*1cf90*/  @!P3 LEA.HI.X R7, R11, R3.reuse, R13, 0x2, P1 ;  /* 0x000000030b07b211 */ /* 0x080fe200008f140d */
[----:B------:R-:W-:Y:S01]  /*1cfa0*/  VIADD R11, R22, 0x10 ;  /* 0x00000010160b7836 */ /* 0x000fe20000000000 */
[----:B------:R-:W-:Y:S01]  /*1cfb0*/  ISETP.GE.AND P0, PT, R24, UR4, PT ;  /* 0x0000000418007c0c */ /* 0x000fe2000bf06270 */
[----:B------:R0:W-:Y:S01]  /*1cfc0*/  @!P5 ST.E.64 desc[UR38][R4.64], R90 ;  /* 0x0000005a0400d985 */ /* 0x0001e2000c101b26 */
[----:B------:R-:W-:Y:S01]  /*1cfd0*/  @!P4 LEA R8, P5, R10, R14, 0x2 ;  /* 0x0000000e0a08c211 */ /* 0x000fe200078a10ff */
[----:B------:R-:W-:Y:S01]  /*1cfe0*/  VIADD R13, R22, 0x18 ;  /* 0x00000018160d7836 */ /* 0x000fe20000000000 */
[----:B------:R-:W-:Y:S01]  /*1cff0*/  SHF.R.S32.HI R11, RZ, 0x1f, R11 ;  /* 0x0000001fff0b7819 */ /* 0x000fe2000001140b */
[----:B------:R1:W-:Y:S01]  /*1d000*/  @!P3 ST.E.64 desc[UR38][R6.64], R94 ;  /* 0x0000005e0600b985 */ /* 0x0003e2000c101b26 */
[----:B------:R-:W-:Y:S01]  /*1d010*/  ISETP.GE.AND P1, PT, R0, UR4, PT ;  /* 0x0000000400007c0c */ /* 0x000fe2000bf26270 */
[----:B------:R-:W-:Y:S01]  /*1d020*/  VIADD R30, R22, 0x30 ;  /* 0x00000030161e7836 */ /* 0x000fe20000000000 */
[----:B------:R-:W-:-:S02]  /*1d030*/  @!P4 LEA.HI.X R9, R10, R3, R11, 0x2, P5 ;  /* 0x000000030a09c211 */ /* 0x000fc400028f140b */
[----:B------:R-:W-:Y:S02]  /*1d040*/  SHF.R.S32.HI R13, RZ, 0x1f, R13 ;  /* 0x0000001fff0d7819 */ /* 0x000fe4000001140d */
[CC--:B------:R-:W-:Y:S01]  /*1d050*/  @!P2 LEA R10, P5, R12.reuse, R14.reuse, 0x2 ;  /* 0x0000000e0c0aa211 */ /* 0x0c0fe200078a10ff */
[----:B------:R2:W-:Y:S01]  /*1d060*/  @!P4 ST.E.64 desc[UR38][R8.64], R98 ;  /* 0x000000620800c985 */ /* 0x0005e2000c101b26 */
[----:B------:R-:W-:Y:S02]  /*1d070*/  SHF.R.S32.HI R27, RZ, 0x1f, R27 ;  /* 0x0000001fff1b7819 */ /* 0x000fe4000001141b */
[----:B------:R-:W-:Y:S02]  /*1d080*/  @!P2 LEA.HI.X R11, R12, R3, R13, 0x2, P5 ;  /* 0x000000030c0ba211 */ /* 0x000fe400028f140d */
[-C--:B------:R-:W-:Y:S02]  /*1d090*/  @!P0 LEA R12, P4, R24, R14.reuse, 0x2 ;  /* 0x0000000e180c8211 */ /* 0x080fe400078810ff */
[----:B0-----:R-:W-:Y:S01]  /*1d0a0*/  @!P1 LEA R4, P5, R0, R14, 0x2 ;  /* 0x0000000e00049211 */ /* 0x001fe200078a10ff */
[----:B------:R0:W-:Y:S01]  /*1d0b0*/  @!P2 ST.E.64 desc[UR38][R10.64], R102 ;  /* 0x000000660a00a985 */ /* 0x0001e2000c101b26 */
[----:B------:R-:W-:-:S02]  /*1d0c0*/  ISETP.GE.AND P2, PT, R29, UR4, PT ;  /* 0x000000041d007c0c */ /* 0x000fc4000bf46270 */
[----:B------:R-:W-:Y:S02]  /*1d0d0*/  SHF.R.S32.HI R15, RZ, 0x1f, R15 ;  /* 0x0000001fff0f7819 */ /* 0x000fe4000001140f */
[----:B------:R-:W-:Y:S02]  /*1d0e0*/  ISETP.GE.AND P3, PT, R26, UR4, PT ;  /* 0x000000041a007c0c */ /* 0x000fe4000bf66270 */
[-C--:B------:R-:W-:Y:S01]  /*1d0f0*/  @!P0 LEA.HI.X R13, R24, R3.reuse, R27, 0x2, P4 ;  /* 0x00000003180d8211 */ /* 0x080fe200020f141b */
[----:B------:R-:W-:Y:S01]  /*1d100*/  VIADD R27, R22, 0x38 ;  /* 0x00000038161b7836 */ /* 0x000fe20000000000 */
[----:B------:R-:W-:Y:S01]  /*1d110*/  @!P1 LEA.HI.X R5, R0, R3, R15, 0x2, P5 ;  /* 0x0000000300059211 */ /* 0x000fe200028f140f */
[C---:B------:R-:W-:Y:S01]  /*1d120*/  VIADD R15, R22.reuse, 0x48 ;  /* 0x00000048160f7836 */ /* 0x040fe20000000000 */
[----:B------:R-:W-:Y:S01]  /*1d130*/  ISETP.GE.AND P4, PT, R25, UR4, PT ;  /* 0x0000000419007c0c */ /* 0x000fe2000bf86270 */
[----:B------:R3:W-:Y:S01]  /*1d140*/  @!P0 ST.E.64 desc[UR38][R12.64], R20 ;  /* 0x000000140c008985 */ /* 0x0007e2000c101b26 */
[----:B------:R-:W-:Y:S01]  /*1d150*/  VIADD R0, R22, 0x50 ;  /* 0x0000005016007836 */ /* 0x000fe20000000000 */
[----:B-1----:R-:W-:-:S02]  /*1d160*/  @!P2 LEA R6, P5, R29, R14, 0x2 ;  /* 0x0000000e1d06a211 */ /* 0x002fc400078a10ff */
[----:B------:R-:W-:Y:S01]  /*1d170*/  ISETP.GE.AND P0, PT, R15, UR4, PT ;  /* 0x000000040f007c0c */ /* 0x000fe2000bf06270 */
[----:B------:R1:W-:Y:S01]  /*1d180*/  @!P1 ST.E.64 desc[UR38][R4.64], R110 ;  /* 0x0000006e04009985 */ /* 0x0003e2000c101b26 */
[----:B------:R-:W-:Y:S02]  /*1d190*/  SHF.R.S32.HI R30, RZ, 0x1f, R30 ;  /* 0x0000001fff1e7819 */ /* 0x000fe4000001141e */
[----:B--2---:R-:W-:Y:S02]  /*1d1a0*/  @!P3 LEA R8, P1, R26, R14, 0x2 ;  /* 0x0000000e1a08b211 */ /* 0x004fe400078210ff */
[----:B------:R-:W-:Y:S02]  /*1d1b0*/  SHF.R.S32.HI R27, RZ, 0x1f, R27 ;  /* 0x0000001fff1b7819 */ /* 0x000fe4000001141b */
[----:B------:R-:W-:Y:S02]  /*1d1c0*/  @!P2 LEA.HI.X R7, R29, R3, R30, 0x2, P5 ;  /* 0x000000031d07a211 */ /* 0x000fe400028f141e */
[----:B------:R-:W-:-:S02]  /*1d1d0*/  ISETP.GE.AND P5, PT, R0, UR4, PT ;  /* 0x0000000400007c0c */ /* 0x000fc4000bfa6270 */
[-C--:B------:R-:W-:Y:S01]  /*1d1e0*/  @!P3 LEA.HI.X R9, R26, R3.reuse, R27, 0x2, P1 ;  /* 0x000000031a09b211 */ /* 0x080fe200008f141b */
[----:B------:R2:W-:Y:S01]  /*1d1f0*/  @!P2 ST.E.64 desc[UR38][R6.64], R114 ;  /* 0x000000720600a985 */ /* 0x0005e2000c101b26 */
[----:B------:R-:W-:Y:S02]  /*1d200*/  SHF.R.S32.HI R24, RZ, 0x1f, R25 ;  /* 0x0000001fff187819 */ /* 0x000fe40000011419 */
[CC--:B0-----:R-:W-:Y:S01]  /*1d210*/  @!P4 LEA R10, P1, R25.reuse, R14.reuse, 0x2 ;  /* 0x0000000e190ac211 */ /* 0x0c1fe200078210ff */
[----:B------:R2:W-:Y:S01]  /*1d220*/  @!P3 ST.E.64 desc[UR38][R8.64], R118 ;  /* 0x000000760800b985 */ /* 0x0005e2000c101b26 */
[----:B---3--:R-:W-:Y:S02]  /*1d230*/  SHF.R.S32.HI R12, RZ, 0x1f, R15 ;  /* 0x0000001fff0c7819 */ /* 0x008fe4000001140f */
[----:B------:R-:W-:Y:S02]  /*1d240*/  @!P4 LEA.HI.X R11, R25, R3, R24, 0x2, P1 ;  /* 0x00000003190bc211 */ /* 0x000fe400008f1418 */
[----:B-1----:R-:W-:-:S02]  /*1d250*/  @!P0 LEA R4, P1, R15, R14, 0x2 ;  /* 0x0000000e0f048211 */ /* 0x002fc400078210ff */
[----:B------:R-:W-:Y:S01]  /*1d260*/  SHF.R.S32.HI R13, RZ, 0x1f, R0 ;  /* 0x0000001fff0d7819 */ /* 0x000fe20000011400 */
[----:B------:R2:W-:Y:S01]  /*1d270*/  @!P4 ST.E.64 desc[UR38][R10.64], R122 ;  /* 0x0000007a0a00c985 */ /* 0x0005e2000c101b26 */
[----:B------:R-:W-:Y:S02]  /*1d280*/  @!P0 LEA.HI.X R5, R15, R3, R12, 0x2, P1 ;  /* 0x000000030f058211 */ /* 0x000fe400008f140c */
[----:B------:R-:W-:-:S03]  /*1d290*/  @!P5 LEA R12, P1, R0, R14, 0x2 ;  /* 0x0000000e000cd211 */ /* 0x000fc600078210ff */
[----:B------:R2:W-:Y:S01]  /*1d2a0*/  @!P0 ST.E.64 desc[UR38][R4.64], R126 ;  /* 0x0000007e04008985 */ /* 0x0005e2000c101b26 */
[----:B------:R-:W-:Y:S01]  /*1d2b0*/  @!P5 LEA.HI.X R13, R0, R3, R13, 0x2, P1 ;  /* 0x00000003000dd211 */ /* 0x000fe200008f140d */
[----:B------:R-:W-:-:S04]  /*1d2c0*/  VIADD R0, R22, 0x58 ;  /* 0x0000005816007836 */ /* 0x000fc80000000000 */
[----:B------:R2:W-:Y:S01]  /*1d2d0*/  @!P5 ST.E.64 desc[UR38][R12.64], R130 ;  /* 0x000000820c00d985 */ /* 0x0005e2000c101b26 */
[----:B------:R-:W-:-:S13]  /*1d2e0*/  ISETP.GE.AND P0, PT, R0, UR4, PT ;  /* 0x0000000400007c0c */ /* 0x000fda000bf06270 */
[----:B--2---:R-:W-:Y:S05]  /*1d2f0*/  @P0 BRA `(.L_x_1583) ;  /* 0x0000000800f00947 */ /* 0x004fea0003800000 */
[----:B------:R-:W-:Y:S02]  /*1d300*/  LEA R14, P0, R0, R14, 0x2 ;  /* 0x0000000e000e7211 */ /* 0x000fe400078010ff */
[----:B------:R-:W-:-:S04]  /*1d310*/  SHF.R.S32.HI R4, RZ, 0x1f, R0 ;  /* 0x0000001fff047819 */ /* 0x000fc80000011400 */
[----:B------:R-:W-:-:S05]  /*1d320*/  LEA.HI.X R15, R0, R3, R4, 0x2, P0 ;  /* 0x00000003000f7211 */ /* 0x000fca00000f1404 */
[----:B------:R0:W-:Y:S01]  /*1d330*/  ST.E.64 desc[UR38][R14.64], R134 ;  /* 0x000000860e007985 */ /* 0x0001e2000c101b26 */
[----:B------:R-:W-:Y:S05]  /*1d340*/  BRA `(.L_x_1583) ;  /* 0x0000000800dc7947 */ /* 0x000fea0003800000 */
.L_x_1576:
[----:B------:R-:W2:Y:S01]  /*1d350*/  LDL R3, [R1+0x50] ;  /* 0x0000500001037983 */ /* 0x000ea20000100800 */
[----:B------:R-:W-:Y:S01]  /*1d360*/  ULDC.64 UR4, c[0x0][0xc08] ;  /* 0x0003020000047ab9 */ /* 0x000fe20000000a00 */
[----:B------:R-:W3:Y:S02]  /*1d370*/  LDC.64 R4, c[0x0][0xc00] ;  /* 0x00030000ff047b82 */ /* 0x000ee40000000a00 */
[----:B------:R-:W3:Y:S01]  /*1d380*/  LDL R0, [R1+0x54] ;  /* 0x0000540001007983 */ /* 0x000ee20000100800 */
[----:B------:R-:W-:-:S04]  /*1d390*/  ISETP.NE.U32.AND P0, PT, RZ, UR4, PT ;  /* 0x00000004ff007c0c */ /* 0x000fc8000bf05070 */
[----:B------:R-:W-:Y:S01]  /*1d3a0*/  ISETP.NE.AND.EX P1, PT, RZ, UR5, PT, P0 ;  /* 0x00000005ff007c0c */ /* 0x000fe2000bf25300 */
[----:B------:R-:W-:Y:S02]  /*1d3b0*/  ULDC.64 UR4, c[0x0][0xc00] ;  /* 0x0003000000047ab9 */ /* 0x000fe40000000a00 */
[----:B------:R-:W-:-:S04]  /*1d3c0*/  ISETP.NE.U32.AND P0, PT, RZ, UR4, PT ;  /* 0x00000004ff007c0c */ /* 0x000fc8000bf05070 */
[----:B------:R-:W-:-:S06]  /*1d3d0*/  ISETP.NE.AND.EX P0, PT, RZ, UR5, PT, P0 ;  /* 0x00000005ff007c0c */ /* 0x000fcc000bf05300 */
[----:B------:R-:W4:Y:S01]  /*1d3e0*/  @P1 LDC.64 R6, c[0x0][0xc08] ;  /* 0x00030200ff061b82 */ /* 0x000f220000000a00 */
[----:B------:R-:W-:Y:S02]  /*1d3f0*/  ULDC UR4, c[0x0][0xa88] ;  /* 0x0002a20000047ab9 */ /* 0x000fe40000000800 */
[----:B------:R-:W-:Y:S01]  /*1d400*/  IMAD.U32 R10, RZ, RZ, UR4 ;  /* 0x00000004ff0a7e24 */ /* 0x000fe2000f8e00ff */
[----:B------:R-:W0:Y:S01]  /*1d410*/  S2R R9, SR_TID.X ;  /* 0x0000000000097919 */ /* 0x000e220000002100 */
[----:B--2---:R-:W-:Y:S02]  /*1d420*/  IMAD.MOV.U32 R8, RZ, RZ, R3 ;  /* 0x000000ffff087224 */ /* 0x004fe400078e0003 */
[----:B------:R-:W-:Y:S02]  /*1d430*/  IMAD.MOV.U32 R3, RZ, RZ, RZ ;  /* 0x000000ffff037224 */ /* 0x000fe400078e00ff */
[----:B---3--:R-:W-:-:S04]  /*1d440*/  IMAD.WIDE R4, R0, 0x4, R4 ;  /* 0x0000000400047825 */ /* 0x008fc800078e0204 */
[----:B----4-:R-:W-:Y:S01]  /*1d450*/  @P1 IMAD.WIDE R6, R0, 0x4, R6 ;  /* 0x0000000400061825 */ /* 0x010fe200078e0206 */
[----:B------:R2:W5:Y:S04]  /*1d460*/  @P0 LDG.E R3, desc[UR38][R4.64] ;  /* 0x0000002604030981 */ /* 0x000568000c1e1900 */
[----:B------:R2:W5:Y:S01]  /*1d470*/  @P1 LDG.E R10, desc[UR38][R6.64] ;  /* 0x00000026060a1981 */ /* 0x000562000c1e1900 */
[----:B------:R-:W-:Y:S01]  /*1d480*/  ISETP.NE.AND P2, PT, R8, RZ, PT ;  /* 0x000000ff0800720c */ /* 0x000fe20003f45270 */
[----:B0-----:R-:W-:Y:S01]  /*1d490*/  VIADD R30, R9, 0xffffff80 ;  /* 0xffffff80091e7836 */ /* 0x001fe20000000000 */
[----:B------:R-:W-:-:S04]  /*1d4a0*/  SHF.R.S32.HI R28, RZ, 0x1f, R0 ;  /* 0x0000001fff1c7819 */ /* 0x000fc80000011400 */
        /* <DEDUP_REMOVED lines=9> */
.L_x_1588:
[----:B------:R-:W-:Y:S01]  /*1d540*/  BSSY B1, `(.L_x_1589) ;  /* 0x0000038000017945 */ /* 0x000fe20003800000 */
[----:B------:R-:W-:Y:S02]  /*1d550*/  SEL R29, R0, RZ, !P0 ;  /* 0x000000ff001d7207 */ /* 0x000fe40004000000 */
[----:B------:R-:W-:Y:S02]  /*1d560*/  SEL R28, R28, RZ, !P0 ;  /* 0x000000ff1c1c7207 */ /* 0x000fe40004000000 */
[----:B-----5:R-:W-:Y:S01]  /*1d570*/  SHF.R.S32.HI R26, RZ, 0x1f, R3 ;  /* 0x0000001fff1a7819 */ /* 0x020fe20000011403 */
[----:B------:R-:W-:Y:S06]  /*1d580*/  @P3 BRA `(.L_x_1590) ;  /* 0x0000000000cc3947 */ /* 0x000fec0003800000 */
[----:B--2---:R-:W2:Y:S01]  /*1d590*/  LDL R4, [R1+0x18] ;  /* 0x0000180001047983 */ /* 0x004ea20000100800 */
[----:B------:R-:W0:Y:S02]  /*1d5a0*/  LDC R33, c[0x0][0xbe8] ;  /* 0x0002fa00ff217b82 */ /* 0x000e240000000800 */
[----:B0-----:R-:W-:Y:S01]  /*1d5b0*/  IMAD R0, R10, R33, RZ ;  /* 0x000000210a007224 */ /* 0x001fe200078e02ff */
[----:B--2---:R-:W-:-:S04]  /*1d5c0*/  IADD3 R31, R4, -0x80, R9 ;  /* 0xffffff80041f7810 */ /* 0x004fc80007ffe009 */
        /* <DEDUP_REMOVED lines=13> */
[----:B------:R-:W1:Y:S08]  /*1d6a0*/  LDC.64 R6, c[0x0][R24+0x210] ;  /* 0x0000840018067b82 */ /* 0x000e700000000a00 */
[----:B------:R-:W5:Y:S08]  /*1d6b0*/  @P1 LDC R0, c[0x0][0xbec] ;  /* 0x0002fb00ff001b82 */ /* 0x000f700000000800 */
[----:B------:R-:W1:Y:S01]  /*1d6c0*/  @P1 LDC R35, c[0x0][0xbf0] ;  /* 0x0002fc00ff231b82 */ /* 0x000e620000000800 */
[----:B----4-:R-:W-:-:S07]  /*1d6d0*/  IMAD R11, R15, R29, RZ ;  /* 0x0000001d0f0b7224 */ /* 0x010fce00078e02ff */
[----:B0-----:R-:W0:Y:S01]  /*1d6e0*/  @!P0 LDC R4, c[0x0][0xb50] ;  /* 0x0002d400ff048b82 */ /* 0x001e220000000800 */
[----:B------:R-:W-:Y:S02]  /*1d6f0*/  IMAD R15, R14, R28, R11 ;  /* 0x0000001c0e0f7224 */ /* 0x000fe400078e020b */
[----:B-----5:R-:W-:-:S05]  /*1d700*/  @P1 IMAD.HI.U32 R0, R31, R0, RZ ;  /* 0x000000001f001227 */ /* 0x020fca00078e00ff */
[----:B------:R-:W4:Y:S01]  /*1d710*/  @!P0 LDC R5, c[0x0][0xb54] ;  /* 0x0002d500ff058b82 */ /* 0x000f220000000800 */
[----:B-1----:R-:W-:-:S05]  /*1d720*/  @P1 SHF.R.U32.HI R25, RZ, R35, R0 ;  /* 0x00000023ff191219 */ /* 0x002fca0000011600 */
[----:B------:R-:W-:Y:S02]  /*1d730*/  IMAD.MOV R0, RZ, RZ, -R25 ;  /* 0x000000ffff007224 */ /* 0x000fe400078e0a19 */
[-C--:B--2---:R-:W-:Y:S02]  /*1d740*/  IMAD R27, R13, R20.reuse, RZ ;  /* 0x000000140d1b7224 */ /* 0x084fe400078e02ff */
[----:B------:R-:W-:Y:S01]  /*1d750*/  IMAD.WIDE.U32 R12, R12, R20, RZ ;  /* 0x000000140c0c7225 */ /* 0x000fe200078e00ff */
[----:B---3--:R-:W-:-:S03]  /*1d760*/  SEL R11, R32, RZ, P0 ;  /* 0x000000ff200b7207 */ /* 0x008fc60000000000 */
[----:B------:R-:W-:-:S04]  /*1d770*/  IMAD.WIDE.U32 R20, R14, R29, RZ ;  /* 0x0000001d0e147225 */ /* 0x000fc800078e00ff */
[----:B------:R-:W-:Y:S01]  /*1d780*/  IMAD.IADD R27, R13, 0x1, R27 ;  /* 0x000000010d1b7824 */ /* 0x000fe200078e021b */
[----:B------:R-:W-:Y:S01]  /*1d790*/  IADD3 R12, P1, P3, R20, R12, R3 ;  /* 0x0000000c140c7210 */ /* 0x000fe20007b3e003 */
[----:B------:R-:W-:Y:S02]  /*1d7a0*/  IMAD.IADD R15, R21, 0x1, R15 ;  /* 0x00000001150f7824 */ /* 0x000fe400078e020f */
[-C--:B------:R-:W-:Y:S02]  /*1d7b0*/  IMAD R13, R9, R11.reuse, RZ ;  /* 0x0000000b090d7224 */ /* 0x080fe400078e02ff */
[----:B------:R-:W-:-:S04]  /*1d7c0*/  IMAD.WIDE.U32 R8, R8, R11, RZ ;  /* 0x0000000b08087225 */ /* 0x000fc800078e00ff */
[----:B------:R-:W-:Y:S01]  /*1d7d0*/  IMAD R11, R33, R0, R31 ;  /* 0x00000000210b7224 */ /* 0x000fe200078e021f */
[----:B------:R-:W-:Y:S01]  /*1d7e0*/  IADD3.X R0, R15, R27, R26, P1, P3 ;  /* 0x0000001b0f007210 */ /* 0x000fe20000fe641a */
[----:B------:R-:W-:Y:S01]  /*1d7f0*/  IMAD.IADD R13, R9, 0x1, R13 ;  /* 0x00000001090d7824 */ /* 0x000fe200078e020d */
[----:B------:R-:W-:Y:S02]  /*1d800*/  IADD3 R8, P0, P1, R25, R12, R8 ;  /* 0x0000000c19087210 */ /* 0x000fe4000791e008 */
[----:B------:R-:W-:-:S04]  /*1d810*/  SHF.R.S32.HI R25, RZ, 0x1f, R25 ;  /* 0x0000001fff197819 */ /* 0x000fc80000011419 */
[----:B------:R-:W-:Y:S01]  /*1d820*/  IADD3.X R9, R25, R0, R13, P0, P1 ;  /* 0x0000000019097210 */ /* 0x000fe200007e240d */
[----:B------:R-:W-:Y:S01]  /*1d830*/  IMAD R0, R7, R11, RZ ;  /* 0x0000000b07007224 */ /* 0x000fe200078e02ff */
[----:B------:R-:W-:-:S05]  /*1d840*/  SHF.R.S32.HI R13, RZ, 0x1f, R11 ;  /* 0x0000001fff0d7819 */ /* 0x000fca000001140b */
[C---:B------:R-:W-:Y:S02]  /*1d850*/  IMAD R13, R6.reuse, R13, R0 ;  /* 0x0000000d060d7224 */ /* 0x040fe400078e0200 */
[----:B------:R-:W-:-:S04]  /*1d860*/  IMAD.WIDE.U32 R6, R6, R11, R8 ;  /* 0x0000000b06067225 */ /* 0x000fc800078e0008 */
[----:B------:R-:W-:Y:S01]  /*1d870*/  IMAD.IADD R0, R7, 0x1, R13 ;  /* 0x0000000107007824 */ /* 0x000fe200078e020d */
[----:B0-----:R-:W-:Y:S01]  /*1d880*/  LEA R4, P0, R6, R4, 0x2 ;  /* 0x0000000406047211 */ /* 0x001fe200078010ff */
[----:B------:R-:W-:-:S03]  /*1d890*/  IMAD.MOV.U32 R7, RZ, RZ, -0x800000 ;  /* 0xff800000ff077424 */ /* 0x000fc600078e00ff */
[----:B----4-:R-:W-:-:S05]  /*1d8a0*/  LEA.HI.X R5, R6, R5, R0, 0x2, P0 ;  /* 0x0000000506057211 */ /* 0x010fca00000f1400 */
[----:B------:R0:W-:Y:S04]  /*1d8b0*/  STG.E desc[UR38][R4.64], R7 ;  /* 0x0000000704007986 */ /* 0x0001e8000c101926 */
.L_x_1590:
[----:B------:R-:W-:Y:S05]  /*1d8c0*/  BSYNC B1 ;  /* 0x0000000000017941 */ /* 0x000fea0003800000 */
.L_x_1589:
[----:B------:R-:W-:Y:S05]  /*1d8d0*/  @P2 BRA `(.L_x_1583) ;  /* 0x0000000400782947 */ /* 0x000fea0003800000 */
[----:B------:R-:W3:Y:S01]  /*1d8e0*/  LDL.LU R12, [R1+0x4c] ;  /* 0x00004c00010c7983 */ /* 0x000ee20000300800 */
[----:B------:R-:W4:Y:S01]  /*1d8f0*/  LDC R21, c[0x0][0xbe8] ;  /* 0x0002fa00ff157b82 */ /* 0x000f220000000800 */
[----:B0-2---:R-:W-:Y:S01]  /*1d900*/  SHF.R.S32.HI R5, RZ, 0x1f, R30 ;  /* 0x0000001fff057819 */ /* 0x005fe2000001141e */
[----:B------:R-:W-:Y:S01]  /*1d910*/  ULDC.64 UR4, c[0x0][0xaa0] ;  /* 0x0002a80000047ab9 */ /* 0x000fe20000000a00 */
[----:B------:R-:W2:Y:S01]  /*1d920*/  LDL R27, [R1+0x18] ;  /* 0x00001800011b7983 */ /* 0x000ea20000100800 */
        /* <DEDUP_REMOVED lines=13> */
[----:B----4-:R-:W-:-:S13]  /*1da00*/  ISETP.NE.AND P0, PT, R21, 0x1, PT ;  /* 0x000000011500780c */ /* 0x010fda0003f05270 */
[----:B------:R-:W0:Y:S08]  /*1da10*/  @P0 LDC R8, c[0x0][0xbec] ;  /* 0x0002fb00ff080b82 */ /* 0x000e300000000800 */
[----:B------:R-:W4:Y:S01]  /*1da20*/  @P0 LDC R11, c[0x0][0xbf0] ;  /* 0x0002fc00ff0b0b82 */ /* 0x000f220000000800 */
[----:B---3--:R-:W-:-:S04]  /*1da30*/  IMAD.WIDE.U32 R4, R12, UR4, R4 ;  /* 0x000000040c047c25 */ /* 0x008fc8000f8e0004 */
[----:B--2---:R-:W-:Y:S02]  /*1da40*/  IMAD.IADD R9, R27, 0x1, R0 ;  /* 0x000000011b097824 */ /* 0x004fe400078e0200 */
[----:B------:R-:W-:Y:S01]  /*1da50*/  IMAD R5, R12, UR5, R5 ;  /* 0x000000050c057c24 */ /* 0x000fe2000f8e0205 */
[----:B------:R-:W-:Y:S01]  /*1da60*/  ULDC.64 UR4, c[0x0][0xae0] ;  /* 0x0002b80000047ab9 */ /* 0x000fe20000000a00 */
[----:B0-----:R-:W-:-:S04]  /*1da70*/  @P0 IMAD.HI.U32 R0, R9, R8, RZ ;  /* 0x0000000809000227 */ /* 0x001fc800078e00ff */
[----:B------:R-:W-:Y:S01]  /*1da80*/  IMAD.MOV.U32 R3, RZ, RZ, R9 ;  /* 0x000000ffff037224 */ /* 0x000fe200078e0009 */
[----:B----4-:R-:W-:Y:S01]  /*1da90*/  @P0 SHF.R.U32.HI R3, RZ, R11, R0 ;  /* 0x0000000bff030219 */ /* 0x010fe20000011600 */
        /* <DEDUP_REMOVED lines=27> */
.L_x_1817:
[----:B------:R-:W-:Y:S01]  /*1dc50*/  IMAD R21, R10, R21, RZ ;  /* 0x000000150a157224 */ /* 0x000fe200078e02ff */
[----:B------:R-:W-:Y:S01]  /*1dc60*/  BSSY B1, `(.L_x_1592) ;  /* 0x0000011000017945 */ /* 0x000fe20003800000 */
[----:B------:R-:W-:-:S05]  /*1dc70*/  IMAD.IADD R6, R25, 0x1, R27 ;  /* 0x0000000119067824 */ /* 0x000fca00078e021b */
[----:B------:R-:W-:-:S13]  /*1dc80*/  ISETP.GE.AND P0, PT, R6, R21, PT ;  /* 0x000000150600720c */ /* 0x000fda0003f06270 */
[----:B------:R-:W-:Y:S05]  /*1dc90*/  @P0 BRA `(.L_x_1593) ;  /* 0x0000000000340947 */ /* 0x000fea0003800000 */
[----:B------:R-:W-:Y:S02]  /*1dca0*/  ULDC UR4, c[0x0][0xac8] ;  /* 0x0002b20000047ab9 */ /* 0x000fe40000000800 */
[----:B------:R-:W-:Y:S02]  /*1dcb0*/  ISETP.GE.AND P2, PT, R9, UR4, PT ;  /* 0x0000000409007c0c */ /* 0x000fe4000bf46270 */
[----:B------:R-:W-:Y:S02]  /*1dcc0*/  ISETP.GE.AND P3, PT, R7, UR4, PT ;  /* 0x0000000407007c0c */ /* 0x000fe4000bf66270 */
[----:B------:R-:W-:-:S09]  /*1dcd0*/  ISETP.GE.AND P4, PT, R20, UR4, PT ;  /* 0x0000000414007c0c */ /* 0x000fd2000bf86270 */
[----:B--2---:R-:W-:Y:S02]  /*1dce0*/  @!P2 IMAD.MOV.U32 R15, RZ, RZ, R3 ;  /* 0x000000ffff0fa224 */ /* 0x004fe400078e0003 */
[-C--:B---3--:R-:W-:Y:S02]  /*1dcf0*/  @!P3 LEA R12, P0, R7, R14.reuse, 0x1 ;  /* 0x0000000e070cb211 */ /* 0x088fe400078008ff */
[C---:B------:R-:W-:Y:S01]  /*1dd00*/  @!P4 LEA R26, P1, R20.reuse, R14, 0x1 ;  /* 0x0000000e141ac211 */ /* 0x040fe200078208ff */
[----:B------:R-:W-:Y:S01]  /*1dd10*/  @!P2 IMAD.WIDE R10, R9, 0x2, R14 ;  /* 0x00000002090aa825 */ /* 0x000fe200078e020e */
[-C--:B------:R-:W-:Y:S02]  /*1dd20*/  @!P3 LEA.HI.X R13, R7, R3.reuse, R8, 0x1, P0 ;  /* 0x00000003070db211 */ /* 0x080fe400000f0c08 */
[----:B------:R-:W-:Y:S02]  /*1dd30*/  @!P4 LEA.HI.X R27, R20, R3, R24, 0x1, P1 ;  /* 0x00000003141bc211 */ /* 0x000fe400008f0c18 */
[----:B------:R4:W-:Y:S04]  /*1dd40*/  @!P2 ST.E.128 desc[UR38][R10.64], RZ ;  /* 0x000000ff0a00a985 */ /* 0x0009e8000c101d26 */
[----:B------:R4:W-:Y:S04]  /*1dd50*/  @!P3 ST.E.128 desc[UR38][R12.64], RZ ;  /* 0x000000ff0c00b985 */ /* 0x0009e8000c101d26 */
[----:B------:R4:W-:Y:S02]  /*1dd60*/  @!P4 ST.E.128 desc[UR38][R26.64], RZ ;  /* 0x000000ff1a00c985 */ /* 0x0009e4000c101d26 */
.L_x_1593:
[----:B------:R-:W-:Y:S05]  /*1dd70*/  BSYNC B1 ;  /* 0x0000000000017941 */ /* 0x000fea0003800000 */
.L_x_1592:
[----:B------:R-:W-:-:S03]  /*1dd80*/  UMOV UR4, 0xffffffff ;  /* 0xffffffff00047882 */ /* 0x000fc60000000000 */
[----:B------:R-:W-:Y:S05]  /*1dd90*/  BRA.DIV UR4, `(.L_x_1594) ;  /* 0x0000009e04787947 */ /* 0x000fea000b800000 */
[----:B--2---:R2:W0:Y:S04]  /*1dda0*/  SHFL.IDX PT, R3, R4, 0x1, 0x1c1f ;  /* 0x003c1f0004037f89 */ /* 0x00442800000e0000 */
[----:B---3--:R2:W3:Y:S02]  /*1ddb0*/  SHFL.IDX PT, R14, R0, 0x1, 0x1c1f ;  /* 0x003c1f00000e7f89 */ /* 0x0084e400000e0000 */
.L_x_1821:
        /* <DEDUP_REMOVED lines=8> */
[-C--:B---3--:R-:W-:Y:S02]  /*1de40*/  @!P3 LEA R6, P0, R7, R14.reuse, 0x1 ;  /* 0x0000000e0706b211 */ /* 0x088fe400078008ff */
[C---:B----4-:R-:W-:Y:S01]  /*1de50*/  @!P4 LEA R10, P1, R20.reuse, R14, 0x1 ;  /* 0x0000000e140ac211 */ /* 0x050fe200078208ff */
[----:B------:R-:W-:Y:S01]  /*1de60*/  @!P2 IMAD.WIDE R4, R9, 0x2, R14 ;  /* 0x000000020904a825 */ /* 0x000fe200078e020e */
[-C--:B------:R-:W-:Y:S02]  /*1de70*/  @!P3 LEA.HI.X R7, R7, R3.reuse, R8, 0x1, P0 ;  /* 0x000000030707b211 */ /* 0x080fe400000f0c08 */
[----:B------:R-:W-:Y:S02]  /*1de80*/  @!P4 LEA.HI.X R11, R20, R3, R24, 0x1, P1 ;  /* 0x00000003140bc211 */ /* 0x000fe400008f0c18 */
[----:B------:R0:W-:Y:S04]  /*1de90*/  @!P2 ST.E.128 desc[UR38][R4.64], RZ ;  /* 0x000000ff0400a985 */ /* 0x0001e8000c101d26 */
[----:B------:R0:W-:Y:S04]  /*1dea0*/  @!P3 ST.E.128 desc[UR38][R6.64], RZ ;  /* 0x000000ff0600b985 */ /* 0x0001e8000c101d26 */
[----:B------:R0:W-:Y:S02]  /*1deb0*/  @!P4 ST.E.128 desc[UR38][R10.64], RZ ;  /* 0x000000ff0a00c985 */ /* 0x0001e4000c101d26 */
.L_x_1583:
[----:B------:R-:W-:Y:S05]  /*1dec0*/  BSYNC B0 ;  /* 0x0000000000007941 */ /* 0x000fea0003800000 */
.L_x_1575:
[----:B------:R-:W-:Y:S02]  /*1ded0*/  ULDC UR4, c[0x0][0xc3c] ;  /* 0x00030f0000047ab9 */ /* 0x000fe40000000800 */
[----:B-1----:R-:W-:-:S13]  /*1dee0*/  ISETP.GE.AND P0, PT, R75, UR4, PT ;  /* 0x000000044b007c0c */ /* 0x002fda000bf06270 */
[----:B------:R-:W-:Y:S05]  /*1def0*/  @!P0 BRA `(.L_x_1595) ;  /* 0xfffffe34001c8947 */ /* 0x000fea000383ffff */
[----:B------:R-:W-:Y:S05]  /*1df00*/  BRA `(.L_x_1379) ;  /* 0x0000008c00c87947 */ /* 0x000fea0003800000 */
.L_x_1377:
[----:B------:R-:W-:-:S08]  /*1df10*/  NOP ;  /* 0x0000000000007918 */ /* 0x000fd00000000000 */
[----:B------:R-:W0:-:S00]  /*1df20*/  USETMAXREG.DEALLOC.CTAPOOL 0x20 ;  /* 0x00000020000079c8 */ /* 0x000e0000080e0500 */
[----:B0-----:R-:W-:Y:S01]  /*1df30*/  LOP3.LUT R0, R0, 0x3, RZ, 0xc0, !PT ;  /* 0x0000000300007812 */ /* 0x001fe200078ec0ff */
[----:B------:R-:W-:Y:S01]  /*1df40*/  IMAD.MOV.U32 R25, RZ, RZ, RZ ;  /* 0x000000ffff197224 */ /* 0x000fe200078e00ff */
[----:B------:R-:W-:-:S04]  /*1df50*/  LOP3.LUT R23, R23, 0xfffffffd, RZ, 0xc0, !PT ;  /* 0xfffffffd17177812 */ /* 0x000fc800078ec0ff */
[----:B------:R-:W0:Y:S02]  /*1df60*/  SHFL.IDX PT, R0, R0, RZ, 0x1f ;  /* 0x00001fff00007589 */ /* 0x000e2400000e0000 */
[----:B0-----:R-:W-:-:S13]  /*1df70*/  ISETP.NE.AND P0, PT, R0, RZ, PT ;  /* 0x000000ff0000720c */ /* 0x001fda0003f05270 */
[----:B------:R-:W-:Y:S01]  /*1df80*/  @P0 LOP3.LUT R23, R23, 0x2, RZ, 0xfc, !PT ;  /* 0x0000000217170812 */ /* 0x000fe200078efcff */
[----:B------:R-:W-:Y:S06]  /*1df90*/  @!P0 BRA `(.L_x_1596) ;  /* 0x00000000001c8947 */ /* 0x000fec0003800000 */
[----:B------:R-:W0:Y:S08]  /*1dfa0*/  S2UR UR5, SR_CgaCtaId ;  /* 0x00000000000579c3 */ /* 0x000e300000008800 */
[----:B------:R-:W-:Y:S06]  /*1dfb0*/  BAR.SYNC.DEFER_BLOCKING 0x5, 0x200 ;  /* 0x0148000000007b1d */ /* 0x000fec0000010000 */
[----:B------:R-:W-:-:S02]  /*1dfc0*/  UMOV UR4, 0x400 ;  /* 0x0000040000047882 */ /* 0x000fc40000000000 */
[----:B0-----:R-:W-:-:S09]  /*1dfd0*/  ULEA UR4, UR5, UR4, 0x18 ;  /* 0x0000000405047291 */ /* 0x001fd2000f8ec03f */
[----:B------:R-:W0:Y:S01]  /*1dfe0*/  LDS.128 R24, [UR4+0x2d8d0] ;  /* 0x02d8d004ff187984 */ /* 0x000e220008000c00 */
[----:B------:R-:W-:Y:S06]  /*1dff0*/  BAR.ARV 0x4, 0x200 ;  /* 0x0108000000007b1d */ /* 0x000fec0000002000 */
[----:B------:R-:W-:Y:S05]  /*1e000*/  BRA `(.L_x_1597) ;  /* 0x0000000c00987947 */ /* 0x000fea0003800000 */
.L_x_1596:
[----:B------:R-:W0:Y:S01]  /*1e010*/  S2R R0, SR_TID.X ;  /* 0x0000000000007919 */ /* 0x000e220000002100 */
[----:B------:R-:W-:Y:S01]  /*1e020*/  ULDC UR4, c[0x0][0xc3c] ;  /* 0x00030f0000047ab9 */ /* 0x000fe20000000800 */
[----:B------:R-:W-:Y:S01]  /*1e030*/  IMAD.MOV.U32 R6, RZ, RZ, RZ ;  /* 0x000000ffff067224 */ /* 0x000fe200078e00ff */
[----:B------:R-:W1:Y:S01]  /*1e040*/  S2UR UR6, SR_CTAID.X ;  /* 0x00000000000679c3 */ /* 0x000e620000002500 */
[----:B------:R-:W-:Y:S01]  /*1e050*/  ULDC UR5, c[0x0][0xc38] ;  /* 0x00030e0000057ab9 */ /* 0x000fe20000000800 */
[----:B0-----:R-:W-:-:S04]  /*1e060*/  LOP3.LUT R0, R0, 0x1f, RZ, 0xc0, !PT ;  /* 0x0000001f00007812 */ /* 0x001fc800078ec0ff */
[----:B------:R-:W-:-:S04]  /*1e070*/  ISETP.NE.AND P0, PT, R0, 0x1f, PT ;  /* 0x0000001f0000780c */ /* 0x000fc80003f05270 */
[----:B------:R-:W-:-:S13]  /*1e080*/  ISETP.GE.OR P1, PT, R0, UR4, !P0 ;  /* 0x0000000400007c0c */ /* 0x000fda000c726670 */
[----:B------:R-:W0:Y:S08]  /*1e090*/  @!P1 LDC.64 R4, c[0x0][0xc80] ;  /* 0x00032000ff049b82 */ /* 0x000e300000000a00 */
[----:B------:R-:W2:Y:S01]  /*1e0a0*/  @!P1 LDC.64 R2, c[0x0][0xc78] ;  /* 0x00031e00ff029b82 */ /* 0x000ea20000000a00 */
[----:B0-----:R-:W-:-:S05]  /*1e0b0*/  @!P1 IMAD.WIDE.U32 R4, R0, 0x4, R4 ;  /* 0x0000000400049825 */ /* 0x001fca00078e0004 */
[----:B------:R-:W3:Y:S01]  /*1e0c0*/  @!P1 LDG.E R25, desc[UR38][R4.64] ;  /* 0x0000002604199981 */ /* 0x000ee2000c1e1900 */
[----:B--2---:R-:W-:-:S05]  /*1e0d0*/  @!P1 IMAD.WIDE.U32 R2, R0, 0x4, R2 ;  /* 0x0000000400029825 */ /* 0x004fca00078e0002 */
        /* <DEDUP_REMOVED lines=25> */
[----:B-1----:R-:W-:Y:S01]  /*1e270*/  ISETP.GT.AND P6, PT, R7, UR6, PT ;  /* 0x0000000607007c0c */ /* 0x002fe2000bfc4270 */
[----:B------:R-:W-:-:S12]  /*1e280*/  IMAD.MOV.U32 R4, RZ, RZ, R7 ;  /* 0x000000ffff047224 */ /* 0x000fd800078e0007 */
[----:B------:R-:W-:Y:S05]  /*1e290*/  @P6 BRA `(.L_x_1598) ;  /* 0x0000000000a06947 */ /* 0x000fea0003800000 */
[----:B------:R-:W-:Y:S01]  /*1e2a0*/  IMAD.MOV.U32 R7, RZ, RZ, R4 ;  /* 0x000000ffff077224 */ /* 0x000fe200078e0004 */
[----:B------:R-:W-:Y:S01]  /*1e2b0*/  UMOV UR4, URZ ;  /* 0x0000003f00047c82 */ /* 0x000fe20008000000 */
[----:B------:R-:W-:-:S05]  /*1e2c0*/  ULDC UR5, c[0x0][0xc38] ;  /* 0x00030e0000057ab9 */ /* 0x000fca0000000800 */
.L_x_1600:
        /* <DEDUP_REMOVED lines=37> */
.L_x_1598:
        /* <DEDUP_REMOVED lines=13> */
.L_x_1601:
        /* <DEDUP_REMOVED lines=62> */
.L_x_1602:
        /* <DEDUP_REMOVED lines=62> */
.L_x_1603:
[----:B------:R-:W-:-:S05]  /*1edb0*/  LOP3.LUT R2, RZ, R2, RZ, 0x33, !PT ;  /* 0x00000002ff027212 */ /* 0x000fca00078e33ff */
[----:B------:R-:W-:Y:S01]  /*1edc0*/  IMAD.IADD R25, R25, 0x1, R2 ;  /* 0x0000000119197824 */ /* 0x000fe200078e0202 */
[----:B------:R-:W-:Y:S06]  /*1edd0*/  BRA `(.L_x_1604) ;  /* 0x00000000000c7947 */ /* 0x000fec0003800000 */
.L_x_1599:
[----:B------:R-:W-:Y:S02]  /*1ede0*/  IMAD.MOV.U32 R25, RZ, RZ, RZ ;  /* 0x000000ffff197224 */ /* 0x000fe400078e00ff */
[----:B------:R-:W-:Y:S02]  /*1edf0*/  IMAD.U32 R24, RZ, RZ, UR6 ;  /* 0x00000006ff187e24 */ /* 0x000fe4000f8e00ff */
[----:B------:R-:W-:-:S07]  /*1ee00*/  IMAD.MOV.U32 R26, RZ, RZ, RZ ;  /* 0x000000ffff1a7224 */ /* 0x000fce00078e00ff */
.L_x_1604:
[----:B------:R-:W-:-:S13]  /*1ee10*/  ISETP.NE.AND P0, PT, R0, RZ, PT ;  /* 0x000000ff0000720c */ /* 0x000fda0003f05270 */
[----:B------:R-:W0:Y:S01]  /*1ee20*/  @!P0 S2R R3, SR_CgaCtaId ;  /* 0x0000000000038919 */ /* 0x000e220000008800 */
[----:B------:R-:W-:-:S04]  /*1ee30*/  @!P0 MOV R0, 0x400 ;  /* 0x0000040000008802 */ /* 0x000fc80000000f00 */
[----:B0-----:R-:W-:-:S05]  /*1ee40*/  @!P0 LEA R0, R3, R0, 0x18 ;  /* 0x0000000003008211 */ /* 0x001fca00078ec0ff */
[----:B------:R1:W-:Y:S01]  /*1ee50*/  @!P0 STS.128 [R0+0x2d8d0], R24 ;  /* 0x02d8d01800008388 */ /* 0x0003e20000000c00 */
[----:B------:R-:W-:Y:S06]  /*1ee60*/  BAR.ARV 0x5, 0x200 ;  /* 0x0148000000007b1d */ /* 0x000fec0000002000 */
.L_x_1597:
[----:B------:R2:W-:Y:S01]  /*1ee70*/  STL [R1+0x2c], RZ ;  /* 0x00002cff01007387 */ /* 0x0005e20000100800 */
[----:B------:R-:W-:Y:S01]  /*1ee80*/  ULDC UR4, c[0x0][0xc3c] ;  /* 0x00030f0000047ab9 */ /* 0x000fe20000000800 */
[----:B------:R-:W-:Y:S01]  /*1ee90*/  IMAD.MOV.U32 R28, RZ, RZ, 0x1 ;  /* 0x00000001ff1c7424 */ /* 0x000fe200078e00ff */
[----:B0-----:R-:W-:Y:S01]  /*1eea0*/  ISETP.GE.AND P0, PT, R27, UR4, PT ;  /* 0x000000041b007c0c */ /* 0x001fe2000bf06270 */
[----:B------:R-:W-:-:S12]  /*1eeb0*/  IMAD.MOV.U32 R18, RZ, RZ, RZ ;  /* 0x000000ffff127224 */ /* 0x000fd800078e00ff */
[----:B--2---:R-:W-:Y:S05]  /*1eec0*/  @P0 BRA `(.L_x_1605) ;  /* 0x0000007800fc0947 */ /* 0x004fea0003800000 */
[----:B------:R-:W0:Y:S01]  /*1eed0*/  S2R R6, SR_TID.X ;  /* 0x0000000000067919 */ /* 0x000e220000002100 */
[----:B------:R-:W2:Y:S01]  /*1eee0*/  S2UR UR5, SR_CgaCtaId ;  /* 0x00000000000579c3 */ /* 0x000ea20000008800 */
[----:B------:R-:W-:Y:S01]  /*1eef0*/  UMOV UR4, 0x400 ;  /* 0x0000040000047882 */ /* 0x000fe20000000000 */
[----:B------:R-:W-:Y:S01]  /*1ef00*/  BSSY B8, `(.L_x_1605) ;  /* 0x00007bb000087945 */ /* 0x000fe20003800000 */
[----:B------:R3:W-:Y:S01]  /*1ef10*/  STL [R1+0x2c], RZ ;  /* 0x00002cff01007387 */ /* 0x0007e20000100800 */
[----:B------:R-:W-:Y:S01]  /*1ef20*/  IMAD.MOV.U32 R29, RZ, RZ, RZ ;  /* 0x000000ffff1d7224 */ /* 0x000fe200078e00ff */
[----:B------:R-:W-:Y:S01]  /*1ef30*/  ULDC.64 UR40, c[0x0][0x198] ;  /* 0x0000660000287ab9 */ /* 0x000fe20000000a00 */
[----:B------:R-:W-:Y:S01]  /*1ef40*/  IMAD.MOV.U32 R18, RZ, RZ, RZ ;  /* 0x000000ffff127224 */ /* 0x000fe200078e00ff */
[----:B------:R-:W-:Y:S01]  /*1ef50*/  ULDC UR37, c[0x0][0xc] ;  /* 0x0000030000257ab9 */ /* 0x000fe20000000800 */
[----:B------:R-:W-:Y:S01]  /*1ef60*/  IMAD.MOV.U32 R28, RZ, RZ, 0x1 ;  /* 0x00000001ff1c7424 */ /* 0x000fe200078e00ff */
[----:B--2---:R-:W-:-:S06]  /*1ef70*/  ULEA UR4, UR5, UR4, 0x18 ;  /* 0x0000000405047291 */ /* 0x004fcc000f8ec03f */
[----:B------:R-:W-:Y:S01]  /*1ef80*/  IMAD.U32 R17, RZ, RZ, UR4 ;  /* 0x00000004ff117e24 */ /* 0x000fe2000f8e00ff */
[C---:B0-----:R-:W-:Y:S01]  /*1ef90*/  LOP3.LUT R5, R6.reuse, 0x7f, RZ, 0xc0, !PT ;  /* 0x0000007f06057812 */ /* 0x041fe200078ec0ff */
[----:B-1----:R-:W-:-:S04]  /*1efa0*/  IMAD.SHL.U32 R0, R6, 0x8, RZ ;  /* 0x0000000806007824 */ /* 0x002fc800078e00ff */
        /* <DEDUP_REMOVED lines=8> */
[----:B------:R-:W-:Y:S01]  /*1f030*/  SHF.R.U32.HI R3, RZ, 0x2, R5 ;  /* 0x00000002ff037819 */ /* 0x000fe20000011605 */
[----:B------:R-:W-:-:S03]  /*1f040*/  IMAD.MOV.U32 R5, RZ, RZ, 0x1 ;  /* 0x00000001ff057424 */ /* 0x000fc600078e00ff */
[----:B------:R-:W-:Y:S01]  /*1f050*/  LOP3.LUT R2, R3, 0x60, R2, 0xf8, !PT ;  /* 0x0000006003027812 */ /* 0x000fe200078ef802 */
[----:B------:R-:W-:Y:S01]  /*1f060*/  IMAD R3, R4, 0x2, R17 ;  /* 0x0000000204037824 */ /* 0x000fe200078e0211 */
[----:B------:R3:W-:Y:S01]  /*1f070*/  STL [R1], R5 ;  /* 0x0000000501007387 */ /* 0x0007e20000100800 */
[C---:B------:R-:W-:Y:S02]  /*1f080*/  LOP3.LUT R2, R0.reuse, 0x20, RZ, 0xfc, !PT ;  /* 0x0000002000027812 */ /* 0x040fe400078efcff */
[----:B------:R-:W-:Y:S01]  /*1f090*/  LOP3.LUT R0, R0, 0x40, RZ, 0xfc, !PT ;  /* 0x0000004000007812 */ /* 0x000fe200078efcff */
[----:B------:R3:W-:Y:S06]  /*1f0a0*/  STL [R1+0xc], R3 ;  /* 0x00000c0301007387 */ /* 0x0007ec0000100800 */
.L_x_1769:
[----:B------:R-:W-:Y:S05]  /*1f0b0*/  YIELD ;  /* 0x0000000000007946 */ /* 0x000fea0003800000 */
[----:B------:R-:W-:Y:S01]  /*1f0c0*/  ULDC.64 UR4, c[0x0][0xa28] ;  /* 0x00028a0000047ab9 */ /* 0x000fe20000000a00 */
[----:B------:R-:W-:Y:S02]  /*1f0d0*/  CS2R R6, SRZ ;  /* 0x0000000000067805 */ /* 0x000fe4000001ff00 */
[----:B------:R-:W-:Y:S01]  /*1f0e0*/  ISETP.NE.U32.AND P0, PT, RZ, UR4, PT ;  /* 0x00000004ff007c0c */ /* 0x000fe2000bf05070 */
[----:B0-----:R-:W0:Y:S01]  /*1f0f0*/  LDC.64 R10, c[0x0][0xa00] ;  /* 0x00028000ff0a7b82 */ /* 0x001e220000000a00 */
[----:B------:R-:W-:Y:S01]  /*1f100*/  IMAD.MOV.U32 R0, RZ, RZ, RZ ;  /* 0x000000ffff007224 */ /* 0x000fe200078e00ff */
[----:B------:R-:W-:Y:S01]  /*1f110*/  ULDC.64 UR6, c[0x0][0xa08] ;  /* 0x0002820000067ab9 */ /* 0x000fe20000000a00 */
[----:B------:R-:W-:Y:S01]  /*1f120*/  ISETP.NE.AND.EX P0, PT, RZ, UR5, PT, P0 ;  /* 0x00000005ff007c0c */ /* 0x000fe2000bf05300 */
[----:B------:R-:W-:Y:S01]  /*1f130*/  ULDC.64 UR4, c[0x0][0xa18] ;  /* 0x0002860000047ab9 */ /* 0x000fe20000000a00 */
[----:B------:R-:W-:-:S03]  /*1f140*/  ULDC.64 UR8, c[0x0][0xa10] ;  /* 0x0002840000087ab9 */ /* 0x000fc60000000a00 */
[----:B-1-3--:R-:W1:Y:S08]  /*1f150*/  LDC.64 R4, c[0x0][0xa08] ;  /* 0x00028200ff047b82 */ /* 0x00ae700000000a00 */
[----:B--2---:R-:W2:Y:S02]  /*1f160*/  @P0 LDC.64 R2, c[0x0][0xa28] ;  /* 0x00028a00ff020b82 */ /* 0x004ea40000000a00 */
[----:B--2---:R-:W-:-:S05]  /*1f170*/  @P0 IMAD.WIDE R2, R27, 0x4, R2 ;  /* 0x000000041b020825 */ /* 0x004fca00078e0202 */
[----:B------:R2:W5:Y:S01]  /*1f180*/  @P0 LDG.E R7, desc[UR38][R2.64] ;  /* 0x0000002602070981 */ /* 0x000562000c1e1900 */
[----:B------:R-:W-:Y:S01]  /*1f190*/  ISETP.NE.U32.AND P0, PT, RZ, UR4, PT ;  /* 0x00000004ff007c0c */ /* 0x000fe2000bf05070 */
[C---:B0-----:R-:W-:Y:S01]  /*1f1a0*/  IMAD.WIDE R10, R27.reuse, 0x4, R10 ;  /* 0x000000041b0a7825 */ /* 0x041fe200078e020a */
[----:B------:R-:W-:Y:S02]  /*1f1b0*/  ISETP.NE.U32.AND P2, PT, RZ, UR6, PT ;  /* 0x00000006ff007c0c */ /* 0x000fe4000bf45070 */
[----:B------:R-:W-:Y:S01]  /*1f1c0*/  ISETP.NE.AND.EX P0, PT, RZ, UR5, PT, P0 ;  /* 0x00000005ff007c0c */ /* 0x000fe2000bf05300 */
[----:B------:R-:W-:Y:S01]  /*1f1d0*/  ULDC.64 UR4, c[0x0][0xa00] ;  /* 0x0002800000047ab9 */ /* 0x000fe20000000a00 */
[----:B------:R-:W-:Y:S01]  /*1f1e0*/  ISETP.NE.U32.AND P4, PT, RZ, UR8, PT ;  /* 0x00000008ff007c0c */ /* 0x000fe2000bf85070 */
[----:B------:R-:W-:Y:S01]  /*1f1f0*/  IMAD.MOV.U32 R12, RZ, RZ, RZ ;  /* 0x000000ffff0c7224 */ /* 0x000fe200078e00ff */
[----:B------:R-:W-:Y:S01]  /*1f200*/  ISETP.NE.U32.AND P1, PT, RZ, UR4, PT ;  /* 0x00000004ff007c0c */ /* 0x000fe2000bf25070 */
[----:B--2---:R-:W0:Y:S01]  /*1f210*/  LDC.64 R2, c[0x0][0xa10] ;  /* 0x00028400ff027b82 */ /* 0x004e220000000a00 */
[----:B-1----:R-:W-:-:S02]  /*1f220*/  IMAD.WIDE R4, R27, 0x4, R4 ;  /* 0x000000041b047825 */ /* 0x002fc400078e0204 */
[----:B------:R-:W-:-:S05]  /*1f230*/  ISETP.NE.AND.EX P3, PT, RZ, UR5, PT, P1 ;  /* 0x00000005ff007c0c */ /* 0x000fca000bf65310 */
[----:B------:R-:W1:Y:S01]  /*1f240*/  @P0 LDC.64 R8, c[0x0][0xa18] ;  /* 0x00028600ff080b82 */ /* 0x000e620000000a00 */
[----:B------:R-:W-:Y:S01]  /*1f250*/  ULDC UR4, c[0x0][0x288] ;  /* 0x0000a20000047ab9 */ /* 0x000fe20000000800 */
[----:B------:R-:W-:Y:S02]  /*1f260*/  ISETP.NE.AND.EX P1, PT, RZ, UR7, PT, P2 ;  /* 0x00000007ff007c0c */ /* 0x000fe4000bf25320 */
[----:B------:R-:W-:-:S04]  /*1f270*/  ISETP.NE.AND.EX P2, PT, RZ, UR9, PT, P4 ;  /* 0x00000009ff007c0c */ /* 0x000fc8000bf45340 */
[----:B------:R-:W2:Y:S07]  /*1f280*/  @P3 LDG.E R0, desc[UR38][R10.64] ;  /* 0x000000260a003981 */ /* 0x000eae000c1e1900 */
[----:B------:R-:W5:Y:S01]  /*1f290*/  @P1 LDG.E R12, desc[UR38][R4.64] ;  /* 0x00000026040c1981 */ /* 0x000f62000c1e1900 */
        /* <DEDUP_REMOVED lines=13> */
[----:B------:R-:W-:Y:S02]  /*1f370*/  ULDC UR5, c[0x0][0x348] ;  /* 0x0000d20000057ab9 */ /* 0x000fe40000000800 */
[----:B0-----:R-:W-:Y:S02]  /*1f380*/  IMAD.U32 R8, RZ, RZ, UR5 ;  /* 0x00000005ff087e24 */ /* 0x001fe4000f8e00ff */
[----:B------:R-:W-:Y:S01]  /*1f390*/  IMAD.U32 R9, RZ, RZ, UR4 ;  /* 0x00000004ff097e24 */ /* 0x000fe2000f8e00ff */
[----:B--2---:R0:W-:Y:S01]  /*1f3a0*/  STL [R1+0x18], R0 ;  /* 0x0000180001007387 */ /* 0x0041e20000100800 */
[----:B------:R-:W-:Y:S01]  /*1f3b0*/  IMAD.MOV.U32 R13, RZ, RZ, R0 ;  /* 0x000000ffff0d7224 */ /* 0x000fe200078e0000 */
[----:B------:R-:W-:Y:S06]  /*1f3c0*/  @P0 BRA `(.L_x_1606) ;  /* 0x0000000000140947 */ /* 0x000fec0003800000 */
[----:B------:R-:W-:Y:S05]  /*1f3d0*/  @!P3 BRA `(.L_x_1606) ;  /* 0x000000000010b947 */ /* 0x000fea0003800000 */
[----:B0-----:R-:W2:Y:S04]  /*1f3e0*/  LDG.E R0, desc[UR38][R10.64] ;  /* 0x000000260a007981 */ /* 0x001ea8000c1e1900 */
[----:B------:R-:W2:Y:S02]  /*1f3f0*/  LDG.E R10, desc[UR38][R10.64+0x4] ;  /* 0x000004260a0a7981 */ /* 0x000ea4000c1e1900 */
[----:B--2---:R-:W-:-:S05]  /*1f400*/  IMAD.IADD R13, R10, 0x1, -R0 ;  /* 0x000000010a0d7824 */ /* 0x004fca00078e0a00 */
[----:B------:R1:W-:Y:S02]  /*1f410*/  STL [R1+0x18], R13 ;  /* 0x0000180d01007387 */ /* 0x0003e40000100800 */
.L_x_1606:
        /* <DEDUP_REMOVED lines=14> */
.L_x_1607:
[----:B------:R-:W-:Y:S05]  /*1f500*/  @!P1 BRA `(.L_x_1608) ;  /* 0x00000000000c9947 */ /* 0x000fea0003800000 */
[----:B------:R-:W2:Y:S04]  /*1f510*/  LDG.E R9, desc[UR38][R4.64] ;  /* 0x0000002604097981 */ /* 0x000ea8000c1e1900 */
[----:B------:R-:W2:Y:S02]  /*1f520*/  LDG.E R4, desc[UR38][R4.64+0x4] ;  /* 0x0000042604047981 */ /* 0x000ea4000c1e1900 */
[----:B--2---:R-:W-:-:S07]  /*1f530*/  IMAD.IADD R9, R4, 0x1, -R9 ;  /* 0x0000000104097824 */ /* 0x004fce00078e0a09 */
.L_x_1608:
[----:B0-----:R-:W2:Y:S04]  /*1f540*/  @P2 LDG.E R4, desc[UR38][R2.64] ;  /* 0x0000002602042981 */ /* 0x001ea8000c1e1900 */
[----:B------:R0:W2:Y:S01]  /*1f550*/  @P2 LDG.E R5, desc[UR38][R2.64+0x4] ;  /* 0x0000042602052981 */ /* 0x0000a2000c1e1900 */
[----:B------:R-:W-:Y:S02]  /*1f560*/  IMAD R14, R25, 0xc0, RZ ;  /* 0x000000c0190e7824 */ /* 0x000fe400078e02ff */
[----:B-----5:R-:W-:Y:S02]  /*1f570*/  IMAD.IADD R7, R9, 0x1, -R7 ;  /* 0x0000000109077824 */ /* 0x020fe400078e0a07 */
[----:B------:R-:W-:Y:S01]  /*1f580*/  VIADD R10, R14, 0xbf ;  /* 0x000000bf0e0a7836 */ /* 0x000fe20000000000 */
[----:B------:R3:W-:Y:S01]  /*1f590*/  STL [R1+0x10], R14 ;  /* 0x0000100e01007387 */ /* 0x0007e20000100800 */
[----:B0-----:R-:W0:Y:S02]  /*1f5a0*/  LDC R2, c[0x0][0x448] ;  /* 0x00011200ff027b82 */ /* 0x001e240000000800 */
[----:B0-----:R-:W-:-:S13]  /*1f5b0*/  ISETP.NE.AND P1, PT, R2, 0x1, PT ;  /* 0x000000010200780c */ /* 0x001fda0003f25270 */
[----:B------:R-:W0:Y:S08]  /*1f5c0*/  @P1 LDC R3, c[0x0][0x44c] ;  /* 0x00011300ff031b82 */ /* 0x000e300000000800 */
[----:B------:R-:W4:Y:S01]  /*1f5d0*/  @P1 LDC R2, c[0x0][0x450] ;  /* 0x00011400ff021b82 */ /* 0x000f220000000800 */
[----:B0-----:R-:W-:-:S05]  /*1f5e0*/  @P1 IMAD.HI.U32 R3, R10, R3, RZ ;  /* 0x000000030a031227 */ /* 0x001fca00078e00ff */
[----:B----4-:R-:W-:Y:S01]  /*1f5f0*/  @P1 SHF.R.U32.HI R10, RZ, R2, R3 ;  /* 0x00000002ff0a1219 */ /* 0x010fe20000011603 */
[----:B--2---:R-:W-:-:S04]  /*1f600*/  @P2 IMAD.IADD R8, R5, 0x1, -R4 ;  /* 0x0000000105082824 */ /* 0x004fc800078e0a04 */
[----:B------:R-:W-:-:S04]  /*1f610*/  IMAD.IADD R19, R7, 0x1, R8 ;  /* 0x0000000107137824 */ /* 0x000fc800078e0208 */
[C---:B------:R-:W-:Y:S01]  /*1f620*/  VIADD R4, R19.reuse, 0x7f ;  /* 0x0000007f13047836 */ /* 0x040fe20000000000 */
[----:B------:R-:W-:-:S04]  /*1f630*/  IADD3 R9, R19, 0x1, -R13 ;  /* 0x0000000113097810 */ /* 0x000fc80007ffe80d */
[----:B------:R-:W-:Y:S01]  /*1f640*/  SHF.R.S32.HI R2, RZ, 0x1f, R4 ;  /* 0x0000001fff027819 */ /* 0x000fe20000011404 */
[----:B------:R-:W-:-:S03]  /*1f650*/  IMAD.IADD R10, R9, 0x1, R10 ;  /* 0x00000001090a7824 */ /* 0x000fc600078e020a */
[----:B------:R-:W-:Y:S02]  /*1f660*/  LEA.HI R4, R2, R4, RZ, 0x7 ;  /* 0x0000000402047211 */ /* 0x000fe400078f38ff */
[----:B------:R-:W0:Y:S02]  /*1f670*/  LDC.64 R2, c[0x0][0x9e0] ;  /* 0x00027800ff027b82 */ /* 0x000e240000000a00 */
[----:B------:R-:W-:-:S05]  /*1f680*/  SHF.R.S32.HI R12, RZ, 0x7, R4 ;  /* 0x00000007ff0c7819 */ /* 0x000fca0000011404 */
[----:B------:R3:W-:Y:S01]  /*1f690*/  STL [R1+0x44], R12 ;  /* 0x0000440c01007387 */ /* 0x0007e20000100800 */
[----:B0-----:R-:W-:Y:S01]  /*1f6a0*/  ISETP.GE.AND P3, PT, R3, 0x1, PT ;  /* 0x000000010300780c */ /* 0x001fe20003f66270 */
[----:B------:R-:W-:-:S12]  /*1f6b0*/  IMAD.IADD R2, R10, 0x1, R2 ;  /* 0x000000010a027824 */ /* 0x000fd800078e0202 */
[----:B---3--:R-:W-:Y:S05]  /*1f6c0*/  @!P3 BRA `(.L_x_1609) ;  /* 0x000000000048b947 */ /* 0x008fea0003800000 */
        /* <DEDUP_REMOVED lines=11> */
.L_x_1611:
[----:B------:R-:W-:-:S13]  /*1f780*/  ISETP.NE.AND P0, PT, R3, 0x1, PT ;  /* 0x000000010300780c */ /* 0x000fda0003f05270 */
[----:B------:R-:W0:Y:S02]  /*1f790*/  @P0 LDC.64 R4, c[0x0][0x9e8] ;  /* 0x00027a00ff040b82 */ /* 0x000e240000000a00 */
[----:B0-----:R-:W-:-:S05]  /*1f7a0*/  @P0 IMAD.HI.U32 R4, R11, R4, RZ ;  /* 0x000000040b040227 */ /* 0x001fca00078e00ff */
[----:B------:R-:W-:-:S07]  /*1f7b0*/  @P0 SHF.R.U32.HI R11, RZ, R5, R4 ;  /* 0x00000005ff0b0219 */ /* 0x000fce0000011604 */
.L_x_1612:
[----:B------:R-:W-:Y:S05]  /*1f7c0*/  BSYNC B0 ;  /* 0x0000000000007941 */ /* 0x000fea0003800000 */
.L_x_1610:
[----:B------:R-:W-:-:S05]  /*1f7d0*/  IMAD R11, R11, R3, R3 ;  /* 0x000000030b0b7224 */ /* 0x000fca00078e0203 */
[----:B------:R-:W-:-:S07]  /*1f7e0*/  VIMNMX R2, R2, R11, PT ;  /* 0x0000000b02027248 */ /* 0x000fce0003fe0100 */
.L_x_1609:
[----:B------:R-:W0:Y:S01]  /*1f7f0*/  @P1 LDC R10, c[0x0][0x44c] ;  /* 0x00011300ff0a1b82 */ /* 0x000e220000000800 */
[----:B------:R-:W-:Y:S01]  /*1f800*/  VIADD R2, R2, 0x7f ;  /* 0x0000007f02027836 */ /* 0x000fe20000000000 */
[----:B------:R-:W-:Y:S01]  /*1f810*/  ULDC UR4, c[0x0][0x9dc] ;  /* 0x0002770000047ab9 */ /* 0x000fe20000000800 */
[----:B------:R-:W-:Y:S02]  /*1f820*/  IMAD.MOV.U32 R4, RZ, RZ, R14 ;  /* 0x000000ffff047224 */ /* 0x000fe400078e000e */
[----:B------:R-:W-:-:S03]  /*1f830*/  IMAD.IADD R19, R19, 0x1, -R13 ;  /* 0x0000000113137824 */ /* 0x000fc600078e0a0d */
[----:B------:R-:W2:Y:S01]  /*1f840*/  @P1 LDC R5, c[0x0][0x450] ;  /* 0x00011400ff051b82 */ /* 0x000ea20000000800 */
[----:B0-----:R-:W-:-:S05]  /*1f850*/  @P1 IMAD.HI.U32 R10, R14, R10, RZ ;  /* 0x0000000a0e0a1227 */ /* 0x001fca00078e00ff */
[----:B--2---:R-:W-:Y:S02]  /*1f860*/  @P1 SHF.R.U32.HI R4, RZ, R5, R10 ;  /* 0x00000005ff041219 */ /* 0x004fe4000001160a */
[----:B------:R-:W-:-:S03]  /*1f870*/  SHF.R.S32.HI R5, RZ, 0x1f, R2 ;  /* 0x0000001fff057819 */ /* 0x000fc60000011402 */
[----:B------:R-:W-:Y:S01]  /*1f880*/  IMAD.IADD R11, R19, 0x1, R4 ;  /* 0x00000001130b7824 */ /* 0x000fe200078e0204 */
[----:B------:R-:W-:-:S03]  /*1f890*/  LEA.HI R5, R5, R2, RZ, 0x7 ;  /* 0x0000000205057211 */ /* 0x000fc600078f38ff */
[----:B------:R-:W-:Y:S01]  /*1f8a0*/  VIADD R2, R11, -UR4 ;  /* 0x800000040b027c36 */ /* 0x000fe20008000000 */
[----:B------:R-:W-:-:S04]  /*1f8b0*/  SHF.R.S32.HI R5, RZ, 0x7, R5 ;  /* 0x00000007ff057819 */ /* 0x000fc80000011405 */
[----:B------:R-:W-:Y:S01]  /*1f8c0*/  VIMNMX R10, R12, R5, PT ;  /* 0x000000050c0a7248 */ /* 0x000fe20003fe0100 */
        /* <DEDUP_REMOVED lines=11> */
.L_x_1615:
[----:B------:R-:W-:-:S13]  /*1f980*/  ISETP.NE.AND P0, PT, R3, 0x1, PT ;  /* 0x000000010300780c */ /* 0x000fda0003f05270 */
[----:B------:R-:W0:Y:S02]  /*1f990*/  @P0 LDC.64 R4, c[0x0][0x9e8] ;  /* 0x00027a00ff040b82 */ /* 0x000e240000000a00 */
[----:B0-----:R-:W-:-:S05]  /*1f9a0*/  @P0 IMAD.HI.U32 R4, R11, R4, RZ ;  /* 0x000000040b040227 */ /* 0x001fca00078e00ff */
[----:B------:R-:W-:-:S07]  /*1f9b0*/  @P0 SHF.R.U32.HI R11, RZ, R5, R4 ;  /* 0x00000005ff0b0219 */ /* 0x000fce0000011604 */
.L_x_1616:
[----:B------:R-:W-:Y:S05]  /*1f9c0*/  BSYNC B0 ;  /* 0x0000000000007941 */ /* 0x000fea0003800000 */
.L_x_1614:
[----:B------:R-:W-:-:S05]  /*1f9d0*/  IMAD R3, R11, R3, RZ ;  /* 0x000000030b037224 */ /* 0x000fca00078e02ff */
[----:B------:R-:W-:-:S07]  /*1f9e0*/  VIMNMX R2, R2, R3, !PT ;  /* 0x0000000302027248 */ /* 0x000fce0007fe0100 */
.L_x_1613:
[----:B------:R-:W-:Y:S01]  /*1f9f0*/  SHF.R.S32.HI R3, RZ, 0x1f, R2 ;  /* 0x0000001fff037819 */ /* 0x000fe20000011402 */
[----:B------:R-:W-:Y:S01]  /*1fa00*/  BSSY B0, `(.L_x_1617) ;  /* 0x0000027000007945 */ /* 0x000fe20003800000 */
[----:B------:R-:W-:Y:S01]  /*1fa10*/  LOP3.LUT R14, R0, 0xff, RZ, 0xc0, !PT ;  /* 0x000000ff000e7812 */ /* 0x000fe200078ec0ff */
[----:B-1----:R-:W-:Y:S01]  /*1fa20*/  IMAD.MOV.U32 R13, RZ, RZ, RZ ;  /* 0x000000ffff0d7224 */ /* 0x002fe200078e00ff */
[----:B------:R-:W-:Y:S02]  /*1fa30*/  LEA.HI R3, R3, R2, RZ, 0x7 ;  /* 0x0000000203037211 */ /* 0x000fe400078f38ff */
[----:B------:R-:W-:Y:S01]  /*1fa40*/  SHF.R.U32.HI R0, RZ, 0x10, R0 ;  /* 0x00000010ff007819 */ /* 0x000fe20000011600 */
[----:B------:R0:W-:Y:S01]  /*1fa50*/  STL [R1+0x38], R14 ;  /* 0x0000380e01007387 */ /* 0x0001e20000100800 */
[----:B------:R-:W-:-:S04]  /*1fa60*/  SHF.R.S32.HI R3, RZ, 0x7, R3 ;  /* 0x00000007ff037819 */ /* 0x000fc80000011403 */
[----:B------:R-:W-:-:S04]  /*1fa70*/  VIMNMX R4, RZ, R3, !PT ;  /* 0x00000003ff047248 */ /* 0x000fc80007fe0100 */
[----:B------:R-:W-:-:S13]  /*1fa80*/  ISETP.GT.AND P0, PT, R10, R4, PT ;  /* 0x000000040a00720c */ /* 0x000fda0003f04270 */
[----:B0-----:R-:W-:Y:S05]  /*1fa90*/  @!P0 BRA `(.L_x_1618) ;  /* 0x0000000000748947 */ /* 0x001fea0003800000 */
[----:B------:R-:W-:Y:S01]  /*1faa0*/  ISETP.NE.AND P0, PT, R0, RZ, PT ;  /* 0x000000ff0000720c */ /* 0x000fe20003f05270 */
[----:B------:R-:W-:-:S03]  /*1fab0*/  ULDC UR4, c[0x0][0x9f0] ;  /* 0x00027c0000047ab9 */ /* 0x000fc60000000800 */
[----:B------:R-:W-:-:S04]  /*1fac0*/  SEL R5, R0, UR4, P0 ;  /* 0x0000000400057c07 */ /* 0x000fc80008000000 */
[----:B------:R-:W-:Y:S02]  /*1fad0*/  IABS R12, R5 ;  /* 0x00000005000c7213 */ /* 0x000fe40000000000 */
[----:B------:R-:W-:Y:S02]  /*1fae0*/  IADD3 R11, R5, -0x1, R10 ;  /* 0xffffffff050b7810 */ /* 0x000fe40007ffe00a */
[----:B------:R-:W0:Y:S03]  /*1faf0*/  I2F.RP R2, R12 ;  /* 0x0000000c00027306 */ /* 0x000e260000209400 */
[----:B------:R-:W-:-:S05]  /*1fb00*/  IMAD.IADD R11, R11, 0x1, -R4 ;  /* 0x000000010b0b7824 */ /* 0x000fca00078e0a04 */
[----:B0-----:R-:W0:Y:S02]  /*1fb10*/  MUFU.RCP R2, R2 ;  /* 0x0000000200027308 */ /* 0x001e240000001000 */
[----:B0-----:R-:W-:-:S06]  /*1fb20*/  VIADD R2, R2, 0xffffffe ;  /* 0x0ffffffe02027836 */ /* 0x001fcc0000000000 */
[----:B------:R0:W1:Y:S02]  /*1fb30*/  F2I.FTZ.U32.TRUNC.NTZ R3, R2 ;  /* 0x0000000200037305 */ /* 0x000064000021f000 */
[----:B0-----:R-:W-:-:S04]  /*1fb40*/  LOP3.LUT R2, R11, R5, RZ, 0x3c, !PT ;  /* 0x000000050b027212 */ /* 0x001fc800078e3cff */
[----:B------:R-:W-:Y:S01]  /*1fb50*/  ISETP.GE.AND P3, PT, R2, RZ, PT ;  /* 0x000000ff0200720c */ /* 0x000fe20003f66270 */
[----:B-1----:R-:W-:-:S04]  /*1fb60*/  IMAD.MOV R2, RZ, RZ, -R3 ;  /* 0x000000ffff027224 */ /* 0x002fc800078e0a03 */
[----:B------:R-:W-:Y:S02]  /*1fb70*/  IMAD R13, R2, R12, RZ ;  /* 0x0000000c020d7224 */ /* 0x000fe400078e02ff */
[----:B------:R-:W-:-:S04]  /*1fb80*/  IMAD.MOV.U32 R2, RZ, RZ, RZ ;  /* 0x000000ffff027224 */ /* 0x000fc800078e00ff */
[----:B------:R-:W-:Y:S01]  /*1fb90*/  IMAD.HI.U32 R13, R3, R13, R2 ;  /* 0x0000000d030d7227 */ /* 0x000fe200078e0002 */
[----:B------:R-:W-:Y:S02]  /*1fba0*/  IABS R2, R11 ;  /* 0x0000000b00027213 */ /* 0x000fe40000000000 */
[----:B------:R-:W-:-:S03]  /*1fbb0*/  IABS R3, R5 ;  /* 0x0000000500037213 */ /* 0x000fc60000000000 */
[----:B------:R-:W-:-:S04]  /*1fbc0*/  IMAD.HI.U32 R13, R13, R2, RZ ;  /* 0x000000020d0d7227 */ /* 0x000fc800078e00ff */
[----:B------:R-:W-:-:S04]  /*1fbd0*/  IMAD.MOV R3, RZ, RZ, -R3 ;  /* 0x000000ffff037224 */ /* 0x000fc800078e0a03 */
        /* <DEDUP_REMOVED lines=8> */
[----:B------:R-:W-:-:S07]  /*1fc60*/  @!P1 LOP3.LUT R13, RZ, R5, RZ, 0x33, !PT ;  /* 0x00000005ff0d9212 */ /* 0x000fce00078e33ff */
.L_x_1618:
[----:B------:R-:W-:Y:S05]  /*1fc70*/  BSYNC B0 ;  /* 0x0000000000007941 */ /* 0x000fea0003800000 */
.L_x_1617:
[-C--:B------:R-:W-:Y:S01]  /*1fc80*/  IMAD R4, R14, R13.reuse, R4 ;  /* 0x0000000d0e047224 */ /* 0x080fe200078e0204 */
[----:B------:R-:W-:Y:S04]  /*1fc90*/  BSSY B0, `(.L_x_1619) ;  /* 0x0000156000007945 */ /* 0x000fe80003800000 */
[C---:B------:R-:W-:Y:S01]  /*1fca0*/  VIADDMNMX R10, R4.reuse, R13, R10, PT ;  /* 0x0000000d040a7246 */ /* 0x040fe2000380010a */
[----:B------:R-:W-:-:S04]  /*1fcb0*/  IMAD R4, R4, 0x80, -R7 ;  /* 0x0000008004047824 */ /* 0x000fc800078e0a07 */
[----:B------:R-:W-:Y:S01]  /*1fcc0*/  IMAD R10, R10, 0x80, -R7 ;  /* 0x000000800a0a7824 */ /* 0x000fe200078e0a07 */
[----:B------:R-:W-:-:S04]  /*1fcd0*/  VIMNMX R4, RZ, R4, !PT ;  /* 0x00000004ff047248 */ /* 0x000fc80007fe0100 */
[----:B------:R-:W-:-:S04]  /*1fce0*/  VIMNMX R10, R10, R8, PT ;  /* 0x000000080a0a7248 */ /* 0x000fc80003fe0100 */
[----:B------:R-:W-:Y:S02]  /*1fcf0*/  ISETP.GT.AND P0, PT, R10, R4, PT ;  /* 0x000000040a00720c */ /* 0x000fe40003f04270 */
[----:B------:R-:W-:-:S11]  /*1fd00*/  SHF.R.U32.HI R4, RZ, 0x7, R4 ;  /* 0x00000007ff047819 */ /* 0x000fd60000011604 */
[----:B------:R-:W-:-:S05]  /*1fd10*/  @P0 VIADD R2, R10, 0x7f ;  /* 0x0000007f0a020836 */ /* 0x000fca0000000000 */
[----:B------:R-:W-:-:S04]  /*1fd20*/  @P0 SHF.R.S32.HI R3, RZ, 0x1f, R2 ;  /* 0x0000001fff030819 */ /* 0x000fc80000011402 */
[----:B------:R-:W-:Y:S01]  /*1fd30*/  @P0 LEA.HI R2, R3, R2, RZ, 0x7 ;  /* 0x0000000203020211 */ /* 0x000fe200078f38ff */
[----:B------:R-:W-:-:S03]  /*1fd40*/  IMAD.MOV.U32 R3, RZ, RZ, R4 ;  /* 0x000000ffff037224 */ /* 0x000fc600078e0004 */
[----:B------:R-:W-:Y:S02]  /*1fd50*/  @P0 SHF.R.S32.HI R3, RZ, 0x7, R2 ;  /* 0x00000007ff030819 */ /* 0x000fe40000011402 */
[----:B------:R-:W-:Y:S02]  /*1fd60*/  PLOP3.LUT P0, PT, PT, PT, PT, 0x80, 0x0 ;  /* 0x000000000000781c */ /* 0x000fe40003f0f070 */
[----:B------:R-:W-:-:S13]  /*1fd70*/  ISETP.GT.AND P1, PT, R3, R4, PT ;  /* 0x000000040300720c */ /* 0x000fda0003f24270 */
[----:B------:R-:W-:Y:S05]  /*1fd80*/  @!P1 BRA `(.L_x_1620) ;  /* 0x0000001400189947 */ /* 0x000fea0003800000 */
[----:B------:R-:W-:Y:S01]  /*1fd90*/  UMOV UR4, 0xffffffff ;  /* 0xffffffff00047882 */ /* 0x000fe20000000000 */
[----:B------:R-:W-:Y:S02]  /*1fda0*/  SEL R2, R27, RZ, !P2 ;  /* 0x000000ff1b027207 */ /* 0x000fe40005000000 */
[----:B------:R-:W-:Y:S05]  /*1fdb0*/  BRA.DIV UR4, `(.L_x_1621) ;  /* 0x0000007e04b87947 */ /* 0x000fea000b800000 */
[----:B------:R-:W0:Y:S02]  /*1fdc0*/  S2R R5, SR_TID.X ;  /* 0x0000000000057919 */ /* 0x000e240000002100 */
[----:B0-----:R-:W-:-:S04]  /*1fdd0*/  SHF.R.U32.HI R5, RZ, 0x5, R5 ;  /* 0x00000005ff057819 */ /* 0x001fc80000011605 */
[----:B------:R-:W-:-:S05]  /*1fde0*/  LOP3.LUT R5, R5, 0x3, RZ, 0xc0, !PT ;  /* 0x0000000305057812 */ /* 0x000fca00078ec0ff */
[----:B------:R0:W1:Y:S02]  /*1fdf0*/  SHFL.IDX PT, R14, R5, RZ, 0x1f ;  /* 0x00001fff050e7589 */ /* 0x00006400000e0000 */
.L_x_1824:
[----:B-1----:R-:W-:Y:S02]  /*1fe00*/  ISETP.NE.AND P0, PT, R14, RZ, PT ;  /* 0x000000ff0e00720c */ /* 0x002fe40003f05270 */
[----:B------:R-:W-:-:S11]  /*1fe10*/  PLOP3.LUT P6, PT, PT, PT, PT, 0x8, 0x0 ;  /* 0x000000000000781c */ /* 0x000fd60003fce170 */
[----:B------:R-:W-:Y:S05]  /*1fe20*/  @P0 BRA `(.L_x_1622) ;  /* 0x00000000000c0947 */ /* 0x000fea0003800000 */
[----:B------:R-:W-:-:S03]  /*1fe30*/  UMOV UR4, 0xffffffff ;  /* 0xffffffff00047882 */ /* 0x000fc60000000000 */
[----:B------:R-:W-:Y:S05]  /*1fe40*/  BRA.DIV UR4, `(.L_x_1623) ;  /* 0x0000007e04c87947 */ /* 0x000fea000b800000 */
[----:B------:R-:W-:-:S13]  /*1fe50*/  ELECT P6, URZ, PT ;  /* 0x00000000003f782f */ /* 0x000fda00038c0000 */
.L_x_1622:
[----:B0-----:R-:W2:Y:S01]  /*1fe60*/  LDL R5, [R1+0x2c] ;  /* 0x00002c0001057983 */ /* 0x001ea20000100800 */
[----:B------:R-:W-:Y:S01]  /*1fe70*/  BSSY B1, `(.L_x_1624) ;  /* 0x0000008000017945 */ /* 0x000fe20003800000 */
[----:B--2---:R-:W-:-:S05]  /*1fe80*/  VIADD R5, R5, 0x1 ;  /* 0x0000000105057836 */ /* 0x004fca0000000000 */
[----:B------:R-:W-:-:S04]  /*1fe90*/  LEA.HI R7, R5, R5, RZ, 0x1 ;  /* 0x0000000505077211 */ /* 0x000fc800078f08ff */
[----:B------:R-:W-:-:S05]  /*1fea0*/  LOP3.LUT R7, R7, 0xfffffffe, RZ, 0xc0, !PT ;  /* 0xfffffffe07077812 */ /* 0x000fca00078ec0ff */
[----:B------:R-:W-:-:S05]  /*1feb0*/  IMAD.IADD R5, R5, 0x1, -R7 ;  /* 0x0000000105057824 */ /* 0x000fca00078e0a07 */
[----:B------:R-:W-:-:S04]  /*1fec0*/  SHF.L.U32 R5, R5, 0x1f, RZ ;  /* 0x0000001f05057819 */ /* 0x000fc800000006ff */
[----:B------:R-:W0:Y:S02]  /*1fed0*/  SYNCS.PHASECHK.TRANS64.TRYWAIT P0, [R17+URZ+0x2d820], R5 ;  /* 0x02d82005110075a7 */ /* 0x000e24000800017f */
[----:B0-----:R-:W-:Y:S05]  /*1fee0*/  @!P0 BRA `(.L_x_1625) ;  /* 0x0000007c00c08947 */ /* 0x001fea0003800000 */
.L_x_1827:
[----:B------:R-:W-:Y:S05]  /*1fef0*/  BSYNC B1 ;  /* 0x0000000000017941 */ /* 0x000fea0003800000 */
.L_x_1624:
[----:B------:R-:W-:Y:S04]  /*1ff00*/  BSSY B1, `(.L_x_1626) ;  /* 0x000008c000017945 */ /* 0x000fe80003800000 */
[----:B------:R-:W-:Y:S05]  /*1ff10*/  @!P6 BRA `(.L_x_1627) ;  /* 0x000000080028e947 */ /* 0x000fea0003800000 */
[----:B------:R-:W2:Y:S01]  /*1ff20*/  LDL R8, [R1] ;  /* 0x0000000001087983 */ /* 0x000ea20000100800 */
        /* <DEDUP_REMOVED lines=8> */
.L_x_1828:
[----:B------:R-:W-:Y:S05]  /*1ffb0*/  BSYNC B2 ;  /* 0x0000000000027941 */ /* 0x000fea0003800000 */
.L_x_1628:
[----:B------:R-:W-:Y:S04]  /*1ffc0*/  BSSY B2, `(.L_x_1630) ;  /* 0x0000009000027945 */ /* 0x000fe80003800000 */
[----:B------:R-:W-:Y:S05]  /*1ffd0*/  @P1 BRA `(.L_x_1631) ;  /* 0x00000000001c1947 */ /* 0x000fea0003800000 */
[----:B0-----:R-:W0:Y:S02]  /*1ffe0*/  S2R R5, SR_TID.X ;  /* 0x0000000000057919 */ /* 0x001e240000002100 */
[----:B0-----:R-:W-:Y:S01]  /*1fff0*/  LOP3.LUT R7, R5, 0x1f, RZ, 0xc0, !PT ;  /* 0x0000001f05077812 */ /* 0x001fe200078ec0ff */
[----:B------:R-:W-:-:S03]  /*20000*/  IMAD.MOV.U32 R5, RZ, RZ, 0x6000 ;  /* 0x00006000ff057424 */ /* 0x000fc600078e00ff */
[----:B------:R-:W-:Y:S01]  /*20010*/  ISETP.NE.AND P0, PT, R7, RZ, PT ;  /* 0x000000ff0700720c */ /* 0x000fe20003f05270 */
[----:B------:R2:W-:-:S12]  /*20020*/  SYNCS.ARRIVE.TRANS64 RZ, [R11+URZ+0x2d890], R5 ;  /* 0x02d890050bff79a7 */ /* 0x0005d8000800003f */
[----:B--2---:R-:W-:Y:S05]  /*20030*/  @!P0 BRA `(.L_x_1631) ;  /* 0x0000000000048947 */ /* 0x004fea0003800000 */
[----:B------:R-:W-:Y:S01]  /*20040*/  BPT.TRAP 0x1 ;  /* 0x000000040000795c */ /* 0x000fe20000300000 */
.L_x_1631:
[----:B------:R-:W-:Y:S05]  /*20050*/  BSYNC B2 ;  /* 0x0000000000027941 */ /* 0x000fea0003800000 */
.L_x_1630:
        /* <DEDUP_REMOVED lines=8> */
[----:B0-----:R-:W-:Y:S01]  /*200e0*/  VIADD R5, R11, 0x2d890 ;  /* 0x0002d8900b057836 */ /* 0x001fe20000000000 */
[----:B------:R-:W-:Y:S01]  /*200f0*/  UMOV UR6, 0x0 ;  /* 0x0000000000067882 */ /* 0x000fe20000000000 */
[----:B------:R-:W-:Y:S01]  /*20100*/  VIADD R12, R8, 0x15400 ;  /* 0x00015400080c7836 */ /* 0x000fe20000000000 */
[----:B------:R-:W-:-:S09]  /*20110*/  UMOV UR7, 0x12f00000 ;  /* 0x12f0000000077882 */ /* 0x000fd20000000000 */
.L_x_1632:
        /* <DEDUP_REMOVED lines=16> */
.L_x_1633:
        /* <DEDUP_REMOVED lines=16> */
.L_x_1634:
        /* <DEDUP_REMOVED lines=13> */
.L_x_1829:
[----:B------:R-:W-:Y:S05]  /*203f0*/  BSYNC B2 ;  /* 0x0000000000027941 */ /* 0x000fea0003800000 */
.L_x_1635:
[----:B------:R-:W-:Y:S01]  /*20400*/  BSSY B2, `(.L_x_1637) ;  /* 0x000000b000027945 */ /* 0x000fe20003800000 */
[----:B------:R-:W-:Y:S02]  /*20410*/  IMAD.MOV.U32 R12, RZ, RZ, 0x0 ;  /* 0x00000000ff0c7424 */ /* 0x000fe400078e00ff */
[----:B------:R-:W-:Y:S01]  /*20420*/  IMAD.MOV.U32 R13, RZ, RZ, 0x12f00000 ;  /* 0x12f00000ff0d7424 */ /* 0x000fe200078e00ff */
[----:B------:R-:W-:Y:S06]  /*20430*/  @P1 BRA `(.L_x_1638) ;  /* 0x00000000001c1947 */ /* 0x000fec0003800000 */
[----:B------:R-:W2:Y:S02]  /*20440*/  S2R R5, SR_TID.X ;  /* 0x0000000000057919 */ /* 0x000ea40000002100 */
[----:B--2---:R-:W-:Y:S01]  /*20450*/  LOP3.LUT R21, R5, 0x1f, RZ, 0xc0, !PT ;  /* 0x0000001f05157812 */ /* 0x004fe200078ec0ff */
[----:B------:R-:W-:-:S03]  /*20460*/  IMAD.MOV.U32 R5, RZ, RZ, 0x6000 ;  /* 0x00006000ff057424 */ /* 0x000fc600078e00ff */
[----:B------:R-:W-:Y:S01]  /*20470*/  ISETP.NE.AND P0, PT, R21, RZ, PT ;  /* 0x000000ff1500720c */ /* 0x000fe20003f05270 */
[----:B------:R2:W-:-:S12]  /*20480*/  SYNCS.ARRIVE.TRANS64 RZ, [R11+URZ+0x2d8b0], R5 ;  /* 0x02d8b0050bff79a7 */ /* 0x0005d8000800003f */
[----:B--2---:R-:W-:Y:S05]  /*20490*/  @!P0 BRA `(.L_x_1638) ;  /* 0x0000000000048947 */ /* 0x004fea0003800000 */
[----:B------:R-:W-:Y:S01]  /*204a0*/  BPT.TRAP 0x1 ;  /* 0x000000040000795c */ /* 0x000fe20000300000 */
.L_x_1638:
[----:B------:R-:W-:Y:S05]  /*204b0*/  BSYNC B2 ;  /* 0x0000000000027941 */ /* 0x000fea0003800000 */
.L_x_1637:
[----:B------:R-:W-:Y:S01]  /*204c0*/  R2UR UR10, R20 ;  /* 0x00000000140a72ca */ /* 0x000fe200000e0000 */
[----:B------:R-:W-:Y:S01]  /*204d0*/  UIADD3 UR4, UP0, UR40, 0x670, URZ ;  /* 0x0000067028047890 */ /* 0x000fe2000ff1e03f */
[----:B------:R-:W-:Y:S01]  /*204e0*/  R2UR UR6, R12 ;  /* 0x000000000c0672ca */ /* 0x000fe200000e0000 */
[----:B01----:R-:W-:Y:S01]  /*204f0*/  VIADD R11, R11, 0x2d8b0 ;  /* 0x0002d8b00b0b7836 */ /* 0x003fe20000000000 */
[----:B------:R-:W-:Y:S01]  /*20500*/  R2UR UR7, R13 ;  /* 0x000000000d0772ca */ /* 0x000fe200000e0000 */
[----:B------:R-:W-:Y:S01]  /*20510*/  VIADD R5, R8, 0x400 ;  /* 0x0000040008057836 */ /* 0x000fe20000000000 */
[----:B------:R-:W-:Y:S01]  /*20520*/  PLOP3.LUT P0, PT, PT, PT, PT, 0x80, 0x0 ;  /* 0x000000000000781c */ /* 0x000fe20003f0f070 */
[----:B------:R-:W-:-:S12]  /*20530*/  UIADD3.X UR5, URZ, UR41, URZ, UP0, !UPT ;  /* 0x000000293f057290 */ /* 0x000fd800087fe43f */
.L_x_1639:
        /* <DEDUP_REMOVED lines=15> */
.L_x_1640:
        /* <DEDUP_REMOVED lines=15> */
.L_x_1641:
        /* <DEDUP_REMOVED lines=10> */
.L_x_1627:
[----:B------:R-:W-:Y:S05]  /*207c0*/  BSYNC B1 ;  /* 0x0000000000017941 */ /* 0x000fea0003800000 */
.L_x_1626:
[----:B0-----:R-:W2:Y:S01]  /*207d0*/  LDL.LU R5, [R1] ;  /* 0x0000000001057983 */ /* 0x001ea20000300800 */
[----:B------:R-:W-:Y:S01]  /*207e0*/  VIADD R29, R29, 0x1 ;  /* 0x000000011d1d7836 */ /* 0x000fe20000000000 */
[----:B------:R-:W-:Y:S01]  /*207f0*/  PLOP3.LUT P0, PT, PT, PT, PT, 0x8, 0x0 ;  /* 0x000000000000781c */ /* 0x000fe20003f0e170 */
[----:B------:R-:W-:-:S03]  /*20800*/  VIADD R11, R3, 0xfffffffe ;  /* 0xfffffffe030b7836 */ /* 0x000fc60000000000 */
[----:B------:R-:W-:Y:S02]  /*20810*/  ISETP.NE.AND P1, PT, R29, 0x2, PT ;  /* 0x000000021d00780c */ /* 0x000fe40003f25270 */
[----:B------:R-:W-:Y:S02]  /*20820*/  ISETP.GE.AND P2, PT, R11, R4, PT ;  /* 0x000000040b00720c */ /* 0x000fe40003f46270 */
[----:B------:R-:W-:Y:S02]  /*20830*/  SEL R3, RZ, 0x1, P1 ;  /* 0x00000001ff037807 */ /* 0x000fe40000800000 */
[----:B------:R-:W-:Y:S02]  /*20840*/  SEL R29, R29, RZ, P1 ;  /* 0x000000ff1d1d7207 */ /* 0x000fe40000800000 */
[----:B--2---:R-:W-:-:S05]  /*20850*/  LOP3.LUT R5, R5, R3, RZ, 0x3c, !PT ;  /* 0x0000000305057212 */ /* 0x004fca00078e3cff */
[----:B------:R0:W-:Y:S02]  /*20860*/  STL [R1], R5 ;  /* 0x0000000501007387 */ /* 0x0001e40000100800 */
[----:B------:R-:W-:Y:S05]  /*20870*/  @!P2 BRA `(.L_x_1620) ;  /* 0x00000008005ca947 */ /* 0x000fea0003800000 */
.L_x_1658:
[----:B------:R-:W-:Y:S05]  /*20880*/  YIELD ;  /* 0x0000000000007946 */ /* 0x000fea0003800000 */
[----:B------:R-:W-:Y:S04]  /*20890*/  BSSY B1, `(.L_x_1642) ;  /* 0x000008b000017945 */ /* 0x000fe80003800000 */
[----:B-1----:R-:W-:Y:S05]  /*208a0*/  @!P6 BRA `(.L_x_1643) ;  /* 0x000000080024e947 */ /* 0x002fea0003800000 */
[----:B0-----:R-:W2:Y:S01]  /*208b0*/  LDL R5, [R1] ;  /* 0x0000000001057983 */ /* 0x001ea20000100800 */
[----:B------:R-:W-:Y:S01]  /*208c0*/  IMAD R10, R29, 0x8, R17 ;  /* 0x000000081d0a7824 */ /* 0x000fe200078e0211 */
[----:B------:R-:W0:Y:S01]  /*208d0*/  S2R R3, SR_TID.X ;  /* 0x0000000000037919 */ /* 0x000e220000002100 */
[----:B------:R-:W-:Y:S01]  /*208e0*/  BSSY B2, `(.L_x_1644) ;  /* 0x0000006000027945 */ /* 0x000fe20003800000 */
[----:B0-----:R-:W-:-:S04]  /*208f0*/  LOP3.LUT R3, R3, 0x7f, RZ, 0xc0, !PT ;  /* 0x0000007f03037812 */ /* 0x001fc800078ec0ff */
[----:B------:R-:W-:Y:S02]  /*20900*/  ISETP.NE.AND P2, PT, R3, RZ, PT ;  /* 0x000000ff0300720c */ /* 0x000fe40003f45270 */
[----:B--2---:R-:W-:-:S04]  /*20910*/  SHF.L.U32 R8, R5, 0x1f, RZ ;  /* 0x0000001f05087819 */ /* 0x004fc800000006ff */
[----:B------:R-:W0:Y:S02]  /*20920*/  SYNCS.PHASECHK.TRANS64.TRYWAIT P1, [R10+URZ+0x2d8a0], R8 ;  /* 0x02d8a0080a0075a7 */ /* 0x000e24000802017f */
[----:B0-----:R-:W-:Y:S05]  /*20930*/  @!P1 BRA `(.L_x_1645) ;  /* 0x0000007400689947 */ /* 0x001fea0003800000 */
.L_x_1830:
[----:B------:R-:W-:Y:S05]  /*20940*/  BSYNC B2 ;  /* 0x0000000000027941 */ /* 0x000fea0003800000 */
.L_x_1644:
[----:B------:R-:W-:Y:S04]  /*20950*/  BSSY B2, `(.L_x_1646) ;  /* 0x0000009000027945 */ /* 0x000fe80003800000 */
[----:B------:R-:W-:Y:S05]  /*20960*/  @P2 BRA `(.L_x_1647) ;  /* 0x00000000001c2947 */ /* 0x000fea0003800000 */
[----:B------:R-:W1:Y:S02]  /*20970*/  S2R R3, SR_TID.X ;  /* 0x0000000000037919 */ /* 0x000e640000002100 */
[----:B-1----:R-:W-:Y:S01]  /*20980*/  LOP3.LUT R5, R3, 0x1f, RZ, 0xc0, !PT ;  /* 0x0000001f03057812 */ /* 0x002fe200078ec0ff */
[----:B------:R-:W-:-:S03]  /*20990*/  IMAD.MOV.U32 R3, RZ, RZ, 0x6000 ;  /* 0x00006000ff037424 */ /* 0x000fc600078e00ff */
[----:B------:R-:W-:Y:S01]  /*209a0*/  ISETP.NE.AND P1, PT, R5, RZ, PT ;  /* 0x000000ff0500720c */ /* 0x000fe20003f25270 */
[----:B------:R1:W-:-:S12]  /*209b0*/  SYNCS.ARRIVE.TRANS64 RZ, [R10+URZ+0x2d890], R3 ;  /* 0x02d890030aff79a7 */ /* 0x0003d8000800003f */
[----:B-1----:R-:W-:Y:S05]  /*209c0*/  @!P1 BRA `(.L_x_1647) ;  /* 0x0000000000049947 */ /* 0x002fea0003800000 */
[----:B------:R-:W-:Y:S01]  /*209d0*/  BPT.TRAP 0x1 ;  /* 0x000000040000795c */ /* 0x000fe20000300000 */
.L_x_1647:
[----:B------:R-:W-:Y:S05]  /*209e0*/  BSYNC B2 ;  /* 0x0000000000027941 */ /* 0x000fea0003800000 */
.L_x_1646:
        /* <DEDUP_REMOVED lines=11> */
.L_x_1648:
        /* <DEDUP_REMOVED lines=10> */
[----:B------:R-:W-:Y:S01]  /*20b40*/  IMAD.MOV.U32 R20, RZ, RZ, 0x20 ;  /* 0x00000020ff147424 */ /* 0x000fe200078e00ff */
[----:B------:R-:W-:Y:S01]  /*20b50*/  PLOP3.LUT P1, PT, PT, PT, PT, 0x80, 0x0 ;  /* 0x000000000000781c */ /* 0x000fe20003f2f070 */
[----:B------:R-:W-:Y:S01]  /*20b60*/  VIADD R12, R7, 0x17400 ;  /* 0x00017400070c7836 */ /* 0x000fe20000000000 */
[----:B------:R-:W-:Y:S01]  /*20b70*/  UMOV UR6, 0x0 ;  /* 0x0000000000067882 */ /* 0x000fe20000000000 */
[----:B------:R-:W-:Y:S01]  /*20b80*/  UMOV UR7, 0x12f00000 ;  /* 0x12f0000000077882 */ /* 0x000fe20000000000 */
[----:B------:R-:W-:-:S15]  /*20b90*/  R2UR UR10, R20 ;  /* 0x00000000140a72ca */ /* 0x000fde00000e0000 */
.L_x_1649:
        /* <DEDUP_REMOVED lines=16> */
.L_x_1650:
        /* <DEDUP_REMOVED lines=10> */
[----:B------:R-:W1:Y:S01]  /*20d40*/  SYNCS.PHASECHK.TRANS64.TRYWAIT P1, [R10+URZ+0x2d8c0], R8 ;  /* 0x02d8c0080a0075a7 */ /* 0x000e62000802017f */
[----:B------:R-:W-:Y:S04]  /*20d50*/  BSSY B2, `(.L_x_1651) ;  /* 0x0000002000027945 */ /* 0x000fe80003800000 */
[----:B-1----:R-:W-:Y:S05]  /*20d60*/  @!P1 BRA `(.L_x_1652) ;  /* 0x0000007000709947 */ /* 0x002fea0003800000 */
.L_x_1831:
[----:B------:R-:W-:Y:S05]  /*20d70*/  BSYNC B2 ;  /* 0x0000000000027941 */ /* 0x000fea0003800000 */
.L_x_1651:
        /* <DEDUP_REMOVED lines=11> */
.L_x_1654:
[----:B------:R-:W-:Y:S05]  /*20e30*/  BSYNC B2 ;  /* 0x0000000000027941 */ /* 0x000fea0003800000 */
.L_x_1653:
        /* <DEDUP_REMOVED lines=8> */
.L_x_1655:
        /* <DEDUP_REMOVED lines=15> */
.L_x_1656:
        /* <DEDUP_REMOVED lines=15> */
.L_x_1657:
        /* <DEDUP_REMOVED lines=10> */
.L_x_1643:
[----:B------:R-:W-:Y:S05]  /*21140*/  BSYNC B1 ;  /* 0x0000000000017941 */ /* 0x000fea0003800000 */
.L_x_1642:
        /* <DEDUP_REMOVED lines=10> */
.L_x_1620:
[----:B------:R-:W-:Y:S05]  /*211f0*/  BSYNC B0 ;  /* 0x0000000000007941 */ /* 0x000fea0003800000 */
.L_x_1619:
[----:B------:R-:W2:Y:S01]  /*21200*/  LDL R7, [R1+0x10] ;  /* 0x0000100001077983 */ /* 0x000ea20000100800 */
[----:B------:R-:W3:Y:S01]  /*21210*/  LDC R2, c[0x0][0x448] ;  /* 0x00011200ff027b82 */ /* 0x000ee20000000800 */
[----:B------:R-:W-:Y:S07]  /*21220*/  @!P0 WARPSYNC.ALL ;  /* 0x0000000000008948 */ /* 0x000fee0003800000 */
[----:B------:R-:W-:Y:S01]  /*21230*/  @!P0 BAR.SYNC.DEFER_BLOCKING 0xc, 0x200 ;  /* 0x0308000000008b1d */ /* 0x000fe20000010000 */
[----:B---3--:R-:W-:-:S13]  /*21240*/  ISETP.NE.AND P1, PT, R2, 0x1, PT ;  /* 0x000000010200780c */ /* 0x008fda0003f25270 */
[----:B------:R-:W3:Y:S08]  /*21250*/  @P1 LDC R4, c[0x0][0x44c] ;  /* 0x00011300ff041b82 */ /* 0x000ef00000000800 */
[----:B------:R-:W4:Y:S01]  /*21260*/  @P1 LDC R2, c[0x0][0x450] ;  /* 0x00011400ff021b82 */ /* 0x000f220000000800 */
[----:B--2---:R-:W-:-:S04]  /*21270*/  VIADD R3, R7, 0xbf ;  /* 0x000000bf07037836 */ /* 0x004fc80000000000 */
[----:B---3--:R-:W-:-:S05]  /*21280*/  @P1 IMAD.HI.U32 R4, R3, R4, RZ ;  /* 0x0000000403041227 */ /* 0x008fca00078e00ff */
[----:B----4-:R-:W-:-:S05]  /*21290*/  @P1 SHF.R.U32.HI R3, RZ, R2, R4 ;  /* 0x00000002ff031219 */ /* 0x010fca0000011604 */
[----:B------:R-:W-:Y:S02]  /*212a0*/  IMAD.IADD R9, R9, 0x1, R3 ;  /* 0x0000000109097824 */ /* 0x000fe400078e0203 */
[----:B------:R-:W2:Y:S02]  /*212b0*/  LDC.64 R2, c[0x0][0x9e0] ;  /* 0x00027800ff027b82 */ /* 0x000ea40000000a00 */
[----:B--2---:R-:W-:Y:S01]  /*212c0*/  ISETP.GE.AND P2, PT, R3, 0x1, PT ;  /* 0x000000010300780c */ /* 0x004fe20003f46270 */
[----:B------:R-:W-:-:S12]  /*212d0*/  IMAD.IADD R2, R9, 0x1, R2 ;  /* 0x0000000109027824 */ /* 0x000fd800078e0202 */
[----:B------:R-:W-:Y:S05]  /*212e0*/  @!P2 BRA `(.L_x_1659) ;  /* 0x000000000048a947 */ /* 0x000fea0003800000 */
[C---:B------:R-:W-:Y:S01]  /*212f0*/  ISETP.GT.AND P0, PT, R9.reuse, RZ, PT ;  /* 0x000000ff0900720c */ /* 0x040fe20003f04270 */
[----:B------:R-:W-:Y:S01]  /*21300*/  BSSY B0, `(.L_x_1660) ;  /* 0x000000e000007945 */ /* 0x000fe20003800000 */
[----:B------:R-:W-:-:S11]  /*21310*/  VIADD R6, R9, 0xffffffff ;  /* 0xffffffff09067836 */ /* 0x000fd60000000000 */
[----:B------:R-:W-:Y:S05]  /*21320*/  @P0 BRA `(.L_x_1661) ;  /* 0x00000000001c0947 */ /* 0x000fea0003800000 */
[----:B------:R-:W-:Y:S01]  /*21330*/  ISETP.NE.AND P0, PT, R3, 0x1, PT ;  /* 0x000000010300780c */ /* 0x000fe20003f05270 */
[----:B------:R-:W-:-:S12]  /*21340*/  IMAD.MOV R6, RZ, RZ, -R9 ;  /* 0x000000ffff067224 */ /* 0x000fd800078e0a09 */
[----:B0-----:R-:W0:Y:S02]  /*21350*/  @P0 LDC.64 R4, c[0x0][0x9e8] ;  /* 0x00027a00ff040b82 */ /* 0x001e240000000a00 */
[----:B0-----:R-:W-:-:S05]  /*21360*/  @P0 IMAD.HI.U32 R4, R6, R4, RZ ;  /* 0x0000000406040227 */ /* 0x001fca00078e00ff */
[----:B------:R-:W-:-:S04]  /*21370*/  @P0 SHF.R.U32.HI R6, RZ, R5, R4 ;  /* 0x00000005ff060219 */ /* 0x000fc80000011604 */
[----:B------:R-:W-:Y:S01]  /*21380*/  LOP3.LUT R6, RZ, R6, RZ, 0x33, !PT ;  /* 0x00000006ff067212 */ /* 0x000fe200078e33ff */
[----:B------:R-:W-:Y:S06]  /*21390*/  BRA `(.L_x_1662) ;  /* 0x0000000000107947 */ /* 0x000fec0003800000 */
.L_x_1661:
[----:B------:R-:W-:-:S13]  /*213a0*/  ISETP.NE.AND P0, PT, R3, 0x1, PT ;  /* 0x000000010300780c */ /* 0x000fda0003f05270 */
[----:B0-----:R-:W0:Y:S02]  /*213b0*/  @P0 LDC.64 R4, c[0x0][0x9e8] ;  /* 0x00027a00ff040b82 */ /* 0x001e240000000a00 */
[----:B0-----:R-:W-:-:S05]  /*213c0*/  @P0 IMAD.HI.U32 R4, R6, R4, RZ ;  /* 0x0000000406040227 */ /* 0x001fca00078e00ff */
[----:B------:R-:W-:-:S07]  /*213d0*/  @P0 SHF.R.U32.HI R6, RZ, R5, R4 ;  /* 0x00000005ff060219 */ /* 0x000fce0000011604 */
.L_x_1662:
[----:B------:R-:W-:Y:S05]  /*213e0*/  BSYNC B0 ;  /* 0x0000000000007941 */ /* 0x000fea0003800000 */
.L_x_1660:
[----:B------:R-:W-:-:S05]  /*213f0*/  IMAD R6, R6, R3, R3 ;  /* 0x0000000306067224 */ /* 0x000fca00078e0203 */
[----:B------:R-:W-:-:S07]  /*21400*/  VIMNMX R2, R2, R6, PT ;  /* 0x0000000602027248 */ /* 0x000fce0003fe0100 */
.L_x_1659:
[----:B-1----:R-:W2:Y:S01]  /*21410*/  LDL R8, [R1+0x44] ;  /* 0x0000440001087983 */ /* 0x002ea20000100800 */
[----:B0-----:R-:W0:Y:S01]  /*21420*/  @P1 LDC R5, c[0x0][0x44c] ;  /* 0x00011300ff051b82 */ /* 0x001e220000000800 */
[----:B------:R-:W-:Y:S01]  /*21430*/  VIADD R2, R2, 0x7f ;  /* 0x0000007f02027836 */ /* 0x000fe20000000000 */
[----:B------:R-:W-:Y:S01]  /*21440*/  ULDC UR4, c[0x0][0x9dc] ;  /* 0x0002770000047ab9 */ /* 0x000fe20000000800 */
[----:B------:R-:W-:-:S05]  /*21450*/  IMAD.MOV.U32 R6, RZ, RZ, R7 ;  /* 0x000000ffff067224 */ /* 0x000fca00078e0007 */
[----:B------:R-:W1:Y:S01]  /*21460*/  @P1 LDC R4, c[0x0][0x450] ;  /* 0x00011400ff041b82 */ /* 0x000e620000000800 */
[----:B0-----:R-:W-:-:S05]  /*21470*/  @P1 IMAD.HI.U32 R5, R7, R5, RZ ;  /* 0x0000000507051227 */ /* 0x001fca00078e00ff */
[----:B-1----:R-:W-:Y:S02]  /*21480*/  @P1 SHF.R.U32.HI R6, RZ, R4, R5 ;  /* 0x00000004ff061219 */ /* 0x002fe40000011605 */
[----:B------:R-:W-:-:S03]  /*21490*/  SHF.R.S32.HI R4, RZ, 0x1f, R2 ;  /* 0x0000001fff047819 */ /* 0x000fc60000011402 */
[----:B------:R-:W-:Y:S01]  /*214a0*/  IMAD.IADD R7, R19, 0x1, R6 ;  /* 0x0000000113077824 */ /* 0x000fe200078e0206 */
[----:B------:R-:W-:-:S03]  /*214b0*/  LEA.HI R4, R4, R2, RZ, 0x7 ;  /* 0x0000000204047211 */ /* 0x000fc600078f38ff */
[----:B------:R-:W-:Y:S01]  /*214c0*/  VIADD R2, R7, -UR4 ;  /* 0x8000000407027c36 */ /* 0x000fe20008000000 */
[----:B------:R-:W-:-:S05]  /*214d0*/  SHF.R.S32.HI R9, RZ, 0x7, R4 ;  /* 0x00000007ff097819 */ /* 0x000fca0000011404 */
[----:B------:R0:W-:Y:S01]  /*214e0*/  STL [R1+0x48], R9 ;  /* 0x0000480901007387 */ /* 0x0001e20000100800 */
[----:B--2---:R-:W-:Y:S01]  /*214f0*/  VIMNMX R6, R8, R9, PT ;  /* 0x0000000908067248 */ /* 0x004fe20003fe0100 */
[----:B0-----:R-:W-:Y:S06]  /*21500*/  @!P2 BRA `(.L_x_1663) ;  /* 0x000000000044a947 */ /* 0x001fec0003800000 */
        /* <DEDUP_REMOVED lines=10> */
.L_x_1665:
[----:B------:R-:W-:-:S13]  /*215b0*/  ISETP.NE.AND P0, PT, R3, 0x1, PT ;  /* 0x000000010300780c */ /* 0x000fda0003f05270 */
[----:B------:R-:W0:Y:S02]  /*215c0*/  @P0 LDC.64 R4, c[0x0][0x9e8] ;  /* 0x00027a00ff040b82 */ /* 0x000e240000000a00 */
[----:B0-----:R-:W-:-:S05]  /*215d0*/  @P0 IMAD.HI.U32 R4, R7, R4, RZ ;  /* 0x0000000407040227 */ /* 0x001fca00078e00ff */
[----:B------:R-:W-:-:S07]  /*215e0*/  @P0 SHF.R.U32.HI R7, RZ, R5, R4 ;  /* 0x00000005ff070219 */ /* 0x000fce0000011604 */
.L_x_1666:
[----:B------:R-:W-:Y:S05]  /*215f0*/  BSYNC B0 ;  /* 0x0000000000007941 */ /* 0x000fea0003800000 */
.L_x_1664:
[----:B------:R-:W-:-:S05]  /*21600*/  IMAD R3, R7, R3, RZ ;  /* 0x0000000307037224 */ /* 0x000fca00078e02ff */
[----:B------:R-:W-:-:S07]  /*21610*/  VIMNMX R2, R2, R3, !PT ;  /* 0x0000000302027248 */ /* 0x000fce0007fe0100 */
.L_x_1663:
[----:B------:R-:W-:Y:S01]  /*21620*/  SHF.R.S32.HI R3, RZ, 0x1f, R2 ;  /* 0x0000001fff037819 */ /* 0x000fe20000011402 */
[----:B------:R-:W-:Y:S01]  /*21630*/  BSSY B0, `(.L_x_1667) ;  /* 0x0000025000007945 */ /* 0x000fe20003800000 */
[----:B------:R-:W-:Y:S02]  /*21640*/  ISETP.NE.AND P1, PT, R0, RZ, PT ;  /* 0x000000ff0000720c */ /* 0x000fe40003f25270 */
[----:B------:R-:W-:-:S04]  /*21650*/  LEA.HI R3, R3, R2, RZ, 0x7 ;  /* 0x0000000203037211 */ /* 0x000fc800078f38ff */
[----:B------:R-:W-:-:S04]  /*21660*/  SHF.R.S32.HI R3, RZ, 0x7, R3 ;  /* 0x00000007ff037819 */ /* 0x000fc80000011403 */
[----:B------:R-:W-:-:S03]  /*21670*/  VIMNMX R8, RZ, R3, !PT ;  /* 0x00000003ff087248 */ /* 0x000fc60007fe0100 */
[----:B------:R-:W0:Y:S01]  /*21680*/  @!P1 LDC R0, c[0x0][0x9f0] ;  /* 0x00027c00ff009b82 */ /* 0x000e220000000800 */
[----:B------:R-:W-:Y:S01]  /*21690*/  ISETP.GT.AND P0, PT, R6, R8, PT ;  /* 0x000000080600720c */ /* 0x000fe20003f04270 */
[----:B------:R1:W-:Y:S04]  /*216a0*/  STL [R1+0x24], R8 ;  /* 0x0000240801007387 */ /* 0x0003e80000100800 */
[----:B------:R1:W-:Y:S08]  /*216b0*/  STL [R1+0x28], RZ ;  /* 0x000028ff01007387 */ /* 0x0003f00000100800 */
[----:B-1----:R-:W-:Y:S05]  /*216c0*/  @!P0 BRA `(.L_x_1668) ;  /* 0x00000000006c8947 */ /* 0x002fea0003800000 */
[-C--:B0-----:R-:W-:Y:S02]  /*216d0*/  IABS R4, R0.reuse ;  /* 0x0000000000047213 */ /* 0x081fe40000000000 */
[----:B------:R-:W-:Y:S02]  /*216e0*/  IABS R7, R0 ;  /* 0x0000000000077213 */ /* 0x000fe40000000000 */
[----:B------:R-:W0:Y:S03]  /*216f0*/  I2F.RP R2, R4 ;  /* 0x0000000400027306 */ /* 0x000e260000209400 */
[----:B------:R-:W-:-:S05]  /*21700*/  IMAD.MOV R7, RZ, RZ, -R7 ;  /* 0x000000ffff077224 */ /* 0x000fca00078e0a07 */
[----:B0-----:R-:W0:Y:S02]  /*21710*/  MUFU.RCP R2, R2 ;  /* 0x0000000200027308 */ /* 0x001e240000001000 */
[----:B0-----:R-:W-:-:S06]  /*21720*/  VIADD R2, R2, 0xffffffe ;  /* 0x0ffffffe02027836 */ /* 0x001fcc0000000000 */
[----:B------:R-:W0:Y:S02]  /*21730*/  F2I.FTZ.U32.TRUNC.NTZ R3, R2 ;  /* 0x0000000200037305 */ /* 0x000e24000021f000 */
[----:B0-----:R-:W-:-:S04]  /*21740*/  IMAD.MOV R2, RZ, RZ, -R3 ;  /* 0x000000ffff027224 */ /* 0x001fc800078e0a03 */
[----:B------:R-:W-:Y:S02]  /*21750*/  IMAD R5, R2, R4, RZ ;  /* 0x0000000402057224 */ /* 0x000fe400078e02ff */
        /* <DEDUP_REMOVED lines=18> */
.L_x_1668:
[----:B------:R-:W-:Y:S05]  /*21880*/  BSYNC B0 ;  /* 0x0000000000007941 */ /* 0x000fea0003800000 */
.L_x_1667:
[----:B------:R-:W2:Y:S04]  /*21890*/  LDL R2, [R1+0x28] ;  /* 0x0000280001027983 */ /* 0x000ea80000100800 */
[----:B0-----:R-:W2:Y:S01]  /*218a0*/  LDL R0, [R1+0x38] ;  /* 0x0000380001007983 */ /* 0x001ea20000100800 */
[----:B------:R-:W-:Y:S01]  /*218b0*/  BSSY B7, `(.L_x_1669) ;  /* 0x000041b000077945 */ /* 0x000fe20003800000 */
[----:B--2---:R-:W-:-:S05]  /*218c0*/  IMAD R0, R0, R2, R8 ;  /* 0x0000000200007224 */ /* 0x004fca00078e0208 */
[----:B------:R-:W-:Y:S01]  /*218d0*/  VIADDMNMX R22, R0, R2, R6, PT ;  /* 0x0000000200167246 */ /* 0x000fe20003800106 */
[----:B------:R0:W-:Y:S03]  /*218e0*/  STL [R1+0x8], R0 ;  /* 0x0000080001007387 */ /* 0x0001e60000100800 */
[----:B------:R-:W-:Y:S01]  /*218f0*/  ISETP.GT.AND P0, PT, R22, R0, PT ;  /* 0x000000001600720c */ /* 0x000fe20003f04270 */
[----:B------:R0:W-:-:S12]  /*21900*/  STL [R1+0x1c], R22 ;  /* 0x00001c1601007387 */ /* 0x0001d80000100800 */
[----:B0-----:R-:W-:Y:S05]  /*21910*/  @P0 BRA `(.L_x_1670) ;  /* 0x0000000000440947 */ /* 0x001fea0003800000 */
[----:B------:R-:W0:Y:S02]  /*21920*/  S2R R0, SR_TID.X ;  /* 0x0000000000007919 */ /* 0x000e240000002100 */
[----:B0-----:R-:W-:-:S04]  /*21930*/  LOP3.LUT R0, R0, 0x7f, RZ, 0xc0, !PT ;  /* 0x0000007f00007812 */ /* 0x001fc800078ec0ff */
[----:B------:R-:W-:-:S13]  /*21940*/  ISETP.NE.AND P0, PT, R0, RZ, PT ;  /* 0x000000ff0000720c */ /* 0x000fda0003f05270 */
[----:B------:R-:W-:Y:S05]  /*21950*/  @P0 BRA `(.L_x_1671) ;  /* 0x0000004000400947 */ /* 0x000fea0003800000 */
[----:B-1----:R-:W0:Y:S01]  /*21960*/  S2R R5, SR_LANEID ;  /* 0x0000000000057919 */ /* 0x002e220000000000 */
        /* <DEDUP_REMOVED lines=10> */
[----:B0-----:R-:W-:Y:S01]  /*21a10*/  IADD3 R24, R0, UR37, R7 ;  /* 0x0000002500187c10 */ /* 0x001fe2000fffe007 */
[----:B------:R-:W-:Y:S06]  /*21a20*/  BRA `(.L_x_1671) ;  /* 0x00000040000c7947 */ /* 0x000fec0003800000 */
.L_x_1670:
        /* <DEDUP_REMOVED lines=9> */
[----:B------:R-:W0:Y:S01]  /*21ac0*/  LDC.64 R2, c[0x4][R2] ;  /* 0x0100000002027b82 */ /* 0x000e220000000a00 */
[----:B-1----:R-:W-:Y:S02]  /*21ad0*/  IMAD.U32 R5, RZ, RZ, UR7 ;  /* 0x00000007ff057e24 */ /* 0x002fe4000f8e00ff */
        /* <DEDUP_REMOVED lines=9> */
.L_x_1673:
[----:B------:R-:W-:Y:S05]  /*21b70*/  BSYNC B6 ;  /* 0x0000000000067941 */ /* 0x000fea0003800000 */
.L_x_1672:
        /* <DEDUP_REMOVED lines=8> */
[----:B------:R0:W2:Y:S01]  /*21c00*/  LDC.64 R2, c[0x4][R19] ;  /* 0x0100000013027b82 */ /* 0x0000a20000000a00 */
[----:B------:R-:W-:Y:S02]  /*21c10*/  IMAD.U32 R4, RZ, RZ, UR6 ;  /* 0x00000006ff047e24 */ /* 0x000fe4000f8e00ff */
[----:B-1----:R-:W-:Y:S02]  /*21c20*/  IMAD.U32 R5, RZ, RZ, UR7 ;  /* 0x00000007ff057e24 */ /* 0x002fe4000f8e00ff */
        /* <DEDUP_REMOVED lines=8> */
[----:B--2---:R-:W-:Y:S05]  /*21cb0*/  CALL.ABS.NOINC R2 ;  /* 0x0000000002007343 */ /* 0x004fea0003c00000 */
.L_x_1676:
        /* <DEDUP_REMOVED lines=15> */
.L_x_1675:
[----:B------:R-:W-:Y:S05]  /*21db0*/  BSYNC B6 ;  /* 0x0000000000067941 */ /* 0x000fea0003800000 */
.L_x_1674:
[----:B------:R-:W-:Y:S01]  /*21dc0*/  ULDC.64 UR4, c[0x0][0x9f8] ;  /* 0x00027e0000047ab9 */ /* 0x000fe20000000a00 */
[----:B------:R-:W-:Y:S01]  /*21dd0*/  IMAD.MOV.U32 R25, RZ, RZ, R27 ;  /* 0x000000ffff197224 */ /* 0x000fe200078e001b */
[----:B------:R-:W-:-:S04]  /*21de0*/  ISETP.NE.U32.AND P0, PT, RZ, UR4, PT ;  /* 0x00000004ff007c0c */ /* 0x000fc8000bf05070 */
[----:B------:R-:W-:Y:S01]  /*21df0*/  ISETP.NE.AND.EX P0, PT, RZ, UR5, PT, P0 ;  /* 0x00000005ff007c0c */ /* 0x000fe2000bf05300 */
[----:B------:R-:W-:-:S12]  /*21e00*/  ULDC.64 UR4, c[0x0][0xa08] ;  /* 0x0002820000047ab9 */ /* 0x000fd80000000a00 */
[----:B------:R-:W0:Y:S02]  /*21e10*/  @P0 LDC.64 R2, c[0x0][0x9f8] ;  /* 0x00027e00ff020b82 */ /* 0x000e240000000a00 */
[----:B0-----:R-:W-:-:S05]  /*21e20*/  @P0 IMAD.WIDE R2, R27, 0x4, R2 ;  /* 0x000000041b020825 */ /* 0x001fca00078e0202 */
[----:B------:R0:W2:Y:S01]  /*21e30*/  @P0 LDG.E R25, desc[UR38][R2.64] ;  /* 0x0000002602190981 */ /* 0x0000a2000c1e1900 */
[----:B------:R-:W-:Y:S01]  /*21e40*/  VIADD R22, R22, 0xffffffff ;  /* 0xffffffff16167836 */ /* 0x000fe20000000000 */
[----:B0-----:R-:W0:Y:S02]  /*21e50*/  LDC.64 R2, c[0x0][0x418] ;  /* 0x00010600ff027b82 */ /* 0x001e240000000a00 */
[----:B0-----:R-:W-:Y:S01]  /*21e60*/  LOP3.LUT P0, RZ, R2, UR4, RZ, 0xfc, !PT ;  /* 0x0000000402ff7c12 */ /* 0x001fe2000f80fcff */
[----:B------:R-:W-:-:S03]  /*21e70*/  UMOV UR4, 0xffffffff ;  /* 0xffffffff00047882 */ /* 0x000fc60000000000 */
[----:B------:R-:W-:Y:S02]  /*21e80*/  LOP3.LUT P0, RZ, R3, UR5, RZ, 0xfc, P0 ;  /* 0x0000000503ff7c12 */ /* 0x000fe4000800fcff */
[----:B--2---:R-:W-:Y:S02]  /*21e90*/  SHF.R.S32.HI R7, RZ, 0x1f, R25 ;  /* 0x0000001fff077819 */ /* 0x004fe40000011419 */
[----:B------:R-:W-:-:S03]  /*21ea0*/  SEL R19, R25, RZ, !P0 ;  /* 0x000000ff19137207 */ /* 0x000fc60004000000 */
[----:B------:R0:W-:Y:S01]  /*21eb0*/  STL [R1+0x4], R7 ;  /* 0x0000040701007387 */ /* 0x0001e20000100800 */
[----:B------:R-:W-:Y:S05]  /*21ec0*/  BRA.DIV UR4, `(.L_x_1677) ;  /* 0x00000062042c7947 */ /* 0x000fea000b800000 */
[----:B------:R-:W2:Y:S02]  /*21ed0*/  S2R R0, SR_TID.X ;  /* 0x0000000000007919 */ /* 0x000ea40000002100 */
[----:B--2---:R-:W-:-:S04]  /*21ee0*/  SHF.R.U32.HI R0, RZ, 0x5, R0 ;  /* 0x00000005ff007819 */ /* 0x004fc80000011600 */
[----:B------:R-:W-:-:S05]  /*21ef0*/  LOP3.LUT R0, R0, 0x3, RZ, 0xc0, !PT ;  /* 0x0000000300007812 */ /* 0x000fca00078ec0ff */
[----:B------:R2:W3:Y:S02]  /*21f00*/  SHFL.IDX PT, R14, R0, RZ, 0x1f ;  /* 0x00001fff000e7589 */ /* 0x0004e400000e0000 */
.L_x_1834:
[----:B---3--:R-:W-:Y:S02]  /*21f10*/  ISETP.NE.AND P0, PT, R14, RZ, PT ;  /* 0x000000ff0e00720c */ /* 0x008fe40003f05270 */
[----:B------:R-:W-:Y:S02]  /*21f20*/  PLOP3.LUT P1, PT, PT, PT, PT, 0x8, 0x0 ;  /* 0x000000000000781c */ /* 0x000fe40003f2e170 */
[----:B------:R-:W-:-:S11]  /*21f30*/  LOP3.LUT R23, R23, 0xfffffffe, RZ, 0xc0, !PT ;  /* 0xfffffffe17177812 */ /* 0x000fd600078ec0ff */
[----:B------:R-:W-:Y:S01]  /*21f40*/  @P1 LOP3.LUT R23, R23, 0x1, RZ, 0xfc, !PT ;  /* 0x0000000117171812 */ /* 0x000fe200078efcff */
[----:B------:R-:W-:Y:S06]  /*21f50*/  @P0 BRA `(.L_x_1678) ;  /* 0x00000004001c0947 */ /* 0x000fec0003800000 */
[----:B------:R-:W-:-:S03]  /*21f60*/  UMOV UR4, 0xffffffff ;  /* 0xffffffff00047882 */ /* 0x000fc60000000000 */
[----:B------:R-:W-:Y:S05]  /*21f70*/  BRA.DIV UR4, `(.L_x_1679) ;  /* 0x0000006204347947 */ /* 0x000fea000b800000 */
[----:B------:R-:W-:-:S13]  /*21f80*/  ELECT P6, URZ, PT ;  /* 0x00000000003f782f */ /* 0x000fda00038c0000 */
.L_x_1837:
[----:B------:R-:W-:Y:S05]  /*21f90*/  @!P6 BRA `(.L_x_1678) ;  /* 0x00000004000ce947 */ /* 0x000fea0003800000 */
[----:B------:R-:W-:-:S04]  /*21fa0*/  ISETP.NE.U32.AND P0, PT, R2, RZ, PT ;  /* 0x000000ff0200720c */ /* 0x000fc80003f05070 */
[----:B------:R-:W-:-:S13]  /*21fb0*/  ISETP.NE.AND.EX P0, PT, R3, RZ, PT, P0 ;  /* 0x000000ff0300720c */ /* 0x000fda0003f05300 */
[----:B------:R-:W-:Y:S05]  /*21fc0*/  @!P0 BRA `(.L_x_1680) ;  /* 0x0000000000488947 */ /* 0x000fea0003800000 */
[----:B------:R-:W3:Y:S01]  /*21fd0*/  LDC R6, c[0x0][0x43c] ;  /* 0x00010f00ff067b82 */ /* 0x000ee20000000800 */
[----:B--2---:R-:W-:Y:S01]  /*21fe0*/  IMAD.MOV.U32 R0, RZ, RZ, R22 ;  /* 0x000000ffff007224 */ /* 0x004fe200078e0016 */
[----:B------:R-:W-:Y:S01]  /*21ff0*/  ULDC.64 UR4, c[0x0][0x428] ;  /* 0x00010a0000047ab9 */ /* 0x000fe20000000a00 */
[----:B---3--:R-:W-:-:S13]  /*22000*/  ISETP.NE.AND P0, PT, R6, 0x1, PT ;  /* 0x000000010600780c */ /* 0x008fda0003f05270 */
[----:B-1----:R-:W1:Y:S02]  /*22010*/  @P0 LDC.64 R4, c[0x0][0x440] ;  /* 0x00011000ff040b82 */ /* 0x002e640000000a00 */
[----:B-1----:R-:W-:-:S05]  /*22020*/  @P0 IMAD.HI.U32 R4, R22, R4, RZ ;  /* 0x0000000416040227 */ /* 0x002fca00078e00ff */
        /* <DEDUP_REMOVED lines=12> */
.L_x_1680:
[----:B--2---:R-:W-:Y:S01]  /*220f0*/  IMAD R0, R18, 0x8, R17 ;  /* 0x0000000812007824 */ /* 0x004fe200078e0211 */
[----:B---3--:R-:W-:-:S04]  /*22100*/  SHF.L.U32 R2, R28, 0x1f, RZ ;  /* 0x0000001f1c027819 */ /* 0x008fc800000006ff */
[----:B------:R-:W2:Y:S02]  /*22110*/  SYNCS.PHASECHK.TRANS64.TRYWAIT P0, [R0+URZ+0x2d840], R2 ;  /* 0x02d84002000075a7 */ /* 0x000ea4000800017f */
[----:B--2---:R-:W-:Y:S05]  /*22120*/  @!P0 BRA `(.L_x_1681) ;  /* 0x0000005c00e88947 */ /* 0x004fea0003800000 */
.L_x_1838:
[----:B------:R-:W3:Y:S02]  /*22130*/  S2R R3, SR_TID.X ;  /* 0x0000000000037919 */ /* 0x000ee40000002100 */
[----:B---3--:R-:W-:-:S04]  /*22140*/  LOP3.LUT R3, R3, 0x7f, RZ, 0xc0, !PT ;  /* 0x0000007f03037812 */ /* 0x008fc800078ec0ff */
[----:B------:R-:W-:-:S13]  /*22150*/  ISETP.NE.AND P0, PT, R3, RZ, PT ;  /* 0x000000ff0300720c */ /* 0x000fda0003f05270 */
[----:B------:R-:W-:Y:S05]  /*22160*/  @P0 BRA `(.L_x_1682) ;  /* 0x00000000001c0947 */ /* 0x000fea0003800000 */
[----:B------:R-:W3:Y:S01]  /*22170*/  S2R R3, SR_TID.X ;  /* 0x0000000000037919 */ /* 0x000ee20000002100 */
[----:B--2---:R-:W-:-:S04]  /*22180*/  IMAD.MOV.U32 R2, RZ, RZ, 0x6000 ;  /* 0x00006000ff027424 */ /* 0x004fc800078e00ff */
[----:B------:R4:W-:Y:S01]  /*22190*/  SYNCS.ARRIVE.TRANS64 RZ, [R0+URZ+0x2d830], R2 ;  /* 0x02d8300200ff79a7 */ /* 0x0009e2000800003f */
[----:B---3--:R-:W-:-:S04]  /*221a0*/  LOP3.LUT R3, R3, 0x1f, RZ, 0xc0, !PT ;  /* 0x0000001f03037812 */ /* 0x008fc800078ec0ff */
[----:B------:R-:W-:-:S13]  /*221b0*/  ISETP.NE.AND P0, PT, R3, RZ, PT ;  /* 0x000000ff0300720c */ /* 0x000fda0003f05270 */
[----:B----4-:R-:W-:Y:S05]  /*221c0*/  @!P0 BRA `(.L_x_1682) ;  /* 0x0000000000048947 */ /* 0x010fea0003800000 */
[----:B------:R-:W-:Y:S01]  /*221d0*/  BPT.TRAP 0x1 ;  /* 0x000000040000795c */ /* 0x000fe20000300000 */
.L_x_1682:
[----:B------:R-:W-:Y:S01]  /*221e0*/  R2UR UR9, R0 ;  /* 0x00000000000972ca */ /* 0x000fe200000e0000 */
[----:B--2---:R-:W-:Y:S01]  /*221f0*/  IMAD R0, R18, 0x6000, R17 ;  /* 0x0000600012007824 */ /* 0x004fe200078e0211 */
        /* <DEDUP_REMOVED lines=11> */
[----:B------:R-:W-:Y:S01]  /*222b0*/  UIADD3 UR9, UR9, 0x2d830, URZ ;  /* 0x0002d83009097890 */ /* 0x000fe2000fffe03f */
[----:B------:R-:W-:-:S03]  /*222c0*/  LOP3.LUT R23, R23, 0xfffffffe, RZ, 0xc0, !PT ;  /* 0xfffffffe17177812 */ /* 0x000fc600078ec0ff */
[----:B------:R-:W-:Y:S02]  /*222d0*/  ULEA UR11, UR11, UR5, 0x7 ;  /* 0x000000050b0b7291 */ /* 0x000fe4000f8e383f */
[----:B------:R-:W-:Y:S02]  /*222e0*/  UIADD3 UR14, UR8, 0x15400, URZ ;  /* 0x00015400080e7890 */ /* 0x000fe4000fffe03f */
[----:B------:R-:W-:Y:S02]  /*222f0*/  UIADD3.X UR5, URZ, UR41, URZ, UP0, !UPT ;  /* 0x000000293f057290 */ /* 0x000fe400087fe43f */
[----:B------:R-:W-:Y:S02]  /*22300*/  UIADD3 UR15, UR8, 0x17400, URZ ;  /* 0x00017400080f7890 */ /* 0x000fe4000fffe03f */
[----:B------:R-:W-:Y:S01]  /*22310*/  UIADD3 UR16, UR8, 0x19400, URZ ;  /* 0x0001940008107890 */ /* 0x000fe2000fffe03f */
[----:B------:R-:W-:Y:S02]  /*22320*/  @P0 LOP3.LUT R23, R23, 0x1, RZ, 0xfc, !PT ;  /* 0x0000000117170812 */ /* 0x000fe400078efcff */
[----:B------:R-:W-:Y:S01]  /*22330*/  UMOV UR8, UR14 ;  /* 0x0000000e00087c82 */ /* 0x000fe20008000000 */
[----:B------:R-:W-:Y:S01]  /*22340*/  UMOV UR14, 0x40 ;  /* 0x00000040000e7882 */ /* 0x000fe20000000000 */
[----:B------:R2:W-:Y:S02]  /*22350*/  UTMALDG.4D [UR8], [UR4], desc[UR6] ;  /* 0x00000608040075b4 */ /* 0x0005e40008019000 */
[----:B--2---:R-:W-:Y:S01]  /*22360*/  UMOV UR8, UR15 ;  /* 0x0000000f00087c82 */ /* 0x004fe20008000000 */
[----:B------:R-:W-:-:S02]  /*22370*/  UMOV UR10, UR17 ;  /* 0x00000011000a7c82 */ /* 0x000fc40008000000 */
[----:B------:R2:W-:Y:S02]  /*22380*/  UTMALDG.4D [UR8], [UR4], desc[UR6] ;  /* 0x00000608040075b4 */ /* 0x0005e40008019000 */
[----:B--2---:R-:W-:Y:S01]  /*22390*/  UMOV UR8, UR16 ;  /* 0x0000001000087c82 */ /* 0x004fe20008000000 */
[----:B------:R-:W-:Y:S02]  /*223a0*/  UMOV UR10, UR14 ;  /* 0x0000000e000a7c82 */ /* 0x000fe40008000000 */
[----:B------:R3:W-:Y:S02]  /*223b0*/  UTMALDG.4D [UR8], [UR4], desc[UR6] ;  /* 0x00000608040075b4 */ /* 0x0007e40008019000 */
[----:B---3--:R-:W-:Y:S01]  /*223c0*/  NOP ;  /* 0x0000000000007918 */ /* 0x008fe20000000000 */
.L_x_1678:
[----:B------:R-:W3:Y:S01]  /*223d0*/  LDL.LU R3, [R1+0x20] ;  /* 0x0000200001037983 */ /* 0x000ee20000300800 */
[----:B------:R-:W-:Y:S05]  /*223e0*/  WARPSYNC.ALL ;  /* 0x0000000000007948 */ /* 0x000fea0003800000 */
[----:B------:R-:W-:Y:S01]  /*223f0*/  ULDC.64 UR4, c[0x0][0x298] ;  /* 0x0000a60000047ab9 */ /* 0x000fe20000000a00 */
[----:B--2---:R-:W-:Y:S01]  /*22400*/  VIADD R0, R17, 0xc400 ;  /* 0x0000c40011007836 */ /* 0x004fe20000000000 */
[----:B------:R-:W-:Y:S01]  /*22410*/  ULDC.64 UR6, c[0x0][0xa00] ;  /* 0x0002800000067ab9 */ /* 0x000fe20000000a00 */
[----:B------:R-:W-:Y:S01]  /*22420*/  BSSY B6, `(.L_x_1683) ;  /* 0x0000022000067945 */ /* 0x000fe20003800000 */
[----:B------:R-:W-:Y:S01]  /*22430*/  BAR.SYNC.DEFER_BLOCKING 0x8, 0x200 ;  /* 0x0208000000007b1d */ /* 0x000fe20000010000 */
[----:B------:R-:W-:-:S02]  /*22440*/  ISETP.NE.U32.AND P0, PT, RZ, UR6, PT ;  /* 0x00000006ff007c0c */ /* 0x000fc4000bf05070 */
[----:B------:R-:W-:Y:S02]  /*22450*/  LOP3.LUT P1, RZ, R0, 0x1bf, RZ, 0xc0, !PT ;  /* 0x000001bf00ff7812 */ /* 0x000fe4000782c0ff */
[----:B------:R-:W-:Y:S02]  /*22460*/  ISETP.NE.AND.EX P0, PT, RZ, UR7, PT, P0 ;  /* 0x00000007ff007c0c */ /* 0x000fe4000bf05300 */
[----:B---3--:R-:W-:Y:S01]  /*22470*/  SHF.R.S32.HI R2, RZ, 0x1f, R3 ;  /* 0x0000001fff027819 */ /* 0x008fe20000011403 */
[----:B-1----:R-:W-:-:S04]  /*22480*/  IMAD.WIDE.U32 R4, R3, UR4, RZ ;  /* 0x0000000403047c25 */ /* 0x002fc8000f8e00ff */
        /* <DEDUP_REMOVED lines=19> */
[----:B0-----:R-:W-:-:S02]  /*225c0*/  IMAD.U32 R7, RZ, RZ, UR7 ;  /* 0x00000007ff077e24 */ /* 0x001fc4000f8e00ff */
[----:B------:R-:W-:Y:S02]  /*225d0*/  IMAD.U32 R10, RZ, RZ, UR8 ;  /* 0x00000008ff0a7e24 */ /* 0x000fe4000f8e00ff */
[----:B------:R-:W-:Y:S02]  /*225e0*/  IMAD.U32 R11, RZ, RZ, UR9 ;  /* 0x00000009ff0b7e24 */ /* 0x000fe4000f8e00ff */
[----:B------:R-:W-:Y:S02]  /*225f0*/  IMAD.MOV.U32 R8, RZ, RZ, 0x70 ;  /* 0x00000070ff087424 */ /* 0x000fe400078e00ff */
[----:B------:R-:W-:Y:S02]  /*22600*/  IMAD.MOV.U32 R12, RZ, RZ, 0x1 ;  /* 0x00000001ff0c7424 */ /* 0x000fe400078e00ff */
[----:B------:R-:W-:-:S07]  /*22610*/  IMAD.MOV.U32 R13, RZ, RZ, RZ ;  /* 0x000000ffff0d7224 */ /* 0x000fce00078e00ff */
[----:B------:R-:W-:-:S07]  /*22620*/  LEPC R20, `(.L_x_1684) ;  /* 0x000000001014794e */ /* 0x000fce0000000000 */
[----:B-1----:R-:W-:Y:S05]  /*22630*/  CALL.ABS.NOINC R2 ;  /* 0x0000000002007343 */ /* 0x002fea0003c00000 */
.L_x_1684:
[----:B------:R-:W-:Y:S05]  /*22640*/  BSYNC B6 ;  /* 0x0000000000067941 */ /* 0x000fea0003800000 */
.L_x_1683:
[----:B------:R-:W2:Y:S01]  /*22650*/  LDL.LU R20, [R1+0x3c] ;  /* 0x00003c0001147983 */ /* 0x000ea20000300800 */
[----:B------:R-:W3:Y:S01]  /*22660*/  LDC R9, c[0x0][0x448] ;  /* 0x00011200ff097b82 */ /* 0x000ee20000000800 */
[----:B------:R-:W-:Y:S01]  /*22670*/  ULDC.64 UR6, c[0x0][0x2e0] ;  /* 0x0000b80000067ab9 */ /* 0x000fe20000000a00 */
[----:B------:R-:W-:Y:S01]  /*22680*/  ULDC.64 UR4, c[0x0][0x2d8] ;  /* 0x0000b60000047ab9 */ /* 0x000fe20000000a00 */
[----:B-1----:R-:W2:Y:S01]  /*22690*/  LDL.LU.64 R2, [R1+0x30] ;  /* 0x0000300001027983 */ /* 0x002ea20000300a00 */
[----:B------:R-:W-:-:S03]  /*226a0*/  ULDC.64 UR8, c[0x0][0x280] ;  /* 0x0000a00000087ab9 */ /* 0x000fc60000000a00 */
[----:B------:R-:W4:Y:S04]  /*226b0*/  LDL.LU R21, [R1+0x40] ;  /* 0x0000400001157983 */ /* 0x000f280000300800 */
[----:B------:R-:W4:Y:S04]  /*226c0*/  LDL.LU R4, [R1+0x20] ;  /* 0x0000200001047983 */ /* 0x000f280000300800 */
[----:B------:R-:W4:Y:S01]  /*226d0*/  LDL R12, [R1+0x10] ;  /* 0x00001000010c7983 */ /* 0x000f220000100800 */
[----:B------:R-:W1:Y:S01]  /*226e0*/  S2R R10, SR_TID.X ;  /* 0x00000000000a7919 */ /* 0x000e620000002100 */
[----:B------:R-:W0:Y:S01]  /*226f0*/  S2R R11, SR_TID.X ;  /* 0x00000000000b7919 */ /* 0x000e220000002100 */
[----:B---3--:R-:W-:-:S13]  /*22700*/  ISETP.NE.AND P1, PT, R9, 0x1, PT ;  /* 0x000000010900780c */ /* 0x008fda0003f25270 */
[----:B------:R-:W3:Y:S08]  /*22710*/  @P1 LDC R5, c[0x0][0x44c] ;  /* 0x00011300ff051b82 */ /* 0x000ef00000000800 */
[----:B------:R-:W3:Y:S08]  /*22720*/  @P1 LDC R6, c[0x0][0x450] ;  /* 0x00011400ff061b82 */ /* 0x000ef00000000800 */
[----:B------:R-:W3:Y:S01]  /*22730*/  @P1 LDC R8, c[0x0][0x450] ;  /* 0x00011400ff081b82 */ /* 0x000ee20000000800 */
[----:B--2---:R-:W-:-:S02]  /*22740*/  IMAD.MOV.U32 R3, RZ, RZ, R20 ;  /* 0x000000ffff037224 */ /* 0x004fc400078e0014 */
[----:B------:R-:W2:Y:S01]  /*22750*/  S2R R20, SR_TID.X ;  /* 0x0000000000147919 */ /* 0x000ea20000002100 */
[----:B----4-:R-:W-:Y:S02]  /*22760*/  IMAD R0, R21, UR6, RZ ;  /* 0x0000000615007c24 */ /* 0x010fe4000f8e02ff */
[----:B------:R-:W-:-:S04]  /*22770*/  IMAD.WIDE.U32 R2, R16, UR4, R2 ;  /* 0x0000000410027c25 */ /* 0x000fc8000f8e0002 */
[----:B------:R-:W-:Y:S01]  /*22780*/  IMAD R3, R16, UR5, R3 ;  /* 0x0000000510037c24 */ /* 0x000fe2000f8e0203 */
[----:B------:R-:W-:Y:S01]  /*22790*/  ULDC.64 UR4, c[0x0][0x2d0] ;  /* 0x0000b40000047ab9 */ /* 0x000fe20000000a00 */
[C---:B------:R-:W-:Y:S02]  /*227a0*/  IMAD R0, R4.reuse, UR7, R0 ;  /* 0x0000000704007c24 */ /* 0x040fe4000f8e0200 */
[----:B------:R-:W-:Y:S01]  /*227b0*/  IMAD.WIDE.U32 R2, R4, UR6, R2 ;  /* 0x0000000604027c25 */ /* 0x000fe2000f8e0002 */
[----:B------:R-:W-:-:S03]  /*227c0*/  ULDC.64 UR6, c[0x0][0x2c8] ;  /* 0x0000b20000067ab9 */ /* 0x000fc60000000a00 */
[----:B------:R-:W-:Y:S01]  /*227d0*/  IMAD.IADD R3, R3, 0x1, R0 ;  /* 0x0000000103037824 */ /* 0x000fe200078e0200 */
[C---:B--2---:R-:W-:Y:S01]  /*227e0*/  LOP3.LUT R21, R20.reuse, 0x7f, RZ, 0xc0, !PT ;  /* 0x0000007f14157812 */ /* 0x044fe200078ec0ff */
[----:B------:R-:W-:-:S03]  /*227f0*/  IMAD.SHL.U32 R20, R20, 0x20, RZ ;  /* 0x0000002014147824 */ /* 0x000fc600078e00ff */
[----:B------:R-:W-:-:S04]  /*22800*/  SHF.R.U32.HI R21, RZ, 0x2, R21 ;  /* 0x00000002ff157819 */ /* 0x000fc80000011615 */
[----:B------:R-:W-:Y:S01]  /*22810*/  LOP3.LUT R20, R21, 0x60, R20, 0xf8, !PT ;  /* 0x0000006015147812 */ /* 0x000fe200078ef814 */
[----:B-1----:R-:W-:-:S04]  /*22820*/  IMAD.SHL.U32 R21, R10, 0x8, RZ ;  /* 0x000000080a157824 */ /* 0x002fc800078e00ff */
[----:B------:R-:W-:Y:S01]  /*22830*/  IMAD.IADD R0, R20, 0x1, R12 ;  /* 0x0000000114007824 */ /* 0x000fe200078e020c */
[----:B------:R-:W-:Y:S01]  /*22840*/  LOP3.LUT R21, R21, 0x18, RZ, 0xc0, !PT ;  /* 0x0000001815157812 */ /* 0x000fe200078ec0ff */
[----:B0-----:R-:W-:Y:S02]  /*22850*/  IMAD.SHL.U32 R20, R11, 0x8, RZ ;  /* 0x000000080b147824 */ /* 0x001fe400078e00ff */
[----:B---3--:R-:W-:Y:S01]  /*22860*/  @P1 IMAD.HI.U32 R5, R0, R5, RZ ;  /* 0x0000000500051227 */ /* 0x008fe200078e00ff */
[C---:B------:R-:W-:Y:S02]  /*22870*/  LOP3.LUT R10, R21.reuse, 0x40, RZ, 0xfc, !PT ;  /* 0x00000040150a7812 */ /* 0x040fe400078efcff */
[----:B------:R-:W-:Y:S01]  /*22880*/  LOP3.LUT R20, R20, 0x18, RZ, 0xc0, !PT ;  /* 0x0000001814147812 */ /* 0x000fe200078ec0ff */
[----:B------:R-:W-:Y:S01]  /*22890*/  IMAD.MOV.U32 R4, RZ, RZ, R0 ;  /* 0x000000ffff047224 */ /* 0x000fe200078e0000 */
[----:B------:R-:W-:Y:S02]  /*228a0*/  @P1 SHF.R.U32.HI R4, RZ, R6, R5 ;  /* 0x00000006ff041219 */ /* 0x000fe40000011605 */
        /* <DEDUP_REMOVED lines=8> */
[----:B------:R-:W-:Y:S02]  /*22930*/  VIADD R0, R0, 0x80 ;  /* 0x0000008000007836 */ /* 0x000fe40000000000 */
[----:B------:R-:W-:Y:S01]  /*22940*/  IMAD.WIDE.U32 R4, R6, UR6, R4 ;  /* 0x0000000606047c25 */ /* 0x000fe2000f8e0004 */
[----:B------:R-:W-:-:S05]  /*22950*/  SHF.R.S32.HI R7, RZ, 0x1f, R6 ;  /* 0x0000001fff077819 */ /* 0x000fca0000011406 */
[----:B------:R-:W-:-:S04]  /*22960*/  IMAD R7, R7, UR6, RZ ;  /* 0x0000000607077c24 */ /* 0x000fc8000f8e02ff */
[----:B------:R-:W-:Y:S02]  /*22970*/  IMAD R6, R6, UR7, R7 ;  /* 0x0000000706067c24 */ /* 0x000fe4000f8e0207 */
[----:B------:R-:W0:Y:S02]  /*22980*/  @P1 LDC R7, c[0x0][0x44c] ;  /* 0x00011300ff071b82 */ /* 0x000e240000000800 */
[----:B------:R-:W-:Y:S01]  /*22990*/  IMAD.IADD R6, R5, 0x1, R6 ;  /* 0x0000000105067824 */ /* 0x000fe200078e0206 */
[----:B------:R-:W-:-:S04]  /*229a0*/  LEA R5, P0, R4, UR8, 0x1 ;  /* 0x0000000804057c11 */ /* 0x000fc8000f8008ff */
[----:B------:R-:W-:Y:S01]  /*229b0*/  LEA.HI.X R6, R4, UR9, R6, 0x1, P0 ;  /* 0x0000000904067c11 */ /* 0x000fe200080f0c06 */
        /* <DEDUP_REMOVED lines=26> */
[----:B------:R-:W2:Y:S04]  /*22b60*/  LDL.LU R3, [R1+0x18] ;  /* 0x0000180001037983 */ /* 0x000ea80000300800 */
[----:B------:R-:W3:Y:S04]  /*22b70*/  LDL.LU R11, [R1+0x10] ;  /* 0x00001000010b7983 */ /* 0x000ee80000300800 */
[----:B------:R-:W0:Y:S01]  /*22b80*/  SHFL.IDX PT, R2, R5, RZ, 0x1c1f ;  /* 0x001c1fff05027589 */ /* 0x000e2200000e0000 */
[----:B--2---:R-:W-:-:S03]  /*22b90*/  IMAD R4, R3, R9, RZ ;  /* 0x0000000903047224 */ /* 0x004fc600078e02ff */
[----:B------:R-:W1:Y:S01]  /*22ba0*/  SHFL.IDX PT, R3, R6, RZ, 0x1c1f ;  /* 0x001c1fff06037589 */ /* 0x000e6200000e0000 */
[----:B---3--:R-:W-:-:S05]  /*22bb0*/  IMAD.IADD R0, R21, 0x1, R11 ;  /* 0x0000000115007824 */ /* 0x008fca00078e020b */
        /* <DEDUP_REMOVED lines=34> */
[----:B------:R-:W1:Y:S02]  /*22de0*/  SHFL.IDX PT, R5, R8, RZ, 0x1c1f ;  /* 0x001c1fff08057589 */ /* 0x000e6400000e0000 */
[----:B------:R-:W-:Y:S01]  /*22df0*/  ISETP.GE.AND P3, PT, R3, R4, PT ;  /* 0x000000040300720c */ /* 0x000fe20003f66270 */
[----:B------:R-:W-:-:S05]  /*22e00*/  VIADD R3, R0, 0x60 ;  /* 0x0000006000037836 */ /* 0x000fca0000000000 */
[----:B------:R-:W-:-:S13]  /*22e10*/  ISETP.GE.AND P4, PT, R3, R4, PT ;  /* 0x000000040300720c */ /* 0x000fda0003f86270 */
[----:B0-----:R-:W-:-:S05]  /*22e20*/  @!P4 LEA R2, P5, R20, R2, 0x1 ;  /* 0x000000021402c211 */ /* 0x001fca00078a08ff */
[----:B------:R-:W-:Y:S01]  /*22e30*/  @!P4 IMAD.X R3, RZ, RZ, R6, P5 ;  /* 0x000000ffff03c224 */ /* 0x000fe200028e0606 */
[----:B-1----:R-:W-:Y:S01]  /*22e40*/  @!P3 LEA R5, P5, R20, R5, 0x1 ;  /* 0x000000051405b211 */ /* 0x002fe200078a08ff */
[----:B------:R-:W0:Y:S04]  /*22e50*/  SHFL.IDX PT, R6, R7, RZ, 0x1c1f ;  /* 0x001c1fff07067589 */ /* 0x000e2800000e0000 */
[----:B------:R-:W-:Y:S04]  /*22e60*/  @!P4 LDGSTS.E.BYPASS.LTC128B.128 [R10+0xdc00], desc[UR38][R2.64], !P2 ;  /* 0x0dc00000020acfae */ /* 0x000fe8000d101d66 */
[----:B------:R-:W-:Y:S04]  /*22e70*/  @!P4 LDGSTS.E.BYPASS.LTC128B.128 [R10+0x10c00], desc[UR38][R2.64+0x40], !P1 ;  /* 0x10c00040020acfae */ /* 0x000fe8000c901d66 */
[----:B------:R1:W-:Y:S04]  /*22e80*/  @!P4 LDGSTS.E.BYPASS.LTC128B.128 [R10+0x13c00], desc[UR38][R2.64+0x80], !P0 ;  /* 0x13c00080020acfae */ /* 0x0003e8000c101d66 */
[----:B------:R-:W2:Y:S01]  /*22e90*/  SHFL.IDX PT, R7, R7, 0x1, 0x1c1f ;  /* 0x003c1f0007077f89 */ /* 0x000ea200000e0000 */
[----:B0-----:R-:W-:-:S02]  /*22ea0*/  @!P3 IMAD.X R6, RZ, RZ, R6, P5 ;  /* 0x000000ffff06b224 */ /* 0x001fc400028e0606 */
[----:B-1----:R-:W-:Y:S02]  /*22eb0*/  @!P3 IMAD.MOV.U32 R2, RZ, RZ, R5 ;  /* 0x000000ffff02b224 */ /* 0x002fe400078e0005 */
[----:B------:R-:W-:-:S05]  /*22ec0*/  @!P3 IMAD.MOV.U32 R3, RZ, RZ, R6 ;  /* 0x000000ffff03b224 */ /* 0x000fca00078e0006 */
[----:B------:R-:W-:Y:S04]  /*22ed0*/  @!P3 LDGSTS.E.BYPASS.LTC128B.128 [R10+0xe400], desc[UR38][R2.64], !P2 ;  /* 0x0e400000020abfae */ /* 0x000fe8000d101d66 */
[----:B------:R-:W-:Y:S04]  /*22ee0*/  @!P3 LDGSTS.E.BYPASS.LTC128B.128 [R10+0x11400], desc[UR38][R2.64+0x40], !P1 ;  /* 0x11400040020abfae */ /* 0x000fe8000c901d66 */
[----:B------:R0:W-:Y:S04]  /*22ef0*/  @!P3 LDGSTS.E.BYPASS.LTC128B.128 [R10+0x14400], desc[UR38][R2.64+0x80], !P0 ;  /* 0x14400080020abfae */ /* 0x0001e8000c101d66 */
[----:B0-2---:R0:W1:Y:S02]  /*22f00*/  SHFL.IDX PT, R2, R8, 0x1, 0x1c1f ;  /* 0x003c1f0008027f89 */ /* 0x00506400000e0000 */
.L_x_1851:
        /* <DEDUP_REMOVED lines=13> */
.L_x_1686:
        /* <DEDUP_REMOVED lines=18> */
.L_x_1852:
[----:B------:R-:W-:Y:S05]  /*23100*/  BSYNC B0 ;  /* 0x0000000000007941 */ /* 0x000fea0003800000 */
.L_x_1687:
[----:B------:R-:W0:Y:S04]  /*23110*/  LDL R2, [R1+0x1c] ;  /* 0x00001c0001027983 */ /* 0x000e280000100800 */
[----:B------:R-:W2:Y:S01]  /*23120*/  LDL R5, [R1+0x8] ;  /* 0x0000080001057983 */ /* 0x000ea20000100800 */
[----:B------:R-:W-:Y:S01]  /*23130*/  BSSY B0, `(.L_x_1689) ;  /* 0x0000234000007945 */ /* 0x000fe20003800000 */
[----:B0-----:R-:W-:-:S05]  /*23140*/  VIADD R0, R2, 0xfffffffe ;  /* 0xfffffffe02007836 */ /* 0x001fca0000000000 */
[----:B--2---:R-:W-:-:S13]  /*23150*/  ISETP.GE.AND P0, PT, R0, R5, PT ;  /* 0x000000050000720c */ /* 0x004fda0003f06270 */
[----:B------:R-:W-:Y:S05]  /*23160*/  @!P0 BRA `(.L_x_1690) ;  /* 0x0000002000c08947 */ /* 0x000fea0003800000 */
[----:B------:R-:W2:Y:S04]  /*23170*/  LDL.LU R2, [R1+0x38] ;  /* 0x0000380001027983 */ /* 0x000ea80000300800 */
[----:B------:R-:W3:Y:S04]  /*23180*/  LDL.LU R7, [R1+0x28] ;  /* 0x0000280001077983 */ /* 0x000ee80000300800 */
[----:B------:R-:W4:Y:S04]  /*23190*/  LDL.LU R3, [R1+0x48] ;  /* 0x0000480001037983 */ /* 0x000f280000300800 */
[----:B------:R-:W5:Y:S04]  /*231a0*/  LDL.LU R6, [R1+0x24] ;  /* 0x0000240001067983 */ /* 0x000f680000300800 */
[----:B------:R-:W5:Y:S01]  /*231b0*/  LDL.LU R4, [R1+0x44] ;  /* 0x0000440001047983 */ /* 0x000f620000300800 */
[----:B------:R-:W-:Y:S01]  /*231c0*/  LOP3.LUT R10, RZ, R5, RZ, 0x33, !PT ;  /* 0x00000005ff0a7212 */ /* 0x000fe200078e33ff */
[----:B------:R-:W-:Y:S01]  /*231d0*/  BSSY B2, `(.L_x_1691) ;  /* 0x00000c2000027945 */ /* 0x000fe20003800000 */
[----:B--2---:R-:W-:-:S04]  /*231e0*/  VIADD R2, R2, 0x1 ;  /* 0x0000000102027836 */ /* 0x004fc80000000000 */
[----:B---3--:R-:W-:Y:S01]  /*231f0*/  IMAD R2, R2, R7, RZ ;  /* 0x0000000702027224 */ /* 0x008fe200078e02ff */
[----:B----4-:R-:W-:-:S04]  /*23200*/  LOP3.LUT R3, RZ, R3, RZ, 0x33, !PT ;  /* 0x00000003ff037212 */ /* 0x010fc800078e33ff */
[----:B------:R-:W-:-:S04]  /*23210*/  LOP3.LUT R2, RZ, R2, RZ, 0x33, !PT ;  /* 0x00000002ff027212 */ /* 0x000fc800078e33ff */
[----:B-----5:R-:W-:Y:S02]  /*23220*/  VIADDMNMX R2, R2, -R6, R3, !PT ;  /* 0x8000000602027246 */ /* 0x020fe40007800103 */
[----:B------:R-:W-:-:S04]  /*23230*/  LOP3.LUT R4, RZ, R4, RZ, 0x33, !PT ;  /* 0x00000004ff047212 */ /* 0x000fc800078e33ff */
[----:B------:R-:W-:-:S04]  /*23240*/  VIMNMX R4, R2, R4, !PT ;  /* 0x0000000402047248 */ /* 0x000fc80007fe0100 */
[----:B------:R-:W-:Y:S02]  /*23250*/  VIADDMNMX R10, R4, 0x2, R10, !PT ;  /* 0x00000002040a7846 */ /* 0x000fe4000780010a */
[----:B------:R-:W-:-:S05]  /*23260*/  LOP3.LUT R2, RZ, R4, RZ, 0x33, !PT ;  /* 0x00000004ff027212 */ /* 0x000fca00078e33ff */
[----:B------:R-:W-:-:S05]  /*23270*/  IMAD.IADD R2, R10, 0x1, R2 ;  /* 0x000000010a027824 */ /* 0x000fca00078e0202 */
[----:B------:R-:W-:-:S04]  /*23280*/  LOP3.LUT R2, R2, 0x1, RZ, 0xc0, !PT ;  /* 0x0000000102027812 */ /* 0x000fc800078ec0ff */
[----:B------:R-:W-:-:S13]  /*23290*/  ISETP.NE.U32.AND P0, PT, R2, 0x1, PT ;  /* 0x000000010200780c */ /* 0x000fda0003f05070 */
[----:B------:R-:W-:Y:S05]  /*232a0*/  @P0 BRA `(.L_x_1692) ;  /* 0x0000000800d00947 */ /* 0x000fea0003800000 */
[----:B------:R-:W-:Y:S01]  /*232b0*/  LOP3.LUT P1, RZ, R23, 0x1, RZ, 0xc0, !PT ;  /* 0x0000000117ff7812 */ /* 0x000fe2000782c0ff */
[----:B------:R-:W-:Y:S01]  /*232c0*/  VIADD R5, R18, 0x1 ;  /* 0x0000000112057836 */ /* 0x000fe20000000000 */
[----:B------:R-:W-:Y:S04]  /*232d0*/  BSSY B1, `(.L_x_1693) ;  /* 0x00000ad000017945 */ /* 0x000fe80003800000 */
[----:B------:R-:W-:-:S04]  /*232e0*/  ISETP.NE.AND P0, PT, R5, 0x2, PT ;  /* 0x000000020500780c */ /* 0x000fc80003f05270 */
[----:B------:R-:W-:Y:S02]  /*232f0*/  SEL R9, RZ, 0x1, P0 ;  /* 0x00000001ff097807 */ /* 0x000fe40000000000 */
[----:B------:R-:W-:Y:S02]  /*23300*/  SEL R5, R5, RZ, P0 ;  /* 0x000000ff05057207 */ /* 0x000fe40000000000 */
[----:B------:R-:W-:Y:S01]  /*23310*/  LOP3.LUT R9, R28, R9, RZ, 0x3c, !PT ;  /* 0x000000091c097212 */ /* 0x000fe200078e3cff */
[----:B------:R-:W-:Y:S06]  /*23320*/  @!P1 BRA `(.L_x_1694) ;  /* 0x00000008009c9947 */ /* 0x000fec0003800000 */
        /* <DEDUP_REMOVED lines=23> */
.L_x_1695:
[----:B------:R-:W-:Y:S01]  /*234a0*/  IMAD R3, R5, 0x8, R17 ;  /* 0x0000000805037824 */ /* 0x000fe200078e0211 */
[----:B------:R-:W-:Y:S01]  /*234b0*/  SHF.L.U32 R2, R9, 0x1f, RZ ;  /* 0x0000001f09027819 */ /* 0x000fe200000006ff */
[----:B------:R-:W-:Y:S03]  /*234c0*/  BSSY B3, `(.L_x_1696) ;  /* 0x0000003000037945 */ /* 0x000fe60003800000 */
[----:B------:R-:W1:Y:S02]  /*234d0*/  SYNCS.PHASECHK.TRANS64.TRYWAIT P0, [R3+URZ+0x2d840], R2 ;  /* 0x02d84002030075a7 */ /* 0x000e64000800017f */
[----:B-1----:R-:W-:Y:S05]  /*234e0*/  @!P0 BRA `(.L_x_1697) ;  /* 0x0000005400288947 */ /* 0x002fea0003800000 */
.L_x_1853:
[----:B------:R-:W-:Y:S05]  /*234f0*/  BSYNC B3 ;  /* 0x0000000000037941 */ /* 0x000fea0003800000 */
.L_x_1696:
        /* <DEDUP_REMOVED lines=12> */
.L_x_1699:
[----:B------:R-:W-:Y:S05]  /*235c0*/  BSYNC B3 ;  /* 0x0000000000037941 */ /* 0x000fea0003800000 */
.L_x_1698:
        /* <DEDUP_REMOVED lines=11> */
.L_x_1700:
        /* <DEDUP_REMOVED lines=16> */
.L_x_1701:
        /* <DEDUP_REMOVED lines=16> */
.L_x_1702:
        /* <DEDUP_REMOVED lines=15> */
.L_x_1854:
[----:B------:R-:W-:Y:S05]  /*23970*/  BSYNC B3 ;  /* 0x0000000000037941 */ /* 0x000fea0003800000 */
.L_x_1703:
        /* <DEDUP_REMOVED lines=12> */
.L_x_1706:
[----:B------:R-:W-:Y:S05]  /*23a40*/  BSYNC B3 ;  /* 0x0000000000037941 */ /* 0x000fea0003800000 */
.L_x_1705:
        /* <DEDUP_REMOVED lines=11> */
.L_x_1707:
        /* <DEDUP_REMOVED lines=15> */
.L_x_1708:
        /* <DEDUP_REMOVED lines=15> */
.L_x_1709:
        /* <DEDUP_REMOVED lines=12> */
.L_x_1694:
[----:B------:R-:W-:Y:S05]  /*23da0*/  BSYNC B1 ;  /* 0x0000000000017941 */ /* 0x000fea0003800000 */
.L_x_1693:
[----:B------:R-:W2:Y:S01]  /*23db0*/  LDL.LU R0, [R1+0x1c] ;  /* 0x00001c0001007983 */ /* 0x000ea20000300800 */
[----:B------:R-:W-:Y:S02]  /*23dc0*/  IMAD.MOV.U32 R18, RZ, RZ, R5 ;  /* 0x000000ffff127224 */ /* 0x000fe400078e0005 */
[----:B------:R-:W-:Y:S02]  /*23dd0*/  IMAD.MOV.U32 R28, RZ, RZ, R9 ;  /* 0x000000ffff1c7224 */ /* 0x000fe400078e0009 */
[----:B--2---:R-:W-:-:S07]  /*23de0*/  VIADD R0, R0, 0xfffffffd ;  /* 0xfffffffd00007836 */ /* 0x004fce0000000000 */
.L_x_1692:
[----:B------:R-:W-:Y:S05]  /*23df0*/  BSYNC B2 ;  /* 0x0000000000027941 */ /* 0x000fea0003800000 */
.L_x_1691:
[----:B------:R-:W-:-:S05]  /*23e00*/  VIADD R3, R10, 0xfffffffe ;  /* 0xfffffffe0a037836 */ /* 0x000fca0000000000 */
[----:B------:R-:W-:-:S13]  /*23e10*/  ISETP.NE.AND P0, PT, R3, R4, PT ;  /* 0x000000040300720c */ /* 0x000fda0003f05270 */
[----:B------:R-:W-:Y:S05]  /*23e20*/  @!P0 BRA `(.L_x_1690) ;  /* 0x0000001400908947 */ /* 0x000fea0003800000 */
[----:B------:R-:W-:-:S07]  /*23e30*/  IMAD.MOV.U32 R4, RZ, RZ, R19 ;  /* 0x000000ffff047224 */ /* 0x000fce00078e0013 */
.L_x_1744:
[----:B------:R-:W-:Y:S01]  /*23e40*/  LOP3.LUT P1, RZ, R23, 0x1, RZ, 0xc0, !PT ;  /* 0x0000000117ff7812 */ /* 0x000fe2000782c0ff */
[----:B------:R-:W-:Y:S01]  /*23e50*/  VIADD R6, R18, 0x1 ;  /* 0x0000000112067836 */ /* 0x000fe20000000000 */
[----:B------:R-:W-:Y:S05]  /*23e60*/  YIELD ;  /* 0x0000000000007946 */ /* 0x000fea0003800000 */
[----:B------:R-:W-:Y:S01]  /*23e70*/  ISETP.NE.AND P0, PT, R6, 0x2, PT ;  /* 0x000000020600780c */ /* 0x000fe20003f05270 */
[----:B------:R-:W-:Y:S03]  /*23e80*/  BSSY B1, `(.L_x_1710) ;  /* 0x00000aa000017945 */ /* 0x000fe60003800000 */
[----:B------:R-:W-:-:S02]  /*23e90*/  SEL R7, RZ, 0x1, P0 ;  /* 0x00000001ff077807 */ /* 0x000fc40000000000 */
        /* <DEDUP_REMOVED lines=26> */
.L_x_1712:
[----:B------:R-:W-:Y:S01]  /*24040*/  IMAD R3, R6, 0x8, R17 ;  /* 0x0000000806037824 */ /* 0x000fe200078e0211 */
[----:B------:R-:W-:Y:S01]  /*24050*/  SHF.L.U32 R2, R7, 0x1f, RZ ;  /* 0x0000001f07027819 */ /* 0x000fe200000006ff */
[----:B------:R-:W-:Y:S03]  /*24060*/  BSSY B2, `(.L_x_1713) ;  /* 0x0000003000027945 */ /* 0x000fe60003800000 */
[----:B------:R-:W1:Y:S02]  /*24070*/  SYNCS.PHASECHK.TRANS64.TRYWAIT P0, [R3+URZ+0x2d840], R2 ;  /* 0x02d84002030075a7 */ /* 0x000e64000800017f */
[----:B-1----:R-:W-:Y:S05]  /*24080*/  @!P0 BRA `(.L_x_1714) ;  /* 0x0000004800688947 */ /* 0x002fea0003800000 */
.L_x_1855:
[----:B------:R-:W-:Y:S05]  /*24090*/  BSYNC B2 ;  /* 0x0000000000027941 */ /* 0x000fea0003800000 */
.L_x_1713:
        /* <DEDUP_REMOVED lines=12> */
.L_x_1716:
[----:B------:R-:W-:Y:S05]  /*24160*/  BSYNC B2 ;  /* 0x0000000000027941 */ /* 0x000fea0003800000 */
.L_x_1715:
        /* <DEDUP_REMOVED lines=11> */
.L_x_1717:
        /* <DEDUP_REMOVED lines=16> */
.L_x_1718:
        /* <DEDUP_REMOVED lines=16> */
.L_x_1719:
        /* <DEDUP_REMOVED lines=15> */
.L_x_1856:
[----:B------:R-:W-:Y:S05]  /*24510*/  BSYNC B2 ;  /* 0x0000000000027941 */ /* 0x000fea0003800000 */
.L_x_1720:
        /* <DEDUP_REMOVED lines=11> */
.L_x_1723:
[----:B------:R-:W-:Y:S05]  /*245d0*/  BSYNC B2 ;  /* 0x0000000000027941 */ /* 0x000fea0003800000 */
.L_x_1722:
        /* <DEDUP_REMOVED lines=10> */
.L_x_1724:
        /* <DEDUP_REMOVED lines=15> */
.L_x_1725:
        /* <DEDUP_REMOVED lines=15> */
.L_x_1726:
        /* <DEDUP_REMOVED lines=12> */
.L_x_1711:
[----:B------:R-:W-:Y:S05]  /*24920*/  BSYNC B1 ;  /* 0x0000000000017941 */ /* 0x000fea0003800000 */
.L_x_1710:
[----:B------:R-:W-:Y:S01]  /*24930*/  LOP3.LUT P1, RZ, R23, 0x1, RZ, 0xc0, !PT ;  /* 0x0000000117ff7812 */ /* 0x000fe2000782c0ff */
[----:B------:R-:W-:Y:S01]  /*24940*/  VIADD R18, R6, 0x1 ;  /* 0x0000000106127836 */ /* 0x000fe20000000000 */
[----:B------:R-:W-:Y:S01]  /*24950*/  BSSY B1, `(.L_x_1727) ;  /* 0x00000ad000017945 */ /* 0x000fe20003800000 */
[----:B------:R-:W-:-:S03]  /*24960*/  VIADD R9, R0, 0xffffffff ;  /* 0xffffffff00097836 */ /* 0x000fc60000000000 */
        /* <DEDUP_REMOVED lines=28> */
.L_x_1729:
[----:B------:R-:W-:Y:S01]  /*24b30*/  IMAD R2, R18, 0x8, R17 ;  /* 0x0000000812027824 */ /* 0x000fe200078e0211 */
[----:B------:R-:W-:Y:S01]  /*24b40*/  SHF.L.U32 R3, R28, 0x1f, RZ ;  /* 0x0000001f1c037819 */ /* 0x000fe200000006ff */
[----:B------:R-:W-:Y:S03]  /*24b50*/  BSSY B2, `(.L_x_1730) ;  /* 0x0000003000027945 */ /* 0x000fe60003800000 */
[----:B------:R-:W1:Y:S02]  /*24b60*/  SYNCS.PHASECHK.TRANS64.TRYWAIT P0, [R2+URZ+0x2d840], R3 ;  /* 0x02d84003020075a7 */ /* 0x000e64000800017f */
[----:B-1----:R-:W-:Y:S05]  /*24b70*/  @!P0 BRA `(.L_x_1731) ;  /* 0x0000003c00d48947 */ /* 0x002fea0003800000 */
.L_x_1857:
[----:B------:R-:W-:Y:S05]  /*24b80*/  BSYNC B2 ;  /* 0x0000000000027941 */ /* 0x000fea0003800000 */
.L_x_1730:
        /* <DEDUP_REMOVED lines=12> */
.L_x_1733:
[----:B------:R-:W-:Y:S05]  /*24c50*/  BSYNC B2 ;  /* 0x0000000000027941 */ /* 0x000fea0003800000 */
.L_x_1732:
        /* <DEDUP_REMOVED lines=12> */
.L_x_1734:
        /* <DEDUP_REMOVED lines=16> */
.L_x_1735:
        /* <DEDUP_REMOVED lines=16> */
.L_x_1736:
        /* <DEDUP_REMOVED lines=15> */
.L_x_1858:
[----:B------:R-:W-:Y:S05]  /*25010*/  BSYNC B2 ;  /* 0x0000000000027941 */ /* 0x000fea0003800000 */
.L_x_1737:
        /* <DEDUP_REMOVED lines=11> */
.L_x_1740:
[----:B------:R-:W-:Y:S05]  /*250d0*/  BSYNC B2 ;  /* 0x0000000000027941 */ /* 0x000fea0003800000 */
.L_x_1739:
        /* <DEDUP_REMOVED lines=10> */
.L_x_1741:
        /* <DEDUP_REMOVED lines=15> */
.L_x_1742:
        /* <DEDUP_REMOVED lines=15> */
.L_x_1743:
        /* <DEDUP_REMOVED lines=12> */
.L_x_1728:
[----:B------:R-:W-:Y:S05]  /*25420*/  BSYNC B1 ;  /* 0x0000000000017941 */ /* 0x000fea0003800000 */
.L_x_1727:
[----:B------:R-:W2:Y:S01]  /*25430*/  LDL R2, [R1+0x8] ;  /* 0x0000080001027983 */ /* 0x000ea20000100800 */
[----:B------:R-:W-:Y:S01]  /*25440*/  VIADD R0, R0, 0xfffffffe ;  /* 0xfffffffe00007836 */ /* 0x000fe20000000000 */
[----:B--2---:R-:W-:-:S13]  /*25450*/  ISETP.GT.AND P0, PT, R9, R2, PT ;  /* 0x000000020900720c */ /* 0x004fda0003f04270 */
[----:B------:R-:W-:Y:S05]  /*25460*/  @P0 BRA `(.L_x_1744) ;  /* 0xffffffe800740947 */ /* 0x000fea000383ffff */
.L_x_1690:
[----:B------:R-:W-:Y:S05]  /*25470*/  BSYNC B0 ;  /* 0x0000000000007941 */ /* 0x000fea0003800000 */
.L_x_1689:
        /* <DEDUP_REMOVED lines=17> */
.L_x_1746:
[----:B------:R-:W-:Y:S05]  /*25590*/  BSYNC B0 ;  /* 0x0000000000007941 */ /* 0x000fea0003800000 */
.L_x_1745:
[----:B------:R-:W-:Y:S01]  /*255a0*/  LOP3.LUT P0, RZ, R23, 0x1, RZ, 0xc0, !PT ;  /* 0x0000000117ff7812 */ /* 0x000fe2000780c0ff */
[----:B------:R-:W-:-:S12]  /*255b0*/  BSSY B0, `(.L_x_1747) ;  /* 0x0000045000007945 */ /* 0x000fd80003800000 */
[----:B------:R-:W-:Y:S05]  /*255c0*/  @!P0 BRA `(.L_x_1748) ;  /* 0x00000004000c8947 */ /* 0x000fea0003800000 */
[----:B------:R-:W-:Y:S01]  /*255d0*/  IMAD R3, R18, 0x8, R17 ;  /* 0x0000000812037824 */ /* 0x000fe200078e0211 */
[----:B------:R-:W-:Y:S01]  /*255e0*/  SHF.L.U32 R0, R28, 0x1f, RZ ;  /* 0x0000001f1c007819 */ /* 0x000fe200000006ff */
[----:B------:R-:W-:Y:S01]  /*255f0*/  BSSY B1, `(.L_x_1749) ;  /* 0x0000004000017945 */ /* 0x000fe20003800000 */
[----:B------:R-:W-:Y:S02]  /*25600*/  ISETP.NE.AND P1, PT, R6, RZ, PT ;  /* 0x000000ff0600720c */ /* 0x000fe40003f25270 */
[----:B------:R-:W0:Y:S02]  /*25610*/  SYNCS.PHASECHK.TRANS64.TRYWAIT P0, [R3+URZ+0x2d860], R0 ;  /* 0x02d86000030075a7 */ /* 0x000e24000800017f */
[----:B0-----:R-:W-:Y:S09]  /*25620*/  @!P0 BRA `(.L_x_1750) ;  /* 0x0000003400508947 */ /* 0x001ff20003800000 */
.L_x_1859:
[----:B------:R-:W-:Y:S05]  /*25630*/  BSYNC B1 ;  /* 0x0000000000017941 */ /* 0x000fea0003800000 */
.L_x_1749:
        /* <DEDUP_REMOVED lines=9> */
.L_x_1752:
[----:B------:R-:W-:Y:S05]  /*256d0*/  BSYNC B1 ;  /* 0x0000000000017941 */ /* 0x000fea0003800000 */
.L_x_1751:
        /* <DEDUP_REMOVED lines=10> */
.L_x_1753:
        /* <DEDUP_REMOVED lines=15> */
.L_x_1754:
        /* <DEDUP_REMOVED lines=15> */
.L_x_1755:
        /* <DEDUP_REMOVED lines=10> */
.L_x_1748:
[----:B------:R-:W-:Y:S05]  /*25a00*/  BSYNC B0 ;  /* 0x0000000000007941 */ /* 0x000fea0003800000 */
.L_x_1747:
[----:B------:R-:W-:-:S05]  /*25a10*/  VIADD R18, R18, 0x1 ;  /* 0x0000000112127836 */ /* 0x000fca0000000000 */
[----:B------:R-:W-:-:S04]  /*25a20*/  ISETP.NE.AND P0, PT, R18, 0x2, PT ;  /* 0x000000021200780c */ /* 0x000fc80003f05270 */
[----:B------:R-:W-:Y:S02]  /*25a30*/  SEL R3, RZ, 0x1, P0 ;  /* 0x00000001ff037807 */ /* 0x000fe40000000000 */
[----:B------:R-:W-:Y:S02]  /*25a40*/  SEL R18, R18, RZ, P0 ;  /* 0x000000ff12127207 */ /* 0x000fe40000000000 */
[----:B------:R-:W-:-:S07]  /*25a50*/  LOP3.LUT R28, R28, R3, RZ, 0x3c, !PT ;  /* 0x000000031c1c7212 */ /* 0x000fce00078e3cff */
.L_x_1671:
[----:B------:R-:W-:Y:S05]  /*25a60*/  BSYNC B7 ;  /* 0x0000000000077941 */ /* 0x000fea0003800000 */
.L_x_1669:
[----:B------:R-:W-:-:S13]  /*25a70*/  LOP3.LUT P0, RZ, R23, 0x2, RZ, 0xc0, !PT ;  /* 0x0000000217ff7812 */ /* 0x000fda000780c0ff */
[----:B------:R-:W-:Y:S05]  /*25a80*/  @!P0 BRA `(.L_x_1756) ;  /* 0x0000000000248947 */ /* 0x000fea0003800000 */
[----:B------:R-:W-:Y:S05]  /*25a90*/  WARPSYNC.ALL ;  /* 0x0000000000007948 */ /* 0x000fea0003800000 */
[----:B------:R-:W0:Y:S08]  /*25aa0*/  S2UR UR5, SR_CgaCtaId ;  /* 0x00000000000579c3 */ /* 0x000e300000008800 */
[----:B------:R-:W-:Y:S06]  /*25ab0*/  BAR.SYNC.DEFER_BLOCKING 0x5, 0x200 ;  /* 0x0148000000007b1d */ /* 0x000fec0000010000 */
[----:B------:R-:W-:-:S02]  /*25ac0*/  UMOV UR4, 0x400 ;  /* 0x0000040000047882 */ /* 0x000fc40000000000 */
[----:B0-----:R-:W-:-:S06]  /*25ad0*/  ULEA UR4, UR5, UR4, 0x18 ;  /* 0x0000000405047291 */ /* 0x001fcc000f8ec03f */
[----:B------:R-:W-:-:S05]  /*25ae0*/  IMAD.U32 R17, RZ, RZ, UR4 ;  /* 0x00000004ff117e24 */ /* 0x000fca000f8e00ff */
[----:B------:R2:W3:Y:S01]  /*25af0*/  LDS.128 R24, [R17+0x2d8d0] ;  /* 0x02d8d00011187984 */ /* 0x0004e20000000c00 */
[----:B------:R-:W-:Y:S06]  /*25b00*/  BAR.ARV 0x4, 0x200 ;  /* 0x0108000000007b1d */ /* 0x000fec0000002000 */
[----:B------:R-:W-:Y:S05]  /*25b10*/  BRA `(.L_x_1757) ;  /* 0x0000000c00d87947 */ /* 0x000fea0003800000 */
.L_x_1756:
[----:B------:R-:W0:Y:S01]  /*25b20*/  S2R R0, SR_TID.X ;  /* 0x0000000000007919 */ /* 0x000e220000002100 */
[----:B------:R-:W-:Y:S01]  /*25b30*/  UMOV UR4, 0xffffffff ;  /* 0xffffffff00047882 */ /* 0x000fe20000000000 */
[----:B0-----:R-:W-:-:S04]  /*25b40*/  LOP3.LUT R8, R0, 0x1f, RZ, 0xc0, !PT ;  /* 0x0000001f00087812 */ /* 0x001fc800078ec0ff */
[----:B------:R-:W-:Y:S01]  /*25b50*/  ISETP.NE.AND P0, PT, R8, 0x1f, PT ;  /* 0x0000001f0800780c */ /* 0x000fe20003f05270 */
[----:B------:R-:W-:-:S12]  /*25b60*/  BRA.DIV UR4, `(.L_x_1758) ;  /* 0x0000003204147947 */ /* 0x000fd8000b800000 */
[----:B------:R-:W-:Y:S01]  /*25b70*/  IMAD.IADD R9, R27, 0x1, R8 ;  /* 0x000000011b097824 */ /* 0x000fe200078e0208 */
[----:B------:R-:W-:-:S04]  /*25b80*/  ULDC UR4, c[0x0][0xc3c] ;  /* 0x00030f0000047ab9 */ /* 0x000fc80000000800 */
[----:B------:R-:W-:-:S13]  /*25b90*/  ISETP.GE.OR P1, PT, R9, UR4, !P0 ;  /* 0x0000000409007c0c */ /* 0x000fda000c726670 */
[----:B------:R-:W0:Y:S08]  /*25ba0*/  @!P1 LDC.64 R2, c[0x0][0xc80] ;  /* 0x00032000ff029b82 */ /* 0x000e300000000a00 */
[----:B-1----:R-:W1:Y:S01]  /*25bb0*/  @!P1 LDC.64 R4, c[0x0][0xc78] ;  /* 0x00031e00ff049b82 */ /* 0x002e620000000a00 */
        /* <DEDUP_REMOVED lines=33> */
.L_x_1869:
[----:B------:R-:W-:Y:S02]  /*25dd0*/  ULDC UR4, c[0x0][0xc38] ;  /* 0x00030e0000047ab9 */ /* 0x000fe40000000800 */
[----:B------:R-:W-:-:S04]  /*25de0*/  IMAD.U32 R4, RZ, RZ, UR4 ;  /* 0x00000004ff047e24 */ /* 0x000fc8000f8e00ff */
[----:B-1----:R-:W-:-:S04]  /*25df0*/  IMAD R3, R14, R4, RZ ;  /* 0x000000040e037224 */ /* 0x002fc800078e02ff */
[----:B------:R-:W-:-:S05]  /*25e00*/  IMAD.IADD R6, R6, 0x1, R3 ;  /* 0x0000000106067824 */ /* 0x000fca00078e0203 */
[----:B------:R-:W-:-:S13]  /*25e10*/  ISETP.GT.AND P6, PT, R6, R0, PT ;  /* 0x000000000600720c */ /* 0x000fda0003fc4270 */
[----:B------:R-:W-:Y:S05]  /*25e20*/  @P6 BRA `(.L_x_1759) ;  /* 0x0000000000a46947 */ /* 0x000fea0003800000 */
.L_x_1762:
        /* <DEDUP_REMOVED lines=35> */
.L_x_1877:
[----:B------:R-:W-:Y:S02]  /*26060*/  ULDC UR4, c[0x0][0xc38] ;  /* 0x00030e0000047ab9 */ /* 0x000fe40000000800 */
[----:B------:R-:W-:-:S04]  /*26070*/  IMAD.U32 R4, RZ, RZ, UR4 ;  /* 0x00000004ff047e24 */ /* 0x000fc8000f8e00ff */
[----:B-1----:R-:W-:-:S04]  /*26080*/  IMAD R3, R14, R4, RZ ;  /* 0x000000040e037224 */ /* 0x002fc800078e02ff */
[----:B------:R-:W-:-:S05]  /*26090*/  IMAD.IADD R6, R3, 0x1, R6 ;  /* 0x0000000103067824 */ /* 0x000fca00078e0206 */
[----:B------:R-:W-:-:S13]  /*260a0*/  ISETP.GT.AND P6, PT, R6, R0, PT ;  /* 0x000000000600720c */ /* 0x000fda0003fc4270 */
[----:B------:R-:W-:Y:S05]  /*260b0*/  @!P6 BRA `(.L_x_1762) ;  /* 0xfffffffc005ce947 */ /* 0x000fea000383ffff */
.L_x_1759:
[----:B------:R-:W-:Y:S01]  /*260c0*/  IMAD.IADD R6, R6, 0x1, -R3 ;  /* 0x0000000106067824 */ /* 0x000fe200078e0a03 */
[----:B------:R-:W-:-:S03]  /*260d0*/  UMOV UR4, 0xffffffff ;  /* 0xffffffff00047882 */ /* 0x000fc60000000000 */
[----:B------:R-:W-:-:S05]  /*260e0*/  IMAD R3, R2, R4, R6 ;  /* 0x0000000402037224 */ /* 0x000fca00078e0206 */
[----:B------:R-:W-:Y:S01]  /*260f0*/  ISETP.GT.AND P6, PT, R3, R0, PT ;  /* 0x000000000300720c */ /* 0x000fe20003fc4270 */
[----:B------:R-:W-:-:S12]  /*26100*/  BRA.DIV UR4, `(.L_x_1763) ;  /* 0x00000032049c7947 */ /* 0x000fd8000b800000 */
[----:B------:R-:W-:-:S04]  /*26110*/  VOTE.ANY R3, PT, !P6 ;  /* 0x0000000000037806 */ /* 0x000fc800070e0100 */
[----:B------:R-:W1:Y:S02]  /*26120*/  POPC R7, R3 ;  /* 0x0000000300077309 */ /* 0x000e640000000000 */
[----:B-1----:R1:W2:Y:S01]  /*26130*/  SHFL.IDX PT, R25, R25, R7, 0x1f ;  /* 0x00001f0719197589 */ /* 0x0022a200000e0000 */
[----:B------:R-:W-:-:S03]  /*26140*/  IMAD.IADD R27, R7, 0x1, R27 ;  /* 0x00000001071b7824 */ /* 0x000fc600078e021b */
[----:B------:R1:W3:Y:S04]  /*26150*/  SHFL.IDX PT, R5, R5, R7, 0x1f ;  /* 0x00001f0705057589 */ /* 0x0002e800000e0000 */
.L_x_1882:
[----:B------:R-:W-:-:S13]  /*26160*/  ISETP.NE.AND P0, PT, R3, RZ, PT ;  /* 0x000000ff0300720c */ /* 0x000fda0003f05270 */
[----:B------:R-:W-:Y:S05]  /*26170*/  @!P0 BRA `(.L_x_1764) ;  /* 0x0000000000108947 */ /* 0x000fea0003800000 */
[----:B------:R-:W-:Y:S01]  /*26180*/  UMOV UR4, 0xffffffff ;  /* 0xffffffff00047882 */ /* 0x000fe20000000000 */
[----:B------:R-:W-:Y:S02]  /*26190*/  VIADD R12, R7, 0xffffffff ;  /* 0xffffffff070c7836 */ /* 0x000fe40000000000 */
[----:B------:R-:W-:Y:S05]  /*261a0*/  BRA.DIV UR4, `(.L_x_1765) ;  /* 0x0000003204d47947 */ /* 0x000fea000b800000 */
[----:B------:R4:W0:Y:S02]  /*261b0*/  SHFL.IDX PT, R24, R2, R12, 0x1f ;  /* 0x00001f0c02187589 */ /* 0x00082400000e0000 */
.L_x_1764:
[----:B---3--:R-:W-:Y:S01]  /*261c0*/  ISETP.NE.AND P0, PT, R5, 0x1, PT ;  /* 0x000000010500780c */ /* 0x008fe20003f05270 */
[----:B0-----:R-:W-:-:S04]  /*261d0*/  IMAD R24, R24, R4, R6 ;  /* 0x0000000418187224 */ /* 0x001fc800078e0206 */
[----:B------:R-:W-:-:S08]  /*261e0*/  IMAD.IADD R0, R0, 0x1, -R24 ;  /* 0x0000000100007824 */ /* 0x000fd000078e0a18 */
[----:B------:R-:W-:Y:S05]  /*261f0*/  @!P0 BRA `(.L_x_1766) ;  /* 0x0000000000dc8947 */ /* 0x000fea0003800000 */
[----:B--2---:R-:W-:Y:S01]  /*26200*/  IABS R4, R25 ;  /* 0x0000001900047213 */ /* 0x004fe20000000000 */
[----:B----4-:R-:W-:Y:S01]  /*26210*/  IMAD.MOV.U32 R2, RZ, RZ, RZ ;  /* 0x000000ffff027224 */ /* 0x010fe200078e00ff */
[----:B------:R-:W-:Y:S02]  /*26220*/  IABS R6, R5 ;  /* 0x0000000500067213 */ /* 0x000fe40000000000 */
[----:B-1----:R-:W0:Y:S08]  /*26230*/  I2F.RP R7, R4 ;  /* 0x0000000400077306 */ /* 0x002e300000209400 */
[----:B------:R-:W-:Y:S08]  /*26240*/  I2F.RP R10, R6 ;  /* 0x00000006000a7306 */ /* 0x000ff00000209400 */
[----:B0-----:R-:W0:Y:S02]  /*26250*/  MUFU.RCP R7, R7 ;  /* 0x0000000700077308 */ /* 0x001e240000001000 */
[----:B0-----:R-:W-:Y:S01]  /*26260*/  VIADD R8, R7, 0xffffffe ;  /* 0x0ffffffe07087836 */ /* 0x001fe20000000000 */
[----:B------:R-:W-:-:S05]  /*26270*/  IABS R7, R25 ;  /* 0x0000001900077213 */ /* 0x000fca0000000000 */
[----:B------:R0:W1:Y:S02]  /*26280*/  F2I.FTZ.U32.TRUNC.NTZ R3, R8 ;  /* 0x0000000800037305 */ /* 0x000064000021f000 */
[----:B0-----:R-:W-:Y:S01]  /*26290*/  IABS R8, R0 ;  /* 0x0000000000087213 */ /* 0x001fe20000000000 */
[----:B-1----:R-:W-:-:S04]  /*262a0*/  IMAD.MOV R9, RZ, RZ, -R3 ;  /* 0x000000ffff097224 */ /* 0x002fc800078e0a03 */
[----:B------:R-:W-:-:S04]  /*262b0*/  IMAD R9, R9, R4, RZ ;  /* 0x0000000409097224 */ /* 0x000fc800078e02ff */
[----:B------:R-:W-:Y:S02]  /*262c0*/  IMAD.HI.U32 R3, R3, R9, R2 ;  /* 0x0000000903037227 */ /* 0x000fe400078e0002 */
[----:B------:R-:W0:Y:S02]  /*262d0*/  MUFU.RCP R2, R10 ;  /* 0x0000000a00027308 */ /* 0x000e240000001000 */
[----:B------:R-:W-:Y:S02]  /*262e0*/  IMAD.MOV R9, RZ, RZ, -R7 ;  /* 0x000000ffff097224 */ /* 0x000fe400078e0a07 */
[----:B------:R-:W-:-:S04]  /*262f0*/  IMAD.HI.U32 R7, R3, R8, RZ ;  /* 0x0000000803077227 */ /* 0x000fc800078e00ff */
[----:B------:R-:W-:-:S05]  /*26300*/  IMAD R9, R7, R9, R8 ;  /* 0x0000000907097224 */ /* 0x000fca00078e0208 */
[----:B------:R-:W-:Y:S01]  /*26310*/  ISETP.GT.U32.AND P1, PT, R4, R9, PT ;  /* 0x000000090400720c */ /* 0x000fe20003f24070 */
[----:B0-----:R-:W-:Y:S02]  /*26320*/  VIADD R8, R2, 0xffffffe ;  /* 0x0ffffffe02087836 */ /* 0x001fe40000000000 */
[----:B------:R-:W-:Y:S02]  /*26330*/  IMAD.MOV.U32 R2, RZ, RZ, RZ ;  /* 0x000000ffff027224 */ /* 0x000fe400078e00ff */
[----:B------:R-:W0:Y:S08]  /*26340*/  F2I.FTZ.U32.TRUNC.NTZ R3, R8 ;  /* 0x0000000800037305 */ /* 0x000e30000021f000 */
[----:B------:R-:W-:-:S02]  /*26350*/  @!P1 IMAD.IADD R9, R9, 0x1, -R4 ;  /* 0x0000000109099824 */ /* 0x000fc400078e0a04 */
[----:B------:R-:W-:Y:S01]  /*26360*/  @!P1 VIADD R7, R7, 0x1 ;  /* 0x0000000107079836 */ /* 0x000fe20000000000 */
[----:B------:R-:W-:Y:S02]  /*26370*/  ISETP.NE.AND P1, PT, R25, RZ, PT ;  /* 0x000000ff1900720c */ /* 0x000fe40003f25270 */
[----:B------:R-:W-:Y:S02]  /*26380*/  ISETP.GE.U32.AND P0, PT, R9, R4, PT ;  /* 0x000000040900720c */ /* 0x000fe40003f06070 */
[----:B------:R-:W-:Y:S01]  /*26390*/  IABS R4, R5 ;  /* 0x0000000500047213 */ /* 0x000fe20000000000 */
[----:B0-----:R-:W-:-:S04]  /*263a0*/  IMAD.MOV R9, RZ, RZ, -R3 ;  /* 0x000000ffff097224 */ /* 0x001fc800078e0a03 */
[----:B------:R-:W-:Y:S02]  /*263b0*/  IMAD.MOV R4, RZ, RZ, -R4 ;  /* 0x000000ffff047224 */ /* 0x000fe400078e0a04 */
[----:B------:R-:W-:-:S04]  /*263c0*/  IMAD R9, R9, R6, RZ ;  /* 0x0000000609097224 */ /* 0x000fc800078e02ff */
[----:B------:R-:W-:Y:S01]  /*263d0*/  IMAD.HI.U32 R2, R3, R9, R2 ;  /* 0x0000000903027227 */ /* 0x000fe200078e0002 */
[----:B------:R-:W-:-:S03]  /*263e0*/  LOP3.LUT R3, R0, R25, RZ, 0x3c, !PT ;  /* 0x0000001900037212 */ /* 0x000fc600078e3cff */
[----:B------:R-:W-:Y:S01]  /*263f0*/  @P0 VIADD R7, R7, 0x1 ;  /* 0x0000000107070836 */ /* 0x000fe20000000000 */
[----:B------:R-:W-:-:S13]  /*26400*/  ISETP.GE.AND P2, PT, R3, RZ, PT ;  /* 0x000000ff0300720c */ /* 0x000fda0003f46270 */
[----:B------:R-:W-:Y:S01]  /*26410*/  @!P2 IMAD.MOV R7, RZ, RZ, -R7 ;  /* 0x000000ffff07a224 */ /* 0x000fe200078e0a07 */
[----:B------:R-:W-:-:S04]  /*26420*/  @!P1 LOP3.LUT R7, RZ, R25, RZ, 0x33, !PT ;  /* 0x00000019ff079212 */ /* 0x000fc800078e33ff */
[----:B------:R-:W-:-:S05]  /*26430*/  IABS R3, R7 ;  /* 0x0000000700037213 */ /* 0x000fca0000000000 */
        /* <DEDUP_REMOVED lines=14> */
[--C-:B------:R-:W-:Y:S02]  /*26520*/  IMAD R5, R5, R4, R7.reuse ;  /* 0x0000000405057224 */ /* 0x100fe400078e0207 */
[----:B------:R-:W-:Y:S02]  /*26530*/  IMAD.MOV R2, RZ, RZ, -R7 ;  /* 0x000000ffff027224 */ /* 0x000fe400078e0a07 */
[----:B------:R-:W-:Y:S02]  /*26540*/  IMAD R26, R5, 0x10000, R26 ;  /* 0x00010000051a7824 */ /* 0x000fe400078e021a */
[----:B------:R-:W-:Y:S01]  /*26550*/  IMAD R2, R25, R2, R0 ;  /* 0x0000000219027224 */ /* 0x000fe200078e0200 */
[----:B------:R-:W-:Y:S06]  /*26560*/  BRA `(.L_x_1767) ;  /* 0x0000000000f47947 */ /* 0x000fec0003800000 */
.L_x_1766:
[----:B----4-:R-:W0:Y:S02]  /*26570*/  LDC.64 R2, c[0x0][0xc90] ;  /* 0x00032400ff027b82 */ /* 0x010e240000000a00 */
[----:B0-----:R-:W-:-:S05]  /*26580*/  IMAD.WIDE R2, R27, 0x4, R2 ;  /* 0x000000041b027825 */ /* 0x001fca00078e0202 */
[----:B-1----:R0:W2:Y:S02]  /*26590*/  LDG.E R7, desc[UR38][R2.64] ;  /* 0x0000002602077981 */ /* 0x0020a4000c1e1900 */
[----:B0-----:R-:W-:Y:S02]  /*265a0*/  IMAD.MOV.U32 R2, RZ, RZ, RZ ;  /* 0x000000ffff027224 */ /* 0x001fe400078e00ff */
[----:B--2---:R-:W-:-:S05]  /*265b0*/  IMAD R5, R25, R7, RZ ;  /* 0x0000000719057224 */ /* 0x004fca00078e02ff */
[-C--:B------:R-:W-:Y:S02]  /*265c0*/  IABS R6, R5.reuse ;  /* 0x0000000500067213 */ /* 0x080fe40000000000 */
[----:B------:R-:W-:Y:S02]  /*265d0*/  IABS R10, R5 ;  /* 0x00000005000a7213 */ /* 0x000fe40000000000 */
[----:B------:R-:W0:Y:S08]  /*265e0*/  I2F.RP R8, R6 ;  /* 0x0000000600087306 */ /* 0x000e300000209400 */
[----:B0-----:R-:W0:Y:S02]  /*265f0*/  MUFU.RCP R8, R8 ;  /* 0x0000000800087308 */ /* 0x001e240000001000 */
[----:B0-----:R-:W-:-:S02]  /*26600*/  VIADD R9, R8, 0xffffffe ;  /* 0x0ffffffe08097836 */ /* 0x001fc40000000000 */
[----:B------:R-:W-:-:S04]  /*26610*/  IMAD.MOV R8, RZ, RZ, -R10 ;  /* 0x000000ffff087224 */ /* 0x000fc800078e0a0a */
[----:B------:R-:W0:Y:S02]  /*26620*/  F2I.FTZ.U32.TRUNC.NTZ R3, R9 ;  /* 0x0000000900037305 */ /* 0x000e24000021f000 */
[----:B0-----:R-:W-:-:S04]  /*26630*/  IMAD.MOV R11, RZ, RZ, -R3 ;  /* 0x000000ffff0b7224 */ /* 0x001fc800078e0a03 */
[----:B------:R-:W-:-:S04]  /*26640*/  IMAD R11, R11, R6, RZ ;  /* 0x000000060b0b7224 */ /* 0x000fc800078e02ff */
[----:B------:R-:W-:Y:S01]  /*26650*/  IMAD.HI.U32 R3, R3, R11, R2 ;  /* 0x0000000b03037227 */ /* 0x000fe200078e0002 */
        /* <DEDUP_REMOVED lines=9> */
[----:B------:R-:W-:-:S13]  /*266f0*/  ISETP.GE.U32.AND P0, PT, R9, R6, PT ;  /* 0x000000060900720c */ /* 0x000fda0003f06070 */
[----:B------:R-:W-:-:S04]  /*26700*/  @P0 VIADD R3, R3, 0x1 ;  /* 0x0000000103030836 */ /* 0x000fc80000000000 */
[----:B------:R-:W-:-:S04]  /*26710*/  IMAD.MOV.U32 R2, RZ, RZ, R3 ;  /* 0x000000ffff027224 */ /* 0x000fc800078e0003 */
[----:B------:R-:W-:Y:S01]  /*26720*/  @!P2 IMAD.MOV R2, RZ, RZ, -R2 ;  /* 0x000000ffff02a224 */ /* 0x000fe200078e0a02 */
[----:B------:R-:W-:-:S05]  /*26730*/  @!P1 LOP3.LUT R2, RZ, R5, RZ, 0x33, !PT ;  /* 0x00000005ff029212 */ /* 0x000fca00078e33ff */
[----:B------:R-:W-:Y:S02]  /*26740*/  IMAD R6, R7, R2, RZ ;  /* 0x0000000207067224 */ /* 0x000fe400078e02ff */
[----:B------:R-:W-:Y:S02]  /*26750*/  IMAD.MOV R2, RZ, RZ, -R2 ;  /* 0x000000ffff027224 */ /* 0x000fe400078e0a02 */
[----:B------:R-:W-:Y:S02]  /*26760*/  IMAD.MOV R3, RZ, RZ, -R6 ;  /* 0x000000ffff037224 */ /* 0x000fe400078e0a06 */
[----:B------:R-:W-:Y:S02]  /*26770*/  IMAD R5, R5, R2, R0 ;  /* 0x0000000205057224 */ /* 0x000fe400078e0200 */
[----:B------:R-:W-:Y:S01]  /*26780*/  IMAD.MOV.U32 R2, RZ, RZ, RZ ;  /* 0x000000ffff027224 */ /* 0x000fe200078e00ff */
[----:B------:R-:W-:-:S04]  /*26790*/  VIADDMNMX R4, R3, R4, R7, PT ;  /* 0x0000000403047246 */ /* 0x000fc80003800107 */
[----:B------:R-:W-:-:S04]  /*267a0*/  IABS R7, R4 ;  /* 0x0000000400077213 */ /* 0x000fc80000000000 */
        /* <DEDUP_REMOVED lines=17> */
[----:B------:R-:W-:Y:S02]  /*268c0*/  LOP3.LUT R0, R5, R4, RZ, 0x3c, !PT ;  /* 0x0000000405007212 */ /* 0x000fe400078e3cff */
[----:B------:R-:W-:Y:S02]  /*268d0*/  IADD3 R5, R6, 0x1000000, R5 ;  /* 0x0100000006057810 */ /* 0x000fe40007ffe005 */
[----:B------:R-:W-:-:S07]  /*268e0*/  ISETP.GE.AND P2, PT, R0, RZ, PT ;  /* 0x000000ff0000720c */ /* 0x000fce0003f46270 */
[----:B------:R-:W-:-:S06]  /*268f0*/  @P0 VIADD R2, R2, 0x1 ;  /* 0x0000000102020836 */ /* 0x000fcc0000000000 */
[----:B------:R-:W-:Y:S01]  /*26900*/  @!P2 IMAD.MOV R2, RZ, RZ, -R2 ;  /* 0x000000ffff02a224 */ /* 0x000fe200078e0a02 */
[----:B------:R-:W-:Y:S01]  /*26910*/  @!P1 LOP3.LUT R2, RZ, R4, RZ, 0x33, !PT ;  /* 0x00000004ff029212 */ /* 0x000fe200078e33ff */
[----:B------:R-:W-:-:S04]  /*26920*/  IMAD.MOV R4, RZ, RZ, -R4 ;  /* 0x000000ffff047224 */ /* 0x000fc800078e0a04 */
[----:B------:R-:W-:-:S07]  /*26930*/  IMAD R26, R2, R4, R5 ;  /* 0x00000004021a7224 */ /* 0x000fce00078e0205 */
.L_x_1767:
[----:B------:R-:W-:-:S05]  /*26940*/  LOP3.LUT R2, RZ, R2, RZ, 0x33, !PT ;  /* 0x00000002ff027212 */ /* 0x000fca00078e33ff */
[----:B------:R-:W-:Y:S01]  /*26950*/  IMAD.IADD R25, R25, 0x1, R2 ;  /* 0x0000000119197824 */ /* 0x000fe200078e0202 */
[----:B------:R-:W-:Y:S06]  /*26960*/  BRA `(.L_x_1768) ;  /* 0x00000000001c7947 */ /* 0x000fec0003800000 */
.L_x_1760:
[----:B------:R-:W-:Y:S01]  /*26970*/  UMOV UR4, URZ ;  /* 0x0000003f00047c82 */ /* 0x000fe20008000000 */
[----:B------:R-:W-:Y:S01]  /*26980*/  UMOV UR5, URZ ;  /* 0x0000003f00057c82 */ /* 0x000fe20008000000 */
[----:B------:R-:W-:Y:S01]  /*26990*/  ULDC UR6, c[0x0][0xc3c] ;  /* 0x00030f0000067ab9 */ /* 0x000fe20000000800 */
[----:B------:R-:W-:Y:S02]  /*269a0*/  IMAD.MOV.U32 R24, RZ, RZ, R0 ;  /* 0x000000ffff187224 */ /* 0x000fe400078e0000 */
[----:B------:R-:W-:Y:S02]  /*269b0*/  IMAD.U32 R25, RZ, RZ, UR4 ;  /* 0x00000004ff197e24 */ /* 0x000fe4000f8e00ff */
[----:B------:R-:W-:Y:S02]  /*269c0*/  IMAD.U32 R26, RZ, RZ, UR5 ;  /* 0x00000005ff1a7e24 */ /* 0x000fe4000f8e00ff */
[----:B------:R-:W-:-:S07]  /*269d0*/  IMAD.U32 R27, RZ, RZ, UR6 ;  /* 0x00000006ff1b7e24 */ /* 0x000fce000f8e00ff */
.L_x_1768:
        /* <DEDUP_REMOVED lines=10> */
.L_x_1757:
[----:B------:R-:W-:Y:S02]  /*26a80*/  ULDC UR4, c[0x0][0xc3c] ;  /* 0x00030f0000047ab9 */ /* 0x000fe40000000800 */
[----:B---3--:R-:W-:-:S13]  /*26a90*/  ISETP.GE.AND P0, PT, R27, UR4, PT ;  /* 0x000000041b007c0c */ /* 0x008fda000bf06270 */
[----:B------:R-:W-:Y:S05]  /*26aa0*/  @!P0 BRA `(.L_x_1769) ;  /* 0xffffff8400808947 */ /* 0x000fea000383ffff */
[----:B------:R-:W-:Y:S05]  /*26ab0*/  BSYNC B8 ;  /* 0x0000000000087941 */ /* 0x000fea0003800000 */
.L_x_1605:
[----:B-1----:R-:W3:Y:S01]  /*26ac0*/  LDL.LU R0, [R1+0x2c] ;  /* 0x00002c0001007983 */ /* 0x002ee20000300800 */
[----:B------:R-:W-:Y:S01]  /*26ad0*/  BSSY B0, `(.L_x_1770) ;  /* 0x000000b000007945 */ /* 0x000fe20003800000 */
[----:B------:R-:W1:Y:S01]  /*26ae0*/  S2R R5, SR_CgaCtaId ;  /* 0x0000000000057919 */ /* 0x000e620000008800 */
[----:B---3--:R-:W-:-:S05]  /*26af0*/  VIADD R0, R0, 0x1 ;  /* 0x0000000100007836 */ /* 0x008fca0000000000 */
[----:B------:R-:W-:-:S04]  /*26b00*/  LEA.HI R2, R0, R0, RZ, 0x1 ;  /* 0x0000000000027211 */ /* 0x000fc800078f08ff */
[----:B------:R-:W-:Y:S02]  /*26b10*/  LOP3.LUT R3, R2, 0xfffffffe, RZ, 0xc0, !PT ;  /* 0xfffffffe02037812 */ /* 0x000fe400078ec0ff */
[----:B------:R-:W-:-:S03]  /*26b20*/  MOV R2, 0x400 ;  /* 0x0000040000027802 */ /* 0x000fc60000000f00 */
[----:B------:R-:W-:Y:S01]  /*26b30*/  IMAD.IADD R0, R0, 0x1, -R3 ;  /* 0x0000000100007824 */ /* 0x000fe200078e0a03 */
[----:B-1----:R-:W-:-:S04]  /*26b40*/  LEA R9, R5, R2, 0x18 ;  /* 0x0000000205097211 */ /* 0x002fc800078ec0ff */
[----:B------:R-:W-:-:S04]  /*26b50*/  SHF.L.U32 R0, R0, 0x1f, RZ ;  /* 0x0000001f00007819 */ /* 0x000fc800000006ff */
[----:B------:R-:W1:Y:S02]  /*26b60*/  SYNCS.PHASECHK.TRANS64.TRYWAIT P0, [R9+URZ+0x2d820], R0 ;  /* 0x02d82000090075a7 */ /* 0x000e64000800017f */
[----:B-1----:R-:W-:Y:S05]  /*26b70*/  @!P0 BRA `(.L_x_1771) ;  /* 0x0000002800888947 */ /* 0x002fea0003800000 */
.L_x_1885:
[----:B------:R-:W-:Y:S05]  /*26b80*/  BSYNC B0 ;  /* 0x0000000000007941 */ /* 0x000fea0003800000 */
.L_x_1770:
[----:B------:R-:W-:-:S03]  /*26b90*/  UMOV UR4, 0xffffffff ;  /* 0xffffffff00047882 */ /* 0x000fc60000000000 */
[----:B------:R-:W-:Y:S05]  /*26ba0*/  BRA.DIV UR4, `(.L_x_1772) ;  /* 0x0000002a04907947 */ /* 0x000fea000b800000 */
[----:B-1----:R-:W1:Y:S02]  /*26bb0*/  S2R R0, SR_TID.X ;  /* 0x0000000000007919 */ /* 0x002e640000002100 */
[----:B-1----:R-:W-:-:S04]  /*26bc0*/  SHF.R.U32.HI R0, RZ, 0x5, R0 ;  /* 0x00000005ff007819 */ /* 0x002fc80000011600 */
[----:B------:R-:W-:-:S05]  /*26bd0*/  LOP3.LUT R0, R0, 0x3, RZ, 0xc0, !PT ;  /* 0x0000000300007812 */ /* 0x000fca00078ec0ff */
[----:B------:R1:W3:Y:S02]  /*26be0*/  SHFL.IDX PT, R14, R0, RZ, 0x1f ;  /* 0x00001fff000e7589 */ /* 0x0002e400000e0000 */
.L_x_1888:
[----:B---3--:R-:W-:-:S13]  /*26bf0*/  ISETP.NE.AND P0, PT, R14, RZ, PT ;  /* 0x000000ff0e00720c */ /* 0x008fda0003f05270 */
[----:B------:R-:W-:Y:S05]  /*26c00*/  @P0 BRA `(.L_x_1379) ;  /* 0x0000000000880947 */ /* 0x000fea0003800000 */
[----:B------:R-:W-:-:S03]  /*26c10*/  UMOV UR4, 0xffffffff ;  /* 0xffffffff00047882 */ /* 0x000fc60000000000 */
[----:B------:R-:W-:Y:S05]  /*26c20*/  BRA.DIV UR4, `(.L_x_1773) ;  /* 0x0000002a04a47947 */ /* 0x000fea000b800000 */
[----:B------:R-:W-:-:S13]  /*26c30*/  ELECT P6, URZ, PT ;  /* 0x00000000003f782f */ /* 0x000fda00038c0000 */
.L_x_1891:
[----:B------:R-:W-:Y:S05]  /*26c40*/  @!P6 BRA `(.L_x_1379) ;  /* 0x000000000078e947 */ /* 0x000fea0003800000 */
[----:B------:R-:W-:-:S06]  /*26c50*/  ULOP3.LUT UR4, UR36, 0x2, URZ, 0xfc, !UPT ;  /* 0x0000000224047892 */ /* 0x000fcc000f8efc3f */
[----:B-1----:R-:W-:-:S05]  /*26c60*/  IMAD.U32 R0, RZ, RZ, UR4 ;  /* 0x00000004ff007e24 */ /* 0x002fca000f8e00ff */
[----:B------:R-:W-:-:S13]  /*26c70*/  ISETP.NE.AND P2, PT, R0, 0x3, PT ;  /* 0x000000030000780c */ /* 0x000fda0003f45270 */
[----:B------:R-:W-:Y:S05]  /*26c80*/  @!P2 BRA `(.L_x_1774) ;  /* 0x000000000004a947 */ /* 0x000fea0003800000 */
[----:B------:R-:W-:Y:S01]  /*26c90*/  BPT.TRAP 0x1 ;  /* 0x000000040000795c */ /* 0x000fe20000300000 */
.L_x_1774:
[----:B------:R-:W-:Y:S01]  /*26ca0*/  VIADD R3, R9, 0x2d840 ;  /* 0x0002d84009037836 */ /* 0x000fe20000000000 */
[----:B------:R-:W-:Y:S01]  /*26cb0*/  SHF.L.U32 R2, R28, 0x1f, RZ ;  /* 0x0000001f1c027819 */ /* 0x000fe200000006ff */
[C---:B------:R-:W-:Y:S02]  /*26cc0*/  VIADD R0, R18.reuse, 0x1 ;  /* 0x0000000112007836 */ /* 0x040fe40000000000 */
[----:B------:R-:W-:-:S03]  /*26cd0*/  IMAD R7, R18, 0x8, R3 ;  /* 0x0000000812077824 */ /* 0x000fc600078e0203 */
[C---:B------:R-:W-:Y:S01]  /*26ce0*/  ISETP.NE.AND P1, PT, R0.reuse, 0x2, PT ;  /* 0x000000020000780c */ /* 0x040fe20003f25270 */
[----:B------:R-:W1:Y:S03]  /*26cf0*/  SYNCS.PHASECHK.TRANS64.TRYWAIT P0, [R7+URZ], R2 ;  /* 0x00000002070075a7 */ /* 0x000e66000800017f */
[----:B------:R-:W-:Y:S02]  /*26d00*/  SEL R5, RZ, 0x1, P1 ;  /* 0x00000001ff057807 */ /* 0x000fe40000800000 */
[----:B------:R-:W-:Y:S02]  /*26d10*/  SEL R4, R0, RZ, P1 ;  /* 0x000000ff00047207 */ /* 0x000fe40000800000 */
[----:B------:R-:W-:-:S03]  /*26d20*/  LOP3.LUT R0, R28, R5, RZ, 0x3c, !PT ;  /* 0x000000051c007212 */ /* 0x000fc600078e3cff */
[----:B------:R-:W-:Y:S01]  /*26d30*/  IMAD R3, R4, 0x8, R3 ;  /* 0x0000000804037824 */ /* 0x000fe200078e0203 */
[----:B------:R-:W-:Y:S01]  /*26d40*/  SHF.L.U32 R0, R0, 0x1f, RZ ;  /* 0x0000001f00007819 */ /* 0x000fe200000006ff */
[----:B-1----:R-:W-:Y:S06]  /*26d50*/  @!P0 BRA `(.L_x_1775) ;  /* 0x0000002800788947 */ /* 0x002fec0003800000 */
.L_x_1892:
[----:B------:R-:W3:Y:S02]  /*26d60*/  SYNCS.PHASECHK.TRANS64.TRYWAIT P0, [R3+URZ], R0 ;  /* 0x00000000030075a7 */ /* 0x000ee4000800017f */
[----:B---3--:R-:W-:Y:S05]  /*26d70*/  @!P0 BRA `(.L_x_1776) ;  /* 0x0000002800848947 */ /* 0x008fea0003800000 */
.L_x_1893:
[----:B------:R-:W-:Y:S05]  /*26d80*/  @!P2 BRA `(.L_x_1777) ;  /* 0x000000000004a947 */ /* 0x000fea0003800000 */
[----:B------:R-:W-:Y:S01]  /*26d90*/  BPT.TRAP 0x1 ;  /* 0x000000040000795c */ /* 0x000fe20000300000 */
.L_x_1777:
[----:B---3--:R-:W-:-:S04]  /*26da0*/  VIADD R3, R9, 0x2d860 ;  /* 0x0002d86009037836 */ /* 0x008fc80000000000 */
[----:B------:R-:W-:-:S04]  /*26db0*/  IMAD R5, R18, 0x8, R3 ;  /* 0x0000000812057824 */ /* 0x000fc800078e0203 */
[----:B------:R-:W3:Y:S02]  /*26dc0*/  SYNCS.PHASECHK.TRANS64.TRYWAIT P0, [R5+URZ], R2 ;  /* 0x00000002050075a7 */ /* 0x000ee4000800017f */
[----:B---3--:R-:W-:Y:S05]  /*26dd0*/  @!P0 BRA `(.L_x_1778) ;  /* 0x0000002800808947 */ /* 0x008fea0003800000 */
.L_x_1894:
[----:B------:R-:W-:-:S07]  /*26de0*/  IMAD R3, R4, 0x8, R3 ;  /* 0x0000000804037824 */ /* 0x000fce00078e0203 */
.L_x_1779:
[----:B----4-:R4:W0:Y:S02]  /*26df0*/  SYNCS.PHASECHK.TRANS64.TRYWAIT P0, [R3+URZ], R0 ;  /* 0x00000000030075a7 */ /* 0x010824000800017f */
[----:B0-----:R-:W-:Y:S05]  /*26e00*/  @!P0 NANOSLEEP.SYNCS 0x989680 ;  /* 0x009896800000895d */ /* 0x001fea0003900000 */
[----:B------:R-:W0:Y:S02]  /*26e10*/  @!P0 SYNCS.PHASECHK.TRANS64 P0, [R3+URZ], R0 ;  /* 0x00000000030085a7 */ /* 0x000e24000800007f */
[----:B0-----:R-:W-:Y:S05]  /*26e20*/  @!P0 BRA `(.L_x_1779) ;  /* 0xfffffffc00f08947 */ /* 0x001fea000383ffff */
.L_x_1379:
[----:B------:R-:W-:Y:S05]  /*26e30*/  BSYNC B9 ;  /* 0x0000000000097941 */ /* 0x000fea0003800000 */
.L_x_1376:
[----:B------:R-:W-:Y:S05]  /*26e40*/  EXIT ;  /* 0x000000000000794d */ /* 0x000fea0003800000 */
.L_x_1405:
[----:B0-----:R0:W1:Y:S02]  /*26e50*/  SYNCS.PHASECHK.TRANS64.TRYWAIT P5, [R14+URZ+0x2d890], R85 ;  /* 0x02d890550e0075a7 */ /* 0x00106400080a017f */
[----:B-1----:R-:W-:Y:S05]  /*26e60*/  @!P5 NANOSLEEP.SYNCS 0x989680 ;  /* 0x009896800000d95d */ /* 0x002fea0003900000 */
[----:B------:R-:W1:Y:S02]  /*26e70*/  @!P5 SYNCS.PHASECHK.TRANS64 P5, [R14+URZ+0x2d890], R85 ;  /* 0x02d890550e00d5a7 */ /* 0x000e6400080a007f */
[----:B-1----:R-:W-:Y:S05]  /*26e80*/  @!P5 BRA `(.L_x_1405) ;  /* 0xfffffffc00f0d947 */ /* 0x002fea000383ffff */
[----:B------:R-:W-:Y:S05]  /*26e90*/  BRA `(.L_x_1780) ;  /* 0xfffffdc800207947 */ /* 0x000fea000383ffff */
.L_x_1433:
[----:B0-----:R0:W1:Y:S02]  /*26ea0*/  SYNCS.PHASECHK.TRANS64.TRYWAIT P5, [R14+URZ+0x2d890], R85 ;  /* 0x02d890550e0075a7 */ /* 0x00106400080a017f */
[----:B-1----:R-:W-:Y:S05]  /*26eb0*/  @!P5 NANOSLEEP.SYNCS 0x989680 ;  /* 0x009896800000d95d */ /* 0x002fea0003900000 */
[----:B------:R-:W1:Y:S02]  /*26ec0*/  @!P5 SYNCS.PHASECHK.TRANS64 P5, [R14+URZ+0x2d890], R85 ;  /* 0x02d890550e00d5a7 */ /* 0x000e6400080a007f */
[----:B-1----:R-:W-:Y:S05]  /*26ed0*/  @!P5 BRA `(.L_x_1433) ;  /* 0xfffffffc00f0d947 */ /* 0x002fea000383ffff */
[----:B------:R-:W-:Y:S05]  /*26ee0*/  BRA `(.L_x_1781) ;  /* 0xfffffde000e47947 */ /* 0x000fea000383ffff */
.L_x_1446:
[----:B0-----:R0:W1:Y:S02]  /*26ef0*/  SYNCS.PHASECHK.TRANS64.TRYWAIT P4, [R14+URZ+0x2d890], R85 ;  /* 0x02d890550e0075a7 */ /* 0x001064000808017f */
[----:B-1----:R-:W-:Y:S05]  /*26f00*/  @!P4 NANOSLEEP.SYNCS 0x989680 ;  /* 0x009896800000c95d */ /* 0x002fea0003900000 */
[----:B------:R-:W1:Y:S02]  /*26f10*/  @!P4 SYNCS.PHASECHK.TRANS64 P4, [R14+URZ+0x2d890], R85 ;  /* 0x02d890550e00c5a7 */ /* 0x000e64000808007f */
[----:B-1----:R-:W-:Y:S05]  /*26f20*/  @!P4 BRA `(.L_x_1446) ;  /* 0xfffffffc00f0c947 */ /* 0x002fea000383ffff */
[----:B------:R-:W-:Y:S05]  /*26f30*/  BRA `(.L_x_1782) ;  /* 0xfffffdfc007c7947 */ /* 0x000fea000383ffff */
.L_x_1450:
[----:B--2---:R2:W3:Y:S02]  /*26f40*/  SYNCS.PHASECHK.TRANS64.TRYWAIT P3, [R14+URZ+0x2d8b0], R85 ;  /* 0x02d8b0550e0075a7 */ /* 0x0044e4000806017f */
[----:B---3--:R-:W-:Y:S05]  /*26f50*/  @!P3 NANOSLEEP.SYNCS 0x989680 ;  /* 0x009896800000b95d */ /* 0x008fea0003900000 */
[----:B------:R-:W3:Y:S02]  /*26f60*/  @!P3 SYNCS.PHASECHK.TRANS64 P3, [R14+URZ+0x2d8b0], R85 ;  /* 0x02d8b0550e00b5a7 */ /* 0x000ee4000806007f */
[----:B---3--:R-:W-:Y:S05]  /*26f70*/  @!P3 BRA `(.L_x_1450) ;  /* 0xfffffffc00f0b947 */ /* 0x008fea000383ffff */
[----:B------:R-:W-:Y:S05]  /*26f80*/  BRA `(.L_x_1783) ;  /* 0xfffffe0000147947 */ /* 0x000fea000383ffff */
.L_x_1466:
[----:B------:R-:W-:Y:S01]  /*26f90*/  BSSY B0, `(.L_x_1784) ;  /* 0x0000007000007945 */ /* 0x000fe20003800000 */
[----:B------:R-:W-:Y:S02]  /*26fa0*/  IMAD.MOV.U32 R12, RZ, RZ, RZ ;  /* 0x000000ffff0c7224 */ /* 0x000fe400078e00ff */
[----:B------:R-:W-:Y:S02]  /*26fb0*/  IMAD.MOV.U32 R11, RZ, RZ, 0x1f ;  /* 0x0000001fff0b7424 */ /* 0x000fe400078e00ff */
[----:B------:R-:W-:-:S07]  /*26fc0*/  IMAD.MOV.U32 R15, RZ, RZ, -0x1 ;  /* 0xffffffffff0f7424 */ /* 0x000fce00078e00ff */
[----:B-----5:R-:W-:Y:S05]  /*26fd0*/  WARPSYNC.COLLECTIVE R15, `(.L_x_1785) ;  /* 0x000000000f087348 */ /* 0x020fea0003c00000 */
[----:B------:R0:W1:Y:S02]  /*26fe0*/  SHFL.IDX P6, R14, R13, R12, R11 ;  /* 0x0000000c0d0e7389 */ /* 0x00006400000c000b */
[----:B01---5:R-:W-:Y:S01]  /*26ff0*/  ENDCOLLECTIVE ;  /* 0x000000000000791b */ /* 0x023fe20003800000 */
.L_x_1785:
[----:B------:R-:W-:Y:S05]  /*27000*/  BSYNC B0 ;  /* 0x0000000000007941 */ /* 0x000fea0003800000 */
.L_x_1784:
[----:B------:R0:W-:Y:S01]  /*27010*/  STL [R1], R14 ;  /* 0x0000000e01007387 */ /* 0x0001e20000100800 */
[----:B------:R-:W-:Y:S05]  /*27020*/  BRA `(.L_x_1786) ;  /* 0xfffffe0c00247947 */ /* 0x000fea000383ffff */
.L_x_1477:
[----:B------:R-:W-:Y:S01]  /*27030*/  BSSY B1, `(.L_x_1787) ;  /* 0x0000007000017945 */ /* 0x000fe20003800000 */
[----:B------:R-:W-:Y:S02]  /*27040*/  IMAD.MOV.U32 R12, RZ, RZ, RZ ;  /* 0x000000ffff0c7224 */ /* 0x000fe400078e00ff */
[----:B------:R-:W-:Y:S02]  /*27050*/  IMAD.MOV.U32 R11, RZ, RZ, 0x1e1f ;  /* 0x00001e1fff0b7424 */ /* 0x000fe400078e00ff */
[----:B------:R-:W-:-:S07]  /*27060*/  IMAD.MOV.U32 R15, RZ, RZ, -0x1 ;  /* 0xffffffffff0f7424 */ /* 0x000fce00078e00ff */
[----:B0-----:R-:W-:Y:S05]  /*27070*/  WARPSYNC.COLLECTIVE R15, `(.L_x_1788) ;  /* 0x000000000f087348 */ /* 0x001fea0003c00000 */
[----:B0-----:R0:W1:Y:S02]  /*27080*/  SHFL.IDX P6, R14, R13, R12, R11 ;  /* 0x0000000c0d0e7389 */ /* 0x00106400000c000b */
[----:B01----:R-:W-:Y:S01]  /*27090*/  ENDCOLLECTIVE ;  /* 0x000000000000791b */ /* 0x003fe20003800000 */
.L_x_1788:
[----:B------:R-:W-:Y:S05]  /*270a0*/  BSYNC B1 ;  /* 0x0000000000017941 */ /* 0x000fea0003800000 */
.L_x_1787:
        /* <DEDUP_REMOVED lines=8> */
.L_x_1789:
[----:B------:R-:W-:Y:S02]  /*27130*/  IMAD.MOV.U32 R13, RZ, RZ, R0 ;  /* 0x000000ffff0d7224 */ /* 0x000fe400078e0000 */
[----:B------:R-:W-:-:S07]  /*27140*/  IMAD.MOV.U32 R6, RZ, RZ, R14 ;  /* 0x000000ffff067224 */ /* 0x000fce00078e000e */
[----:B------:R-:W-:Y:S05]  /*27150*/  WARPSYNC.COLLECTIVE R15, `(.L_x_1790) ;  /* 0x000000000f087348 */ /* 0x000fea0003c00000 */
[----:B------:R0:W1:Y:S02]  /*27160*/  SHFL.IDX P6, R14, R13, R12, R11 ;  /* 0x0000000c0d0e7389 */ /* 0x00006400000c000b */
[----:B01----:R-:W-:Y:S01]  /*27170*/  ENDCOLLECTIVE ;  /* 0x000000000000791b */ /* 0x003fe20003800000 */
.L_x_1790:
[----:B------:R-:W-:Y:S02]  /*27180*/  IMAD.MOV.U32 R13, RZ, RZ, R39 ;  /* 0x000000ffff0d7224 */ /* 0x000fe400078e0027 */
[----:B------:R-:W-:-:S07]  /*27190*/  IMAD.MOV.U32 R0, RZ, RZ, R14 ;  /* 0x000000ffff007224 */ /* 0x000fce00078e000e */
[----:B------:R-:W-:Y:S05]  /*271a0*/  WARPSYNC.COLLECTIVE R15, `(.L_x_1791) ;  /* 0x000000000f087348 */ /* 0x000fea0003c00000 */
[----:B------:R0:W1:Y:S02]  /*271b0*/  SHFL.IDX P6, R14, R13, R12, R11 ;  /* 0x0000000c0d0e7389 */ /* 0x00006400000c000b */
[----:B01----:R-:W-:Y:S01]  /*271c0*/  ENDCOLLECTIVE ;  /* 0x000000000000791b */ /* 0x003fe20003800000 */
.L_x_1791:
[----:B------:R-:W-:Y:S01]  /*271d0*/  IMAD.MOV.U32 R39, RZ, RZ, R14 ;  /* 0x000000ffff277224 */ /* 0x000fe200078e000e */
[----:B------:R-:W-:Y:S06]  /*271e0*/  BRA `(.L_x_1792) ;  /* 0xfffffe1000a07947 */ /* 0x000fec000383ffff */
.L_x_1481:
[----:B0-----:R0:W1:Y:S02]  /*271f0*/  SYNCS.PHASECHK.TRANS64.TRYWAIT P1, [R2+URZ+0x2d800], R3 ;  /* 0x02d80003020075a7 */ /* 0x001064000802017f */
[----:B-1----:R-:W-:Y:S05]  /*27200*/  @!P1 NANOSLEEP.SYNCS 0x989680 ;  /* 0x009896800000995d */ /* 0x002fea0003900000 */
[----:B------:R-:W1:Y:S02]  /*27210*/  @!P1 SYNCS.PHASECHK.TRANS64 P1, [R2+URZ+0x2d800], R3 ;  /* 0x02d80003020095a7 */ /* 0x000e64000802007f */
[----:B-1----:R-:W-:Y:S05]  /*27220*/  @!P1 BRA `(.L_x_1481) ;  /* 0xfffffffc00f09947 */ /* 0x002fea000383ffff */
[----:B------:R-:W-:Y:S05]  /*27230*/  BRA `(.L_x_1793) ;  /* 0xfffffe1800e07947 */ /* 0x000fea000383ffff */
.L_x_1493:
[----:B------:R-:W-:Y:S01]  /*27240*/  BSSY B1, `(.L_x_1794) ;  /* 0x0000007000017945 */ /* 0x000fe20003800000 */
[----:B------:R-:W-:Y:S02]  /*27250*/  IMAD.MOV.U32 R12, RZ, RZ, RZ ;  /* 0x000000ffff0c7224 */ /* 0x000fe400078e00ff */
[----:B------:R-:W-:Y:S02]  /*27260*/  IMAD.MOV.U32 R11, RZ, RZ, 0x1e1f ;  /* 0x00001e1fff0b7424 */ /* 0x000fe400078e00ff */
[----:B------:R-:W-:-:S07]  /*27270*/  IMAD.MOV.U32 R15, RZ, RZ, -0x1 ;  /* 0xffffffffff0f7424 */ /* 0x000fce00078e00ff */
[----:B0-----:R-:W-:Y:S05]  /*27280*/  WARPSYNC.COLLECTIVE R15, `(.L_x_1795) ;  /* 0x000000000f087348 */ /* 0x001fea0003c00000 */
[----:B0-----:R0:W1:Y:S02]  /*27290*/  SHFL.IDX P6, R14, R13, R12, R11 ;  /* 0x0000000c0d0e7389 */ /* 0x00106400000c000b */
[----:B01----:R-:W-:Y:S01]  /*272a0*/  ENDCOLLECTIVE ;  /* 0x000000000000791b */ /* 0x003fe20003800000 */
.L_x_1795:
[----:B------:R-:W-:Y:S05]  /*272b0*/  BSYNC B1 ;  /* 0x0000000000017941 */ /* 0x000fea0003800000 */
.L_x_1794:
        /* <DEDUP_REMOVED lines=8> */
.L_x_1796:
[----:B------:R-:W-:Y:S02]  /*27340*/  IMAD.MOV.U32 R13, RZ, RZ, R43 ;  /* 0x000000ffff0d7224 */ /* 0x000fe400078e002b */
[----:B------:R-:W-:-:S07]  /*27350*/  IMAD.MOV.U32 R36, RZ, RZ, R14 ;  /* 0x000000ffff247224 */ /* 0x000fce00078e000e */
[----:B------:R-:W-:Y:S05]  /*27360*/  WARPSYNC.COLLECTIVE R15, `(.L_x_1797) ;  /* 0x000000000f087348 */ /* 0x000fea0003c00000 */
[----:B------:R0:W1:Y:S02]  /*27370*/  SHFL.IDX P6, R14, R13, R12, R11 ;  /* 0x0000000c0d0e7389 */ /* 0x00006400000c000b */
[----:B01----:R-:W-:Y:S01]  /*27380*/  ENDCOLLECTIVE ;  /* 0x000000000000791b */ /* 0x003fe20003800000 */
.L_x_1797:
[----:B------:R-:W-:Y:S02]  /*27390*/  IMAD.MOV.U32 R13, RZ, RZ, R42 ;  /* 0x000000ffff0d7224 */ /* 0x000fe400078e002a */
[----:B------:R-:W-:-:S07]  /*273a0*/  IMAD.MOV.U32 R43, RZ, RZ, R14 ;  /* 0x000000ffff2b7224 */ /* 0x000fce00078e000e */
[----:B------:R-:W-:Y:S05]  /*273b0*/  WARPSYNC.COLLECTIVE R15, `(.L_x_1798) ;  /* 0x000000000f087348 */ /* 0x000fea0003c00000 */
[----:B------:R0:W1:Y:S02]  /*273c0*/  SHFL.IDX P6, R14, R13, R12, R11 ;  /* 0x0000000c0d0e7389 */ /* 0x00006400000c000b */
[----:B01----:R-:W-:Y:S01]  /*273d0*/  ENDCOLLECTIVE ;  /* 0x000000000000791b */ /* 0x003fe20003800000 */
.L_x_1798:
[----:B------:R-:W-:Y:S01]  /*273e0*/  IMAD.MOV.U32 R42, RZ, RZ, R14 ;  /* 0x000000ffff2a7224 */ /* 0x000fe200078e000e */
[----:B------:R-:W-:Y:S06]  /*273f0*/  BRA `(.L_x_1799) ;  /* 0xfffffe2c00f87947 */ /* 0x000fec000383ffff */
.L_x_1497:
[----:B0-----:R0:W1:Y:S02]  /*27400*/  SYNCS.PHASECHK.TRANS64.TRYWAIT P1, [R2+URZ+0x2d800], R3 ;  /* 0x02d80003020075a7 */ /* 0x001064000802017f */
[----:B-1----:R-:W-:Y:S05]  /*27410*/  @!P1 NANOSLEEP.SYNCS 0x989680 ;  /* 0x009896800000995d */ /* 0x002fea0003900000 */
[----:B------:R-:W1:Y:S02]  /*27420*/  @!P1 SYNCS.PHASECHK.TRANS64 P1, [R2+URZ+0x2d800], R3 ;  /* 0x02d80003020095a7 */ /* 0x000e64000802007f */
[----:B-1----:R-:W-:Y:S05]  /*27430*/  @!P1 BRA `(.L_x_1497) ;  /* 0xfffffffc00f09947 */ /* 0x002fea000383ffff */
[----:B------:R-:W-:Y:S05]  /*27440*/  BRA `(.L_x_1800) ;  /* 0xfffffe3400b07947 */ /* 0x000fea000383ffff */
.L_x_1505:
[----:B-1----:R1:W2:Y:S02]  /*27450*/  SYNCS.PHASECHK.TRANS64.TRYWAIT P2, [R0+URZ+0x2d830], R3 ;  /* 0x02d83003000075a7 */ /* 0x0022a4000804017f */
[----:B--2---:R-:W-:Y:S05]  /*27460*/  @!P2 NANOSLEEP.SYNCS 0x989680 ;  /* 0x009896800000a95d */ /* 0x004fea0003900000 */
[----:B------:R-:W2:Y:S02]  /*27470*/  @!P2 SYNCS.PHASECHK.TRANS64 P2, [R0+URZ+0x2d830], R3 ;  /* 0x02d830030000a5a7 */ /* 0x000ea4000804007f */
[----:B--2---:R-:W-:Y:S05]  /*27480*/  @!P2 BRA `(.L_x_1505) ;  /* 0xfffffffc00f0a947 */ /* 0x004fea000383ffff */
[----:B------:R-:W-:Y:S05]  /*27490*/  BRA `(.L_x_1504) ;  /* 0xfffffe4c00907947 */ /* 0x000fea000383ffff */
.L_x_1523:
[----:B-1----:R1:W2:Y:S02]  /*274a0*/  SYNCS.PHASECHK.TRANS64.TRYWAIT P4, [R11+URZ+0x2d830], R10 ;  /* 0x02d8300a0b0075a7 */ /* 0x0022a4000808017f */
[----:B--2---:R-:W-:Y:S05]  /*274b0*/  @!P4 NANOSLEEP.SYNCS 0x989680 ;  /* 0x009896800000c95d */ /* 0x004fea0003900000 */
[----:B------:R-:W2:Y:S02]  /*274c0*/  @!P4 SYNCS.PHASECHK.TRANS64 P4, [R11+URZ+0x2d830], R10 ;  /* 0x02d8300a0b00c5a7 */ /* 0x000ea4000808007f */
[----:B--2---:R-:W-:Y:S05]  /*274d0*/  @!P4 BRA `(.L_x_1523) ;  /* 0xfffffffc00f0c947 */ /* 0x004fea000383ffff */
[----:B------:R-:W-:Y:S05]  /*274e0*/  BRA `(.L_x_1522) ;  /* 0xfffffe8c00147947 */ /* 0x000fea000383ffff */
.L_x_1527:
[----:B-1----:R1:W2:Y:S02]  /*274f0*/  SYNCS.PHASECHK.TRANS64.TRYWAIT P3, [R11+URZ+0x2d850], R10 ;  /* 0x02d8500a0b0075a7 */ /* 0x0022a4000806017f */
[----:B--2---:R-:W-:Y:S05]  /*27500*/  @!P3 NANOSLEEP.SYNCS 0x989680 ;  /* 0x009896800000b95d */ /* 0x004fea0003900000 */
[----:B------:R-:W2:Y:S02]  /*27510*/  @!P3 SYNCS.PHASECHK.TRANS64 P3, [R11+URZ+0x2d850], R10 ;  /* 0x02d8500a0b00b5a7 */ /* 0x000ea4000806007f */
[----:B--2---:R-:W-:Y:S05]  /*27520*/  @!P3 BRA `(.L_x_1527) ;  /* 0xfffffffc00f0b947 */ /* 0x004fea000383ffff */
[----:B------:R-:W-:Y:S05]  /*27530*/  BRA `(.L_x_1524) ;  /* 0xfffffe9000187947 */ /* 0x000fea000383ffff */
.L_x_1546:
[----:B-1----:R1:W2:Y:S02]  /*27540*/  SYNCS.PHASECHK.TRANS64.TRYWAIT P3, [R12+URZ+0x2d830], R13 ;  /* 0x02d8300d0c0075a7 */ /* 0x0022a4000806017f */
[----:B--2---:R-:W-:Y:S05]  /*27550*/  @!P3 NANOSLEEP.SYNCS 0x989680 ;  /* 0x009896800000b95d */ /* 0x004fea0003900000 */
[----:B------:R-:W2:Y:S02]  /*27560*/  @!P3 SYNCS.PHASECHK.TRANS64 P3, [R12+URZ+0x2d830], R13 ;  /* 0x02d8300d0c00b5a7 */ /* 0x000ea4000806007f */
[----:B--2---:R-:W-:Y:S05]  /*27570*/  @!P3 BRA `(.L_x_1546) ;  /* 0xfffffffc00f0b947 */ /* 0x004fea000383ffff */
[----:B------:R-:W-:Y:S05]  /*27580*/  BRA `(.L_x_1545) ;  /* 0xfffffec800807947 */ /* 0x000fea000383ffff */
.L_x_1550:
[----:B-1----:R1:W2:Y:S02]  /*27590*/  SYNCS.PHASECHK.TRANS64.TRYWAIT P2, [R13+URZ+0x2d850], R12 ;  /* 0x02d8500c0d0075a7 */ /* 0x0022a4000804017f */
[----:B--2---:R-:W-:Y:S05]  /*275a0*/  @!P2 NANOSLEEP.SYNCS 0x989680 ;  /* 0x009896800000a95d */ /* 0x004fea0003900000 */
[----:B------:R-:W2:Y:S02]  /*275b0*/  @!P2 SYNCS.PHASECHK.TRANS64 P2, [R13+URZ+0x2d850], R12 ;  /* 0x02d8500c0d00a5a7 */ /* 0x000ea4000804007f */
[----:B--2---:R-:W-:Y:S05]  /*275c0*/  @!P2 BRA `(.L_x_1550) ;  /* 0xfffffffc00f0a947 */ /* 0x004fea000383ffff */
[----:B------:R-:W-:Y:S05]  /*275d0*/  BRA `(.L_x_1547) ;  /* 0xfffffecc00847947 */ /* 0x000fea000383ffff */
.L_x_1557:
[----:B-1----:R1:W2:Y:S02]  /*275e0*/  SYNCS.PHASECHK.TRANS64.TRYWAIT P3, [R12+URZ+0x2d830], R13 ;  /* 0x02d8300d0c0075a7 */ /* 0x0022a4000806017f */
[----:B--2---:R-:W-:Y:S05]  /*275f0*/  @!P3 NANOSLEEP.SYNCS 0x989680 ;  /* 0x009896800000b95d */ /* 0x004fea0003900000 */
[----:B------:R-:W2:Y:S02]  /*27600*/  @!P3 SYNCS.PHASECHK.TRANS64 P3, [R12+URZ+0x2d830], R13 ;  /* 0x02d8300d0c00b5a7 */ /* 0x000ea4000806007f */
[----:B--2---:R-:W-:Y:S05]  /*27610*/  @!P3 BRA `(.L_x_1557) ;  /* 0xfffffffc00f0b947 */ /* 0x004fea000383ffff */
[----:B------:R-:W-:Y:S05]  /*27620*/  BRA `(.L_x_1556) ;  /* 0xfffffef400587947 */ /* 0x000fea000383ffff */
.L_x_1561:
[----:B-1----:R1:W2:Y:S02]  /*27630*/  SYNCS.PHASECHK.TRANS64.TRYWAIT P2, [R13+URZ+0x2d850], R12 ;  /* 0x02d8500c0d0075a7 */ /* 0x0022a4000804017f */
[----:B--2---:R-:W-:Y:S05]  /*27640*/  @!P2 NANOSLEEP.SYNCS 0x989680 ;  /* 0x009896800000a95d */ /* 0x004fea0003900000 */
[----:B------:R-:W2:Y:S02]  /*27650*/  @!P2 SYNCS.PHASECHK.TRANS64 P2, [R13+URZ+0x2d850], R12 ;  /* 0x02d8500c0d00a5a7 */ /* 0x000ea4000804007f */
[----:B--2---:R-:W-:Y:S05]  /*27660*/  @!P2 BRA `(.L_x_1561) ;  /* 0xfffffffc00f0a947 */ /* 0x004fea000383ffff */
[----:B------:R-:W-:Y:S05]  /*27670*/  BRA `(.L_x_1558) ;  /* 0xfffffef8005c7947 */ /* 0x000fea000383ffff */
.L_x_1574:
[----:B-1----:R1:W2:Y:S02]  /*27680*/  SYNCS.PHASECHK.TRANS64.TRYWAIT P0, [R0+URZ+0x2d850], R5 ;  /* 0x02d85005000075a7 */ /* 0x0022a4000800017f */
[----:B--2---:R-:W-:Y:S05]  /*27690*/  @!P0 NANOSLEEP.SYNCS 0x989680 ;  /* 0x009896800000895d */ /* 0x004fea0003900000 */
[----:B------:R-:W2:Y:S02]  /*276a0*/  @!P0 SYNCS.PHASECHK.TRANS64 P0, [R0+URZ+0x2d850], R5 ;  /* 0x02d85005000085a7 */ /* 0x000ea4000800007f */
[----:B--2---:R-:W-:Y:S05]  /*276b0*/  @!P0 BRA `(.L_x_1574) ;  /* 0xfffffffc00f08947 */ /* 0x004fea000383ffff */
[----:B------:R-:W-:Y:S05]  /*276c0*/  BRA `(.L_x_1573) ;  /* 0xffffff3000207947 */ /* 0x000fea000383ffff */
.L_x_1579:
[----:B------:R-:W-:Y:S02]  /*276d0*/  IMAD.MOV.U32 R13, RZ, RZ, R8 ;  /* 0x000000ffff0d7224 */ /* 0x000fe400078e0008 */
[----:B------:R-:W-:Y:S02]  /*276e0*/  IMAD.MOV.U32 R12, RZ, RZ, RZ ;  /* 0x000000ffff0c7224 */ /* 0x000fe400078e00ff */
[----:B------:R-:W-:Y:S02]  /*276f0*/  IMAD.MOV.U32 R11, RZ, RZ, 0x1c1f ;  /* 0x00001c1fff0b7424 */ /* 0x000fe400078e00ff */
[----:B------:R-:W-:-:S07]  /*27700*/  IMAD.MOV.U32 R15, RZ, RZ, -0x1 ;  /* 0xffffffffff0f7424 */ /* 0x000fce00078e00ff */
[----:B-----5:R-:W-:Y:S05]  /*27710*/  WARPSYNC.COLLECTIVE R15, `(.L_x_1801) ;  /* 0x000000000f087348 */ /* 0x020fea0003c00000 */
[----:B------:R0:W1:Y:S02]  /*27720*/  SHFL.IDX P6, R14, R13, R12, R11 ;  /* 0x0000000c0d0e7389 */ /* 0x00006400000c000b */
[----:B01---5:R-:W-:Y:S01]  /*27730*/  ENDCOLLECTIVE ;  /* 0x000000000000791b */ /* 0x023fe20003800000 */
.L_x_1801:
[----:B------:R-:W-:Y:S02]  /*27740*/  IMAD.MOV.U32 R13, RZ, RZ, R0 ;  /* 0x000000ffff0d7224 */ /* 0x000fe400078e0000 */
[----:B------:R-:W-:-:S07]  /*27750*/  IMAD.MOV.U32 R3, RZ, RZ, R14 ;  /* 0x000000ffff037224 */ /* 0x000fce00078e000e */
[----:B------:R-:W-:Y:S05]  /*27760*/  WARPSYNC.COLLECTIVE R15, `(.L_x_1802) ;  /* 0x000000000f087348 */ /* 0x000fea0003c00000 */
[----:B------:R0:W1:Y:S02]  /*27770*/  SHFL.IDX P6, R14, R13, R12, R11 ;  /* 0x0000000c0d0e7389 */ /* 0x00006400000c000b */
[----:B01----:R-:W-:Y:S01]  /*27780*/  ENDCOLLECTIVE ;  /* 0x000000000000791b */ /* 0x003fe20003800000 */
.L_x_1802:
[----:B------:R-:W-:Y:S05]  /*27790*/  BRA `(.L_x_1803) ;  /* 0xffffff4800ec7947 */ /* 0x000fea000383ffff */
.L_x_1582:
        /* <DEDUP_REMOVED lines=8> */
.L_x_1805:
[----:B------:R-:W-:Y:S05]  /*27820*/  BSYNC B1 ;  /* 0x0000000000017941 */ /* 0x000fea0003800000 */
.L_x_1804:
        /* <DEDUP_REMOVED lines=8> */
.L_x_1806:
[----:B------:R-:W-:Y:S05]  /*278b0*/  BRA `(.L_x_1807) ;  /* 0xffffff4800fc7947 */ /* 0x000fea000383ffff */
.L_x_1584:
[----:B------:R-:W-:Y:S02]  /*278c0*/  IMAD.MOV.U32 R13, RZ, RZ, R29 ;  /* 0x000000ffff0d7224 */ /* 0x000fe400078e001d */
[----:B------:R-:W-:Y:S02]  /*278d0*/  IMAD.MOV.U32 R12, RZ, RZ, RZ ;  /* 0x000000ffff0c7224 */ /* 0x000fe400078e00ff */
[----:B------:R-:W-:Y:S02]  /*278e0*/  IMAD.MOV.U32 R11, RZ, RZ, 0x1c1f ;  /* 0x00001c1fff0b7424 */ /* 0x000fe400078e00ff */
[----:B------:R-:W-:-:S07]  /*278f0*/  IMAD.MOV.U32 R15, RZ, RZ, -0x1 ;  /* 0xffffffffff0f7424 */ /* 0x000fce00078e00ff */
[----:B------:R-:W-:Y:S05]  /*27900*/  WARPSYNC.COLLECTIVE R15, `(.L_x_1808) ;  /* 0x000000000f087348 */ /* 0x000fea0003c00000 */
[----:B------:R0:W1:Y:S02]  /*27910*/  SHFL.IDX P6, R14, R13, R12, R11 ;  /* 0x0000000c0d0e7389 */ /* 0x00006400000c000b */
[----:B01----:R-:W-:Y:S01]  /*27920*/  ENDCOLLECTIVE ;  /* 0x000000000000791b */ /* 0x003fe20003800000 */
.L_x_1808:
[----:B------:R-:W-:Y:S02]  /*27930*/  IMAD.MOV.U32 R13, RZ, RZ, R0 ;  /* 0x000000ffff0d7224 */ /* 0x000fe400078e0000 */
[----:B------:R-:W-:-:S07]  /*27940*/  IMAD.MOV.U32 R3, RZ, RZ, R14 ;  /* 0x000000ffff037224 */ /* 0x000fce00078e000e */
[----:B------:R-:W-:Y:S05]  /*27950*/  WARPSYNC.COLLECTIVE R15, `(.L_x_1809) ;  /* 0x000000000f087348 */ /* 0x000fea0003c00000 */
[----:B------:R0:W1:Y:S02]  /*27960*/  SHFL.IDX P6, R14, R13, R12, R11 ;  /* 0x0000000c0d0e7389 */ /* 0x00006400000c000b */
[----:B01----:R-:W-:Y:S01]  /*27970*/  ENDCOLLECTIVE ;  /* 0x000000000000791b */ /* 0x003fe20003800000 */
.L_x_1809:
[----:B------:R-:W-:Y:S05]  /*27980*/  BRA `(.L_x_1810) ;  /* 0xffffff4c00c87947 */ /* 0x000fea000383ffff */
.L_x_1587:
        /* <DEDUP_REMOVED lines=8> */
.L_x_1812:
[----:B------:R-:W-:Y:S05]  /*27a10*/  BSYNC B1 ;  /* 0x0000000000017941 */ /* 0x000fea0003800000 */
.L_x_1811:
        /* <DEDUP_REMOVED lines=8> */
.L_x_1813:
[----:B------:R-:W-:Y:S05]  /*27aa0*/  BRA `(.L_x_1814) ;  /* 0xffffff5000dc7947 */ /* 0x000fea000383ffff */
.L_x_1591:
[----:B------:R-:W-:Y:S02]  /*27ab0*/  IMAD.MOV.U32 R13, RZ, RZ, R4 ;  /* 0x000000ffff0d7224 */ /* 0x000fe400078e0004 */
[----:B------:R-:W-:Y:S02]  /*27ac0*/  IMAD.MOV.U32 R12, RZ, RZ, RZ ;  /* 0x000000ffff0c7224 */ /* 0x000fe400078e00ff */
[----:B------:R-:W-:Y:S02]  /*27ad0*/  IMAD.MOV.U32 R11, RZ, RZ, 0x1c1f ;  /* 0x00001c1fff0b7424 */ /* 0x000fe400078e00ff */
[----:B------:R-:W-:-:S07]  /*27ae0*/  IMAD.MOV.U32 R15, RZ, RZ, -0x1 ;  /* 0xffffffffff0f7424 */ /* 0x000fce00078e00ff */
[----:B-1----:R-:W-:Y:S05]  /*27af0*/  WARPSYNC.COLLECTIVE R15, `(.L_x_1815) ;  /* 0x000000000f087348 */ /* 0x002fea0003c00000 */
[----:B------:R0:W2:Y:S02]  /*27b00*/  SHFL.IDX P6, R14, R13, R12, R11 ;  /* 0x0000000c0d0e7389 */ /* 0x0000a400000c000b */
[----:B012---:R-:W-:Y:S01]  /*27b10*/  ENDCOLLECTIVE ;  /* 0x000000000000791b */ /* 0x007fe20003800000 */
.L_x_1815:
[----:B------:R-:W-:Y:S02]  /*27b20*/  IMAD.MOV.U32 R13, RZ, RZ, R0 ;  /* 0x000000ffff0d7224 */ /* 0x000fe400078e0000 */
[----:B------:R-:W-:-:S07]  /*27b30*/  IMAD.MOV.U32 R3, RZ, RZ, R14 ;  /* 0x000000ffff037224 */ /* 0x000fce00078e000e */
[----:B------:R-:W-:Y:S05]  /*27b40*/  WARPSYNC.COLLECTIVE R15, `(.L_x_1816) ;  /* 0x000000000f087348 */ /* 0x000fea0003c00000 */
[----:B------:R0:W1:Y:S02]  /*27b50*/  SHFL.IDX P6, R14, R13, R12, R11 ;  /* 0x0000000c0d0e7389 */ /* 0x00006400000c000b */
[----:B01----:R-:W-:Y:S01]  /*27b60*/  ENDCOLLECTIVE ;  /* 0x000000000000791b */ /* 0x003fe20003800000 */
.L_x_1816:
[----:B------:R-:W-:Y:S05]  /*27b70*/  BRA `(.L_x_1817) ;  /* 0xffffff6000347947 */ /* 0x000fea000383ffff */
.L_x_1594:
        /* <DEDUP_REMOVED lines=8> */
.L_x_1819:
[----:B------:R-:W-:Y:S05]  /*27c00*/  BSYNC B1 ;  /* 0x0000000000017941 */ /* 0x000fea0003800000 */
.L_x_1818:
        /* <DEDUP_REMOVED lines=8> */
.L_x_1820:
[----:B------:R-:W-:Y:S05]  /*27c90*/  BRA `(.L_x_1821) ;  /* 0xffffff6000487947 */ /* 0x000fea000383ffff */
.L_x_1621:
[----:B------:R-:W0:Y:S01]  /*27ca0*/  S2R R5, SR_TID.X ;  /* 0x0000000000057919 */ /* 0x000e220000002100 */
[----:B------:R-:W-:Y:S01]  /*27cb0*/  BSSY B1, `(.L_x_1822) ;  /* 0x000000a000017945 */ /* 0x000fe20003800000 */
[----:B------:R-:W-:Y:S02]  /*27cc0*/  IMAD.MOV.U32 R12, RZ, RZ, RZ ;  /* 0x000000ffff0c7224 */ /* 0x000fe400078e00ff */
[----:B------:R-:W-:Y:S02]  /*27cd0*/  IMAD.MOV.U32 R11, RZ, RZ, 0x1f ;  /* 0x0000001fff0b7424 */ /* 0x000fe400078e00ff */
[----:B------:R-:W-:Y:S01]  /*27ce0*/  IMAD.MOV.U32 R15, RZ, RZ, -0x1 ;  /* 0xffffffffff0f7424 */ /* 0x000fe200078e00ff */
[----:B0-----:R-:W-:-:S04]  /*27cf0*/  SHF.R.U32.HI R5, RZ, 0x5, R5 ;  /* 0x00000005ff057819 */ /* 0x001fc80000011605 */
[----:B------:R-:W-:-:S05]  /*27d00*/  LOP3.LUT R5, R5, 0x3, RZ, 0xc0, !PT ;  /* 0x0000000305057812 */ /* 0x000fca00078ec0ff */
[----:B------:R-:W-:-:S07]  /*27d10*/  IMAD.MOV.U32 R13, RZ, RZ, R5 ;  /* 0x000000ffff0d7224 */ /* 0x000fce00078e0005 */
[----:B------:R-:W-:Y:S05]  /*27d20*/  WARPSYNC.COLLECTIVE R15, `(.L_x_1823) ;  /* 0x000000000f087348 */ /* 0x000fea0003c00000 */
[----:B------:R0:W1:Y:S02]  /*27d30*/  SHFL.IDX P6, R14, R13, R12, R11 ;  /* 0x0000000c0d0e7389 */ /* 0x00006400000c000b */
[----:B01----:R-:W-:Y:S01]  /*27d40*/  ENDCOLLECTIVE ;  /* 0x000000000000791b */ /* 0x003fe20003800000 */
.L_x_1823:
[----:B------:R-:W-:Y:S05]  /*27d50*/  BSYNC B1 ;  /* 0x0000000000017941 */ /* 0x000fea0003800000 */
.L_x_1822:
[----:B------:R-:W-:Y:S05]  /*27d60*/  BRA `(.L_x_1824) ;  /* 0xffffff8000247947 */ /* 0x000fea000383ffff */
.L_x_1623:
[----:B------:R-:W-:Y:S01]  /*27d70*/  BSSY B1, `(.L_x_1825) ;  /* 0x0000006000017945 */ /* 0x000fe20003800000 */
[----:B------:R-:W-:-:S07]  /*27d80*/  IMAD.MOV.U32 R15, RZ, RZ, -0x1 ;  /* 0xffffffffff0f7424 */ /* 0x000fce00078e00ff */
[----:B0-----:R-:W-:Y:S05]  /*27d90*/  WARPSYNC.COLLECTIVE R15, `(.L_x_1826) ;  /* 0x000000000f0c7348 */ /* 0x001fea0003c00000 */
[----:B------:R-:W-:Y:S02]  /*27da0*/  ELECT P6, UR62, PT ;  /* 0x00000000003e782f */ /* 0x000fe400038c0000 */
[----:B------:R-:W-:Y:S01]  /*27db0*/  MOV R14, UR62 ;  /* 0x0000003e000e7c02 */ /* 0x000fe20008000f00 */
[----:B0-----:R-:W-:Y:S10]  /*27dc0*/  ENDCOLLECTIVE ;  /* 0x000000000000791b */ /* 0x001ff40003800000 */
.L_x_1826:
[----:B------:R-:W-:Y:S05]  /*27dd0*/  BSYNC B1 ;  /* 0x0000000000017941 */ /* 0x000fea0003800000 */
.L_x_1825:
[----:B------:R-:W-:Y:S05]  /*27de0*/  BRA `(.L_x_1622) ;  /* 0xffffff80001c7947 */ /* 0x000fea000383ffff */
.L_x_1625:
[----:B0-----:R0:W1:Y:S02]  /*27df0*/  SYNCS.PHASECHK.TRANS64.TRYWAIT P0, [R17+URZ+0x2d820], R5 ;  /* 0x02d82005110075a7 */ /* 0x001064000800017f */
[----:B-1----:R-:W-:Y:S05]  /*27e00*/  @!P0 NANOSLEEP.SYNCS 0x989680 ;  /* 0x009896800000895d */ /* 0x002fea0003900000 */
[----:B------:R-:W1:Y:S02]  /*27e10*/  @!P0 SYNCS.PHASECHK.TRANS64 P0, [R17+URZ+0x2d820], R5 ;  /* 0x02d82005110085a7 */ /* 0x000e64000800007f */
[----:B-1----:R-:W-:Y:S05]  /*27e20*/  @!P0 BRA `(.L_x_1625) ;  /* 0xfffffffc00f08947 */ /* 0x002fea000383ffff */
[----:B------:R-:W-:Y:S05]  /*27e30*/  BRA `(.L_x_1827) ;  /* 0xffffff80002c7947 */ /* 0x000fea000383ffff */
.L_x_1629:
[----:B-1----:R1:W2:Y:S02]  /*27e40*/  SYNCS.PHASECHK.TRANS64.TRYWAIT P0, [R11+URZ+0x2d8a0], R10 ;  /* 0x02d8a00a0b0075a7 */ /* 0x0022a4000800017f */
[----:B--2---:R-:W-:Y:S05]  /*27e50*/  @!P0 NANOSLEEP.SYNCS 0x989680 ;  /* 0x009896800000895d */ /* 0x004fea0003900000 */
[----:B------:R-:W2:Y:S02]  /*27e60*/  @!P0 SYNCS.PHASECHK.TRANS64 P0, [R11+URZ+0x2d8a0], R10 ;  /* 0x02d8a00a0b0085a7 */ /* 0x000ea4000800007f */
[----:B--2---:R-:W-:Y:S05]  /*27e70*/  @!P0 BRA `(.L_x_1629) ;  /* 0xfffffffc00f08947 */ /* 0x004fea000383ffff */
[----:B------:R-:W-:Y:S05]  /*27e80*/  BRA `(.L_x_1828) ;  /* 0xffffff8000487947 */ /* 0x000fea000383ffff */
.L_x_1636:
[----:B0-----:R0:W2:Y:S02]  /*27e90*/  SYNCS.PHASECHK.TRANS64.TRYWAIT P0, [R11+URZ+0x2d8c0], R10 ;  /* 0x02d8c00a0b0075a7 */ /* 0x0010a4000800017f */
[----:B--2---:R-:W-:Y:S05]  /*27ea0*/  @!P0 NANOSLEEP.SYNCS 0x989680 ;  /* 0x009896800000895d */ /* 0x004fea0003900000 */
[----:B------:R-:W2:Y:S02]  /*27eb0*/  @!P0 SYNCS.PHASECHK.TRANS64 P0, [R11+URZ+0x2d8c0], R10 ;  /* 0x02d8c00a0b0085a7 */ /* 0x000ea4000800007f */
[----:B--2---:R-:W-:Y:S05]  /*27ec0*/  @!P0 BRA `(.L_x_1636) ;  /* 0xfffffffc00f08947 */ /* 0x004fea000383ffff */
[----:B------:R-:W-:Y:S05]  /*27ed0*/  BRA `(.L_x_1829) ;  /* 0xffffff8400447947 */ /* 0x000fea000383ffff */
.L_x_1645:
[----:B0-----:R0:W1:Y:S02]  /*27ee0*/  SYNCS.PHASECHK.TRANS64.TRYWAIT P1, [R10+URZ+0x2d8a0], R8 ;  /* 0x02d8a0080a0075a7 */ /* 0x001064000802017f */
[----:B-1----:R-:W-:Y:S05]  /*27ef0*/  @!P1 NANOSLEEP.SYNCS 0x989680 ;  /* 0x009896800000995d */ /* 0x002fea0003900000 */
[----:B------:R-:W1:Y:S02]  /*27f00*/  @!P1 SYNCS.PHASECHK.TRANS64 P1, [R10+URZ+0x2d8a0], R8 ;  /* 0x02d8a0080a0095a7 */ /* 0x000e64000802007f */
[----:B-1----:R-:W-:Y:S05]  /*27f10*/  @!P1 BRA `(.L_x_1645) ;  /* 0xfffffffc00f09947 */ /* 0x002fea000383ffff */
[----:B------:R-:W-:Y:S05]  /*27f20*/  BRA `(.L_x_1830) ;  /* 0xffffff8800847947 */ /* 0x000fea000383ffff */
.L_x_1652:
[----:B-1----:R1:W2:Y:S02]  /*27f30*/  SYNCS.PHASECHK.TRANS64.TRYWAIT P1, [R10+URZ+0x2d8c0], R8 ;  /* 0x02d8c0080a0075a7 */ /* 0x0022a4000802017f */
[----:B--2---:R-:W-:Y:S05]  /*27f40*/  @!P1 NANOSLEEP.SYNCS 0x989680 ;  /* 0x009896800000995d */ /* 0x004fea0003900000 */
[----:B------:R-:W2:Y:S02]  /*27f50*/  @!P1 SYNCS.PHASECHK.TRANS64 P1, [R10+URZ+0x2d8c0], R8 ;  /* 0x02d8c0080a0095a7 */ /* 0x000ea4000802007f */
[----:B--2---:R-:W-:Y:S05]  /*27f60*/  @!P1 BRA `(.L_x_1652) ;  /* 0xfffffffc00f09947 */ /* 0x004fea000383ffff */
[----:B------:R-:W-:Y:S05]  /*27f70*/  BRA `(.L_x_1831) ;  /* 0xffffff8c007c7947 */ /* 0x000fea000383ffff */
.L_x_1677:
        /* <DEDUP_REMOVED lines=8> */
[----:B01----:R-:W-:Y:S05]  /*28000*/  WARPSYNC.COLLECTIVE R15, `(.L_x_1833) ;  /* 0x000000000f087348 */ /* 0x003fea0003c00000 */
[----:B------:R2:W3:Y:S02]  /*28010*/  SHFL.IDX P6, R14, R13, R12, R11 ;  /* 0x0000000c0d0e7389 */ /* 0x0004e400000c000b */
[----:B0123--:R-:W-:Y:S01]  /*28020*/  ENDCOLLECTIVE ;  /* 0x000000000000791b */ /* 0x00ffe20003800000 */
.L_x_1833:
[----:B------:R-:W-:Y:S05]  /*28030*/  BSYNC B0 ;  /* 0x0000000000007941 */ /* 0x000fea0003800000 */
.L_x_1832:
[----:B------:R-:W-:Y:S05]  /*28040*/  BRA `(.L_x_1834) ;  /* 0xffffff9c00b07947 */ /* 0x000fea000383ffff */
.L_x_1679:
[----:B------:R-:W-:Y:S01]  /*28050*/  BSSY B0, `(.L_x_1835) ;  /* 0x0000006000007945 */ /* 0x000fe20003800000 */
[----:B------:R-:W-:-:S07]  /*28060*/  IMAD.MOV.U32 R15, RZ, RZ, -0x1 ;  /* 0xffffffffff0f7424 */ /* 0x000fce00078e00ff */
[----:B012---:R-:W-:Y:S05]  /*28070*/  WARPSYNC.COLLECTIVE R15, `(.L_x_1836) ;  /* 0x000000000f0c7348 */ /* 0x007fea0003c00000 */
[----:B------:R-:W-:Y:S02]  /*28080*/  ELECT P6, UR62, PT ;  /* 0x00000000003e782f */ /* 0x000fe400038c0000 */
[----:B------:R-:W-:Y:S01]  /*28090*/  MOV R14, UR62 ;  /* 0x0000003e000e7c02 */ /* 0x000fe20008000f00 */
[----:B012---:R-:W-:Y:S10]  /*280a0*/  ENDCOLLECTIVE ;  /* 0x000000000000791b */ /* 0x007ff40003800000 */
.L_x_1836:
[----:B------:R-:W-:Y:S05]  /*280b0*/  BSYNC B0 ;  /* 0x0000000000007941 */ /* 0x000fea0003800000 */
.L_x_1835:
[----:B------:R-:W-:Y:S05]  /*280c0*/  BRA `(.L_x_1837) ;  /* 0xffffff9c00b07947 */ /* 0x000fea000383ffff */
.L_x_1681:
[----:B--2---:R2:W3:Y:S02]  /*280d0*/  SYNCS.PHASECHK.TRANS64.TRYWAIT P0, [R0+URZ+0x2d840], R2 ;  /* 0x02d84002000075a7 */ /* 0x0044e4000800017f */
[----:B---3--:R-:W-:Y:S05]  /*280e0*/  @!P0 NANOSLEEP.SYNCS 0x989680 ;  /* 0x009896800000895d */ /* 0x008fea0003900000 */
[----:B------:R-:W3:Y:S02]  /*280f0*/  @!P0 SYNCS.PHASECHK.TRANS64 P0, [R0+URZ+0x2d840], R2 ;  /* 0x02d84002000085a7 */ /* 0x000ee4000800007f */
[----:B---3--:R-:W-:Y:S05]  /*28100*/  @!P0 BRA `(.L_x_1681) ;  /* 0xfffffffc00f08947 */ /* 0x008fea000383ffff */
[----:B------:R-:W-:Y:S05]  /*28110*/  BRA `(.L_x_1838) ;  /* 0xffffffa000047947 */ /* 0x000fea000383ffff */
.L_x_1685:
[----:B------:R-:W2:Y:S01]  /*28120*/  LDL.LU R11, [R1+0x18] ;  /* 0x00001800010b7983 */ /* 0x000ea20000300800 */
[----:B------:R-:W-:Y:S02]  /*28130*/  IMAD.MOV.U32 R0, RZ, RZ, R12 ;  /* 0x000000ffff007224 */ /* 0x000fe400078e000c */
[----:B------:R-:W-:Y:S02]  /*28140*/  IMAD.MOV.U32 R13, RZ, RZ, R6 ;  /* 0x000000ffff0d7224 */ /* 0x000fe400078e0006 */
[----:B------:R-:W-:Y:S02]  /*28150*/  IMAD.MOV.U32 R12, RZ, RZ, RZ ;  /* 0x000000ffff0c7224 */ /* 0x000fe400078e00ff */
[----:B------:R-:W-:Y:S02]  /*28160*/  IMAD.MOV.U32 R15, RZ, RZ, -0x1 ;  /* 0xffffffffff0f7424 */ /* 0x000fe400078e00ff */
[----:B------:R-:W-:Y:S02]  /*28170*/  IMAD.IADD R0, R21, 0x1, R0 ;  /* 0x0000000115007824 */ /* 0x000fe400078e0200 */
[----:B--2---:R-:W-:-:S02]  /*28180*/  IMAD R4, R11, R9, RZ ;  /* 0x000000090b047224 */ /* 0x004fc400078e02ff */
[----:B------:R-:W-:Y:S02]  /*28190*/  IMAD.MOV.U32 R11, RZ, RZ, 0x1c1f ;  /* 0x00001c1fff0b7424 */ /* 0x000fe400078e00ff */
[C---:B------:R-:W-:Y:S01]  /*281a0*/  VIADD R9, R0.reuse, 0x20 ;  /* 0x0000002000097836 */ /* 0x040fe20000000000 */
[----:B------:R-:W-:-:S13]  /*281b0*/  ISETP.GE.AND P4, PT, R0, R4, PT ;  /* 0x000000040000720c */ /* 0x000fda0003f86270 */
[----:B-----5:R-:W-:Y:S05]  /*281c0*/  WARPSYNC.COLLECTIVE R15, `(.L_x_1839) ;  /* 0x000000000f087348 */ /* 0x020fea0003c00000 */
[----:B------:R0:W1:Y:S02]  /*281d0*/  SHFL.IDX P6, R14, R13, R12, R11 ;  /* 0x0000000c0d0e7389 */ /* 0x00006400000c000b */
[----:B01---5:R-:W-:Y:S01]  /*281e0*/  ENDCOLLECTIVE ;  /* 0x000000000000791b */ /* 0x023fe20003800000 */
.L_x_1839:
[----:B------:R-:W-:Y:S02]  /*281f0*/  IMAD.MOV.U32 R13, RZ, RZ, R5 ;  /* 0x000000ffff0d7224 */ /* 0x000fe400078e0005 */
[----:B------:R-:W-:-:S07]  /*28200*/  IMAD.MOV.U32 R3, RZ, RZ, R14 ;  /* 0x000000ffff037224 */ /* 0x000fce00078e000e */
[----:B------:R-:W-:Y:S05]  /*28210*/  WARPSYNC.COLLECTIVE R15, `(.L_x_1840) ;  /* 0x000000000f087348 */ /* 0x000fea0003c00000 */
[----:B------:R0:W1:Y:S02]  /*28220*/  SHFL.IDX P6, R14, R13, R12, R11 ;  /* 0x0000000c0d0e7389 */ /* 0x00006400000c000b */
[----:B01----:R-:W-:Y:S01]  /*28230*/  ENDCOLLECTIVE ;  /* 0x000000000000791b */ /* 0x003fe20003800000 */
.L_x_1840:
[----:B------:R-:W-:Y:S02]  /*28240*/  IMAD.MOV.U32 R13, RZ, RZ, R6 ;  /* 0x000000ffff0d7224 */ /* 0x000fe400078e0006 */
[----:B------:R-:W-:Y:S02]  /*28250*/  IMAD.MOV.U32 R12, RZ, RZ, 0x1 ;  /* 0x00000001ff0c7424 */ /* 0x000fe400078e00ff */
[----:B------:R-:W-:-:S07]  /*28260*/  IMAD.MOV.U32 R2, RZ, RZ, R14 ;  /* 0x000000ffff027224 */ /* 0x000fce00078e000e */
[----:B------:R-:W-:Y:S05]  /*28270*/  WARPSYNC.COLLECTIVE R15, `(.L_x_1841) ;  /* 0x000000000f087348 */ /* 0x000fea0003c00000 */
[----:B------:R0:W1:Y:S02]  /*28280*/  SHFL.IDX P6, R14, R13, R12, R11 ;  /* 0x0000000c0d0e7389 */ /* 0x00006400000c000b */
[----:B01----:R-:W-:Y:S01]  /*28290*/  ENDCOLLECTIVE ;  /* 0x000000000000791b */ /* 0x003fe20003800000 */
.L_x_1841:
        /* <DEDUP_REMOVED lines=14> */
.L_x_1842:
[----:B------:R-:W-:Y:S02]  /*28380*/  IMAD.MOV.U32 R13, RZ, RZ, R6 ;  /* 0x000000ffff0d7224 */ /* 0x000fe400078e0006 */
[----:B------:R-:W-:Y:S02]  /*28390*/  IMAD.MOV.U32 R12, RZ, RZ, 0x2 ;  /* 0x00000002ff0c7424 */ /* 0x000fe400078e00ff */
[----:B------:R-:W-:-:S07]  /*283a0*/  IMAD.MOV.U32 R3, RZ, RZ, R14 ;  /* 0x000000ffff037224 */ /* 0x000fce00078e000e */
[----:B------:R-:W-:Y:S05]  /*283b0*/  WARPSYNC.COLLECTIVE R15, `(.L_x_1843) ;  /* 0x000000000f087348 */ /* 0x000fea0003c00000 */
[----:B------:R0:W1:Y:S02]  /*283c0*/  SHFL.IDX P6, R14, R13, R12, R11 ;  /* 0x0000000c0d0e7389 */ /* 0x00006400000c000b */
[----:B01----:R-:W-:Y:S01]  /*283d0*/  ENDCOLLECTIVE ;  /* 0x000000000000791b */ /* 0x003fe20003800000 */
.L_x_1843:
        /* <DEDUP_REMOVED lines=18> */
.L_x_1844:
[----:B------:R-:W-:Y:S02]  /*28500*/  IMAD.MOV.U32 R13, RZ, RZ, R6 ;  /* 0x000000ffff0d7224 */ /* 0x000fe400078e0006 */
[----:B------:R-:W-:Y:S02]  /*28510*/  IMAD.MOV.U32 R12, RZ, RZ, 0x3 ;  /* 0x00000003ff0c7424 */ /* 0x000fe400078e00ff */
[----:B------:R-:W-:-:S07]  /*28520*/  IMAD.MOV.U32 R3, RZ, RZ, R14 ;  /* 0x000000ffff037224 */ /* 0x000fce00078e000e */
[----:B------:R-:W-:Y:S05]  /*28530*/  WARPSYNC.COLLECTIVE R15, `(.L_x_1845) ;  /* 0x000000000f087348 */ /* 0x000fea0003c00000 */
[----:B------:R0:W1:Y:S02]  /*28540*/  SHFL.IDX P6, R14, R13, R12, R11 ;  /* 0x0000000c0d0e7389 */ /* 0x00006400000c000b */
[----:B01----:R-:W-:Y:S01]  /*28550*/  ENDCOLLECTIVE ;  /* 0x000000000000791b */ /* 0x003fe20003800000 */
.L_x_1845:
        /* <DEDUP_REMOVED lines=10> */
.L_x_1846:
        /* <DEDUP_REMOVED lines=8> */
[----:B0-----:R-:W-:Y:S02]  /*28680*/  IMAD.MOV.U32 R2, RZ, RZ, R14 ;  /* 0x000000ffff027224 */ /* 0x001fe400078e000e */
[----:B------:R-:W-:-:S07]  /*28690*/  VIADD R3, R0, 0x60 ;  /* 0x0000006000037836 */ /* 0x000fce0000000000 */
[----:B------:R-:W-:Y:S05]  /*286a0*/  WARPSYNC.COLLECTIVE R15, `(.L_x_1847) ;  /* 0x000000000f087348 */ /* 0x000fea0003c00000 */
[----:B------:R0:W1:Y:S02]  /*286b0*/  SHFL.IDX P6, R14, R13, R12, R11 ;  /* 0x0000000c0d0e7389 */ /* 0x00006400000c000b */
[----:B01----:R-:W-:Y:S01]  /*286c0*/  ENDCOLLECTIVE ;  /* 0x000000000000791b */ /* 0x003fe20003800000 */
.L_x_1847:
[----:B------:R-:W-:Y:S01]  /*286d0*/  ISETP.GE.AND P3, PT, R3, R4, PT ;  /* 0x000000040300720c */ /* 0x000fe20003f66270 */
[----:B------:R-:W-:-:S12]  /*286e0*/  IMAD.MOV.U32 R13, RZ, RZ, R8 ;  /* 0x000000ffff0d7224 */ /* 0x000fd800078e0008 */
[----:B------:R-:W-:-:S05]  /*286f0*/  @!P3 LEA R2, P5, R20, R2, 0x1 ;  /* 0x000000021402b211 */ /* 0x000fca00078a08ff */
[----:B------:R-:W-:Y:S02]  /*28700*/  @!P3 IMAD.X R3, RZ, RZ, R6, P5 ;  /* 0x000000ffff03b224 */ /* 0x000fe400028e0606 */
[----:B------:R-:W-:-:S07]  /*28710*/  IMAD.MOV.U32 R6, RZ, RZ, R14 ;  /* 0x000000ffff067224 */ /* 0x000fce00078e000e */
[----:B------:R-:W-:Y:S05]  /*28720*/  WARPSYNC.COLLECTIVE R15, `(.L_x_1848) ;  /* 0x000000000f087348 */ /* 0x000fea0003c00000 */
[----:B------:R0:W1:Y:S02]  /*28730*/  SHFL.IDX P6, R14, R13, R12, R11 ;  /* 0x0000000c0d0e7389 */ /* 0x00006400000c000b */
[----:B01----:R-:W-:Y:S01]  /*28740*/  ENDCOLLECTIVE ;  /* 0x000000000000791b */ /* 0x003fe20003800000 */
.L_x_1848:
[----:B------:R-:W-:Y:S01]  /*28750*/  @!PT LDS RZ, [RZ] ;  /* 0x00000000fffff984 */ /* 0x000fe20000000800 */
[----:B------:R-:W-:Y:S01]  /*28760*/  @!PT LDS RZ, [RZ] ;  /* 0x00000000fffff984 */ /* 0x000fe20000000800 */
[----:B------:R-:W-:Y:S01]  /*28770*/  @!PT LDS RZ, [RZ] ;  /* 0x00000000fffff984 */ /* 0x000fe20000000800 */
[----:B------:R0:W-:Y:S04]  /*28780*/  @!P3 LDGSTS.E.BYPASS.LTC128B.128 [R10+0xdc00], desc[UR38][R2.64], !P2 ;  /* 0x0dc00000020abfae */ /* 0x0001e8000d101d66 */
[----:B------:R0:W-:Y:S04]  /*28790*/  @!P3 LDGSTS.E.BYPASS.LTC128B.128 [R10+0x10c00], desc[UR38][R2.64+0x40], !P1 ;  /* 0x10c00040020abfae */ /* 0x0001e8000c901d66 */
[----:B------:R0:W-:Y:S01]  /*287a0*/  @!P3 LDGSTS.E.BYPASS.LTC128B.128 [R10+0x13c00], desc[UR38][R2.64+0x80], !P0 ;  /* 0x13c00080020abfae */ /* 0x0001e2000c101d66 */
[----:B------:R-:W-:Y:S02]  /*287b0*/  IMAD.MOV.U32 R13, RZ, RZ, R7 ;  /* 0x000000ffff0d7224 */ /* 0x000fe400078e0007 */
[----:B------:R-:W-:-:S02]  /*287c0*/  IMAD.MOV.U32 R12, RZ, RZ, 0x1 ;  /* 0x00000001ff0c7424 */ /* 0x000fc400078e00ff */
[----:B------:R-:W-:-:S07]  /*287d0*/  IMAD.MOV.U32 R5, RZ, RZ, R14 ;  /* 0x000000ffff057224 */ /* 0x000fce00078e000e */
[----:B0-----:R-:W-:Y:S05]  /*287e0*/  WARPSYNC.COLLECTIVE R15, `(.L_x_1849) ;  /* 0x000000000f087348 */ /* 0x001fea0003c00000 */
[----:B------:R1:W2:Y:S02]  /*287f0*/  SHFL.IDX P6, R14, R13, R12, R11 ;  /* 0x0000000c0d0e7389 */ /* 0x0002a400000c000b */
[----:B012---:R-:W-:Y:S01]  /*28800*/  ENDCOLLECTIVE ;  /* 0x000000000000791b */ /* 0x007fe20003800000 */
.L_x_1849:
        /* <DEDUP_REMOVED lines=8> */
.L_x_1850:
        /* <DEDUP_REMOVED lines=11> */
.L_x_1688:
[----:B0-----:R0:W1:Y:S02]  /*28940*/  SYNCS.PHASECHK.TRANS64.TRYWAIT P0, [R17+URZ+0x2d820], R0 ;  /* 0x02d82000110075a7 */ /* 0x001064000800017f */
[----:B-1----:R-:W-:Y:S05]  /*28950*/  @!P0 NANOSLEEP.SYNCS 0x989680 ;  /* 0x009896800000895d */ /* 0x002fea0003900000 */
[----:B------:R-:W1:Y:S02]  /*28960*/  @!P0 SYNCS.PHASECHK.TRANS64 P0, [R17+URZ+0x2d820], R0 ;  /* 0x02d82000110085a7 */ /* 0x000e64000800007f */
[----:B-1----:R-:W-:Y:S05]  /*28970*/  @!P0 BRA `(.L_x_1688) ;  /* 0xfffffffc00f08947 */ /* 0x002fea000383ffff */
[----:B------:R-:W-:Y:S05]  /*28980*/  BRA `(.L_x_1852) ;  /* 0xffffffa400dc7947 */ /* 0x000fea000383ffff */
.L_x_1697:
[----:B-1----:R1:W2:Y:S02]  /*28990*/  SYNCS.PHASECHK.TRANS64.TRYWAIT P0, [R3+URZ+0x2d840], R2 ;  /* 0x02d84002030075a7 */ /* 0x0022a4000800017f */
[----:B--2---:R-:W-:Y:S05]  /*289a0*/  @!P0 NANOSLEEP.SYNCS 0x989680 ;  /* 0x009896800000895d */ /* 0x004fea0003900000 */
[----:B------:R-:W2:Y:S02]  /*289b0*/  @!P0 SYNCS.PHASECHK.TRANS64 P0, [R3+URZ+0x2d840], R2 ;  /* 0x02d84002030085a7 */ /* 0x000ea4000800007f */
[----:B--2---:R-:W-:Y:S05]  /*289c0*/  @!P0 BRA `(.L_x_1697) ;  /* 0xfffffffc00f08947 */ /* 0x004fea000383ffff */
[----:B------:R-:W-:Y:S05]  /*289d0*/  BRA `(.L_x_1853) ;  /* 0xffffffa800c47947 */ /* 0x000fea000383ffff */
.L_x_1704:
[----:B0-----:R0:W1:Y:S02]  /*289e0*/  SYNCS.PHASECHK.TRANS64.TRYWAIT P0, [R3+URZ+0x60], R2 ;  /* 0x00006002030075a7 */ /* 0x001064000800017f */
[----:B-1----:R-:W-:Y:S05]  /*289f0*/  @!P0 NANOSLEEP.SYNCS 0x989680 ;  /* 0x009896800000895d */ /* 0x002fea0003900000 */
[----:B------:R-:W1:Y:S02]  /*28a00*/  @!P0 SYNCS.PHASECHK.TRANS64 P0, [R3+URZ+0x60], R2 ;  /* 0x00006002030085a7 */ /* 0x000e64000800007f */
[----:B-1----:R-:W-:Y:S05]  /*28a10*/  @!P0 BRA `(.L_x_1704) ;  /* 0xfffffffc00f08947 */ /* 0x002fea000383ffff */
[----:B------:R-:W-:Y:S05]  /*28a20*/  BRA `(.L_x_1854) ;  /* 0xffffffac00d07947 */ /* 0x000fea000383ffff */
.L_x_1714:
[----:B-1----:R1:W2:Y:S02]  /*28a30*/  SYNCS.PHASECHK.TRANS64.TRYWAIT P0, [R3+URZ+0x2d840], R2 ;  /* 0x02d84002030075a7 */ /* 0x0022a4000800017f */
[----:B--2---:R-:W-:Y:S05]  /*28a40*/  @!P0 NANOSLEEP.SYNCS 0x989680 ;  /* 0x009896800000895d */ /* 0x004fea0003900000 */
[----:B------:R-:W2:Y:S02]  /*28a50*/  @!P0 SYNCS.PHASECHK.TRANS64 P0, [R3+URZ+0x2d840], R2 ;  /* 0x02d84002030085a7 */ /* 0x000ea4000800007f */
[----:B--2---:R-:W-:Y:S05]  /*28a60*/  @!P0 BRA `(.L_x_1714) ;  /* 0xfffffffc00f08947 */ /* 0x004fea000383ffff */
[----:B------:R-:W-:Y:S05]  /*28a70*/  BRA `(.L_x_1855) ;  /* 0xffffffb400847947 */ /* 0x000fea000383ffff */
.L_x_1721:
[----:B0-----:R0:W1:Y:S02]  /*28a80*/  SYNCS.PHASECHK.TRANS64.TRYWAIT P0, [R11+URZ+0x60], R28 ;  /* 0x0000601c0b0075a7 */ /* 0x001064000800017f */
[----:B-1----:R-:W-:Y:S05]  /*28a90*/  @!P0 NANOSLEEP.SYNCS 0x989680 ;  /* 0x009896800000895d */ /* 0x002fea0003900000 */
[----:B------:R-:W1:Y:S02]  /*28aa0*/  @!P0 SYNCS.PHASECHK.TRANS64 P0, [R11+URZ+0x60], R28 ;  /* 0x0000601c0b0085a7 */ /* 0x000e64000800007f */
[----:B-1----:R-:W-:Y:S05]  /*28ab0*/  @!P0 BRA `(.L_x_1721) ;  /* 0xfffffffc00f08947 */ /* 0x002fea000383ffff */
[----:B------:R-:W-:Y:S05]  /*28ac0*/  BRA `(.L_x_1856) ;  /* 0xffffffb800907947 */ /* 0x000fea000383ffff */
.L_x_1731:
[----:B-1----:R1:W2:Y:S02]  /*28ad0*/  SYNCS.PHASECHK.TRANS64.TRYWAIT P0, [R2+URZ+0x2d840], R3 ;  /* 0x02d84003020075a7 */ /* 0x0022a4000800017f */
[----:B--2---:R-:W-:Y:S05]  /*28ae0*/  @!P0 NANOSLEEP.SYNCS 0x989680 ;  /* 0x009896800000895d */ /* 0x004fea0003900000 */
[----:B------:R-:W2:Y:S02]  /*28af0*/  @!P0 SYNCS.PHASECHK.TRANS64 P0, [R2+URZ+0x2d840], R3 ;  /* 0x02d84003020085a7 */ /* 0x000ea4000800007f */
[----:B--2---:R-:W-:Y:S05]  /*28b00*/  @!P0 BRA `(.L_x_1731) ;  /* 0xfffffffc00f08947 */ /* 0x004fea000383ffff */
[----:B------:R-:W-:Y:S05]  /*28b10*/  BRA `(.L_x_1857) ;  /* 0xffffffc000187947 */ /* 0x000fea000383ffff */
.L_x_1738:
[----:B0-----:R0:W1:Y:S02]  /*28b20*/  SYNCS.PHASECHK.TRANS64.TRYWAIT P0, [R7+URZ+0x60], R2 ;  /* 0x00006002070075a7 */ /* 0x001064000800017f */
[----:B-1----:R-:W-:Y:S05]  /*28b30*/  @!P0 NANOSLEEP.SYNCS 0x989680 ;  /* 0x009896800000895d */ /* 0x002fea0003900000 */
[----:B------:R-:W1:Y:S02]  /*28b40*/  @!P0 SYNCS.PHASECHK.TRANS64 P0, [R7+URZ+0x60], R2 ;  /* 0x00006002070085a7 */ /* 0x000e64000800007f */
[----:B-1----:R-:W-:Y:S05]  /*28b50*/  @!P0 BRA `(.L_x_1738) ;  /* 0xfffffffc00f08947 */ /* 0x002fea000383ffff */
[----:B------:R-:W-:Y:S05]  /*28b60*/  BRA `(.L_x_1858) ;  /* 0xffffffc400287947 */ /* 0x000fea000383ffff */
.L_x_1750:
[----:B0-----:R0:W1:Y:S02]  /*28b70*/  SYNCS.PHASECHK.TRANS64.TRYWAIT P0, [R3+URZ+0x2d860], R0 ;  /* 0x02d86000030075a7 */ /* 0x001064000800017f */
[----:B-1----:R-:W-:Y:S05]  /*28b80*/  @!P0 NANOSLEEP.SYNCS 0x989680 ;  /* 0x009896800000895d */ /* 0x002fea0003900000 */
[----:B------:R-:W1:Y:S02]  /*28b90*/  @!P0 SYNCS.PHASECHK.TRANS64 P0, [R3+URZ+0x2d860], R0 ;  /* 0x02d86000030085a7 */ /* 0x000e64000800007f */
[----:B-1----:R-:W-:Y:S05]  /*28ba0*/  @!P0 BRA `(.L_x_1750) ;  /* 0xfffffffc00f08947 */ /* 0x002fea000383ffff */
[----:B------:R-:W-:Y:S05]  /*28bb0*/  BRA `(.L_x_1859) ;  /* 0xffffffc8009c7947 */ /* 0x000fea000383ffff */
.L_x_1758:
[----:B------:R-:W-:Y:S01]  /*28bc0*/  BSSY B0, `(.L_x_1860) ;  /* 0x0000008000007945 */ /* 0x000fe20003800000 */
[----:B------:R-:W-:Y:S02]  /*28bd0*/  IMAD.MOV.U32 R13, RZ, RZ, R24 ;  /* 0x000000ffff0d7224 */ /* 0x000fe400078e0018 */
[----:B------:R-:W-:Y:S02]  /*28be0*/  IMAD.MOV.U32 R12, RZ, RZ, RZ ;  /* 0x000000ffff0c7224 */ /* 0x000fe400078e00ff */
[----:B------:R-:W-:Y:S02]  /*28bf0*/  IMAD.MOV.U32 R11, RZ, RZ, 0x1f ;  /* 0x0000001fff0b7424 */ /* 0x000fe400078e00ff */
[----:B------:R-:W-:-:S07]  /*28c00*/  IMAD.MOV.U32 R15, RZ, RZ, -0x1 ;  /* 0xffffffffff0f7424 */ /* 0x000fce00078e00ff */
[----:B-1----:R-:W-:Y:S05]  /*28c10*/  WARPSYNC.COLLECTIVE R15, `(.L_x_1861) ;  /* 0x000000000f087348 */ /* 0x002fea0003c00000 */
[----:B------:R0:W2:Y:S02]  /*28c20*/  SHFL.IDX P6, R14, R13, R12, R11 ;  /* 0x0000000c0d0e7389 */ /* 0x0000a400000c000b */
[----:B012---:R-:W-:Y:S01]  /*28c30*/  ENDCOLLECTIVE ;  /* 0x000000000000791b */ /* 0x007fe20003800000 */
.L_x_1861:
[----:B------:R-:W-:Y:S05]  /*28c40*/  BSYNC B0 ;  /* 0x0000000000007941 */ /* 0x000fea0003800000 */
.L_x_1860:
        /* <DEDUP_REMOVED lines=9> */
.L_x_1862:
        /* <DEDUP_REMOVED lines=23> */
.L_x_1863:
[----:B------:R-:W-:Y:S01]  /*28e50*/  IMAD.MOV.U32 R12, RZ, RZ, 0x2 ;  /* 0x00000002ff0c7424 */ /* 0x000fe200078e00ff */
[----:B------:R-:W-:-:S05]  /*28e60*/  SEL R4, R14, RZ, P1 ;  /* 0x000000ff0e047207 */ /* 0x000fca0000800000 */
[----:B------:R-:W-:-:S04]  /*28e70*/  IMAD.IADD R4, R13, 0x1, R4 ;  /* 0x000000010d047824 */ /* 0x000fc800078e0204 */
[----:B------:R-:W-:-:S07]  /*28e80*/  IMAD.MOV.U32 R13, RZ, RZ, R4 ;  /* 0x000000ffff0d7224 */ /* 0x000fce00078e0004 */
[----:B------:R-:W-:Y:S05]  /*28e90*/  WARPSYNC.COLLECTIVE R15, `(.L_x_1864) ;  /* 0x000000000f087348 */ /* 0x000fea0003c00000 */
[----:B------:R0:W1:Y:S02]  /*28ea0*/  SHFL.UP P6, R14, R13, R12, R11 ;  /* 0x0400000c0d0e7389 */ /* 0x00006400000c000b */
[----:B01----:R-:W-:Y:S01]  /*28eb0*/  ENDCOLLECTIVE ;  /* 0x000000000000791b */ /* 0x003fe20003800000 */
.L_x_1864:
[----:B------:R-:W-:Y:S01]  /*28ec0*/  IMAD.MOV.U32 R12, RZ, RZ, 0x4 ;  /* 0x00000004ff0c7424 */ /* 0x000fe200078e00ff */
[----:B------:R-:W-:-:S05]  /*28ed0*/  SEL R3, R14, RZ, P2 ;  /* 0x000000ff0e037207 */ /* 0x000fca0001000000 */
[----:B------:R-:W-:-:S04]  /*28ee0*/  IMAD.IADD R2, R4, 0x1, R3 ;  /* 0x0000000104027824 */ /* 0x000fc800078e0203 */
[----:B------:R-:W-:-:S07]  /*28ef0*/  IMAD.MOV.U32 R13, RZ, RZ, R2 ;  /* 0x000000ffff0d7224 */ /* 0x000fce00078e0002 */
[----:B------:R-:W-:Y:S05]  /*28f00*/  WARPSYNC.COLLECTIVE R15, `(.L_x_1865) ;  /* 0x000000000f087348 */ /* 0x000fea0003c00000 */
[----:B------:R0:W1:Y:S02]  /*28f10*/  SHFL.UP P6, R14, R13, R12, R11 ;  /* 0x0400000c0d0e7389 */ /* 0x00006400000c000b */
[----:B01----:R-:W-:Y:S01]  /*28f20*/  ENDCOLLECTIVE ;  /* 0x000000000000791b */ /* 0x003fe20003800000 */
.L_x_1865:
[----:B------:R-:W-:Y:S01]  /*28f30*/  IMAD.MOV.U32 R12, RZ, RZ, 0x8 ;  /* 0x00000008ff0c7424 */ /* 0x000fe200078e00ff */
[----:B------:R-:W-:-:S05]  /*28f40*/  SEL R3, R14, RZ, P3 ;  /* 0x000000ff0e037207 */ /* 0x000fca0001800000 */
[----:B------:R-:W-:-:S04]  /*28f50*/  IMAD.IADD R3, R2, 0x1, R3 ;  /* 0x0000000102037824 */ /* 0x000fc800078e0203 */
[----:B------:R-:W-:-:S07]  /*28f60*/  IMAD.MOV.U32 R13, RZ, RZ, R3 ;  /* 0x000000ffff0d7224 */ /* 0x000fce00078e0003 */
[----:B------:R-:W-:Y:S05]  /*28f70*/  WARPSYNC.COLLECTIVE R15, `(.L_x_1866) ;  /* 0x000000000f087348 */ /* 0x000fea0003c00000 */
[----:B------:R0:W1:Y:S02]  /*28f80*/  SHFL.UP P6, R14, R13, R12, R11 ;  /* 0x0400000c0d0e7389 */ /* 0x00006400000c000b */
[----:B01----:R-:W-:Y:S01]  /*28f90*/  ENDCOLLECTIVE ;  /* 0x000000000000791b */ /* 0x003fe20003800000 */
.L_x_1866:
[----:B------:R-:W-:Y:S01]  /*28fa0*/  IMAD.MOV.U32 R12, RZ, RZ, 0x10 ;  /* 0x00000010ff0c7424 */ /* 0x000fe200078e00ff */
[----:B------:R-:W-:-:S05]  /*28fb0*/  SEL R4, R14, RZ, P4 ;  /* 0x000000ff0e047207 */ /* 0x000fca0002000000 */
[----:B------:R-:W-:-:S04]  /*28fc0*/  IMAD.IADD R4, R3, 0x1, R4 ;  /* 0x0000000103047824 */ /* 0x000fc800078e0204 */
[----:B------:R-:W-:-:S07]  /*28fd0*/  IMAD.MOV.U32 R13, RZ, RZ, R4 ;  /* 0x000000ffff0d7224 */ /* 0x000fce00078e0004 */
[----:B------:R-:W-:Y:S05]  /*28fe0*/  WARPSYNC.COLLECTIVE R15, `(.L_x_1867) ;  /* 0x000000000f087348 */ /* 0x000fea0003c00000 */
[----:B------:R0:W1:Y:S02]  /*28ff0*/  SHFL.UP P6, R14, R13, R12, R11 ;  /* 0x0400000c0d0e7389 */ /* 0x00006400000c000b */
[----:B01----:R-:W-:Y:S01]  /*29000*/  ENDCOLLECTIVE ;  /* 0x000000000000791b */ /* 0x003fe20003800000 */
.L_x_1867:
        /* <DEDUP_REMOVED lines=8> */
.L_x_1868:
[----:B------:R-:W-:Y:S05]  /*29090*/  BRA `(.L_x_1869) ;  /* 0xffffffcc004c7947 */ /* 0x000fea000383ffff */
.L_x_1761:
[----:B------:R-:W-:Y:S01]  /*290a0*/  BSSY B0, `(.L_x_1870) ;  /* 0x0000007000007945 */ /* 0x000fe20003800000 */
[----:B------:R-:W-:Y:S02]  /*290b0*/  IMAD.MOV.U32 R12, RZ, RZ, 0x1 ;  /* 0x00000001ff0c7424 */ /* 0x000fe400078e00ff */
[----:B------:R-:W-:Y:S02]  /*290c0*/  IMAD.MOV.U32 R11, RZ, RZ, RZ ;  /* 0x000000ffff0b7224 */ /* 0x000fe400078e00ff */
[----:B------:R-:W-:-:S07]  /*290d0*/  IMAD.MOV.U32 R15, RZ, RZ, -0x1 ;  /* 0xffffffffff0f7424 */ /* 0x000fce00078e00ff */
[----:B------:R-:W-:Y:S05]  /*290e0*/  WARPSYNC.COLLECTIVE R15, `(.L_x_1871) ;  /* 0x000000000f087348 */ /* 0x000fea0003c00000 */
[----:B------:R0:W1:Y:S02]  /*290f0*/  SHFL.UP P6, R14, R13, R12, R11 ;  /* 0x0400000c0d0e7389 */ /* 0x00006400000c000b */
[----:B01----:R-:W-:Y:S01]  /*29100*/  ENDCOLLECTIVE ;  /* 0x000000000000791b */ /* 0x003fe20003800000 */
.L_x_1871:
[----:B------:R-:W-:Y:S05]  /*29110*/  BSYNC B0 ;  /* 0x0000000000007941 */ /* 0x000fea0003800000 */
.L_x_1870:
        /* <DEDUP_REMOVED lines=8> */
.L_x_1872:
[----:B------:R-:W-:Y:S01]  /*291a0*/  IMAD.MOV.U32 R12, RZ, RZ, 0x4 ;  /* 0x00000004ff0c7424 */ /* 0x000fe200078e00ff */
[----:B------:R-:W-:-:S05]  /*291b0*/  SEL R2, R14, RZ, P2 ;  /* 0x000000ff0e027207 */ /* 0x000fca0001000000 */
[----:B------:R-:W-:-:S04]  /*291c0*/  IMAD.IADD R2, R13, 0x1, R2 ;  /* 0x000000010d027824 */ /* 0x000fc800078e0202 */
[----:B------:R-:W-:-:S07]  /*291d0*/  IMAD.MOV.U32 R13, RZ, RZ, R2 ;  /* 0x000000ffff0d7224 */ /* 0x000fce00078e0002 */
[----:B------:R-:W-:Y:S05]  /*291e0*/  WARPSYNC.COLLECTIVE R15, `(.L_x_1873) ;  /* 0x000000000f087348 */ /* 0x000fea0003c00000 */
[----:B------:R0:W1:Y:S02]  /*291f0*/  SHFL.UP P6, R14, R13, R12, R11 ;  /* 0x0400000c0d0e7389 */ /* 0x00006400000c000b */
[----:B01----:R-:W-:Y:S01]  /*29200*/  ENDCOLLECTIVE ;  /* 0x000000000000791b */ /* 0x003fe20003800000 */
.L_x_1873:
[----:B------:R-:W-:Y:S01]  /*29210*/  IMAD.MOV.U32 R12, RZ, RZ, 0x8 ;  /* 0x00000008ff0c7424 */ /* 0x000fe200078e00ff */
[----:B------:R-:W-:-:S05]  /*29220*/  SEL R3, R14, RZ, P3 ;  /* 0x000000ff0e037207 */ /* 0x000fca0001800000 */
[----:B------:R-:W-:-:S04]  /*29230*/  IMAD.IADD R3, R2, 0x1, R3 ;  /* 0x0000000102037824 */ /* 0x000fc800078e0203 */
[----:B------:R-:W-:-:S07]  /*29240*/  IMAD.MOV.U32 R13, RZ, RZ, R3 ;  /* 0x000000ffff0d7224 */ /* 0x000fce00078e0003 */
[----:B------:R-:W-:Y:S05]  /*29250*/  WARPSYNC.COLLECTIVE R15, `(.L_x_1874) ;  /* 0x000000000f087348 */ /* 0x000fea0003c00000 */
[----:B------:R0:W1:Y:S02]  /*29260*/  SHFL.UP P6, R14, R13, R12, R11 ;  /* 0x0400000c0d0e7389 */ /* 0x00006400000c000b */
[----:B01----:R-:W-:Y:S01]  /*29270*/  ENDCOLLECTIVE ;  /* 0x000000000000791b */ /* 0x003fe20003800000 */
.L_x_1874:
[----:B------:R-:W-:Y:S01]  /*29280*/  IMAD.MOV.U32 R12, RZ, RZ, 0x10 ;  /* 0x00000010ff0c7424 */ /* 0x000fe200078e00ff */
[----:B------:R-:W-:-:S05]  /*29290*/  SEL R4, R14, RZ, P4 ;  /* 0x000000ff0e047207 */ /* 0x000fca0002000000 */
[----:B------:R-:W-:-:S04]  /*292a0*/  IMAD.IADD R4, R3, 0x1, R4 ;  /* 0x0000000103047824 */ /* 0x000fc800078e0204 */
[----:B------:R-:W-:-:S07]  /*292b0*/  IMAD.MOV.U32 R13, RZ, RZ, R4 ;  /* 0x000000ffff0d7224 */ /* 0x000fce00078e0004 */
[----:B------:R-:W-:Y:S05]  /*292c0*/  WARPSYNC.COLLECTIVE R15, `(.L_x_1875) ;  /* 0x000000000f087348 */ /* 0x000fea0003c00000 */
[----:B------:R0:W1:Y:S02]  /*292d0*/  SHFL.UP P6, R14, R13, R12, R11 ;  /* 0x0400000c0d0e7389 */ /* 0x00006400000c000b */
[----:B01----:R-:W-:Y:S01]  /*292e0*/  ENDCOLLECTIVE ;  /* 0x000000000000791b */ /* 0x003fe20003800000 */
.L_x_1875:
        /* <DEDUP_REMOVED lines=8> */
.L_x_1876:
[----:B------:R-:W-:Y:S05]  /*29370*/  BRA `(.L_x_1877) ;  /* 0xffffffcc00387947 */ /* 0x000fea000383ffff */
.L_x_1763:
[----:B------:R-:W-:Y:S01]  /*29380*/  BSSY B0, `(.L_x_1878) ;  /* 0x0000006000007945 */ /* 0x000fe20003800000 */
[----:B------:R-:W-:Y:S01]  /*29390*/  PLOP3.LUT P6, PT, P6, PT, PT, 0x8, 0x0 ;  /* 0x000000000000781c */ /* 0x000fe200037ce170 */
[----:B------:R-:W-:-:S12]  /*293a0*/  IMAD.MOV.U32 R15, RZ, RZ, -0x1 ;  /* 0xffffffffff0f7424 */ /* 0x000fd800078e00ff */
[----:B0-----:R-:W-:Y:S05]  /*293b0*/  WARPSYNC.COLLECTIVE R15, `(.L_x_1879) ;  /* 0x000000000f087348 */ /* 0x001fea0003c00000 */
[----:B------:R-:W-:Y:S01]  /*293c0*/  VOTE.ANY R14, PT, P6 ;  /* 0x00000000000e7806 */ /* 0x000fe200030e0100 */
[----:B0-----:R-:W-:Y:S06]  /*293d0*/  ENDCOLLECTIVE ;  /* 0x000000000000791b */ /* 0x001fec0003800000 */
.L_x_1879:
[----:B------:R-:W-:Y:S05]  /*293e0*/  BSYNC B0 ;  /* 0x0000000000007941 */ /* 0x000fea0003800000 */
.L_x_1878:
        /* <DEDUP_REMOVED lines=10> */
.L_x_1880:
[----:B------:R-:W-:Y:S02]  /*29490*/  IMAD.MOV.U32 R13, RZ, RZ, R5 ;  /* 0x000000ffff0d7224 */ /* 0x000fe400078e0005 */
[----:B------:R-:W-:-:S07]  /*294a0*/  IMAD.MOV.U32 R25, RZ, RZ, R14 ;  /* 0x000000ffff197224 */ /* 0x000fce00078e000e */
[----:B------:R-:W-:Y:S05]  /*294b0*/  WARPSYNC.COLLECTIVE R15, `(.L_x_1881) ;  /* 0x000000000f087348 */ /* 0x000fea0003c00000 */
[----:B------:R0:W1:Y:S02]  /*294c0*/  SHFL.IDX P6, R14, R13, R12, R11 ;  /* 0x0000000c0d0e7389 */ /* 0x00006400000c000b */
[----:B01----:R-:W-:Y:S01]  /*294d0*/  ENDCOLLECTIVE ;  /* 0x000000000000791b */ /* 0x003fe20003800000 */
.L_x_1881:
[----:B------:R-:W-:Y:S01]  /*294e0*/  IMAD.MOV.U32 R5, RZ, RZ, R14 ;  /* 0x000000ffff057224 */ /* 0x000fe200078e000e */
[----:B------:R-:W-:Y:S06]  /*294f0*/  BRA `(.L_x_1882) ;  /* 0xffffffcc00187947 */ /* 0x000fec000383ffff */
.L_x_1765:
[----:B------:R-:W-:Y:S01]  /*29500*/  BSSY B0, `(.L_x_1883) ;  /* 0x0000007000007945 */ /* 0x000fe20003800000 */
[----:B------:R-:W-:Y:S02]  /*29510*/  IMAD.MOV.U32 R13, RZ, RZ, R2 ;  /* 0x000000ffff0d7224 */ /* 0x000fe400078e0002 */
[----:B------:R-:W-:Y:S02]  /*29520*/  IMAD.MOV.U32 R11, RZ, RZ, 0x1f ;  /* 0x0000001fff0b7424 */ /* 0x000fe400078e00ff */
[----:B------:R-:W-:-:S07]  /*29530*/  IMAD.MOV.U32 R15, RZ, RZ, -0x1 ;  /* 0xffffffffff0f7424 */ /* 0x000fce00078e00ff */
[----:B0123--:R-:W-:Y:S05]  /*29540*/  WARPSYNC.COLLECTIVE R15, `(.L_x_1884) ;  /* 0x000000000f087348 */ /* 0x00ffea0003c00000 */
[----:B------:R4:W0:Y:S02]  /*29550*/  SHFL.IDX P6, R14, R13, R12, R11 ;  /* 0x0000000c0d0e7389 */ /* 0x00082400000c000b */
[----:B01234-:R-:W-:Y:S01]  /*29560*/  ENDCOLLECTIVE ;  /* 0x000000000000791b */ /* 0x01ffe20003800000 */
.L_x_1884:
[----:B------:R-:W-:Y:S05]  /*29570*/  BSYNC B0 ;  /* 0x0000000000007941 */ /* 0x000fea0003800000 */
.L_x_1883:
[----:B------:R-:W-:Y:S01]  /*29580*/  IMAD.MOV.U32 R24, RZ, RZ, R14 ;  /* 0x000000ffff187224 */ /* 0x000fe200078e000e */
[----:B------:R-:W-:Y:S06]  /*29590*/  BRA `(.L_x_1764) ;  /* 0xffffffcc00087947 */ /* 0x000fec000383ffff */
.L_x_1771:
[----:B-1----:R1:W3:Y:S02]  /*295a0*/  SYNCS.PHASECHK.TRANS64.TRYWAIT P0, [R9+URZ+0x2d820], R0 ;  /* 0x02d82000090075a7 */ /* 0x0022e4000800017f */
[----:B---3--:R-:W-:Y:S05]  /*295b0*/  @!P0 NANOSLEEP.SYNCS 0x989680 ;  /* 0x009896800000895d */ /* 0x008fea0003900000 */
[----:B------:R-:W3:Y:S02]  /*295c0*/  @!P0 SYNCS.PHASECHK.TRANS64 P0, [R9+URZ+0x2d820], R0 ;  /* 0x02d82000090085a7 */ /* 0x000ee4000800007f */
[----:B---3--:R-:W-:Y:S05]  /*295d0*/  @!P0 BRA `(.L_x_1771) ;  /* 0xfffffffc00f08947 */ /* 0x008fea000383ffff */
[----:B------:R-:W-:Y:S05]  /*295e0*/  BRA `(.L_x_1885) ;  /* 0xffffffd400647947 */ /* 0x000fea000383ffff */
.L_x_1772:
[----:B------:R-:W3:Y:S01]  /*295f0*/  S2R R2, SR_TID.X ;  /* 0x0000000000027919 */ /* 0x000ee20000002100 */
[----:B------:R-:W-:Y:S01]  /*29600*/  BSSY B0, `(.L_x_1886) ;  /* 0x000000a000007945 */ /* 0x000fe20003800000 */
[----:B------:R-:W-:Y:S02]  /*29610*/  IMAD.MOV.U32 R12, RZ, RZ, RZ ;  /* 0x000000ffff0c7224 */ /* 0x000fe400078e00ff */
[----:B------:R-:W-:Y:S02]  /*29620*/  IMAD.MOV.U32 R11, RZ, RZ, 0x1f ;  /* 0x0000001fff0b7424 */ /* 0x000fe400078e00ff */
[----:B------:R-:W-:Y:S01]  /*29630*/  IMAD.MOV.U32 R15, RZ, RZ, -0x1 ;  /* 0xffffffffff0f7424 */ /* 0x000fe200078e00ff */
[----:B---3--:R-:W-:-:S04]  /*29640*/  SHF.R.U32.HI R2, RZ, 0x5, R2 ;  /* 0x00000005ff027819 */ /* 0x008fc80000011602 */
[----:B------:R-:W-:-:S05]  /*29650*/  LOP3.LUT R2, R2, 0x3, RZ, 0xc0, !PT ;  /* 0x0000000302027812 */ /* 0x000fca00078ec0ff */
[----:B------:R-:W-:-:S07]  /*29660*/  IMAD.MOV.U32 R13, RZ, RZ, R2 ;  /* 0x000000ffff0d7224 */ /* 0x000fce00078e0002 */
[----:B012---:R-:W-:Y:S05]  /*29670*/  WARPSYNC.COLLECTIVE R15, `(.L_x_1887) ;  /* 0x000000000f087348 */ /* 0x007fea0003c00000 */
[----:B------:R3:W4:Y:S02]  /*29680*/  SHFL.IDX P6, R14, R13, R12, R11 ;  /* 0x0000000c0d0e7389 */ /* 0x00072400000c000b */
[----:B01234-:R-:W-:Y:S01]  /*29690*/  ENDCOLLECTIVE ;  /* 0x000000000000791b */ /* 0x01ffe20003800000 */
.L_x_1887:
[----:B------:R-:W-:Y:S05]  /*296a0*/  BSYNC B0 ;  /* 0x0000000000007941 */ /* 0x000fea0003800000 */
.L_x_1886:
[----:B------:R-:W-:Y:S05]  /*296b0*/  BRA `(.L_x_1888) ;  /* 0xffffffd4004c7947 */ /* 0x000fea000383ffff */
.L_x_1773:
[----:B------:R-:W-:Y:S01]  /*296c0*/  BSSY B0, `(.L_x_1889) ;  /* 0x0000006000007945 */ /* 0x000fe20003800000 */
[----:B------:R-:W-:-:S07]  /*296d0*/  IMAD.MOV.U32 R15, RZ, RZ, -0x1 ;  /* 0xffffffffff0f7424 */ /* 0x000fce00078e00ff */
[----:B012---:R-:W-:Y:S05]  /*296e0*/  WARPSYNC.COLLECTIVE R15, `(.L_x_1890) ;  /* 0x000000000f0c7348 */ /* 0x007fea0003c00000 */
[----:B------:R-:W-:Y:S02]  /*296f0*/  ELECT P6, UR62, PT ;  /* 0x00000000003e782f */ /* 0x000fe400038c0000 */
[----:B------:R-:W-:Y:S01]  /*29700*/  MOV R14, UR62 ;  /* 0x0000003e000e7c02 */ /* 0x000fe20008000f00 */
[----:B012---:R-:W-:Y:S10]  /*29710*/  ENDCOLLECTIVE ;  /* 0x000000000000791b */ /* 0x007ff40003800000 */
.L_x_1890:
[----:B------:R-:W-:Y:S05]  /*29720*/  BSYNC B0 ;  /* 0x0000000000007941 */ /* 0x000fea0003800000 */
.L_x_1889:
[----:B------:R-:W-:Y:S05]  /*29730*/  BRA `(.L_x_1891) ;  /* 0xffffffd400407947 */ /* 0x000fea000383ffff */
.L_x_1775:
[----:B-1----:R1:W3:Y:S02]  /*29740*/  SYNCS.PHASECHK.TRANS64.TRYWAIT P0, [R7+URZ], R2 ;  /* 0x00000002070075a7 */ /* 0x0022e4000800017f */
[----:B---3--:R-:W-:Y:S05]  /*29750*/  @!P0 NANOSLEEP.SYNCS 0x989680 ;  /* 0x009896800000895d */ /* 0x008fea0003900000 */
[----:B------:R-:W3:Y:S02]  /*29760*/  @!P0 SYNCS.PHASECHK.TRANS64 P0, [R7+URZ], R2 ;  /* 0x00000002070085a7 */ /* 0x000ee4000800007f */
[----:B---3--:R-:W-:Y:S05]  /*29770*/  @!P0 BRA `(.L_x_1775) ;  /* 0xfffffffc00f08947 */ /* 0x008fea000383ffff */
[----:B------:R-:W-:Y:S05]  /*29780*/  BRA `(.L_x_1892) ;  /* 0xffffffd400747947 */ /* 0x000fea000383ffff */
.L_x_1776:
[----:B---3--:R3:W4:Y:S02]  /*29790*/  SYNCS.PHASECHK.TRANS64.TRYWAIT P0, [R3+URZ], R0 ;  /* 0x00000000030075a7 */ /* 0x008724000800017f */
[----:B----4-:R-:W-:Y:S05]  /*297a0*/  @!P0 NANOSLEEP.SYNCS 0x989680 ;  /* 0x009896800000895d */ /* 0x010fea0003900000 */
[----:B------:R-:W4:Y:S02]  /*297b0*/  @!P0 SYNCS.PHASECHK.TRANS64 P0, [R3+URZ], R0 ;  /* 0x00000000030085a7 */ /* 0x000f24000800007f */
[----:B----4-:R-:W-:Y:S05]  /*297c0*/  @!P0 BRA `(.L_x_1776) ;  /* 0xfffffffc00f08947 */ /* 0x010fea000383ffff */
[----:B------:R-:W-:Y:S05]  /*297d0*/  BRA `(.L_x_1893) ;  /* 0xffffffd400687947 */ /* 0x000fea000383ffff */
.L_x_1778:
[----:B---3--:R3:W4:Y:S02]  /*297e0*/  SYNCS.PHASECHK.TRANS64.TRYWAIT P0, [R5+URZ], R2 ;  /* 0x00000002050075a7 */ /* 0x008724000800017f */
[----:B----4-:R-:W-:Y:S05]  /*297f0*/  @!P0 NANOSLEEP.SYNCS 0x989680 ;  /* 0x009896800000895d */ /* 0x010fea0003900000 */
[----:B------:R-:W4:Y:S02]  /*29800*/  @!P0 SYNCS.PHASECHK.TRANS64 P0, [R5+URZ], R2 ;  /* 0x00000002050085a7 */ /* 0x000f24000800007f */
[----:B----4-:R-:W-:Y:S05]  /*29810*/  @!P0 BRA `(.L_x_1778) ;  /* 0xfffffffc00f08947 */ /* 0x010fea000383ffff */
[----:B------:R-:W-:Y:S05]  /*29820*/  BRA `(.L_x_1894) ;  /* 0xffffffd4006c7947 */ /* 0x000fea000383ffff */
.L_x_1895:
        /* <DEDUP_REMOVED lines=13> */
.L_x_2781:


//--------------------- .text._ZN7cutlass13device_kernelIN5flash11enable_sm90INS1_16FlashAttnFwdSm90INS1_25CollectiveMainloopFwdSm90ILi2EN4cute5tupleIJNS5_1CILi1EEES8_S8_EEENS6_IJNS7_ILi192EEENS7_ILi144EEENS7_ILi96EEEEEELi96ENS_10bfloat16_tEfNS_4arch4Sm90ELb1ELb0ELb1ELb0ELb0ELb0ELb0ELb0ELb1ELb1ELb1ELb0EEENS1_21CollectiveEpilogueFwdINS6_IJSA_SC_SB_EEES9_SE_SG_Li384ELb0ELb1ELb1ELb0EEENS1_19SingleTileSchedulerILb0ELb1ELb1ELi192EEEEEEEEEvNT_6ParamsE --------------------------
	.section	.text._ZN7cutlass13device_kernelIN5flash11enable_sm90INS1_16FlashAttnFwdSm90INS1_25CollectiveMainloopFwdSm90ILi2EN4cute5tupleIJNS5_1CILi1EEES8_S8_EEENS6_IJNS7_ILi192EEENS7_ILi144EEENS7_ILi96EEEEEELi96ENS_10bfloat16_tEfNS_4arch4Sm90ELb1ELb0ELb1ELb0ELb0ELb0ELb0ELb0ELb1ELb1ELb1ELb0EEENS1_21CollectiveEpilogueFwdINS6_IJSA_SC_SB_EEES9_SE_SG_Li384ELb0ELb1ELb1ELb0EEENS1_19SingleTileSchedulerILb0ELb1ELb1ELi192EEEEEEEEEvNT_6ParamsE,"ax",@progbits
	.align	128
.text._ZN7cutlass13device_kernelIN5flash11enable_sm90INS1_16FlashAttnFwdSm90INS1_25CollectiveMainloopFwdSm90ILi2EN4cute5tupleIJNS5_1CILi1EEES8_S8_EEENS6_IJNS7_ILi192EEENS7_ILi144EEENS7_ILi96EEEEEELi96ENS_10bfloat16_tEfNS_4arch4Sm90ELb1ELb0ELb1ELb0ELb0ELb0ELb0ELb0ELb1ELb1ELb1ELb0EEENS1_21CollectiveEpilogueFwdINS6_IJSA_SC_SB_EEES9_SE_SG_Li384ELb0ELb1ELb1ELb0EEENS1_19SingleTileSchedulerILb0ELb1ELb1ELi192EEEEEEEEEvNT_6ParamsE:
        .type           _ZN7cutlass13device_kernelIN5flash11enable_sm90INS1_16FlashAttnFwdSm90INS1_25CollectiveMainloopFwdSm90ILi2EN4cute5tupleIJNS5_1CILi1EEES8_S8_EEENS6_IJNS7_ILi192EEENS7_ILi144EEENS7_ILi96EEEEEELi96ENS_10bfloat16_tEfNS_4arch4Sm90ELb1ELb0ELb1ELb0ELb0ELb0ELb0ELb0ELb1ELb1ELb1ELb0EEENS1_21CollectiveEpilogueFwdINS6_IJSA_SC_SB_EEES9_SE_SG_Li384ELb0ELb1ELb1ELb0EEENS1_19SingleTileSchedulerILb0ELb1ELb1ELi192EEEEEEEEEvNT_6ParamsE,@function
        .size           _ZN7cutlass13device_kernelIN5flash11enable_sm90INS1_16FlashAttnFwdSm90INS1_25CollectiveMainloopFwdSm90ILi2EN4cute5tupleIJNS5_1CILi1EEES8_S8_EEENS6_IJNS7_ILi192EEENS7_ILi144EEENS7_ILi96EEEEEELi96ENS_10bfloat16_tEfNS_4arch4Sm90ELb1ELb0ELb1ELb0ELb0ELb0ELb0ELb0ELb1ELb1ELb1ELb0EEENS1_21CollectiveEpilogueFwdINS6_IJSA_SC_SB_EEES9_SE_SG_Li384ELb0ELb1ELb1ELb0EEENS1_19SingleTileSchedulerILb0ELb1ELb1ELi192EEEEEEEEEvNT_6ParamsE,(.L_x_2782 - _ZN7cutlass13device_kernelIN5flash11enable_sm90INS1_16FlashAttnFwdSm90INS1_25CollectiveMainloopFwdSm90ILi2EN4cute5tupleIJNS5_1CILi1EEES8_S8_EEENS6_IJNS7_ILi192EEENS7_ILi144EEENS7_ILi96EEEEEELi96ENS_10bfloat16_tEfNS_4arch4Sm90ELb1ELb0ELb1ELb0ELb0ELb0ELb0ELb0ELb1ELb1ELb1ELb0EEENS1_21CollectiveEpilogueFwdINS6_IJSA_SC_SB_EEES9_SE_SG_Li384ELb0ELb1ELb1ELb0EEENS1_19SingleTileSchedulerILb0ELb1ELb1ELi192EEEEEEEEEvNT_6ParamsE)
        .other          _ZN7cutlass13device_kernelIN5flash11enable_sm90INS1_16FlashAttnFwdSm90INS1_25CollectiveMainloopFwdSm90ILi2EN4cute5tupleIJNS5_1CILi1EEES8_S8_EEENS6_IJNS7_ILi192EEENS7_ILi144EEENS7_ILi96EEEEEELi96ENS_10bfloat16_tEfNS_4arch4Sm90ELb1ELb0ELb1ELb0ELb0ELb0ELb0ELb0ELb1ELb1ELb1ELb0EEENS1_21CollectiveEpilogueFwdINS6_IJSA_SC_SB_EEES9_SE_SG_Li384ELb0ELb1ELb1ELb0EEENS1_19SingleTileSchedulerILb0ELb1ELb1ELi192EEEEEEEEEvNT_6ParamsE,@"STO_CUDA_ENTRY STV_DEFAULT"
_ZN7cutlass13device_kernelIN5flash11enable_sm90INS1_16FlashAttnFwdSm90INS1_25CollectiveMainloopFwdSm90ILi2EN4cute5tupleIJNS5_1CILi1EEES8_S8_EEENS6_IJNS7_ILi192EEENS7_ILi144EEENS7_ILi96EEEEEELi96ENS_10bfloat16_tEfNS_4arch4Sm90ELb1ELb0ELb1ELb0ELb0ELb0ELb0ELb0ELb1ELb1ELb1ELb0EEENS1_21CollectiveEpilogueFwdINS6_IJSA_SC_SB_EEES9_SE_SG_Li384ELb0ELb1ELb1ELb0EEENS1_19SingleTileSchedulerILb0ELb1ELb1ELi192EEEEEEEEEvNT_6ParamsE:
        /* <DEDUP_REMOVED lines=17> */
.L_x_1897:
[----:B------:R-:W-:Y:S05]  /*0110*/  BSYNC B0 ;  /* 0x0000000000007941 */ /* 0x000fea0003800000 */
.L_x_1896:
        /* <DEDUP_REMOVED lines=40> */
.L_x_1898:
        /* <DEDUP_REMOVED lines=22> */
.L_x_1899:
        /* <DEDUP_REMOVED lines=18> */
.L_x_1900:
        /* <DEDUP_REMOVED lines=22> */
.L_x_1901:
        /* <DEDUP_REMOVED lines=22> */
.L_x_1902:
[----:B--2---:R-:W-:Y:S01]  /*08e0*/  ISETP.NE.AND P0, PT, R2, RZ, PT ;  /* 0x000000ff0200720c */ /* 0x004fe20003f05270 */
[----:B------:R-:W-:Y:S01]  /*08f0*/  IMAD.MOV.U32 R27, RZ, RZ, 0x1 ;  /* 0x00000001ff1b7424 */ /* 0x000fe200078e00ff */
[----:B------:R-:W-:Y:S01]  /*0900*/  NOP ;  /* 0x0000000000007918 */ /* 0x000fe20000000000 */
[----:B------:R-:W-:Y:S01]  /*0910*/  BSSY B6, `(.L_x_1903) ;  /* 0x00013db000067945 */ /* 0x000fe20003800000 */
[----:B------:R-:W-:Y:S02]  /*0920*/  LOP3.LUT R28, R4, 0x7f, RZ, 0xc0, !PT ;  /* 0x0000007f041c7812 */ /* 0x000fe400078ec0ff */
[----:B------:R-:W-:Y:S01]  /*0930*/  SEL R27, R27, 0x2, !P0 ;  /* 0x000000021b1b7807 */ /* 0x000fe20004000000 */
[----:B01-34-:R-:W-:Y:S06]  /*0940*/  BAR.SYNC.DEFER_BLOCKING 0x0 ;  /* 0x0000000000007b1d */ /* 0x01bfec0000010000 */
[----:B------:R-:W-:Y:S05]  /*0950*/  @!P0 BRA `(.L_x_1904) ;  /* 0x000000fc001c8947 */ /* 0x000fea0003800000 */
.L_x_1905:
        /* <DEDUP_REMOVED lines=19> */
[----:B------:R2:W-:Y:S01]  /*0a90*/  STL [R1], R5 ;  /* 0x0000000501007387 */ /* 0x0005e20000100800 */
[----:B------:R-:W-:-:S04]  /*0aa0*/  IMAD.MOV R3, RZ, RZ, -R5 ;  /* 0x000000ffff037224 */ /* 0x000fc800078e0a05 */
[----:B------:R-:W-:Y:S01]  /*0ab0*/  IMAD R156, R2, R3, UR4 ;  /* 0x00000004029c7e24 */ /* 0x000fe2000f8e0203 */
[----:B------:R-:W-:Y:S06]  /*0ac0*/  @!P0 BRA `(.L_x_1906) ;  /* 0x0000013800fc8947 */ /* 0x000fec0003800000 */
[----:B------:R-:W0:Y:S01]  /*0ad0*/  LDC R0, c[0x0][0x448] ;  /* 0x00011200ff007b82 */ /* 0x000e220000000800 */
[----:B------:R-:W1:Y:S01]  /*0ae0*/  S2R R18, SR_CTAID.X ;  /* 0x0000000000127919 */ /* 0x000e620000002500 */
[----:B------:R-:W-:Y:S01]  /*0af0*/  SHF.R.U32.HI R4, RZ, 0x10, R156 ;  /* 0x00000010ff047819 */ /* 0x000fe2000001169c */
[----:B------:R-:W-:Y:S01]  /*0b00*/  IMAD.MOV.U32 R17, RZ, RZ, RZ ;  /* 0x000000ffff117224 */ /* 0x000fe200078e00ff */
[----:B------:R-:W-:-:S04]  /*0b10*/  LOP3.LUT R156, R156, 0xffff, RZ, 0xc0, !PT ;  /* 0x0000ffff9c9c7812 */ /* 0x000fc800078ec0ff */
[----:B------:R-:W3:Y:S08]  /*0b20*/  LDC.64 R8, c[0x0][0x418] ;  /* 0x00010600ff087b82 */ /* 0x000ef00000000a00 */
[----:B------:R-:W4:Y:S01]  /*0b30*/  LDC R3, c[0x0][0x288] ;  /* 0x0000a200ff037b82 */ /* 0x000f220000000800 */
[----:B0-----:R-:W-:-:S07]  /*0b40*/  ISETP.NE.AND P1, PT, R0, 0x1, PT ;  /* 0x000000010000780c */ /* 0x001fce0003f25270 */
[----:B------:R-:W0:Y:S01]  /*0b50*/  LDC R16, c[0x0][0x424] ;  /* 0x00010900ff107b82 */ /* 0x000e220000000800 */
[----:B---3--:R-:W-:-:S07]  /*0b60*/  ISETP.NE.U32.AND P0, PT, R8, RZ, PT ;  /* 0x000000ff0800720c */ /* 0x008fce0003f05070 */
[----:B------:R-:W3:Y:S01]  /*0b70*/  LDC R19, c[0x0][0x2f0] ;  /* 0x0000bc00ff137b82 */ /* 0x000ee20000000800 */
[----:B-1----:R-:W-:Y:S01]  /*0b80*/  IMAD R18, R18, 0xc0, RZ ;  /* 0x000000c012127824 */ /* 0x002fe200078e02ff */
[----:B------:R-:W-:-:S03]  /*0b90*/  ISETP.NE.AND.EX P0, PT, R9, RZ, PT, P0 ;  /* 0x000000ff0900720c */ /* 0x000fc60003f05300 */
[----:B------:R-:W-:Y:S01]  /*0ba0*/  @P1 VIADD R0, R18, 0xbf ;  /* 0x000000bf12001836 */ /* 0x000fe20000000000 */
[----:B----4-:R-:W-:Y:S02]  /*0bb0*/  IADD3 R3, -R3, 0x90, RZ ;  /* 0x0000009003037810 */ /* 0x010fe40007ffe1ff */
[----:B--2---:R-:W1:Y:S08]  /*0bc0*/  @P1 LDC R5, c[0x0][0x44c] ;  /* 0x00011300ff051b82 */ /* 0x004e700000000800 */
[----:B------:R-:W2:Y:S01]  /*0bd0*/  @P1 LDC R7, c[0x0][0x450] ;  /* 0x00011400ff071b82 */ /* 0x000ea20000000800 */
[----:B0-----:R-:W-:-:S02]  /*0be0*/  SEL R16, R16, 0x1, P0 ;  /* 0x0000000110107807 */ /* 0x001fc40000000000 */
[----:B------:R-:W-:-:S03]  /*0bf0*/  ISETP.NE.AND P0, PT, R4, RZ, PT ;  /* 0x000000ff0400720c */ /* 0x000fc60003f05270 */
[----:B---3--:R-:W-:Y:S02]  /*0c00*/  IMAD R3, R16, R19, R3 ;  /* 0x0000001310037224 */ /* 0x008fe400078e0203 */
[----:B-1----:R-:W-:-:S08]  /*0c10*/  @P1 IMAD.HI.U32 R2, R0, R5, RZ ;  /* 0x0000000500021227 */ /* 0x002fd000078e00ff */
[----:B------:R-:W0:Y:S01]  /*0c20*/  @!P0 LDC R4, c[0x0][0x9f0] ;  /* 0x00027c00ff048b82 */ /* 0x000e220000000800 */
[----:B------:R-:W-:Y:S01]  /*0c30*/  VIADD R0, R18, 0xbf ;  /* 0x000000bf12007836 */ /* 0x000fe20000000000 */
[----:B--2---:R-:W-:Y:S01]  /*0c40*/  @P1 SHF.R.U32.HI R0, RZ, R7, R2 ;  /* 0x00000007ff001219 */ /* 0x004fe20000011602 */
[----:B------:R-:W-:-:S04]  /*0c50*/  IMAD R2, R16, R19, 0x8f ;  /* 0x0000008f10027424 */ /* 0x000fc800078e0213 */
[----:B------:R-:W-:Y:S02]  /*0c60*/  IMAD.IADD R0, R3, 0x1, R0 ;  /* 0x0000000103007824 */ /* 0x000fe400078e0200 */
[----:B------:R-:W-:-:S04]  /*0c70*/  IMAD.HI R2, R2, 0x38e38e39, RZ ;  /* 0x38e38e3902027827 */ /* 0x000fc800078e02ff */
[----:B------:R-:W-:Y:S01]  /*0c80*/  IMAD.HI R0, R0, 0x38e38e39, RZ ;  /* 0x38e38e3900007827 */ /* 0x000fe200078e02ff */
[----:B------:R-:W-:-:S04]  /*0c90*/  SHF.R.U32.HI R3, RZ, 0x1f, R2 ;  /* 0x0000001fff037819 */ /* 0x000fc80000011602 */
[----:B------:R-:W-:Y:S02]  /*0ca0*/  SHF.R.U32.HI R5, RZ, 0x1f, R0 ;  /* 0x0000001fff057819 */ /* 0x000fe40000011600 */
[----:B------:R-:W-:Y:S02]  /*0cb0*/  LEA.HI.SX32 R3, R2, R3, 0x1b ;  /* 0x0000000302037211 */ /* 0x000fe400078fdaff */
[----:B------:R-:W-:-:S04]  /*0cc0*/  LEA.HI.SX32 R0, R0, R5, 0x1b ;  /* 0x0000000500007211 */ /* 0x000fc800078fdaff */
[----:B------:R-:W-:-:S04]  /*0cd0*/  VIMNMX R11, R3, R0, PT ;  /* 0x00000000030b7248 */ /* 0x000fc80003fe0100 */
[----:B------:R-:W-:-:S13]  /*0ce0*/  ISETP.GE.AND P1, PT, R11, 0x1, PT ;  /* 0x000000010b00780c */ /* 0x000fda0003f26270 */
[----:B0-----:R-:W-:Y:S05]  /*0cf0*/  @!P1 BRA `(.L_x_1907) ;  /* 0x00000000006c9947 */ /* 0x001fea0003800000 */
        /* <DEDUP_REMOVED lines=27> */
.L_x_1907:
        /* <DEDUP_REMOVED lines=31> */
[----:B------:R-:W-:Y:S01]  /*10a0*/  IMAD R19, R16, R19, RZ ;  /* 0x0000001310137224 */ /* 0x000fe200078e02ff */
        /* <DEDUP_REMOVED lines=12> */
[----:B------:R-:W-:Y:S02]  /*1170*/  UIMAD.WIDE UR4, UR7, 0x55555556, URZ ;  /* 0x55555556070478a5 */ /* 0x000fe4000f8e023f */
[----:B------:R-:W-:Y:S02]  /*1180*/  IMAD.U32 R145, RZ, RZ, UR7 ;  /* 0x00000007ff917e24 */ /* 0x000fe4000f8e00ff */
        /* <DEDUP_REMOVED lines=8> */
[----:B------:R-:W-:-:S04]  /*1210*/  ULOP3.LUT UR36, UR4, 0x3fff, URZ, 0xc0, !UPT ;  /* 0x00003fff04247892 */ /* 0x000fc8000f8ec03f */
[----:B------:R-:W-:Y:S01]  /*1220*/  IMAD.U32 R157, RZ, RZ, UR5 ;  /* 0x00000005ff9d7e24 */ /* 0x000fe2000f8e00ff */
[----:B------:R-:W-:Y:S07]  /*1230*/  @!P0 BRA `(.L_x_1909) ;  /* 0x0000000000408947 */ /* 0x000fee0003800000 */
[----:B------:R-:W-:Y:S01]  /*1240*/  MOV R0, 0x0 ;  /* 0x0000000000007802 */ /* 0x000fe20000000f00 */
[----:B------:R-:W-:Y:S01]  /*1250*/  ULDC.64 UR4, c[0x4][0xa8] ;  /* 0x01002a0000047ab9 */ /* 0x000fe20000000a00 */
[----:B------:R-:W-:Y:S01]  /*1260*/  ULDC.64 UR6, c[0x4][0x28] ;  /* 0x01000a0000067ab9 */ /* 0x000fe20000000a00 */
[----:B------:R-:W-:Y:S01]  /*1270*/  IMAD.U32 R4, RZ, RZ, UR4 ;  /* 0x00000004ff047e24 */ /* 0x000fe2000f8e00ff */
[----:B------:R0:W1:Y:S01]  /*1280*/  LDC.64 R2, c[0x4][R0] ;  /* 0x0100000000027b82 */ /* 0x0000620000000a00 */
[----:B------:R-:W-:Y:S01]  /*1290*/  IMAD.U32 R5, RZ, RZ, UR5 ;  /* 0x00000005ff057e24 */ /* 0x000fe2000f8e00ff */
[----:B------:R-:W-:Y:S01]  /*12a0*/  ULDC.64 UR4, c[0x4][0xb0] ;  /* 0x01002c0000047ab9 */ /* 0x000fe20000000a00 */
[----:B------:R-:W-:Y:S01]  /*12b0*/  MOV R10, UR6 ;  /* 0x00000006000a7c02 */ /* 0x000fe20008000f00 */
        /* <DEDUP_REMOVED lines=8> */
.L_x_1909:
[----:B------:R-:W-:Y:S02]  /*1340*/  SHF.L.U32 R0, RZ, 0x1f, RZ ;  /* 0x0000001fff007819 */ /* 0x000fe400000006ff */
[----:B------:R-:W-:Y:S02]  /*1350*/  LOP3.LUT R27, R27, 0x1, RZ, 0xfc, !PT ;  /* 0x000000011b1b7812 */ /* 0x000fe400078efcff */
[----:B------:R-:W0:Y:S02]  /*1360*/  SYNCS.PHASECHK.TRANS64.TRYWAIT P1, [UR60+0x31c00], R0 ;  /* 0x031c0000ff0075a7 */ /* 0x000e24000802017c */
[----:B------:R-:W-:Y:S01]  /*1370*/  ISETP.NE.AND P0, PT, R27, 0x3, PT ;  /* 0x000000031b00780c */ /* 0x000fe20003f05270 */
[----:B0-----:R-:W-:-:S12]  /*1380*/  @!P1 BRA `(.L_x_1910) ;  /* 0x0000013000d49947 */ /* 0x001fd80003800000 */
.L_x_2031:
[----:B------:R-:W-:Y:S05]  /*1390*/  @!P0 BRA `(.L_x_1911) ;  /* 0x0000000000048947 */ /* 0x000fea0003800000 */
[----:B------:R-:W-:Y:S01]  /*13a0*/  BPT.TRAP 0x1 ;  /* 0x000000040000795c */ /* 0x000fe20000300000 */
.L_x_1911:
[----:B------:R1:W2:Y:S01]  /*13b0*/  SYNCS.PHASECHK.TRANS64.TRYWAIT P2, [UR60+0x31c30], R0 ;  /* 0x031c3000ff0075a7 */ /* 0x0002a2000804017c */
[----:B------:R-:W-:Y:S05]  /*13c0*/  @!P0 BRA `(.L_x_1912) ;  /* 0x0000000000048947 */ /* 0x000fea0003800000 */
[----:B------:R-:W-:Y:S01]  /*13d0*/  BPT.TRAP 0x1 ;  /* 0x000000040000795c */ /* 0x000fe20000300000 */
.L_x_1912:
[----:B------:R-:W-:Y:S01]  /*13e0*/  IMAD.U32 R2, RZ, RZ, UR36 ;  /* 0x00000024ff027e24 */ /* 0x000fe2000f8e00ff */
[----:B------:R-:W-:-:S04]  /*13f0*/  ISETP.NE.AND P1, PT, R28, RZ, PT ;  /* 0x000000ff1c00720c */ /* 0x000fc80003f25270 */
[----:B------:R-:W-:Y:S01]  /*1400*/  LOP3.LUT R2, R2, 0x10000, RZ, 0xfc, !PT ;  /* 0x0001000002027812 */ /* 0x000fe200078efcff */
[----:B--2---:R-:W-:Y:S08]  /*1410*/  @P2 BRA `(.L_x_1913) ;  /* 0x0000000000082947 */ /* 0x004ff00003800000 */
[----:B------:R-:W2:Y:S02]  /*1420*/  SYNCS.PHASECHK.TRANS64.TRYWAIT P2, [UR60+0x31c30], R0 ;  /* 0x031c3000ff0075a7 */ /* 0x000ea4000804017c */
[----:B--2---:R-:W-:Y:S05]  /*1430*/  @!P2 BRA `(.L_x_1914) ;  /* 0x0000013000c0a947 */ /* 0x004fea0003800000 */
.L_x_1913:
[----:B------:R-:W-:Y:S05]  /*1440*/  WARPSYNC.ALL ;  /* 0x0000000000007948 */ /* 0x000fea0003800000 */
[----:B0-----:R-:W-:Y:S01]  /*1450*/  IMAD.MOV.U32 R3, RZ, RZ, -0x7fffffe0 ;  /* 0x80000020ff037424 */ /* 0x001fe200078e00ff */
[----:B------:R-:W-:Y:S01]  /*1460*/  UIADD3 UR4, UR60, 0x16a00, URZ ;  /* 0x00016a003c047890 */ /* 0x000fe2000fffe03f */
[C---:B------:R-:W-:Y:S01]  /*1470*/  R2UR UR8, R2.reuse ;  /* 0x00000000020872ca */ /* 0x040fe200000e0000 */
[----:B------:R-:W-:Y:S02]  /*1480*/  WARPGROUP.ARRIVE ;  /* 0x00000000000079c5 */ /* 0x000fe40000000000 */
        /* <DEDUP_REMOVED lines=23> */
[----:B------:R-:W0:Y:S01]  /*1600*/  LDC R4, c[0x0][0x448] ;  /* 0x00011200ff047b82 */ /* 0x000e220000000800 */
[----:B------:R-:W-:Y:S01]  /*1610*/  UIADD3 UR6, UR61, 0x100, URZ ;  /* 0x000001003d067890 */ /* 0x000fe2000fffe03f */
[----:B------:R-:W-:Y:S01]  /*1620*/  LOP3.LUT R97, R97, 0xffffff80, RZ, 0xc0, !PT ;  /* 0xffffff8061617812 */ /* 0x000fe200078ec0ff */
[----:B------:R-:W-:Y:S01]  /*1630*/  UMOV UR26, UR8 ;  /* 0x00000008001a7c82 */ /* 0x000fe20008000000 */
[----:B------:R-:W-:Y:S01]  /*1640*/  UMOV UR15, 0x80000020 ;  /* 0x80000020000f7882 */ /* 0x000fe20000000000 */
[----:B------:R-:W-:Y:S01]  /*1650*/  UIADD3 UR8, UR61, 0x140, URZ ;  /* 0x000001403d087890 */ /* 0x000fe2000fffe03f */
[----:B------:R-:W-:Y:S01]  /*1660*/  LEA.HI R7, R23, R22, RZ, 0x2 ;  /* 0x0000001617077211 */ /* 0x000fe200078f10ff */
[----:B------:R-:W-:Y:S01]  /*1670*/  UMOV UR22, UR10 ;  /* 0x0000000a00167c82 */ /* 0x000fe20008000000 */
[----:B------:R-:W-:Y:S01]  /*1680*/  UMOV UR14, UR6 ;  /* 0x00000006000e7c82 */ /* 0x000fe20008000000 */
[----:B------:R-:W-:Y:S01]  /*1690*/  UIADD3 UR10, UR61, 0x180, URZ ;  /* 0x000001803d0a7890 */ /* 0x000fe2000fffe03f */
[----:B------:R-:W-:Y:S01]  /*16a0*/  IMAD.IADD R97, R22, 0x1, -R97 ;  /* 0x0000000116617824 */ /* 0x000fe200078e0a61 */
[----:B------:R-:W-:Y:S01]  /*16b0*/  UIADD3 UR6, UR61, 0x1c0, URZ ;  /* 0x000001c03d067890 */ /* 0x000fe2000fffe03f */
[----:B------:R-:W-:Y:S01]  /*16c0*/  LOP3.LUT R7, R7, 0xfffffffc, RZ, 0xc0, !PT ;  /* 0xfffffffc07077812 */ /* 0x000fe200078ec0ff */
[----:B------:R-:W-:Y:S01]  /*16d0*/  UIADD3 UR5, UR61, 0x82, URZ ;  /* 0x000000823d057890 */ /* 0x000fe2000fffe03f */
[----:B------:R-:W-:Y:S01]  /*16e0*/  UMOV UR9, 0x80000020 ;  /* 0x8000002000097882 */ /* 0x000fe20000000000 */
[----:B------:R-:W-:Y:S01]  /*16f0*/  UMOV UR11, 0x80000020 ;  /* 0x80000020000b7882 */ /* 0x000fe20000000000 */
[----:B------:R-:W-:Y:S01]  /*1700*/  UMOV UR7, 0x80000020 ;  /* 0x8000002000077882 */ /* 0x000fe20000000000 */
[----:B0-----:R-:W-:Y:S01]  /*1710*/  ISETP.NE.AND P2, PT, R4, 0x1, PT ;  /* 0x000000010400780c */ /* 0x001fe20003f45270 */
[----:B------:R-:W-:Y:S01]  /*1720*/  IMAD.HI R4, R96, 0x55555556, RZ ;  /* 0x5555555660047827 */ /* 0x000fe200078e02ff */
        /* <DEDUP_REMOVED lines=161> */
[----:B------:R-:W-:Y:S02]  /*2140*/  ULDC UR10, c[0x0][0x9d8] ;  /* 0x00027600000a7ab9 */ /* 0x000fe40000000800 */
        /* <DEDUP_REMOVED lines=107> */
[----:B--2---:R-:W-:Y:S01]  /*2800*/  FMUL.FTZ R5, R88, UR10 ;  /* 0x0000000a58057c20 */ /* 0x004fe20008410000 */
[----:B-1----:R-:W-:Y:S01]  /*2810*/  FMUL.FTZ R0, R89, UR10 ;  /* 0x0000000a59007c20 */ /* 0x002fe20008410000 */
[----:B------:R-:W-:Y:S01]  /*2820*/  FMUL.FTZ R88, R90, UR10 ;  /* 0x0000000a5a587c20 */ /* 0x000fe20008410000 */
[----:B------:R-:W-:Y:S01]  /*2830*/  FMUL.FTZ R89, R91, UR10 ;  /* 0x0000000a5b597c20 */ /* 0x000fe20008410000 */
[----:B------:R-:W-:Y:S01]  /*2840*/  FMUL.FTZ R90, R94, UR10 ;  /* 0x0000000a5e5a7c20 */ /* 0x000fe20008410000 */
[----:B------:R-:W-:Y:S01]  /*2850*/  HGMMA.64x16x16.F32.BF16 R80, gdesc[UR20], R80, gsb0 ;  /* 0x00200000145079f0 */ /* 0x000fe20008001850 */
[----:B------:R-:W-:Y:S01]  /*2860*/  UIADD3 UR22, UR61, 0x502, URZ ;  /* 0x000005023d167890 */ /* 0x000fe2000fffe03f */
[----:B------:R-:W-:Y:S01]  /*2870*/  FMUL.FTZ R91, R95, UR10 ;  /* 0x0000000a5f5b7c20 */ /* 0x000fe20008410000 */
[----:B------:R-:W-:Y:S01]  /*2880*/  UMOV UR23, 0x80000020 ;  /* 0x8000002000177882 */ /* 0x000fe20000000000 */
[----:B------:R-:W0:Y:S01]  /*2890*/  MUFU.TANH R88, R88 ;  /* 0x0000005800587308 */ /* 0x000e220000002400 */
[----:B------:R-:W-:Y:S01]  /*28a0*/  FMUL.FTZ R9, R93, UR10 ;  /* 0x0000000a5d097c20 */ /* 0x000fe20008410000 */
[----:B------:R-:W-:-:S06]  /*28b0*/  FMUL.FTZ R6, R92, UR10 ;  /* 0x0000000a5c067c20 */ /* 0x000fcc0008410000 */
[----:B------:R-:W1:Y:S08]  /*28c0*/  MUFU.TANH R89, R89 ;  /* 0x0000005900597308 */ /* 0x000e700000002400 */
[----:B------:R-:W2:Y:S08]  /*28d0*/  MUFU.TANH R90, R90 ;  /* 0x0000005a005a7308 */ /* 0x000eb00000002400 */
[----:B------:R-:W3:Y:S08]  /*28e0*/  MUFU.TANH R91, R91 ;  /* 0x0000005b005b7308 */ /* 0x000ef00000002400 */
        /* <DEDUP_REMOVED lines=13> */
[----:B------:R-:W-:Y:S01]  /*29c0*/  FMUL.FTZ R82, R86, UR10 ;  /* 0x0000000a56527c20 */ /* 0x000fe20008410000 */
[----:B------:R-:W-:Y:S01]  /*29d0*/  MUFU.TANH R81, R81 ;  /* 0x0000005100517308 */ /* 0x000fe20000002400 */
[----:B------:R-:W-:-:S07]  /*29e0*/  FMUL.FTZ R13, R84, UR10 ;  /* 0x0000000a540d7c20 */ /* 0x000fce0008410000 */
[----:B------:R-:W4:Y:S08]  /*29f0*/  MUFU.TANH R80, R80 ;  /* 0x0000005000507308 */ /* 0x000f300000002400 */
        /* <DEDUP_REMOVED lines=8> */
[----:B------:R-:W0:Y:S01]  /*2a80*/  @P2 LDC R74, c[0x0][0x44c] ;  /* 0x00011300ff4a2b82 */ /* 0x000e220000000800 */
[----:B------:R-:W-:Y:S01]  /*2a90*/  FMUL.FTZ R14, R72, UR10 ;  /* 0x0000000a480e7c20 */ /* 0x000fe20008410000 */
[----:B------:R-:W-:Y:S01]  /*2aa0*/  FMUL.FTZ R21, R77, UR10 ;  /* 0x0000000a4d157c20 */ /* 0x000fe20008410000 */
[----:B------:R-:W-:Y:S01]  /*2ab0*/  HGMMA.64x16x16.F32.BF16 R64, gdesc[UR20], R64, gsb0 ;  /* 0x00200000144079f0 */ /* 0x000fe20008001840 */
[----:B------:R-:W-:Y:S01]  /*2ac0*/  UIADD3 UR22, UR61, 0x582, URZ ;  /* 0x000005823d167890 */ /* 0x000fe2000fffe03f */
[----:B------:R-:W-:Y:S01]  /*2ad0*/  FMUL.FTZ R109, R75, UR10 ;  /* 0x0000000a4b6d7c20 */ /* 0x000fe20008410000 */
[----:B------:R-:W-:Y:S01]  /*2ae0*/  UMOV UR23, 0x80000020 ;  /* 0x8000002000177882 */ /* 0x000fe20000000000 */
[----:B------:R-:W5:Y:S01]  /*2af0*/  MUFU.TANH R111, R111 ;  /* 0x0000006f006f7308 */ /* 0x000f620000002400 */
[----:B------:R-:W1:Y:S01]  /*2b00*/  @P2 LDC R73, c[0x0][0x450] ;  /* 0x00011400ff492b82 */ /* 0x000e620000000800 */
[----:B------:R-:W-:Y:S01]  /*2b10*/  FMUL.FTZ R107, R78, UR10 ;  /* 0x0000000a4e6b7c20 */ /* 0x000fe20008410000 */
[----:B------:R-:W-:Y:S01]  /*2b20*/  FMUL.FTZ R105, R79, UR10 ;  /* 0x0000000a4f697c20 */ /* 0x000fe20008410000 */
[----:B------:R-:W-:-:S04]  /*2b30*/  FMUL.FTZ R20, R76, UR10 ;  /* 0x0000000a4c147c20 */ /* 0x000fc80008410000 */
        /* <DEDUP_REMOVED lines=8> */
[----:B------:R-:W-:Y:S01]  /*2bc0*/  LEA.HI R71, R4, R4, RZ, 0x1 ;  /* 0x0000000404477211 */ /* 0x000fe200078f08ff */
[----:B------:R-:W-:Y:S01]  /*2bd0*/  FMUL.FTZ R103, R66, UR10 ;  /* 0x0000000a42677c20 */ /* 0x000fe20008410000 */
[----:B------:R-:W-:Y:S01]  /*2be0*/  SHF.R.S32.HI R4, RZ, 0x1f, R97 ;  /* 0x0000001fff047819 */ /* 0x000fe20000011461 */
[----:B------:R-:W-:Y:S01]  /*2bf0*/  FMUL.FTZ R66, R68, UR10 ;  /* 0x0000000a44427c20 */ /* 0x000fe20008410000 */
[----:B------:R-:W-:Y:S01]  /*2c00*/  HGMMA.64x16x16.F32.BF16 R56, gdesc[UR20], R56, gsb0 ;  /* 0x00200000143879f0 */ /* 0x000fe20008001838 */
[----:B------:R-:W-:Y:S01]  /*2c10*/  UIADD3 UR22, UR61, 0x5c2, URZ ;  /* 0x000005c23d167890 */ /* 0x000fe2000fffe03f */
[----:B------:R-:W-:Y:S01]  /*2c20*/  LEA.HI R8, R4, R97, RZ, 0x2 ;  /* 0x0000006104087211 */ /* 0x000fe200078f10ff */
[----:B------:R-:W-:Y:S01]  /*2c30*/  UMOV UR23, 0x80000020 ;  /* 0x8000002000177882 */ /* 0x000fe20000000000 */
[----:B------:R-:W-:-:S02]  /*2c40*/  IMAD.IADD R68, R22, 0x1, -R7 ;  /* 0x0000000116447824 */ /* 0x000fc400078e0a07 */
[----:B------:R-:W-:Y:S01]  /*2c50*/  FMUL.FTZ R101, R67, UR10 ;  /* 0x0000000a43657c20 */ /* 0x000fe20008410000 */
[----:B------:R-:W-:Y:S01]  /*2c60*/  LEA.HI R7, R4, R97, RZ, 0x5 ;  /* 0x0000006104077211 */ /* 0x000fe200078f28ff */
[----:B------:R-:W-:Y:S01]  /*2c70*/  FMUL.FTZ R67, R69, UR10 ;  /* 0x0000000a45437c20 */ /* 0x000fe20008410000 */
[--C-:B------:R-:W-:Y:S01]  /*2c80*/  SHF.R.S32.HI R4, RZ, 0x2, R8.reuse ;  /* 0x00000002ff047819 */ /* 0x100fe20000011408 */
[----:B------:R-:W-:Y:S01]  /*2c90*/  FMUL.FTZ R99, R70, UR10 ;  /* 0x0000000a46637c20 */ /* 0x000fe20008410000 */
[----:B------:R-:W-:Y:S01]  /*2ca0*/  SHF.R.S32.HI R69, RZ, 0x1f, R8 ;  /* 0x0000001fff457819 */ /* 0x000fe20000011408 */
[----:B------:R-:W-:Y:S01]  /*2cb0*/  IMAD R71, R71, -0x3, R96 ;  /* 0xfffffffd47477824 */ /* 0x000fe200078e0260 */
[----:B------:R-:W-:Y:S01]  /*2cc0*/  SHF.R.S32.HI R7, RZ, 0x5, R7 ;  /* 0x00000005ff077819 */ /* 0x000fe20000011407 */
[----:B------:R-:W5:Y:S01]  /*2cd0*/  MUFU.TANH R103, R103 ;  /* 0x0000006700677308 */ /* 0x000f620000002400 */
[----:B------:R-:W-:Y:S01]  /*2ce0*/  LEA.HI R69, R69, R4, RZ, 0x3 ;  /* 0x0000000445457211 */ /* 0x000fe200078f18ff */
[----:B------:R-:W-:Y:S01]  /*2cf0*/  FMUL.FTZ R64, R64, UR10 ;  /* 0x0000000a40407c20 */ /* 0x000fe20008410000 */
[----:B------:R-:W-:Y:S01]  /*2d00*/  LEA.HI R70, R68, R68, RZ, 0x1 ;  /* 0x0000004444467211 */ /* 0x000fe200078f08ff */
[----:B------:R-:W-:Y:S01]  /*2d10*/  IMAD R72, R7, 0x10, R18 ;  /* 0x0000001007487824 */ /* 0x000fe200078e0212 */
[----:B------:R-:W-:Y:S01]  /*2d20*/  LOP3.LUT R69, R69, 0xfffffff8, RZ, 0xc0, !PT ;  /* 0xfffffff845457812 */ /* 0x000fe200078ec0ff */
[----:B------:R-:W-:Y:S01]  /*2d30*/  FMUL.FTZ R65, R65, UR10 ;  /* 0x0000000a41417c20 */ /* 0x000fe20008410000 */
[----:B------:R-:W-:Y:S01]  /*2d40*/  LOP3.LUT R7, R70, 0x1ffffffe, RZ, 0xc0, !PT ;  /* 0x1ffffffe46077812 */ /* 0x000fe200078ec0ff */
[----:B------:R-:W5:Y:S01]  /*2d50*/  MUFU.TANH R101, R101 ;  /* 0x0000006500657308 */ /* 0x000f620000002400 */
[----:B------:R-:W-:-:S02]  /*2d60*/  IADD3 R72, R72, R4, -R69 ;  /* 0x0000000448487210 */ /* 0x000fc40007ffe845 */
[----:B------:R-:W-:Y:S01]  /*2d70*/  LOP3.LUT R8, R8, 0x7ffffffc, RZ, 0xc0, !PT ;  /* 0x7ffffffc08087812 */ /* 0x000fe200078ec0ff */
[----:B------:R-:W-:Y:S02]  /*2d80*/  IMAD.IADD R7, R68, 0x1, -R7 ;  /* 0x0000000144077824 */ /* 0x000fe400078e0a07 */
[----:B------:R-:W-:Y:S02]  /*2d90*/  IMAD R72, R71, 0x40, R72 ;  /* 0x0000004047487824 */ /* 0x000fe400078e0248 */
[----:B------:R-:W-:Y:S01]  /*2da0*/  IMAD.IADD R8, R97, 0x1, -R8 ;  /* 0x0000000161087824 */ /* 0x000fe200078e0a08 */
[----:B------:R-:W5:Y:S01]  /*2db0*/  MUFU.TANH R99, R99 ;  /* 0x0000006300637308 */ /* 0x000f620000002400 */
[----:B------:R-:W-:-:S04]  /*2dc0*/  IMAD R7, R7, 0x8, R72 ;  /* 0x0000000807077824 */ /* 0x000fc800078e0248 */
[----:B0-----:R-:W-:-:S03]  /*2dd0*/  @P2 IMAD.HI.U32 R4, R7, R74, RZ ;  /* 0x0000004a07042227 */ /* 0x001fc600078e00ff */
[----:B------:R-:W0:Y:S01]  /*2de0*/  MUFU.TANH R87, R87 ;  /* 0x0000005700577308 */ /* 0x000e220000002400 */
[----:B------:R-:W-:Y:S01]  /*2df0*/  IMAD.MOV.U32 R68, RZ, RZ, R7 ;  /* 0x000000ffff447224 */ /* 0x000fe200078e0007 */
[----:B-1----:R-:W-:Y:S02]  /*2e00*/  @P2 SHF.R.U32.HI R68, RZ, R73, R4 ;  /* 0x00000049ff442219 */ /* 0x002fe40000011604 */
[----:B------:R-:W1:Y:S03]  /*2e10*/  LDC R4, c[0x0][0x288] ;  /* 0x0000a200ff047b82 */ /* 0x000e660000000800 */
[----:B------:R-:W2:Y:S01]  /*2e20*/  SHFL.IDX PT, R70, R68, 0x1, 0x1c1f ;  /* 0x003c1f0044467f89 */ /* 0x000ea200000e0000 */
[----:B------:R-:W-:Y:S01]  /*2e30*/  MUFU.TANH R13, R13 ;  /* 0x0000000d000d7308 */ /* 0x000fe20000002400 */
[----:B------:R-:W-:Y:S02]  /*2e40*/  WARPGROUP.DEPBAR.LE gsb0, 0x0 ;  /* 0x00008000000079c5 */ /* 0x000fe40000010000 */
[----:B------:R-:W-:Y:S01]  /*2e50*/  WARPGROUP.ARRIVE ;  /* 0x00000000000079c5 */ /* 0x000fe20000000000 */
[----:B------:R-:W-:Y:S01]  /*2e60*/  FMUL.FTZ R69, R59, UR10 ;  /* 0x0000000a3b457c20 */ /* 0x000fe20008410000 */
[----:B------:R-:W-:Y:S01]  /*2e70*/  FMUL.FTZ R59, R61, UR10 ;  /* 0x0000000a3d3b7c20 */ /* 0x000fe20008410000 */
[----:B------:R-:W-:Y:S01]  /*2e80*/  FMUL.FTZ R61, R62, UR10 ;  /* 0x0000000a3e3d7c20 */ /* 0x000fe20008410000 */
[----:B------:R-:W-:-:S02]  /*2e90*/  IMAD.MOV.U32 R62, RZ, RZ, -0x90 ;  /* 0xffffff70ff3e7424 */ /* 0x000fc400078e00ff */
[----:B------:R-:W-:Y:S01]  /*2ea0*/  FMUL.FTZ R85, R58, UR10 ;  /* 0x0000000a3a557c20 */ /* 0x000fe20008410000 */
[----:B------:R-:W-:Y:S01]  /*2eb0*/  HGMMA.64x16x16.F32.BF16 R48, gdesc[UR20], R48, gsb0 ;  /* 0x00200000143079f0 */ /* 0x000fe20008001830 */
[----:B------:R-:W-:Y:S01]  /*2ec0*/  UIADD3 UR22, UR61, 0x602, URZ ;  /* 0x000006023d167890 */ /* 0x000fe2000fffe03f */
[----:B------:R-:W-:Y:S01]  /*2ed0*/  FMUL.FTZ R58, R60, UR10 ;  /* 0x0000000a3c3a7c20 */ /* 0x000fe20008410000 */
[----:B------:R-:W-:Y:S01]  /*2ee0*/  UMOV UR23, 0x80000020 ;  /* 0x8000002000177882 */ /* 0x000fe20000000000 */
[----:B------:R-:W-:Y:S02]  /*2ef0*/  IMAD R60, R17, -0x90, R19 ;  /* 0xffffff70113c7824 */ /* 0x000fe400078e0213 */
[----:B------:R-:W-:Y:S01]  /*2f00*/  FMUL.FTZ R77, R63, UR10 ;  /* 0x0000000a3f4d7c20 */ /* 0x000fe20008410000 */
[----:B------:R-:W-:Y:S01]  /*2f10*/  IMAD R71, R17, R62, 0x91 ;  /* 0x0000009111477424 */ /* 0x000fe200078e023e */
[----:B------:R-:W0:Y:S01]  /*2f20*/  MUFU.TANH R85, R85 ;  /* 0x0000005500557308 */ /* 0x000e220000002400 */
[----:B------:R-:W-:-:S02]  /*2f30*/  VIADD R63, R60, 0x90 ;  /* 0x000000903c3f7836 */ /* 0x000fc40000000000 */
[----:B------:R-:W-:Y:S01]  /*2f40*/  FMUL.FTZ R56, R56, UR10 ;  /* 0x0000000a38387c20 */ /* 0x000fe20008410000 */
[C---:B------:R-:W-:Y:S02]  /*2f50*/  IMAD R71, R8.reuse, -0x2, R71 ;  /* 0xfffffffe08477824 */ /* 0x040fe400078e0247 */
[----:B------:R-:W-:Y:S01]  /*2f60*/  FMUL.FTZ R57, R57, UR10 ;  /* 0x0000000a39397c20 */ /* 0x000fe20008410000 */
[----:B------:R-:W-:Y:S02]  /*2f70*/  IMAD R62, R8, -0x2, R63 ;  /* 0xfffffffe083e7824 */ /* 0x000fe400078e023f */
[----:B-1----:R-:W-:Y:S01]  /*2f80*/  IADD3 R93, R71, -R4, R19 ;  /* 0x80000004475d7210 */ /* 0x002fe20007ffe013 */
[----:B------:R-:W1:Y:S03]  /*2f90*/  MUFU.TANH R69, R69 ;  /* 0x0000004500457308 */ /* 0x000e660000002400 */
[----:B--2---:R-:W-:-:S04]  /*2fa0*/  VIADDMNMX R70, R70, R93, R62, PT ;  /* 0x0000005d46467246 */ /* 0x004fc8000380013e */
[C---:B------:R-:W-:Y:S01]  /*2fb0*/  ISETP.GT.AND P3, PT, R70.reuse, RZ, PT ;  /* 0x000000ff4600720c */ /* 0x040fe20003f64270 */
[----:B------:R-:W2:Y:S01]  /*2fc0*/  MUFU.TANH R61, R61 ;  /* 0x0000003d003d7308 */ /* 0x000ea20000002400 */
[C---:B------:R-:W-:Y:S02]  /*2fd0*/  ISETP.GT.AND P4, PT, R70.reuse, 0x1, PT ;  /* 0x000000014600780c */ /* 0x040fe40003f84270 */
[----:B------:R-:W-:Y:S02]  /*2fe0*/  ISETP.GT.AND P5, PT, R70, 0x8, PT ;  /* 0x000000084600780c */ /* 0x000fe40003fa4270 */
[----:B------:R-:W-:Y:S02]  /*2ff0*/  FSEL R97, R88, -INF , P3 ;  /* 0xff80000058617808 */ /* 0x000fe40001800000 */
[----:B------:R-:W-:Y:S01]  /*3000*/  FSEL R89, R89, -INF , P4 ;  /* 0xff80000059597808 */ /* 0x000fe20002000000 */
[----:B------:R-:W2:Y:S01]  /*3010*/  MUFU.TANH R77, R77 ;  /* 0x0000004d004d7308 */ /* 0x000ea20000002400 */
[----:B------:R-:W-:-:S02]  /*3020*/  ISETP.GT.AND P6, PT, R70, 0x9, PT ;  /* 0x000000094600780c */ /* 0x000fc40003fc4270 */
[----:B------:R-:W-:Y:S02]  /*3030*/  FSEL R115, R90, -INF , P5 ;  /* 0xff8000005a737808 */ /* 0x000fe40002800000 */
[----:B------:R-:W-:Y:S02]  /*3040*/  FMNMX.FTZ R72, R97, R89, !PT ;  /* 0x0000005961487209 */ /* 0x000fe40007810000 */
[C---:B------:R-:W-:Y:S01]  /*3050*/  ISETP.GT.AND P3, PT, R70.reuse, 0x10, PT ;  /* 0x000000104600780c */ /* 0x040fe20003f64270 */
[----:B------:R-:W-:Y:S01]  /*3060*/  MUFU.TANH R12, R12 ;  /* 0x0000000c000c7308 */ /* 0x000fe20000002400 */
[----:B---3--:R-:W-:Y:S02]  /*3070*/  FSEL R119, R91, -INF , P6 ;  /* 0xff8000005b777808 */ /* 0x008fe40003000000 */
[----:B------:R-:W-:Y:S02]  /*3080*/  FMNMX.FTZ R72, R115, R72, !PT ;  /* 0x0000004873487209 */ /* 0x000fe40007810000 */
[----:B------:R-:W-:-:S02]  /*3090*/  ISETP.GT.AND P4, PT, R70, 0x11, PT ;  /* 0x000000114600780c */ /* 0x000fc40003f84270 */
[----:B----4-:R-:W-:Y:S01]  /*30a0*/  FSEL R117, R80, -INF , P3 ;  /* 0xff80000050757808 */ /* 0x010fe20001800000 */
[----:B------:R-:W-:Y:S01]  /*30b0*/  MUFU.TANH R14, R14 ;  /* 0x0000000e000e7308 */ /* 0x000fe20000002400 */
[----:B------:R-:W-:Y:S02]  /*30c0*/  FMNMX.FTZ R72, R119, R72, !PT ;  /* 0x0000004877487209 */ /* 0x000fe40007810000 */
[----:B------:R-:W-:Y:S01]  /*30d0*/  ISETP.GT.AND P5, PT, R70, 0x18, PT ;  /* 0x000000184600780c */ /* 0x000fe20003fa4270 */
[----:B------:R-:W-:Y:S02]  /*30e0*/  WARPGROUP.DEPBAR.LE gsb0, 0x0 ;  /* 0x00008000000079c5 */ /* 0x000fe40000010000 */
[----:B------:R-:W-:Y:S01]  /*30f0*/  WARPGROUP.ARRIVE ;  /* 0x00000000000079c5 */ /* 0x000fe20000000000 */
[----:B------:R-:W-:Y:S01]  /*3100*/  FSEL R91, R81, -INF , P4 ;  /* 0xff800000515b7808 */ /* 0x000fe20002000000 */
[----:B------:R-:W-:Y:S01]  /*3110*/  FMUL.FTZ R50, R50, UR10 ;  /* 0x0000000a32327c20 */ /* 0x000fe20008410000 */
[----:B------:R-:W-:Y:S01]  /*3120*/  FMNMX.FTZ R72, R117, R72, !PT ;  /* 0x0000004875487209 */ /* 0x000fe20007810000 */
[----:B------:R-:W-:Y:S01]  /*3130*/  FMUL.FTZ R51, R51, UR10 ;  /* 0x0000000a33337c20 */ /* 0x000fe20008410000 */
[----:B------:R-:W-:Y:S01]  /*3140*/  ISETP.GT.AND P3, PT, R70, 0x19, PT ;  /* 0x000000194600780c */ /* 0x000fe20003f64270 */
[----:B------:R-:W-:Y:S01]  /*3150*/  HGMMA.64x16x16.F32.BF16 R40, gdesc[UR20], R40, gsb0 ;  /* 0x00200000142879f0 */ /* 0x000fe20008001828 */
[----:B------:R-:W-:Y:S01]  /*3160*/  UIADD3 UR22, UR61, 0x642, URZ ;  /* 0x000006423d167890 */ /* 0x000fe2000fffe03f */
[----:B-----5:R-:W-:Y:S01]  /*3170*/  FSEL R113, R82, -INF , P5 ;  /* 0xff80000052717808 */ /* 0x020fe20002800000 */
[----:B------:R-:W-:Y:S01]  /*3180*/  UMOV UR23, 0x80000020 ;  /* 0x8000002000177882 */ /* 0x000fe20000000000 */
[----:B------:R-:W-:Y:S01]  /*3190*/  FMNMX.FTZ R72, R91, R72, !PT ;  /* 0x000000485b487209 */ /* 0x000fe20007810000 */
[----:B------:R-:W3:Y:S01]  /*31a0*/  MUFU.TANH R50, R50 ;  /* 0x0000003200327308 */ /* 0x000ee20000002400 */
[----:B------:R-:W-:Y:S01]  /*31b0*/  ISETP.GT.AND P4, PT, R70, 0x20, PT ;  /* 0x000000204600780c */ /* 0x000fe20003f84270 */
[----:B------:R-:W-:Y:S01]  /*31c0*/  FMUL.FTZ R54, R54, UR10 ;  /* 0x0000000a36367c20 */ /* 0x000fe20008410000 */
[----:B------:R-:W-:Y:S01]  /*31d0*/  FSEL R95, R83, -INF , P3 ;  /* 0xff800000535f7808 */ /* 0x000fe20001800000 */
[----:B------:R-:W-:Y:S01]  /*31e0*/  FMUL.FTZ R55, R55, UR10 ;  /* 0x0000000a37377c20 */ /* 0x000fe20008410000 */
[----:B------:R-:W-:Y:S01]  /*31f0*/  FMNMX.FTZ R72, R113, R72, !PT ;  /* 0x0000004871487209 */ /* 0x000fe20007810000 */
[----:B------:R-:W-:Y:S01]  /*3200*/  FMUL.FTZ R60, R48, UR10 ;  /* 0x0000000a303c7c20 */ /* 0x000fe20008410000 */
[----:B------:R-:W-:Y:S01]  /*3210*/  ISETP.GT.AND P5, PT, R70, 0x21, PT ;  /* 0x000000214600780c */ /* 0x000fe20003fa4270 */
[----:B------:R-:W4:Y:S01]  /*3220*/  MUFU.TANH R51, R51 ;  /* 0x0000003300337308 */ /* 0x000f220000002400 */
[----:B------:R-:W-:Y:S01]  /*3230*/  FSEL R111, R111, -INF , P4 ;  /* 0xff8000006f6f7808 */ /* 0x000fe20002000000 */
[----:B------:R-:W-:Y:S01]  /*3240*/  FMUL.FTZ R48, R49, UR10 ;  /* 0x0000000a31307c20 */ /* 0x000fe20008410000 */
[----:B------:R-:W-:-:S02]  /*3250*/  FMNMX.FTZ R72, R95, R72, !PT ;  /* 0x000000485f487209 */ /* 0x000fc40007810000 */
[C---:B------:R-:W-:Y:S02]  /*3260*/  ISETP.GT.AND P3, PT, R70.reuse, 0x28, PT ;  /* 0x000000284600780c */ /* 0x040fe40003f64270 */
[----:B------:R-:W-:Y:S01]  /*3270*/  FSEL R109, R109, -INF , P5 ;  /* 0xff8000006d6d7808 */ /* 0x000fe20002800000 */
[----:B------:R-:W5:Y:S01]  /*3280*/  MUFU.TANH R54, R54 ;  /* 0x0000003600367308 */ /* 0x000f620000002400 */
[----:B------:R-:W-:Y:S02]  /*3290*/  FMNMX.FTZ R72, R111, R72, !PT ;  /* 0x000000486f487209 */ /* 0x000fe40007810000 */
[C---:B------:R-:W-:Y:S02]  /*32a0*/  ISETP.GT.AND P4, PT, R70.reuse, 0x29, PT ;  /* 0x000000294600780c */ /* 0x040fe40003f84270 */
[----:B------:R-:W-:Y:S02]  /*32b0*/  FSEL R107, R107, -INF , P3 ;  /* 0xff8000006b6b7808 */ /* 0x000fe40001800000 */
[----:B------:R-:W-:Y:S01]  /*32c0*/  FMNMX.FTZ R72, R109, R72, !PT ;  /* 0x000000486d487209 */ /* 0x000fe20007810000 */
[----:B------:R-:W5:Y:S01]  /*32d0*/  MUFU.TANH R55, R55 ;  /* 0x0000003700377308 */ /* 0x000f620000002400 */
[----:B------:R-:W-:-:S02]  /*32e0*/  ISETP.GT.AND P5, PT, R70, 0x30, PT ;  /* 0x000000304600780c */ /* 0x000fc40003fa4270 */
[----:B------:R-:W-:Y:S02]  /*32f0*/  FSEL R105, R105, -INF , P4 ;  /* 0xff80000069697808 */ /* 0x000fe40002000000 */
[----:B------:R-:W-:Y:S02]  /*3300*/  FMNMX.FTZ R72, R107, R72, !PT ;  /* 0x000000486b487209 */ /* 0x000fe40007810000 */
[C---:B------:R-:W-:Y:S01]  /*3310*/  ISETP.GT.AND P3, PT, R70.reuse, 0x31, PT ;  /* 0x000000314600780c */ /* 0x040fe20003f64270 */
[----:B------:R-:W-:Y:S01]  /*3320*/  MUFU.TANH R15, R15 ;  /* 0x0000000f000f7308 */ /* 0x000fe20000002400 */
[----:B------:R-:W-:Y:S02]  /*3330*/  FSEL R103, R103, -INF , P5 ;  /* 0xff80000067677808 */ /* 0x000fe40002800000 */
[----:B------:R-:W-:Y:S02]  /*3340*/  FMNMX.FTZ R72, R105, R72, !PT ;  /* 0x0000004869487209 */ /* 0x000fe40007810000 */
[----:B------:R-:W-:-:S02]  /*3350*/  ISETP.GT.AND P4, PT, R70, 0x38, PT ;  /* 0x000000384600780c */ /* 0x000fc40003f84270 */
[----:B------:R-:W-:Y:S01]  /*3360*/  FSEL R101, R101, -INF , P3 ;  /* 0xff80000065657808 */ /* 0x000fe20001800000 */
[----:B------:R-:W-:Y:S01]  /*3370*/  MUFU.TANH R20, R20 ;  /* 0x0000001400147308 */ /* 0x000fe20000002400 */
[----:B------:R-:W-:Y:S02]  /*3380*/  FMNMX.FTZ R72, R103, R72, !PT ;  /* 0x0000004867487209 */ /* 0x000fe40007810000 */
[----:B------:R-:W-:Y:S02]  /*3390*/  ISETP.GT.AND P3, PT, R70, 0x39, PT ;  /* 0x000000394600780c */ /* 0x000fe40003f64270 */
[----:B------:R-:W-:Y:S01]  /*33a0*/  FSEL R99, R99, -INF , P4 ;  /* 0xff80000063637808 */ /* 0x000fe20002000000 */
[----:B------:R-:W-:Y:S02]  /*33b0*/  WARPGROUP.DEPBAR.LE gsb0, 0x0 ;  /* 0x00008000000079c5 */ /* 0x000fe40000010000 */
[----:B------:R-:W-:Y:S01]  /*33c0*/  WARPGROUP.ARRIVE ;  /* 0x00000000000079c5 */ /* 0x000fe20000000000 */
[----:B------:R-:W-:Y:S01]  /*33d0*/  FMNMX.FTZ R72, R101, R72, !PT ;  /* 0x0000004865487209 */ /* 0x000fe20007810000 */
[----:B------:R-:W-:Y:S01]  /*33e0*/  FMUL.FTZ R42, R42, UR10 ;  /* 0x0000000a2a2a7c20 */ /* 0x000fe20008410000 */
[C---:B------:R-:W-:Y:S01]  /*33f0*/  ISETP.GT.AND P4, PT, R70.reuse, 0x40, PT ;  /* 0x000000404600780c */ /* 0x040fe20003f84270 */
[----:B------:R-:W-:Y:S01]  /*3400*/  FMUL.FTZ R43, R43, UR10 ;  /* 0x0000000a2b2b7c20 */ /* 0x000fe20008410000 */
[----:B0-----:R-:W-:Y:S01]  /*3410*/  FSEL R87, R87, -INF , P3 ;  /* 0xff80000057577808 */ /* 0x001fe20001800000 */
[----:B------:R-:W-:Y:S01]  /*3420*/  HGMMA.64x16x16.F32.BF16 R32, gdesc[UR20], R32, gsb0 ;  /* 0x00200000142079f0 */ /* 0x000fe20008001820 */
[----:B------:R-:W-:Y:S01]  /*3430*/  FMNMX.FTZ R72, R99, R72, !PT ;  /* 0x0000004863487209 */ /* 0x000fe20007810000 */
[----:B------:R-:W0:Y:S01]  /*3440*/  MUFU.TANH R42, R42 ;  /* 0x0000002a002a7308 */ /* 0x000e220000002400 */
[----:B------:R-:W-:Y:S01]  /*3450*/  ISETP.GT.AND P3, PT, R70, 0x41, PT ;  /* 0x000000414600780c */ /* 0x000fe20003f64270 */
[----:B------:R-:W-:Y:S01]  /*3460*/  FMUL.FTZ R46, R46, UR10 ;  /* 0x0000000a2e2e7c20 */ /* 0x000fe20008410000 */
[----:B------:R-:W-:Y:S01]  /*3470*/  FSEL R85, R85, -INF , P4 ;  /* 0xff80000055557808 */ /* 0x000fe20002000000 */
[----:B------:R-:W-:Y:S01]  /*3480*/  FMUL.FTZ R47, R47, UR10 ;  /* 0x0000000a2f2f7c20 */ /* 0x000fe20008410000 */
[----:B------:R-:W-:Y:S01]  /*3490*/  FMNMX.FTZ R72, R87, R72, !PT ;  /* 0x0000004857487209 */ /* 0x000fe20007810000 */
[----:B------:R-:W-:Y:S01]  /*34a0*/  FMUL.FTZ R40, R40, UR10 ;  /* 0x0000000a28287c20 */ /* 0x000fe20008410000 */
[----:B------:R-:W-:Y:S01]  /*34b0*/  ISETP.GT.AND P4, PT, R70, 0x48, PT ;  /* 0x000000484600780c */ /* 0x000fe20003f84270 */
[----:B------:R-:W0:Y:S01]  /*34c0*/  MUFU.TANH R43, R43 ;  /* 0x0000002b002b7308 */ /* 0x000e220000002400 */
[----:B-1----:R-:W-:Y:S01]  /*34d0*/  FSEL R83, R69, -INF , P3 ;  /* 0xff80000045537808 */ /* 0x002fe20001800000 */
[----:B------:R-:W-:Y:S01]  /*34e0*/  FMUL.FTZ R44, R44, UR10 ;  /* 0x0000000a2c2c7c20 */ /* 0x000fe20008410000 */
[----:B------:R-:W-:-:S02]  /*34f0*/  FMNMX.FTZ R72, R85, R72, !PT ;  /* 0x0000004855487209 */ /* 0x000fc40007810000 */
[C---:B------:R-:W-:Y:S02]  /*3500*/  ISETP.GT.AND P3, PT, R70.reuse, 0x49, PT ;  /* 0x000000494600780c */ /* 0x040fe40003f64270 */
[----:B--2---:R-:W-:Y:S01]  /*3510*/  FSEL R81, R61, -INF , P4 ;  /* 0xff8000003d517808 */ /* 0x004fe20002000000 */
[----:B------:R-:W1:Y:S01]  /*3520*/  MUFU.TANH R46, R46 ;  /* 0x0000002e002e7308 */ /* 0x000e620000002400 */
[----:B------:R-:W-:Y:S02]  /*3530*/  FMNMX.FTZ R72, R83, R72, !PT ;  /* 0x0000004853487209 */ /* 0x000fe40007810000 */
[C---:B------:R-:W-:Y:S02]  /*3540*/  ISETP.GT.AND P4, PT, R70.reuse, 0x50, PT ;  /* 0x000000504600780c */ /* 0x040fe40003f84270 */
[----:B------:R-:W-:Y:S02]  /*3550*/  FSEL R77, R77, -INF , P3 ;  /* 0xff8000004d4d7808 */ /* 0x000fe40001800000 */
[----:B------:R-:W-:Y:S01]  /*3560*/  FMNMX.FTZ R72, R81, R72, !PT ;  /* 0x0000004851487209 */ /* 0x000fe20007810000 */
[----:B------:R-:W2:Y:S01]  /*3570*/  MUFU.TANH R47, R47 ;  /* 0x0000002f002f7308 */ /* 0x000ea20000002400 */
[----:B------:R-:W-:-:S02]  /*3580*/  ISETP.GT.AND P3, PT, R70, 0x51, PT ;  /* 0x000000514600780c */ /* 0x000fc40003f64270 */
[----:B---3--:R-:W-:Y:S01]  /*3590*/  FSEL R79, R50, -INF , P4 ;  /* 0xff800000324f7808 */ /* 0x008fe20002000000 */
[----:B------:R-:W-:Y:S01]  /*35a0*/  FMUL.FTZ R50, R45, UR10 ;  /* 0x0000000a2d327c20 */ /* 0x000fe20008410000 */
[----:B------:R-:W-:Y:S02]  /*35b0*/  FMNMX.FTZ R72, R77, R72, !PT ;  /* 0x000000484d487209 */ /* 0x000fe40007810000 */
[C---:B------:R-:W-:Y:S01]  /*35c0*/  ISETP.GT.AND P4, PT, R70.reuse, 0x58, PT ;  /* 0x000000584600780c */ /* 0x040fe20003f84270 */
[----:B------:R-:W-:Y:S01]  /*35d0*/  MUFU.TANH R21, R21 ;  /* 0x0000001500157308 */ /* 0x000fe20000002400 */
[----:B----4-:R-:W-:Y:S02]  /*35e0*/  FSEL R73, R51, -INF , P3 ;  /* 0xff80000033497808 */ /* 0x010fe40001800000 */
[----:B------:R-:W-:Y:S02]  /*35f0*/  FMNMX.FTZ R72, R79, R72, !PT ;  /* 0x000000484f487209 */ /* 0x000fe40007810000 */
[----:B------:R-:W-:-:S02]  /*3600*/  ISETP.GT.AND P3, PT, R70, 0x59, PT ;  /* 0x000000594600780c */ /* 0x000fc40003f64270 */
[----:B-----5:R-:W-:Y:S01]  /*3610*/  FSEL R75, R54, -INF , P4 ;  /* 0xff800000364b7808 */ /* 0x020fe20002000000 */
[----:B------:R-:W-:Y:S01]  /*3620*/  MUFU.TANH R64, R64 ;  /* 0x0000004000407308 */ /* 0x000fe20000002400 */
[----:B------:R-:W-:Y:S02]  /*3630*/  FMNMX.FTZ R72, R73, R72, !PT ;  /* 0x0000004849487209 */ /* 0x000fe40007810000 */
[C---:B------:R-:W-:Y:S02]  /*3640*/  ISETP.GT.AND P4, PT, R70.reuse, 0x60, PT ;  /* 0x000000604600780c */ /* 0x040fe40003f84270 */
[----:B------:R-:W-:Y:S02]  /*3650*/  FSEL R71, R55, -INF , P3 ;  /* 0xff80000037477808 */ /* 0x000fe40001800000 */
[----:B------:R-:W-:Y:S01]  /*3660*/  FMNMX.FTZ R72, R75, R72, !PT ;  /* 0x000000484b487209 */ /* 0x000fe20007810000 */
[----:B------:R-:W-:Y:S01]  /*3670*/  MUFU.TANH R65, R65 ;  /* 0x0000004100417308 */ /* 0x000fe20000002400 */
[----:B------:R-:W-:Y:S01]  /*3680*/  ISETP.GT.AND P3, PT, R70, 0x61, PT ;  /* 0x000000614600780c */ /* 0x000fe20003f64270 */
[----:B------:R-:W-:-:S02]  /*3690*/  WARPGROUP.DEPBAR.LE gsb0, 0x0 ;  /* 0x00008000000079c5 */ /* 0x000fc40000010000 */
[----:B------:R-:W-:Y:S01]  /*36a0*/  WARPGROUP.ARRIVE ;  /* 0x00000000000079c5 */ /* 0x000fe20000000000 */
[----:B------:R-:W-:Y:S01]  /*36b0*/  FMUL.FTZ R34, R34, UR10 ;  /* 0x0000000a22227c20 */ /* 0x000fe20008410000 */
[----:B------:R-:W-:Y:S01]  /*36c0*/  FMUL.FTZ R35, R35, UR10 ;  /* 0x0000000a23237c20 */ /* 0x000fe20008410000 */
[----:B0-----:R-:W-:Y:S01]  /*36d0*/  FSEL R69, R42, -INF , P4 ;  /* 0xff8000002a457808 */ /* 0x001fe20002000000 */
[----:B------:R-:W-:Y:S01]  /*36e0*/  FMUL.FTZ R38, R38, UR10 ;  /* 0x0000000a26267c20 */ /* 0x000fe20008410000 */
[----:B------:R-:W-:Y:S01]  /*36f0*/  FMNMX.FTZ R72, R71, R72, !PT ;  /* 0x0000004847487209 */ /* 0x000fe20007810000 */
[----:B------:R-:W-:Y:S01]  /*3700*/  HGMMA.64x16x16.F32.BF16 R24, gdesc[UR4], R24, gsb0 ;  /* 0x00200000041879f0 */ /* 0x000fe20008001818 */
[----:B------:R-:W0:Y:S01]  /*3710*/  MUFU.TANH R34, R34 ;  /* 0x0000002200227308 */ /* 0x000e220000002400 */
[C---:B------:R-:W-:Y:S01]  /*3720*/  ISETP.GT.AND P4, PT, R70.reuse, 0x68, PT ;  /* 0x000000684600780c */ /* 0x040fe20003f84270 */
[----:B------:R-:W-:Y:S01]  /*3730*/  FMUL.FTZ R39, R39, UR10 ;  /* 0x0000000a27277c20 */ /* 0x000fe20008410000 */
[----:B------:R-:W-:Y:S01]  /*3740*/  FSEL R63, R43, -INF , P3 ;  /* 0xff8000002b3f7808 */ /* 0x000fe20001800000 */
[----:B------:R-:W-:Y:S01]  /*3750*/  FMUL.FTZ R42, R53, UR10 ;  /* 0x0000000a352a7c20 */ /* 0x000fe20008410000 */
[----:B------:R-:W-:Y:S01]  /*3760*/  FMNMX.FTZ R72, R69, R72, !PT ;  /* 0x0000004845487209 */ /* 0x000fe20007810000 */
[----:B------:R-:W-:Y:S01]  /*3770*/  ULDC UR4, c[0x0][0x988] ;  /* 0x0002620000047ab9 */ /* 0x000fe20000000800 */
[----:B------:R-:W-:Y:S01]  /*3780*/  ISETP.GT.AND P3, PT, R70, 0x69, PT ;  /* 0x000000694600780c */ /* 0x000fe20003f64270 */
[----:B------:R-:W3:Y:S01]  /*3790*/  MUFU.TANH R35, R35 ;  /* 0x0000002300237308 */ /* 0x000ee20000002400 */
[----:B-1----:R-:W-:Y:S01]  /*37a0*/  FSEL R61, R46, -INF , P4 ;  /* 0xff8000002e3d7808 */ /* 0x002fe20002000000 */
[----:B------:R-:W-:Y:S01]  /*37b0*/  IMAD.U32 R74, RZ, RZ, UR4 ;  /* 0x00000004ff4a7e24 */ /* 0x000fe2000f8e00ff */
[----:B------:R-:W-:Y:S01]  /*37c0*/  FMNMX.FTZ R72, R63, R72, !PT ;  /* 0x000000483f487209 */ /* 0x000fe20007810000 */
[----:B------:R-:W-:Y:S01]  /*37d0*/  FMUL.FTZ R78, R37, UR10 ;  /* 0x0000000a254e7c20 */ /* 0x000fe20008410000 */
[----:B------:R-:W-:Y:S01]  /*37e0*/  ISETP.GT.AND P4, PT, R70, 0x70, PT ;  /* 0x000000704600780c */ /* 0x000fe20003f84270 */
[----:B------:R-:W-:Y:S01]  /*37f0*/  FMUL.FTZ R46, R41, UR10 ;  /* 0x0000000a292e7c20 */ /* 0x000fe20008410000 */
[----:B--2---:R-:W-:Y:S01]  /*3800*/  FSEL R55, R47, -INF , P3 ;  /* 0xff8000002f377808 */ /* 0x004fe20001800000 */
[----:B------:R-:W1:Y:S01]  /*3810*/  MUFU.TANH R38, R38 ;  /* 0x0000002600267308 */ /* 0x000e620000002400 */
[----:B------:R-:W-:Y:S01]  /*3820*/  FMNMX.FTZ R72, R61, R72, !PT ;  /* 0x000000483d487209 */ /* 0x000fe20007810000 */
[----:B------:R-:W-:Y:S01]  /*3830*/  FMUL.FTZ R54, R36, UR10 ;  /* 0x0000000a24367c20 */ /* 0x000fe20008410000 */
[----:B------:R-:W-:Y:S01]  /*3840*/  ISETP.GT.AND P3, PT, R70, 0x71, PT ;  /* 0x000000714600780c */ /* 0x000fe20003f64270 */
[----:B------:R-:W-:Y:S01]  /*3850*/  UMOV UR4, URZ ;  /* 0x0000003f00047c82 */ /* 0x000fe20008000000 */
[----:B0-----:R-:W-:-:S02]  /*3860*/  FSEL R51, R34, -INF , P4 ;  /* 0xff80000022337808 */ /* 0x001fc40002000000 */
[----:B------:R-:W-:Y:S01]  /*3870*/  FMNMX.FTZ R72, R55, R72, !PT ;  /* 0x0000004837487209 */ /* 0x000fe20007810000 */
[----:B------:R-:W0:Y:S01]  /*3880*/  MUFU.TANH R39, R39 ;  /* 0x0000002700277308 */ /* 0x000e220000002400 */
[C---:B------:R-:W-:Y:S02]  /*3890*/  ISETP.GT.AND P4, PT, R70.reuse, 0x78, PT ;  /* 0x000000784600780c */ /* 0x040fe40003f84270 */
[----:B---3--:R-:W-:Y:S02]  /*38a0*/  FSEL R47, R35, -INF , P3 ;  /* 0xff800000232f7808 */ /* 0x008fe40001800000 */
[----:B------:R-:W-:Y:S02]  /*38b0*/  FMNMX.FTZ R72, R51, R72, !PT ;  /* 0x0000004833487209 */ /* 0x000fe40007810000 */
[----:B------:R-:W-:Y:S01]  /*38c0*/  ISETP.GT.AND P3, PT, R70, 0x79, PT ;  /* 0x000000794600780c */ /* 0x000fe20003f64270 */
[----:B------:R-:W-:Y:S01]  /*38d0*/  MUFU.TANH R66, R66 ;  /* 0x0000004200427308 */ /* 0x000fe20000002400 */
[----:B-1----:R-:W-:Y:S01]  /*38e0*/  FSEL R49, R38, -INF , P4 ;  /* 0xff80000026317808 */ /* 0x002fe20002000000 */
[----:B------:R-:W-:Y:S01]  /*38f0*/  FMUL.FTZ R38, R52, UR10 ;  /* 0x0000000a34267c20 */ /* 0x000fe20008410000 */
[----:B------:R-:W-:Y:S01]  /*3900*/  FMNMX.FTZ R72, R47, R72, !PT ;  /* 0x000000482f487209 */ /* 0x000fe20007810000 */
[----:B------:R-:W-:Y:S01]  /*3910*/  FMUL.FTZ R52, R32, UR10 ;  /* 0x0000000a20347c20 */ /* 0x000fe20008410000 */
[----:B------:R-:W-:-:S02]  /*3920*/  ISETP.GT.AND P4, PT, R70, 0x80, PT ;  /* 0x000000804600780c */ /* 0x000fc40003f84270 */
[----:B------:R-:W-:Y:S01]  /*3930*/  FMNMX.FTZ R72, R49, R72, !PT ;  /* 0x0000004831487209 */ /* 0x000fe20007810000 */
[----:B------:R-:W-:Y:S01]  /*3940*/  MUFU.TANH R67, R67 ;  /* 0x0000004300437308 */ /* 0x000fe20000002400 */
[----:B0-----:R-:W-:Y:S02]  /*3950*/  FSEL R43, R39, -INF , P3 ;  /* 0xff800000272b7808 */ /* 0x001fe40001800000 */
[----:B------:R-:W-:Y:S02]  /*3960*/  ISETP.GT.AND P3, PT, R70, 0x81, PT ;  /* 0x000000814600780c */ /* 0x000fe40003f64270 */
[----:B------:R-:W-:-:S03]  /*3970*/  FMNMX.FTZ R72, R43, R72, !PT ;  /* 0x000000482b487209 */ /* 0x000fc60007810000 */
[----:B------:R-:W-:Y:S01]  /*3980*/  MUFU.TANH R56, R56 ;  /* 0x0000003800387308 */ /* 0x000fe20000002400 */
[----:B------:R-:W-:Y:S02]  /*3990*/  WARPGROUP.DEPBAR.LE gsb0, 0x0 ;  /* 0x00008000000079c5 */ /* 0x000fe40000010000 */
        /* <DEDUP_REMOVED lines=8> */
[----:B------:R-:W-:-:S06]  /*3a20*/  FMUL.FTZ R84, R29, UR10 ;  /* 0x0000000a1d547c20 */ /* 0x000fcc0008410000 */
[----:B------:R-:W1:Y:S08]  /*3a30*/  MUFU.TANH R27, R27 ;  /* 0x0000001b001b7308 */ /* 0x000e700000002400 */
[----:B------:R-:W2:Y:S01]  /*3a40*/  MUFU.TANH R30, R30 ;  /* 0x0000001e001e7308 */ /* 0x000ea20000002400 */
[----:B0-----:R-:W-:Y:S02]  /*3a50*/  FSEL R39, R26, -INF , P4 ;  /* 0xff8000001a277808 */ /* 0x001fe40002000000 */
[----:B------:R-:W-:-:S02]  /*3a60*/  ISETP.GT.AND P4, PT, R70, 0x88, PT ;  /* 0x000000884600780c */ /* 0x000fc40003f84270 */
[----:B------:R-:W-:-:S03]  /*3a70*/  FMNMX.FTZ R72, R39, R72, !PT ;  /* 0x0000004827487209 */ /* 0x000fc60007810000 */
[----:B------:R2:W0:Y:S01]  /*3a80*/  MUFU.TANH R34, R31 ;  /* 0x0000001f00227308 */ /* 0x0004220000002400 */
[----:B-1----:R-:W-:Y:S02]  /*3a90*/  FSEL R35, R27, -INF , P3 ;  /* 0xff8000001b237808 */ /* 0x002fe40001800000 */
[----:B------:R-:W-:Y:S01]  /*3aa0*/  ISETP.GT.AND P3, PT, R70, 0x89, PT ;  /* 0x000000894600780c */ /* 0x000fe20003f64270 */
[----:B------:R-:W-:Y:S01]  /*3ab0*/  FMUL.FTZ R70, R33, UR10 ;  /* 0x0000000a21467c20 */ /* 0x000fe20008410000 */
[----:B------:R-:W-:-:S03]  /*3ac0*/  FMNMX.FTZ R72, R35, R72, !PT ;  /* 0x0000004823487209 */ /* 0x000fc60007810000 */
[----:B------:R-:W1:Y:S01]  /*3ad0*/  MUFU.TANH R57, R57 ;  /* 0x0000003900397308 */ /* 0x000e620000002400 */
[----:B--2---:R-:W-:Y:S02]  /*3ae0*/  FSEL R31, R30, -INF , P4 ;  /* 0xff8000001e1f7808 */ /* 0x004fe40002000000 */
[----:B------:R-:W2:Y:S02]  /*3af0*/  SHFL.IDX PT, R30, R68, RZ, 0x1c1f ;  /* 0x001c1fff441e7589 */ /* 0x000ea400000e0000 */
[----:B------:R-:W-:-:S03]  /*3b00*/  FMNMX.FTZ R72, R31, R72, !PT ;  /* 0x000000481f487209 */ /* 0x000fc60007810000 */
[----:B------:R-:W3:Y:S01]  /*3b10*/  MUFU.TANH R58, R58 ;  /* 0x0000003a003a7308 */ /* 0x000ee20000002400 */
[----:B0-----:R-:W-:-:S04]  /*3b20*/  FSEL R27, R34, -INF , P3 ;  /* 0xff800000221b7808 */ /* 0x001fc80001800000 */
[----:B------:R-:W-:-:S03]  /*3b30*/  FMNMX.FTZ R72, R27, R72, !PT ;  /* 0x000000481b487209 */ /* 0x000fc60007810000 */
[----:B------:R-:W0:Y:S02]  /*3b40*/  MUFU.TANH R59, R59 ;  /* 0x0000003b003b7308 */ /* 0x000e240000002400 */
[----:B------:R-:W4:Y:S06]  /*3b50*/  SHFL.BFLY PT, R53, R72, 0x2, 0x1f ;  /* 0x0c401f0048357f89 */ /* 0x000f2c00000e0000 */
[----:B------:R-:W5:Y:S01]  /*3b60*/  MUFU.TANH R60, R60 ;  /* 0x0000003c003c7308 */ /* 0x000f620000002400 */
[----:B--2---:R-:W-:-:S04]  /*3b70*/  VIADDMNMX R62, R30, R93, R62, PT ;  /* 0x0000005d1e3e7246 */ /* 0x004fc8000380013e */
[----:B------:R-:W-:-:S03]  /*3b80*/  ISETP.GT.AND P4, PT, R62, 0x1, PT ;  /* 0x000000013e00780c */ /* 0x000fc60003f84270 */
[----:B------:R-:W2:Y:S01]  /*3b90*/  MUFU.TANH R48, R48 ;  /* 0x0000003000307308 */ /* 0x000ea20000002400 */
[----:B------:R-:W-:Y:S02]  /*3ba0*/  ISETP.GT.AND P5, PT, R62, 0x8, PT ;  /* 0x000000083e00780c */ /* 0x000fe40003fa4270 */
[----:B------:R-:W-:Y:S02]  /*3bb0*/  FSEL R0, R0, -INF , P4 ;  /* 0xff80000000007808 */ /* 0x000fe40002000000 */
[----:B------:R-:W-:Y:S02]  /*3bc0*/  FSEL R37, R6, -INF , P5 ;  /* 0xff80000006257808 */ /* 0x000fe40002800000 */
[----:B------:R-:W-:Y:S01]  /*3bd0*/  ISETP.GT.AND P4, PT, R62, 0x10, PT ;  /* 0x000000103e00780c */ /* 0x000fe20003f84270 */
[----:B------:R-:W2:Y:S01]  /*3be0*/  MUFU.TANH R38, R38 ;  /* 0x0000002600267308 */ /* 0x000ea20000002400 */
[----:B----4-:R-:W-:-:S05]  /*3bf0*/  FMNMX.FTZ R53, R72, R53, !PT ;  /* 0x0000003548357209 */ /* 0x010fca0007810000 */
[----:B------:R-:W4:Y:S02]  /*3c00*/  SHFL.BFLY PT, R72, R53, 0x1, 0x1f ;  /* 0x0c201f0035487f89 */ /* 0x000f2400000e0000 */
[----:B------:R-:W2:Y:S08]  /*3c10*/  MUFU.TANH R42, R42 ;  /* 0x0000002a002a7308 */ /* 0x000eb00000002400 */
[----:B------:R-:W2:Y:S08]  /*3c20*/  MUFU.TANH R40, R40 ;  /* 0x0000002800287308 */ /* 0x000eb00000002400 */
[----:B------:R-:W2:Y:S01]  /*3c30*/  MUFU.TANH R46, R46 ;  /* 0x0000002e002e7308 */ /* 0x000ea20000002400 */
[----:B----4-:R-:W-:-:S07]  /*3c40*/  FMNMX.FTZ R72, R53, R72, !PT ;  /* 0x0000004835487209 */ /* 0x010fce0007810000 */
[----:B------:R-:W4:Y:S01]  /*3c50*/  MUFU.TANH R44, R44 ;  /* 0x0000002c002c7308 */ /* 0x000f220000002400 */
[C---:B------:R-:W-:Y:S01]  /*3c60*/  FSETP.NEU.FTZ.AND P3, PT, R72.reuse, -INF , PT ;  /* 0xff8000004800780b */ /* 0x040fe20003f7d000 */
[----:B------:R-:W-:-:S06]  /*3c70*/  FMUL.FTZ R24, R72, R74 ;  /* 0x0000004a48187220 */ /* 0x000fcc0000410000 */
[----:B------:R-:W4:Y:S01]  /*3c80*/  MUFU.TANH R50, R50 ;  /* 0x0000003200327308 */ /* 0x000f220000002400 */
[----:B------:R-:W-:Y:S02]  /*3c90*/  FSEL R24, R24, RZ, P3 ;  /* 0x000000ff18187208 */ /* 0x000fe40001800000 */
[----:B------:R-:W-:-:S03]  /*3ca0*/  ISETP.GT.AND P3, PT, R62, RZ, PT ;  /* 0x000000ff3e00720c */ /* 0x000fc60003f64270 */
[-CC-:B------:R-:W-:Y:S01]  /*3cb0*/  FFMA.FTZ R26, R89, R74.reuse, -R24.reuse ;  /* 0x0000004a591a7223 */ /* 0x180fe20000010818 */
[----:B------:R-:W-:Y:S01]  /*3cc0*/  FSEL R33, R5, -INF , P3 ;  /* 0xff80000005217808 */ /* 0x000fe20001800000 */
[-CC-:B------:R-:W-:Y:S01]  /*3cd0*/  FFMA.FTZ R6, R91, R74.reuse, -R24.reuse ;  /* 0x0000004a5b067223 */ /* 0x180fe20000010818 */
[C---:B------:R-:W-:Y:S01]  /*3ce0*/  ISETP.GT.AND P3, PT, R62.reuse, 0x9, PT ;  /* 0x000000093e00780c */ /* 0x040fe20003f64270 */
[--C-:B------:R-:W-:Y:S01]  /*3cf0*/  FFMA.FTZ R25, R97, R74, -R24.reuse ;  /* 0x0000004a61197223 */ /* 0x100fe20000010818 */
[----:B------:R-:W-:Y:S01]  /*3d00*/  FMNMX.FTZ R30, R33, R0, !PT ;  /* 0x00000000211e7209 */ /* 0x000fe20007810000 */
[-CC-:B------:R-:W-:Y:S01]  /*3d10*/  FFMA.FTZ R28, R115, R74.reuse, -R24.reuse ;  /* 0x0000004a731c7223 */ /* 0x180fe20000010818 */
[----:B------:R-:W-:Y:S01]  /*3d20*/  FSEL R89, R9, -INF , P3 ;  /* 0xff80000009597808 */ /* 0x000fe20001800000 */
[--C-:B------:R-:W-:Y:S01]  /*3d30*/  FFMA.FTZ R117, R117, R74, -R24.reuse ;  /* 0x0000004a75757223 */ /* 0x100fe20000010818 */
[----:B------:R-:W-:Y:S01]  /*3d40*/  FMNMX.FTZ R30, R37, R30, !PT ;  /* 0x0000001e251e7209 */ /* 0x000fe20007810000 */
[-CC-:B------:R-:W-:Y:S01]  /*3d50*/  FFMA.FTZ R29, R119, R74.reuse, -R24.reuse ;  /* 0x0000004a771d7223 */ /* 0x180fe20000010818 */
[----:B------:R-:W-:Y:S01]  /*3d60*/  ISETP.GT.AND P3, PT, R62, 0x11, PT ;  /* 0x000000113e00780c */ /* 0x000fe20003f64270 */
[----:B------:R1:W-:Y:S01]  /*3d70*/  MUFU.EX2 R5, R117 ;  /* 0x0000007500057308 */ /* 0x0003e20000000800 */
[----:B------:R-:W-:Y:S01]  /*3d80*/  FSEL R91, R10, -INF , P4 ;  /* 0xff8000000a5b7808 */ /* 0x000fe20002000000 */
[--C-:B------:R-:W-:Y:S01]  /*3d90*/  FFMA.FTZ R10, R95, R74, -R24.reuse ;  /* 0x0000004a5f0a7223 */ /* 0x100fe20000010818 */
[----:B------:R-:W-:Y:S01]  /*3da0*/  FMNMX.FTZ R30, R89, R30, !PT ;  /* 0x0000001e591e7209 */ /* 0x000fe20007810000 */
[-CC-:B------:R-:W-:Y:S01]  /*3db0*/  FFMA.FTZ R41, R105, R74.reuse, -R24.reuse ;  /* 0x0000004a69297223 */ /* 0x180fe20000010818 */
[C---:B------:R-:W-:Y:S01]  /*3dc0*/  ISETP.GT.AND P4, PT, R62.reuse, 0x18, PT ;  /* 0x000000183e00780c */ /* 0x040fe20003f84270 */
[-CC-:B------:R-:W-:Y:S01]  /*3dd0*/  FFMA.FTZ R32, R103, R74.reuse, -R24.reuse ;  /* 0x0000004a67207223 */ /* 0x180fe20000010818 */
[----:B------:R-:W-:Y:S01]  /*3de0*/  FSEL R93, R11, -INF , P3 ;  /* 0xff8000000b5d7808 */ /* 0x000fe20001800000 */
[--C-:B------:R-:W-:Y:S01]  /*3df0*/  FFMA.FTZ R11, R111, R74, -R24.reuse ;  /* 0x0000004a6f0b7223 */ /* 0x100fe20000010818 */
[----:B------:R-:W-:Y:S01]  /*3e00*/  FMNMX.FTZ R30, R91, R30, !PT ;  /* 0x0000001e5b1e7209 */ /* 0x000fe20007810000 */
[-CC-:B------:R-:W-:Y:S01]  /*3e10*/  FFMA.FTZ R45, R101, R74.reuse, -R24.reuse ;  /* 0x0000004a652d7223 */ /* 0x180fe20000010818 */
[C---:B------:R-:W-:Y:S01]  /*3e20*/  ISETP.GT.AND P3, PT, R62.reuse, 0x19, PT ;  /* 0x000000193e00780c */ /* 0x040fe20003f64270 */
[----:B------:R-:W4:Y:S01]  /*3e30*/  MUFU.TANH R52, R52 ;  /* 0x0000003400347308 */ /* 0x000f220000002400 */
[----:B------:R-:W-:Y:S01]  /*3e40*/  FSEL R13, R13, -INF , P4 ;  /* 0xff8000000d0d7808 */ /* 0x000fe20002000000 */
[--C-:B------:R-:W-:Y:S01]  /*3e50*/  FFMA.FTZ R53, R87, R74, -R24.reuse ;  /* 0x0000004a57357223 */ /* 0x100fe20000010818 */
[----:B------:R-:W-:Y:S01]  /*3e60*/  FMNMX.FTZ R30, R93, R30, !PT ;  /* 0x0000001e5d1e7209 */ /* 0x000fe20007810000 */
[-CC-:B------:R-:W-:Y:S01]  /*3e70*/  FFMA.FTZ R36, R85, R74.reuse, -R24.reuse ;  /* 0x0000004a55247223 */ /* 0x180fe20000010818 */
[----:B------:R-:W-:Y:S01]  /*3e80*/  ISETP.GT.AND P4, PT, R62, 0x20, PT ;  /* 0x000000203e00780c */ /* 0x000fe20003f84270 */
[--C-:B------:R-:W-:Y:S01]  /*3e90*/  FFMA.FTZ R34, R99, R74, -R24.reuse ;  /* 0x0000004a63227223 */ /* 0x100fe20000010818 */
[----:B------:R-:W-:Y:S01]  /*3ea0*/  FSEL R97, R12, -INF , P3 ;  /* 0xff8000000c617808 */ /* 0x000fe20001800000 */
[----:B------:R-:W4:Y:S01]  /*3eb0*/  MUFU.TANH R70, R70 ;  /* 0x0000004600467308 */ /* 0x000f220000002400 */
[----:B------:R-:W-:Y:S01]  /*3ec0*/  FMNMX.FTZ R30, R13, R30, !PT ;  /* 0x0000001e0d1e7209 */ /* 0x000fe20007810000 */
[-CC-:B------:R-:W-:Y:S01]  /*3ed0*/  FFMA.FTZ R9, R113, R74.reuse, -R24.reuse ;  /* 0x0000004a71097223 */ /* 0x180fe20000010818 */
[----:B------:R-:W-:Y:S01]  /*3ee0*/  ISETP.GT.AND P3, PT, R62, 0x21, PT ;  /* 0x000000213e00780c */ /* 0x000fe20003f64270 */
[-CC-:B------:R-:W-:Y:S01]  /*3ef0*/  FFMA.FTZ R73, R73, R74.reuse, -R24.reuse ;  /* 0x0000004a49497223 */ /* 0x180fe20000010818 */
[----:B------:R-:W-:Y:S01]  /*3f00*/  FSEL R95, R14, -INF , P4 ;  /* 0xff8000000e5f7808 */ /* 0x000fe20002000000 */
[--C-:B------:R-:W-:Y:S01]  /*3f10*/  FFMA.FTZ R14, R107, R74, -R24.reuse ;  /* 0x0000004a6b0e7223 */ /* 0x100fe20000010818 */
[----:B------:R-:W-:Y:S01]  /*3f20*/  FMNMX.FTZ R30, R97, R30, !PT ;  /* 0x0000001e611e7209 */ /* 0x000fe20007810000 */
[----:B------:R-:W4:Y:S01]  /*3f30*/  MUFU.TANH R54, R54 ;  /* 0x0000003600367308 */ /* 0x000f220000002400 */
[C---:B------:R-:W-:Y:S01]  /*3f40*/  ISETP.GT.AND P4, PT, R62.reuse, 0x28, PT ;  /* 0x000000283e00780c */ /* 0x040fe20003f84270 */
[-CC-:B------:R-:W-:Y:S01]  /*3f50*/  FFMA.FTZ R71, R71, R74.reuse, -R24.reuse ;  /* 0x0000004a47477223 */ /* 0x180fe20000010818 */
[----:B------:R-:W-:Y:S01]  /*3f60*/  FSEL R115, R15, -INF , P3 ;  /* 0xff8000000f737808 */ /* 0x000fe20001800000 */
[--C-:B------:R-:W-:Y:S01]  /*3f70*/  FFMA.FTZ R63, R63, R74, -R24.reuse ;  /* 0x0000004a3f3f7223 */ /* 0x100fe20000010818 */
[----:B------:R-:W-:Y:S01]  /*3f80*/  FMNMX.FTZ R30, R95, R30, !PT ;  /* 0x0000001e5f1e7209 */ /* 0x000fe20007810000 */
[-CC-:B------:R-:W-:Y:S01]  /*3f90*/  FFMA.FTZ R55, R55, R74.reuse, -R24.reuse ;  /* 0x0000004a37377223 */ /* 0x180fe20000010818 */
[----:B------:R-:W-:Y:S01]  /*3fa0*/  ISETP.GT.AND P3, PT, R62, 0x29, PT ;  /* 0x000000293e00780c */ /* 0x000fe20003f64270 */
[----:B------:R-:W4:Y:S01]  /*3fb0*/  MUFU.TANH R78, R78 ;  /* 0x0000004e004e7308 */ /* 0x000f220000002400 */
[----:B-1----:R-:W-:Y:S01]  /*3fc0*/  FSEL R117, R20, -INF , P4 ;  /* 0xff80000014757808 */ /* 0x002fe20002000000 */
[--C-:B------:R-:W-:Y:S01]  /*3fd0*/  FFMA.FTZ R20, R109, R74, -R24.reuse ;  /* 0x0000004a6d147223 */ /* 0x100fe20000010818 */
[----:B------:R-:W-:Y:S01]  /*3fe0*/  FMNMX.FTZ R30, R115, R30, !PT ;  /* 0x0000001e731e7209 */ /* 0x000fe20007810000 */
[-CC-:B------:R-:W-:Y:S01]  /*3ff0*/  FFMA.FTZ R47, R47, R74.reuse, -R24.reuse ;  /* 0x0000004a2f2f7223 */ /* 0x180fe20000010818 */
[C---:B------:R-:W-:Y:S01]  /*4000*/  ISETP.GT.AND P4, PT, R62.reuse, 0x30, PT ;  /* 0x000000303e00780c */ /* 0x040fe20003f84270 */
[--C-:B------:R-:W-:Y:S01]  /*4010*/  FFMA.FTZ R43, R43, R74, -R24.reuse ;  /* 0x0000004a2b2b7223 */ /* 0x100fe20000010818 */
[----:B------:R-:W-:Y:S01]  /*4020*/  FSEL R119, R21, -INF , P3 ;  /* 0xff80000015777808 */ /* 0x000fe20001800000 */
[----:B------:R-:W1:Y:S01]  /*4030*/  MUFU.TANH R76, R76 ;  /* 0x0000004c004c7308 */ /* 0x000e620000002400 */
[----:B------:R-:W-:Y:S01]  /*4040*/  FMNMX.FTZ R30, R117, R30, !PT ;  /* 0x0000001e751e7209 */ /* 0x000fe20007810000 */
[-CC-:B------:R-:W-:Y:S01]  /*4050*/  FFMA.FTZ R39, R39, R74.reuse, -R24.reuse ;  /* 0x0000004a27277223 */ /* 0x180fe20000010818 */
[----:B------:R-:W-:Y:S01]  /*4060*/  ISETP.GT.AND P3, PT, R62, 0x31, PT ;  /* 0x000000313e00780c */ /* 0x000fe20003f64270 */
[----:B------:R-:W-:Y:S01]  /*4070*/  FFMA.FTZ R31, R31, R74, -R24 ;  /* 0x0000004a1f1f7223 */ /* 0x000fe20000010818 */
[----:B------:R-:W-:-:S02]  /*4080*/  FSEL R121, R64, -INF , P4 ;  /* 0xff80000040797808 */ /* 0x000fc40002000000 */
[----:B------:R-:W-:Y:S01]  /*4090*/  FMNMX.FTZ R12, R119, R30, !PT ;  /* 0x0000001e770c7209 */ /* 0x000fe20007810000 */
[----:B------:R-:W1:Y:S01]  /*40a0*/  MUFU.TANH R80, R80 ;  /* 0x0000005000507308 */ /* 0x000e620000002400 */
[C---:B------:R-:W-:Y:S02]  /*40b0*/  ISETP.GT.AND P4, PT, R62.reuse, 0x38, PT ;  /* 0x000000383e00780c */ /* 0x040fe40003f84270 */
[----:B------:R-:W-:Y:S02]  /*40c0*/  FSEL R123, R65, -INF , P3 ;  /* 0xff800000417b7808 */ /* 0x000fe40001800000 */
[----:B------:R-:W-:Y:S02]  /*40d0*/  FMNMX.FTZ R12, R121, R12, !PT ;  /* 0x0000000c790c7209 */ /* 0x000fe40007810000 */
[----:B------:R-:W-:Y:S01]  /*40e0*/  ISETP.GT.AND P3, PT, R62, 0x39, PT ;  /* 0x000000393e00780c */ /* 0x000fe20003f64270 */
[----:B------:R-:W1:Y:S01]  /*40f0*/  MUFU.TANH R82, R82 ;  /* 0x0000005200527308 */ /* 0x000e620000002400 */
[----:B------:R-:W-:-:S02]  /*4100*/  FSEL R107, R66, -INF , P4 ;  /* 0xff800000426b7808 */ /* 0x000fc40002000000 */
[----:B------:R-:W-:Y:S02]  /*4110*/  FMNMX.FTZ R12, R123, R12, !PT ;  /* 0x0000000c7b0c7209 */ /* 0x000fe40007810000 */
[C---:B------:R-:W-:Y:S02]  /*4120*/  ISETP.GT.AND P4, PT, R62.reuse, 0x40, PT ;  /* 0x000000403e00780c */ /* 0x040fe40003f84270 */
[----:B------:R-:W-:Y:S01]  /*4130*/  FSEL R105, R67, -INF , P3 ;  /* 0xff80000043697808 */ /* 0x000fe20001800000 */
[----:B------:R-:W1:Y:S01]  /*4140*/  MUFU.TANH R84, R84 ;  /* 0x0000005400547308 */ /* 0x000e620000002400 */
[----:B------:R-:W-:Y:S02]  /*4150*/  FMNMX.FTZ R12, R107, R12, !PT ;  /* 0x0000000c6b0c7209 */ /* 0x000fe40007810000 */
[----:B------:R-:W-:Y:S02]  /*4160*/  ISETP.GT.AND P3, PT, R62, 0x41, PT ;  /* 0x000000413e00780c */ /* 0x000fe40003f64270 */
[----:B------:R-:W-:-:S02]  /*4170*/  FSEL R109, R56, -INF , P4 ;  /* 0xff800000386d7808 */ /* 0x000fc40002000000 */
[----:B------:R-:W-:Y:S01]  /*4180*/  FMNMX.FTZ R12, R105, R12, !PT ;  /* 0x0000000c690c7209 */ /* 0x000fe20007810000 */
[----:B------:R1:W-:Y:S01]  /*4190*/  MUFU.EX2 R30, R14 ;  /* 0x0000000e001e7308 */ /* 0x0003e20000000800 */
[C---:B------:R-:W-:Y:S02]  /*41a0*/  ISETP.GT.AND P4, PT, R62.reuse, 0x48, PT ;  /* 0x000000483e00780c */ /* 0x040fe40003f84270 */
[----:B------:R-:W-:Y:S01]  /*41b0*/  FSEL R103, R57, -INF , P3 ;  /* 0xff80000039677808 */ /* 0x000fe20001800000 */
[----:B------:R-:W-:Y:S01]  /*41c0*/  FFMA.FTZ R57, R83, R74, -R24 ;  /* 0x0000004a53397223 */ /* 0x000fe20000010818 */
[----:B------:R-:W-:Y:S02]  /*41d0*/  FMNMX.FTZ R12, R109, R12, !PT ;  /* 0x0000000c6d0c7209 */ /* 0x000fe40007810000 */
[----:B------:R-:W-:Y:S01]  /*41e0*/  ISETP.GT.AND P3, PT, R62, 0x49, PT ;  /* 0x000000493e00780c */ /* 0x000fe20003f64270 */
[----:B------:R-:W-:Y:S01]  /*41f0*/  MUFU.EX2 R25, R25 ;  /* 0x0000001900197308 */ /* 0x000fe20000000800 */
[----:B---3--:R-:W-:-:S02]  /*4200*/  FSEL R111, R58, -INF , P4 ;  /* 0xff8000003a6f7808 */ /* 0x008fc40002000000 */
[----:B------:R-:W-:Y:S02]  /*4210*/  FMNMX.FTZ R12, R103, R12, !PT ;  /* 0x0000000c670c7209 */ /* 0x000fe40007810000 */
[C---:B------:R-:W-:Y:S02]  /*4220*/  ISETP.GT.AND P4, PT, R62.reuse, 0x50, PT ;  /* 0x000000503e00780c */ /* 0x040fe40003f84270 */
[----:B0-----:R-:W-:Y:S01]  /*4230*/  FSEL R101, R59, -INF , P3 ;  /* 0xff8000003b657808 */ /* 0x001fe20001800000 */
[----:B------:R-:W-:Y:S01]  /*4240*/  FFMA.FTZ R59, R77, R74, -R24 ;  /* 0x0000004a4d3b7223 */ /* 0x000fe20000010818 */
[----:B------:R-:W-:Y:S01]  /*4250*/  FMNMX.FTZ R12, R111, R12, !PT ;  /* 0x0000000c6f0c7209 */ /* 0x000fe20007810000 */
[----:B------:R-:W-:Y:S01]  /*4260*/  MUFU.EX2 R26, R26 ;  /* 0x0000001a001a7308 */ /* 0x000fe20000000800 */
[----:B------:R-:W-:Y:S02]  /*4270*/  ISETP.GT.AND P3, PT, R62, 0x51, PT ;  /* 0x000000513e00780c */ /* 0x000fe40003f64270 */
[----:B-----5:R-:W-:-:S02]  /*4280*/  FSEL R15, R60, -INF , P4 ;  /* 0xff8000003c0f7808 */ /* 0x020fc40002000000 */
[----:B------:R-:W-:Y:S02]  /*4290*/  FMNMX.FTZ R12, R101, R12, !PT ;  /* 0x0000000c650c7209 */ /* 0x000fe40007810000 */
[----:B------:R-:W-:Y:S01]  /*42a0*/  ISETP.GT.AND P4, PT, R62, 0x58, PT ;  /* 0x000000583e00780c */ /* 0x000fe20003f84270 */
[----:B------:R-:W-:Y:S01]  /*42b0*/  MUFU.EX2 R28, R28 ;  /* 0x0000001c001c7308 */ /* 0x000fe20000000800 */
[----:B--2---:R-:W-:Y:S01]  /*42c0*/  FSEL R65, R48, -INF , P3 ;  /* 0xff80000030417808 */ /* 0x004fe20001800000 */
[--C-:B------:R-:W-:Y:S01]  /*42d0*/  FFMA.FTZ R48, R49, R74, -R24.reuse ;  /* 0x0000004a31307223 */ /* 0x100fe20000010818 */
[----:B------:R-:W-:Y:S02]  /*42e0*/  FMNMX.FTZ R12, R15, R12, !PT ;  /* 0x0000000c0f0c7209 */ /* 0x000fe40007810000 */
[----:B------:R-:W-:Y:S02]  /*42f0*/  ISETP.GT.AND P3, PT, R62, 0x59, PT ;  /* 0x000000593e00780c */ /* 0x000fe40003f64270 */
[----:B------:R-:W-:Y:S01]  /*4300*/  FSEL R21, R38, -INF , P4 ;  /* 0xff80000026157808 */ /* 0x000fe20002000000 */
[----:B------:R-:W-:Y:S01]  /*4310*/  FFMA.FTZ R38, R81, R74, -R24 ;  /* 0x0000004a51267223 */ /* 0x000fe20000010818 */
[----:B------:R-:W-:Y:S01]  /*4320*/  FMNMX.FTZ R12, R65, R12, !PT ;  /* 0x0000000c410c7209 */ /* 0x000fe20007810000 */
[----:B------:R-:W-:Y:S01]  /*4330*/  MUFU.EX2 R29, R29 ;  /* 0x0000001d001d7308 */ /* 0x000fe20000000800 */
[----:B------:R-:W-:-:S02]  /*4340*/  ISETP.GT.AND P4, PT, R62, 0x60, PT ;  /* 0x000000603e00780c */ /* 0x000fc40003f84270 */
[----:B------:R-:W-:Y:S01]  /*4350*/  FSEL R67, R42, -INF , P3 ;  /* 0xff8000002a437808 */ /* 0x000fe20001800000 */
[--C-:B------:R-:W-:Y:S01]  /*4360*/  FFMA.FTZ R42, R69, R74, -R24.reuse ;  /* 0x0000004a452a7223 */ /* 0x100fe20000010818 */
[----:B------:R-:W-:Y:S02]  /*4370*/  FMNMX.FTZ R12, R21, R12, !PT ;  /* 0x0000000c150c7209 */ /* 0x000fe40007810000 */
[----:B------:R-:W-:Y:S01]  /*4380*/  ISETP.GT.AND P3, PT, R62, 0x61, PT ;  /* 0x000000613e00780c */ /* 0x000fe20003f64270 */
[----:B------:R-:W-:Y:S01]  /*4390*/  MUFU.EX2 R6, R6 ;  /* 0x0000000600067308 */ /* 0x000fe20000000800 */
[----:B------:R-:W-:Y:S01]  /*43a0*/  FSEL R87, R40, -INF , P4 ;  /* 0xff80000028577808 */ /* 0x000fe20002000000 */
[----:B------:R-:W-:Y:S01]  /*43b0*/  FFMA.FTZ R40, R51, R74, -R24 ;  /* 0x0000004a33287223 */ /* 0x000fe20000010818 */
[----:B------:R-:W-:Y:S02]  /*43c0*/  FMNMX.FTZ R12, R67, R12, !PT ;  /* 0x0000000c430c7209 */ /* 0x000fe40007810000 */
[----:B------:R-:W-:-:S02]  /*43d0*/  ISETP.GT.AND P4, PT, R62, 0x68, PT ;  /* 0x000000683e00780c */ /* 0x000fc40003f84270 */
[----:B------:R-:W-:Y:S01]  /*43e0*/  FSEL R85, R46, -INF , P3 ;  /* 0xff8000002e557808 */ /* 0x000fe20001800000 */
[--C-:B------:R-:W-:Y:S01]  /*43f0*/  FFMA.FTZ R46, R79, R74, -R24.reuse ;  /* 0x0000004a4f2e7223 */ /* 0x100fe20000010818 */
[----:B------:R-:W-:Y:S01]  /*4400*/  FMNMX.FTZ R12, R87, R12, !PT ;  /* 0x0000000c570c7209 */ /* 0x000fe20007810000 */
[----:B------:R-:W-:Y:S01]  /*4410*/  MUFU.EX2 R9, R9 ;  /* 0x0000000900097308 */ /* 0x000fe20000000800 */
[----:B------:R-:W-:Y:S02]  /*4420*/  ISETP.GT.AND P3, PT, R62, 0x69, PT ;  /* 0x000000693e00780c */ /* 0x000fe40003f64270 */
[----:B----4-:R-:W-:Y:S01]  /*4430*/  FSEL R99, R44, -INF , P4 ;  /* 0xff8000002c637808 */ /* 0x010fe20002000000 */
[--C-:B------:R-:W-:Y:S01]  /*4440*/  FFMA.FTZ R44, R61, R74, -R24.reuse ;  /* 0x0000004a3d2c7223 */ /* 0x100fe20000010818 */
[----:B------:R-:W-:Y:S02]  /*4450*/  FMNMX.FTZ R12, R85, R12, !PT ;  /* 0x0000000c550c7209 */ /* 0x000fe40007810000 */
[----:B------:R-:W-:Y:S01]  /*4460*/  ISETP.GT.AND P4, PT, R62, 0x70, PT ;  /* 0x000000703e00780c */ /* 0x000fe20003f84270 */
[----:B------:R-:W-:Y:S01]  /*4470*/  MUFU.EX2 R10, R10 ;  /* 0x0000000a000a7308 */ /* 0x000fe20000000800 */
[----:B------:R-:W-:Y:S01]  /*4480*/  FSEL R83, R50, -INF , P3 ;  /* 0xff80000032537808 */ /* 0x000fe20001800000 */
[----:B------:R-:W-:Y:S01]  /*4490*/  FFMA.FTZ R50, R35, R74, -R24 ;  /* 0x0000004a23327223 */ /* 0x000fe20000010818 */
[----:B------:R-:W-:-:S02]  /*44a0*/  FMNMX.FTZ R12, R99, R12, !PT ;  /* 0x0000000c630c7209 */ /* 0x000fc40007810000 */
[----:B------:R-:W-:Y:S02]  /*44b0*/  ISETP.GT.AND P3, PT, R62, 0x71, PT ;  /* 0x000000713e00780c */ /* 0x000fe40003f64270 */
[----:B------:R-:W-:Y:S01]  /*44c0*/  FSEL R113, R52, -INF , P4 ;  /* 0xff80000034717808 */ /* 0x000fe20002000000 */
[----:B------:R-:W-:Y:S01]  /*44d0*/  FFMA.FTZ R52, R75, R74, -R24 ;  /* 0x0000004a4b347223 */ /* 0x000fe20000010818 */
[----:B------:R-:W-:Y:S01]  /*44e0*/  FMNMX.FTZ R12, R83, R12, !PT ;  /* 0x0000000c530c7209 */ /* 0x000fe20007810000 */
[----:B------:R-:W-:Y:S01]  /*44f0*/  MUFU.EX2 R11, R11 ;  /* 0x0000000b000b7308 */ /* 0x000fe20000000800 */
[----:B------:R-:W-:Y:S02]  /*4500*/  ISETP.GT.AND P4, PT, R62, 0x78, PT ;  /* 0x000000783e00780c */ /* 0x000fe40003f84270 */
[----:B------:R-:W-:Y:S02]  /*4510*/  FSEL R81, R70, -INF , P3 ;  /* 0xff80000046517808 */ /* 0x000fe40001800000 */
[----:B------:R-:W-:-:S02]  /*4520*/  FMNMX.FTZ R12, R113, R12, !PT ;  /* 0x0000000c710c7209 */ /* 0x000fc40007810000 */
[----:B------:R-:W-:Y:S01]  /*4530*/  ISETP.GT.AND P3, PT, R62, 0x79, PT ;  /* 0x000000793e00780c */ /* 0x000fe20003f64270 */
[----:B------:R-:W-:Y:S01]  /*4540*/  MUFU.EX2 R20, R20 ;  /* 0x0000001400147308 */ /* 0x000fe20000000800 */
[----:B------:R-:W-:Y:S01]  /*4550*/  FSEL R125, R54, -INF , P4 ;  /* 0xff800000367d7808 */ /* 0x000fe20002000000 */
[----:B------:R-:W-:Y:S01]  /*4560*/  FFMA.FTZ R54, R27, R74, -R24 ;  /* 0x0000004a1b367223 */ /* 0x000fe20000010818 */
[----:B------:R-:W-:Y:S02]  /*4570*/  FMNMX.FTZ R12, R81, R12, !PT ;  /* 0x0000000c510c7209 */ /* 0x000fe40007810000 */
[----:B------:R-:W-:Y:S02]  /*4580*/  ISETP.GT.AND P4, PT, R62, 0x80, PT ;  /* 0x000000803e00780c */ /* 0x000fe40003f84270 */
[----:B------:R-:W-:Y:S01]  /*4590*/  FSEL R77, R78, -INF , P3 ;  /* 0xff8000004e4d7808 */ /* 0x000fe20001800000 */
[----:B------:R-:W-:Y:S01]  /*45a0*/  IMAD.U32 R78, RZ, RZ, UR60 ;  /* 0x0000003cff4e7e24 */ /* 0x000fe2000f8e00ff */
[----:B------:R-:W-:Y:S01]  /*45b0*/  FMNMX.FTZ R12, R125, R12, !PT ;  /* 0x0000000c7d0c7209 */ /* 0x000fe20007810000 */
[----:B------:R-:W-:Y:S01]  /*45c0*/  MUFU.EX2 R41, R41 ;  /* 0x0000002900297308 */ /* 0x000fe20000000800 */
[----:B------:R-:W-:-:S02]  /*45d0*/  ISETP.GT.AND P3, PT, R62, 0x81, PT ;  /* 0x000000813e00780c */ /* 0x000fc40003f64270 */
[----:B-1----:R-:W-:Y:S02]  /*45e0*/  FSEL R127, R76, -INF , P4 ;  /* 0xff8000004c7f7808 */ /* 0x002fe40002000000 */
[----:B------:R-:W-:Y:S02]  /*45f0*/  FMNMX.FTZ R12, R77, R12, !PT ;  /* 0x0000000c4d0c7209 */ /* 0x000fe40007810000 */
[----:B------:R-:W-:Y:S01]  /*4600*/  ISETP.GT.AND P4, PT, R62, 0x88, PT ;  /* 0x000000883e00780c */ /* 0x000fe20003f84270 */
[----:B------:R-:W-:Y:S01]  /*4610*/  MUFU.EX2 R32, R32 ;  /* 0x0000002000207308 */ /* 0x000fe20000000800 */
[----:B------:R-:W-:Y:S02]  /*4620*/  FSEL R79, R80, -INF , P3 ;  /* 0xff800000504f7808 */ /* 0x000fe40001800000 */
[----:B------:R-:W-:Y:S02]  /*4630*/  FMNMX.FTZ R12, R127, R12, !PT ;  /* 0x0000000c7f0c7209 */ /* 0x000fe40007810000 */
[----:B------:R-:W-:-:S02]  /*4640*/  ISETP.GT.AND P3, PT, R62, 0x89, PT ;  /* 0x000000893e00780c */ /* 0x000fc40003f64270 */
[----:B------:R-:W-:Y:S01]  /*4650*/  FSEL R129, R82, -INF , P4 ;  /* 0xff80000052817808 */ /* 0x000fe20002000000 */
[----:B------:R-:W-:Y:S01]  /*4660*/  MUFU.EX2 R45, R45 ;  /* 0x0000002d002d7308 */ /* 0x000fe20000000800 */
[----:B------:R-:W-:Y:S02]  /*4670*/  FMNMX.FTZ R12, R79, R12, !PT ;  /* 0x0000000c4f0c7209 */ /* 0x000fe40007810000 */
[----:B------:R-:W-:Y:S02]  /*4680*/  FSEL R131, R84, -INF , P3 ;  /* 0xff80000054837808 */ /* 0x000fe40001800000 */
        /* <DEDUP_REMOVED lines=13> */
[----:B0-----:R-:W-:-:S04]  /*4760*/  FMNMX.FTZ R75, R14, R75, !PT ;  /* 0x0000004b0e4b7209 */ /* 0x001fc80007810000 */
[C---:B------:R-:W-:Y:S01]  /*4770*/  FSETP.NEU.FTZ.AND P3, PT, R75.reuse, -INF , PT ;  /* 0xff8000004b00780b */ /* 0x040fe20003f7d000 */
[----:B------:R-:W-:Y:S02]  /*4780*/  FMUL.FTZ R12, R75, R74 ;  /* 0x0000004a4b0c7220 */ /* 0x000fe40000410000 */
[----:B------:R-:W-:Y:S03]  /*4790*/  MUFU.EX2 R52, R52 ;  /* 0x0000003400347308 */ /* 0x000fe60000000800 */
[----:B------:R-:W-:-:S05]  /*47a0*/  FSEL R24, R12, RZ, P3 ;  /* 0x000000ff0c187208 */ /* 0x000fca0001800000 */
[----:B------:R-:W-:Y:S01]  /*47b0*/  MUFU.EX2 R71, R71 ;  /* 0x0000004700477308 */ /* 0x000fe20000000800 */
[--C-:B------:R-:W-:Y:S01]  /*47c0*/  FFMA.FTZ R27, R0, R74, -R24.reuse ;  /* 0x0000004a001b7223 */ /* 0x100fe20000010818 */
[----:B------:R-:W-:Y:S01]  /*47d0*/  LEA.HI R0, R23, R22, RZ, 0x4 ;  /* 0x0000001617007211 */ /* 0x000fe200078f20ff */
[-CC-:B------:R-:W-:Y:S01]  /*47e0*/  FFMA.FTZ R35, R13, R74.reuse, -R24.reuse ;  /* 0x0000004a0d237223 */ /* 0x180fe20000010818 */
[-CC-:B------:R-:W-:Y:S01]  /*47f0*/  FFMA.FTZ R12, R33, R74.reuse, -R24.reuse ;  /* 0x0000004a210c7223 */ /* 0x180fe20000010818 */
[-CC-:B------:R-:W-:Y:S01]  /*4800*/  FFMA.FTZ R133, R89, R74.reuse, -R24.reuse ;  /* 0x0000004a59857223 */ /* 0x180fe20000010818 */
[----:B------:R-:W-:Y:S01]  /*4810*/  LOP3.LUT R13, R0, 0xfffffff0, RZ, 0xc0, !PT ;  /* 0xfffffff0000d7812 */ /* 0x000fe200078ec0ff */
[-C--:B------:R-:W-:Y:S01]  /*4820*/  FFMA.FTZ R14, R37, R74.reuse, -R24 ;  /* 0x0000004a250e7223 */ /* 0x080fe20000010818 */
[----:B------:R-:W-:Y:S01]  /*4830*/  SHF.R.S32.HI R0, RZ, 0x4, R0 ;  /* 0x00000004ff007819 */ /* 0x000fe20000011400 */
[----:B------:R-:W-:Y:S01]  /*4840*/  MUFU.EX2 R27, R27 ;  /* 0x0000001b001b7308 */ /* 0x000fe20000000800 */
[----:B------:R-:W-:Y:S01]  /*4850*/  FFMA.FTZ R33, R91, R74, -R24 ;  /* 0x0000004a5b217223 */ /* 0x000fe20000010818 */
[----:B------:R-:W-:Y:S01]  /*4860*/  IMAD.IADD R13, R22, 0x1, -R13 ;  /* 0x00000001160d7824 */ /* 0x000fe200078e0a0d */
[----:B------:R-:W-:Y:S01]  /*4870*/  LEA.HI R22, R23, R22, RZ, 0x5 ;  /* 0x0000001617167211 */ /* 0x000fe200078f28ff */
[----:B------:R-:W-:-:S02]  /*4880*/  IMAD.SHL.U32 R89, R0, 0x8, RZ ;  /* 0x0000000800597824 */ /* 0x000fc400078e00ff */
[-CC-:B------:R-:W-:Y:S01]  /*4890*/  FFMA.FTZ R56, R93, R74.reuse, -R24.reuse ;  /* 0x0000004a5d387223 */ /* 0x180fe20000010818 */
[-CC-:B------:R-:W-:Y:S01]  /*48a0*/  FFMA.FTZ R60, R97, R74.reuse, -R24.reuse ;  /* 0x0000004a613c7223 */ /* 0x180fe20000010818 */
[----:B------:R-:W-:Y:S01]  /*48b0*/  SHF.R.S32.HI R68, RZ, 0x1f, R13 ;  /* 0x0000001fff447819 */ /* 0x000fe2000001140d */
[----:B------:R-:W-:Y:S01]  /*48c0*/  IMAD.SHL.U32 R22, R22, 0x8, RZ ;  /* 0x0000000816167824 */ /* 0x000fe200078e00ff */
[----:B------:R-:W0:Y:S01]  /*48d0*/  MUFU.EX2 R12, R12 ;  /* 0x0000000c000c7308 */ /* 0x000e220000000800 */
[-CC-:B------:R-:W-:Y:S01]  /*48e0*/  FFMA.FTZ R49, R95, R74.reuse, -R24.reuse ;  /* 0x0000004a5f317223 */ /* 0x180fe20000010818 */
[CC--:B------:R-:W-:Y:S01]  /*48f0*/  LEA.HI R69, R68.reuse, R13.reuse, RZ, 0x2 ;  /* 0x0000000d44457211 */ /* 0x0c0fe200078f10ff */
[-CC-:B------:R-:W-:Y:S01]  /*4900*/  FFMA.FTZ R62, R115, R74.reuse, -R24.reuse ;  /* 0x0000004a733e7223 */ /* 0x180fe20000010818 */
[----:B------:R-:W-:Y:S01]  /*4910*/  LEA.HI R23, R68, R13, RZ, 0x3 ;  /* 0x0000000d44177211 */ /* 0x000fe200078f18ff */
[-CC-:B------:R-:W-:Y:S01]  /*4920*/  FFMA.FTZ R61, R117, R74.reuse, -R24.reuse ;  /* 0x0000004a753d7223 */ /* 0x180fe20000010818 */
[----:B------:R-:W-:Y:S01]  /*4930*/  LOP3.LUT R70, R69, 0x7fffffc, RZ, 0xc0, !PT ;  /* 0x07fffffc45467812 */ /* 0x000fe200078ec0ff */
[-C--:B------:R-:W-:Y:S01]  /*4940*/  FFMA.FTZ R66, R119, R74.reuse, -R24 ;  /* 0x0000004a77427223 */ /* 0x080fe20000010818 */
[----:B------:R-:W-:Y:S01]  /*4950*/  SHF.R.S32.HI R69, RZ, 0x2, R69 ;  /* 0x00000002ff457819 */ /* 0x000fe20000011445 */
[----:B------:R-:W-:Y:S01]  /*4960*/  IMAD.SHL.U32 R23, R23, 0x10, RZ ;  /* 0x0000001017177824 */ /* 0x000fe200078e00ff */
[----:B------:R-:W-:Y:S01]  /*4970*/  LOP3.LUT R22, R22, 0x7fffff00, RZ, 0xc0, !PT ;  /* 0x7fffff0016167812 */ /* 0x000fe200078ec0ff */
[----:B------:R-:W-:Y:S01]  /*4980*/  IMAD.IADD R13, R13, 0x1, -R70 ;  /* 0x000000010d0d7824 */ /* 0x000fe200078e0a46 */
[----:B------:R-:W1:Y:S01]  /*4990*/  MUFU.EX2 R14, R14 ;  /* 0x0000000e000e7308 */ /* 0x000e620000000800 */
[----:B------:R-:W-:Y:S01]  /*49a0*/  IMAD.SHL.U32 R69, R69, 0x40, RZ ;  /* 0x0000004045457824 */ /* 0x000fe200078e00ff */
[----:B------:R-:W-:Y:S01]  /*49b0*/  LOP3.LUT R23, R23, 0x7fffff80, RZ, 0xc0, !PT ;  /* 0x7fffff8017177812 */ /* 0x000fe200078ec0ff */
[-CC-:B------:R-:W-:Y:S01]  /*49c0*/  FFMA.FTZ R37, R121, R74.reuse, -R24.reuse ;  /* 0x0000004a79257223 */ /* 0x180fe20000010818 */
[-CC-:B------:R-:W-:Y:S01]  /*49d0*/  FFMA.FTZ R58, R123, R74.reuse, -R24.reuse ;  /* 0x0000004a7b3a7223 */ /* 0x180fe20000010818 */
[-CC-:B------:R-:W-:Y:S01]  /*49e0*/  FFMA.FTZ R51, R107, R74.reuse, -R24.reuse ;  /* 0x0000004a6b337223 */ /* 0x180fe20000010818 */
[----:B------:R-:W-:Y:S01]  /*49f0*/  LOP3.LUT R0, R69, 0x40, RZ, 0xc0, !PT ;  /* 0x0000004045007812 */ /* 0x000fe200078ec0ff */
[----:B------:R-:W-:Y:S01]  /*4a00*/  IMAD.IADD R22, R22, 0x1, R23 ;  /* 0x0000000116167824 */ /* 0x000fe200078e0217 */
[----:B------:R-:W2:Y:S01]  /*4a10*/  MUFU.EX2 R133, R133 ;  /* 0x0000008500857308 */ /* 0x000ea20000000800 */
[-CC-:B------:R-:W-:Y:S01]  /*4a20*/  FFMA.FTZ R64, R105, R74.reuse, -R24.reuse ;  /* 0x0000004a69407223 */ /* 0x180fe20000010818 */
[----:B------:R-:W-:Y:S01]  /*4a30*/  LOP3.LUT R76, R0, 0x8, R89, 0xf8, !PT ;  /* 0x00000008004c7812 */ /* 0x000fe200078ef859 */
[----:B------:R-:W-:Y:S01]  /*4a40*/  FFMA.FTZ R68, R109, R74, -R24 ;  /* 0x0000004a6d447223 */ /* 0x000fe20000010818 */
[----:B------:R-:W-:Y:S01]  /*4a50*/  SHF.R.U32.HI R23, RZ, 0x3, R0 ;  /* 0x00000003ff177819 */ /* 0x000fe20000011600 */
[----:B------:R-:W-:Y:S01]  /*4a60*/  @!P1 VIADD R0, R78, 0x31c40 ;  /* 0x00031c404e009836 */ /* 0x000fe20000000000 */
[----:B------:R-:W-:Y:S01]  /*4a70*/  LEA R13, R13, R22, 0x4 ;  /* 0x000000160d0d7211 */ /* 0x000fe200078e20ff */
[----:B------:R-:W-:Y:S01]  /*4a80*/  FFMA.FTZ R22, R15, R74, -R24 ;  /* 0x0000004a0f167223 */ /* 0x000fe20000010818 */
[----:B------:R-:W-:Y:S01]  /*4a90*/  LOP3.LUT R76, R76, R23, RZ, 0x3c, !PT ;  /* 0x000000174c4c7212 */ /* 0x000fe200078e3cff */
[----:B------:R-:W3:Y:S01]  /*4aa0*/  MUFU.EX2 R33, R33 ;  /* 0x0000002100217308 */ /* 0x000ee20000000800 */
[----:B------:R-:W-:Y:S01]  /*4ab0*/  @!P1 PRMT R0, RZ, 0x654, R0 ;  /* 0x00000654ff009816 */ /* 0x000fe20000000000 */
[----:B0-----:R-:W-:Y:S01]  /*4ac0*/  FADD.FTZ R23, R12, R27 ;  /* 0x0000001b0c177221 */ /* 0x001fe20000010000 */
[----:B------:R-:W-:Y:S01]  /*4ad0*/  F2FP.BF16.F32.PACK_AB R15, R29, R28 ;  /* 0x0000001c1d0f723e */ /* 0x000fe200000010ff */
[----:B------:R-:W-:-:S02]  /*4ae0*/  IMAD.IADD R78, R13, 0x1, R76 ;  /* 0x000000010d4e7824 */ /* 0x000fc400078e024c */
[----:B------:R-:W-:Y:S01]  /*4af0*/  FADD.FTZ R13, R25, R26 ;  /* 0x0000001a190d7221 */ /* 0x000fe20000010000 */
[----:B------:R1:W-:Y:S01]  /*4b00*/  @!P1 SYNCS.ARRIVE.TRANS64.RED.A1T0 RZ, [R0+URZ], RZ ;  /* 0x000000ff00ff99a7 */ /* 0x0003e2000810043f */
[-CC-:B------:R-:W-:Y:S01]  /*4b10*/  FFMA.FTZ R103, R103, R74.reuse, -R24.reuse ;  /* 0x0000004a67677223 */ /* 0x180fe20000010818 */
[----:B------:R-:W0:Y:S01]  /*4b20*/  MUFU.EX2 R56, R56 ;  /* 0x0000003800387308 */ /* 0x000e220000000800 */
[----:B------:R-:W-:Y:S01]  /*4b30*/  FADD.FTZ R76, R28, R13 ;  /* 0x0000000d1c4c7221 */ /* 0x000fe20000010000 */
[----:B------:R-:W-:Y:S01]  /*4b40*/  F2FP.BF16.F32.PACK_AB R13, R26, R25 ;  /* 0x000000191a0d723e */ /* 0x000fe200000010ff */
[-CC-:B------:R-:W-:Y:S01]  /*4b50*/  FFMA.FTZ R70, R111, R74.reuse, -R24.reuse ;  /* 0x0000004a6f467223 */ /* 0x180fe20000010818 */
[-C--:B------:R-:W-:Y:S01]  /*4b60*/  FFMA.FTZ R89, R101, R74.reuse, -R24 ;  /* 0x0000004a65597223 */ /* 0x080fe20000010818 */
[----:B------:R-:W-:Y:S01]  /*4b70*/  FADD.FTZ R76, R29, R76 ;  /* 0x0000004c1d4c7221 */ /* 0x000fe20000010000 */
[----:B-1----:R-:W-:Y:S01]  /*4b80*/  FADD.FTZ R0, R14, R23 ;  /* 0x000000170e007221 */ /* 0x002fe20000010000 */
[-C--:B------:R-:W-:Y:S01]  /*4b90*/  FFMA.FTZ R29, R65, R74.reuse, -R24 ;  /* 0x0000004a411d7223 */ /* 0x080fe20000010818 */
[----:B------:R-:W-:Y:S01]  /*4ba0*/  MUFU.EX2 R35, R35 ;  /* 0x0000002300237308 */ /* 0x000fe20000000800 */
[----:B------:R-:W-:Y:S01]  /*4bb0*/  FADD.FTZ R23, R5, R76 ;  /* 0x0000004c05177221 */ /* 0x000fe20000010000 */
[----:B--2---:R-:W-:Y:S01]  /*4bc0*/  FADD.FTZ R26, R133, R0 ;  /* 0x00000000851a7221 */ /* 0x004fe20000010000 */
[-CC-:B------:R-:W-:Y:S01]  /*4bd0*/  FFMA.FTZ R65, R21, R74.reuse, -R24.reuse ;  /* 0x0000004a15417223 */ /* 0x180fe20000010818 */
[-C--:B------:R-:W-:Y:S01]  /*4be0*/  FFMA.FTZ R21, R67, R74.reuse, -R24 ;  /* 0x0000004a43157223 */ /* 0x080fe20000010818 */
[----:B------:R-:W-:Y:S01]  /*4bf0*/  FADD.FTZ R76, R6, R23 ;  /* 0x00000017064c7221 */ /* 0x000fe20000010000 */
[----:B---3--:R-:W-:Y:S01]  /*4c00*/  FADD.FTZ R23, R33, R26 ;  /* 0x0000001a21177221 */ /* 0x008fe20000010000 */
[-C--:B------:R-:W-:Y:S01]  /*4c10*/  FFMA.FTZ R67, R87, R74.reuse, -R24 ;  /* 0x0000004a57437223 */ /* 0x080fe20000010818 */
[----:B------:R-:W-:Y:S01]  /*4c20*/  MUFU.EX2 R60, R60 ;  /* 0x0000003c003c7308 */ /* 0x000fe20000000800 */
[----:B------:R-:W-:Y:S01]  /*4c30*/  FADD.FTZ R25, R9, R76 ;  /* 0x0000004c09197221 */ /* 0x000fe20000010000 */
[-CC-:B------:R-:W-:Y:S01]  /*4c40*/  FFMA.FTZ R85, R85, R74.reuse, -R24.reuse ;  /* 0x0000004a55557223 */ /* 0x180fe20000010818 */
[-CC-:B------:R-:W-:Y:S01]  /*4c50*/  FFMA.FTZ R99, R99, R74.reuse, -R24.reuse ;  /* 0x0000004a63637223 */ /* 0x180fe20000010818 */
[-CC-:B------:R-:W-:Y:S01]  /*4c60*/  FFMA.FTZ R83, R83, R74.reuse, -R24.reuse ;  /* 0x0000004a53537223 */ /* 0x180fe20000010818 */
[----:B------:R-:W-:Y:S01]  /*4c70*/  FADD.FTZ R26, R10, R25 ;  /* 0x000000190a1a7221 */ /* 0x000fe20000010000 */
[-CC-:B------:R-:W-:Y:S01]  /*4c80*/  FFMA.FTZ R113, R113, R74.reuse, -R24.reuse ;  /* 0x0000004a71717223 */ /* 0x180fe20000010818 */
        /* <DEDUP_REMOVED lines=8> */
[-CC-:B------:R-:W-:Y:S01]  /*4d10*/  FFMA.FTZ R129, R129, R74.reuse, -R24.reuse ;  /* 0x0000004a81817223 */ /* 0x180fe20000010818 */
[----:B------:R-:W1:Y:S01]  /*4d20*/  MUFU.EX2 R62, R62 ;  /* 0x0000003e003e7308 */ /* 0x000e620000000800 */
[----:B------:R-:W-:Y:S01]  /*4d30*/  FADD.FTZ R26, R30, R25 ;  /* 0x000000191e1a7221 */ /* 0x000fe20000010000 */
[----:B------:R-:W-:Y:S01]  /*4d40*/  FFMA.FTZ R131, R131, R74, -R24 ;  /* 0x0000004a83837223 */ /* 0x000fe20000010818 */
[----:B------:R-:W-:-:S02]  /*4d50*/  F2FP.BF16.F32.PACK_AB R12, R27, R12 ;  /* 0x0000000c1b0c723e */ /* 0x000fc400000010ff */
[----:B------:R-:W-:Y:S01]  /*4d60*/  FADD.FTZ R25, R41, R26 ;  /* 0x0000001a29197221 */ /* 0x000fe20000010000 */
[----:B------:R-:W-:Y:S02]  /*4d70*/  F2FP.BF16.F32.PACK_AB R14, R133, R14 ;  /* 0x0000000e850e723e */ /* 0x000fe400000010ff */
[----:B------:R0:W-:Y:S01]  /*4d80*/  MUFU.EX2 R28, R22 ;  /* 0x00000016001c7308 */ /* 0x0001e20000000800 */
[----:B------:R-:W-:Y:S01]  /*4d90*/  FADD.FTZ R24, R32, R25 ;  /* 0x0000001920187221 */ /* 0x000fe20000010000 */
[----:B------:R-:W-:-:S03]  /*4da0*/  LEA R0, R78, UR60, 0x1 ;  /* 0x0000003c4e007c11 */ /* 0x000fc6000f8e08ff */
[----:B------:R-:W-:Y:S02]  /*4db0*/  FADD.FTZ R27, R45, R24 ;  /* 0x000000182d1b7221 */ /* 0x000fe40000010000 */
[----:B------:R2:W-:Y:S01]  /*4dc0*/  STSM.16.M88.4 [R0+0x24300], R12 ;  /* 0x0243000c00007844 */ /* 0x0005e20000000200 */
[----:B------:R-:W3:Y:S01]  /*4dd0*/  MUFU.EX2 R61, R61 ;  /* 0x0000003d003d7308 */ /* 0x000ee20000000800 */
[----:B0-----:R-:W-:Y:S01]  /*4de0*/  FADD.FTZ R22, R56, R23 ;  /* 0x0000001738167221 */ /* 0x001fe20000010000 */
[----:B-1----:R-:W-:-:S03]  /*4df0*/  F2FP.BF16.F32.PACK_AB R24, R62, R49 ;  /* 0x000000313e18723e */ /* 0x002fc600000010ff */
[----:B------:R-:W-:-:S03]  /*4e00*/  FADD.FTZ R23, R35, R22 ;  /* 0x0000001623177221 */ /* 0x000fc60000010000 */
[----:B------:R-:W0:Y:S01]  /*4e10*/  MUFU.EX2 R66, R66 ;  /* 0x0000004200427308 */ /* 0x000e220000000800 */
[----:B------:R-:W-:-:S04]  /*4e20*/  FADD.FTZ R22, R60, R23 ;  /* 0x000000173c167221 */ /* 0x000fc80000010000 */
[----:B------:R-:W-:Y:S01]  /*4e30*/  FADD.FTZ R23, R49, R22 ;  /* 0x0000001631177221 */ /* 0x000fe20000010000 */
[----:B--2---:R-:W-:Y:S02]  /*4e40*/  F2FP.BF16.F32.PACK_AB R13, R45, R32 ;  /* 0x000000202d0d723e */ /* 0x004fe400000010ff */
[----:B------:R-:W1:Y:S01]  /*4e50*/  MUFU.EX2 R37, R37 ;  /* 0x0000002500257308 */ /* 0x000e620000000800 */
[----:B------:R-:W-:Y:S01]  /*4e60*/  FADD.FTZ R22, R62, R23 ;  /* 0x000000173e167221 */ /* 0x000fe20000010000 */
[----:B------:R-:W-:Y:S01]  /*4e70*/  F2FP.BF16.F32.PACK_AB R23, R10, R9 ;  /* 0x000000090a17723e */ /* 0x000fe200000010ff */
[----:B------:R-:W-:Y:S01]  /*4e80*/  FADD.FTZ R10, R34, R27 ;  /* 0x0000001b220a7221 */ /* 0x000fe20000010000 */
[----:B------:R-:W-:Y:S01]  /*4e90*/  F2FP.BF16.F32.PACK_AB R27, R41, R30 ;  /* 0x0000001e291b723e */ /* 0x000fe200000010ff */
[----:B---3--:R-:W-:Y:S01]  /*4ea0*/  FADD.FTZ R25, R61, R22 ;  /* 0x000000163d197221 */ /* 0x008fe20000010000 */
[----:B------:R-:W-:Y:S01]  /*4eb0*/  F2FP.BF16.F32.PACK_AB R22, R60, R35 ;  /* 0x000000233c16723e */ /* 0x000fe200000010ff */
[----:B------:R-:W-:Y:S01]  /*4ec0*/  FADD.FTZ R9, R53, R10 ;  /* 0x0000000a35097221 */ /* 0x000fe20000010000 */
[----:B------:R-:W2:Y:S01]  /*4ed0*/  MUFU.EX2 R58, R58 ;  /* 0x0000003a003a7308 */ /* 0x000ea20000000800 */
[----:B0-----:R-:W-:-:S02]  /*4ee0*/  F2FP.BF16.F32.PACK_AB R26, R66, R61 ;  /* 0x0000003d421a723e */ /* 0x001fc400000010ff */
[----:B------:R-:W-:Y:S01]  /*4ef0*/  CS2R R60, SRZ ;  /* 0x00000000003c7805 */ /* 0x000fe2000001ff00 */
[----:B------:R-:W-:Y:S01]  /*4f00*/  FADD.FTZ R12, R36, R9 ;  /* 0x00000009240c7221 */ /* 0x000fe20000010000 */
[----:B------:R-:W-:-:S03]  /*4f10*/  F2FP.BF16.F32.PACK_AB R15, R53, R34 ;  /* 0x00000022350f723e */ /* 0x000fc600000010ff */
[----:B------:R-:W-:Y:S01]  /*4f20*/  FADD.FTZ R9, R57, R12 ;  /* 0x0000000c39097221 */ /* 0x000fe20000010000 */
[----:B------:R-:W0:Y:S03]  /*4f30*/  MUFU.EX2 R51, R51 ;  /* 0x0000003300337308 */ /* 0x000e260000000800 */
[----:B------:R-:W-:-:S04]  /*4f40*/  FADD.FTZ R12, R38, R9 ;  /* 0x00000009260c7221 */ /* 0x000fc80000010000 */
[----:B------:R-:W-:Y:S01]  /*4f50*/  FADD.FTZ R9, R59, R12 ;  /* 0x0000000c3b097221 */ /* 0x000fe20000010000 */
[----:B------:R3:W-:Y:S03]  /*4f60*/  MUFU.EX2 R76, R21 ;  /* 0x00000015004c7308 */ /* 0x0007e60000000800 */
[----:B------:R-:W-:-:S04]  /*4f70*/  FADD.FTZ R14, R46, R9 ;  /* 0x000000092e0e7221 */ /* 0x000fc80000010000 */
[----:B------:R-:W-:Y:S01]  /*4f80*/  FADD.FTZ R9, R73, R14 ;  /* 0x0000000e49097221 */ /* 0x000fe20000010000 */
[----:B------:R-:W4:Y:S01]  /*4f90*/  MUFU.EX2 R64, R64 ;  /* 0x0000004000407308 */ /* 0x000f220000000800 */
[----:B---3--:R-:W-:Y:S01]  /*4fa0*/  F2FP.BF16.F32.PACK_AB R21, R6, R5 ;  /* 0x000000050615723e */ /* 0x008fe200000010ff */
[----:B------:R-:W-:Y:S01]  /*4fb0*/  FADD.FTZ R6, R66, R25 ;  /* 0x0000001942067221 */ /* 0x000fe20000010000 */
[----:B------:R-:W-:Y:S02]  /*4fc0*/  F2FP.BF16.F32.PACK_AB R25, R20, R11 ;  /* 0x0000000b1419723e */ /* 0x000fe400000010ff */
[----:B------:R-:W-:Y:S01]  /*4fd0*/  F2FP.BF16.F32.PACK_AB R20, R56, R33 ;  /* 0x000000213814723e */ /* 0x000fe200000010ff */
[----:B-1----:R-:W-:Y:S01]  /*4fe0*/  FADD.FTZ R5, R37, R6 ;  /* 0x0000000625057221 */ /* 0x002fe20000010000 */
[----:B------:R-:W1:Y:S01]  /*4ff0*/  @P2 LDC R11, c[0x0][0x44c] ;  /* 0x00011300ff0b2b82 */ /* 0x000e620000000800 */
[----:B------:R-:W3:Y:S02]  /*5000*/  MUFU.EX2 R68, R68 ;  /* 0x0000004400447308 */ /* 0x000ee40000000800 */
[----:B--2---:R-:W-:Y:S01]  /*5010*/  FADD.FTZ R10, R58, R5 ;  /* 0x000000053a0a7221 */ /* 0x004fe20000010000 */
[----:B------:R2:W-:Y:S03]  /*5020*/  STSM.16.M88.4 [R0+0x25b00], R20 ;  /* 0x025b001400007844 */ /* 0x0005e60000000200 */
[----:B0-----:R-:W-:Y:S01]  /*5030*/  FADD.FTZ R5, R51, R10 ;  /* 0x0000000a33057221 */ /* 0x001fe20000010000 */
[----:B------:R0:W-:Y:S01]  /*5040*/  STSM.16.M88.4 [R0+0x27300], R24 ;  /* 0x0273001800007844 */ /* 0x0001e20000000200 */
[----:B------:R-:W5:Y:S02]  /*5050*/  MUFU.EX2 R69, R103 ;  /* 0x0000006700457308 */ /* 0x000f640000000800 */
[----:B----4-:R-:W-:-:S06]  /*5060*/  FADD.FTZ R5, R64, R5 ;  /* 0x0000000540057221 */ /* 0x010fcc0000010000 */
[----:B------:R-:W4:Y:S01]  /*5070*/  MUFU.EX2 R70, R70 ;  /* 0x0000004600467308 */ /* 0x000f220000000800 */
[----:B---3--:R-:W-:Y:S01]  /*5080*/  FADD.FTZ R10, R68, R5 ;  /* 0x00000005440a7221 */ /* 0x008fe20000010000 */
[----:B--2---:R-:W-:Y:S02]  /*5090*/  F2FP.BF16.F32.PACK_AB R21, R57, R36 ;  /* 0x000000243915723e */ /* 0x004fe400000010ff */
[----:B------:R-:W-:Y:S01]  /*50a0*/  CS2R R56, SRZ ;  /* 0x0000000000387805 */ /* 0x000fe2000001ff00 */
[----:B------:R-:W2:Y:S01]  /*50b0*/  @P2 LDC R36, c[0x0][0x450] ;  /* 0x00011400ff242b82 */ /* 0x000ea20000000800 */
[----:B------:R-:W-:Y:S01]  /*50c0*/  F2FP.BF16.F32.PACK_AB R23, R59, R38 ;  /* 0x000000263b17723e */ /* 0x000fe200000010ff */
[----:B-1----:R-:W-:Y:S01]  /*50d0*/  @P2 IMAD.HI.U32 R11, R18, R11, RZ ;  /* 0x0000000b120b2227 */ /* 0x002fe200078e00ff */
[----:B------:R-:W1:Y:S03]  /*50e0*/  MUFU.EX2 R89, R89 ;  /* 0x0000005900597308 */ /* 0x000e660000000800 */
[----:B-----5:R-:W-:Y:S01]  /*50f0*/  FADD.FTZ R5, R69, R10 ;  /* 0x0000000a45057221 */ /* 0x020fe20000010000 */
[----:B0-----:R-:W-:-:S02]  /*5100*/  F2FP.BF16.F32.PACK_AB R25, R73, R46 ;  /* 0x0000002e4919723e */ /* 0x001fc400000010ff */
[----:B------:R-:W-:Y:S02]  /*5110*/  F2FP.BF16.F32.PACK_AB R27, R71, R52 ;  /* 0x00000034471b723e */ /* 0x000fe400000010ff */
[----:B------:R-:W0:Y:S01]  /*5120*/  MUFU.EX2 R29, R29 ;  /* 0x0000001d001d7308 */ /* 0x000e220000000800 */
[----:B----4-:R-:W-:-:S07]  /*5130*/  FADD.FTZ R12, R70, R5 ;  /* 0x00000005460c7221 */ /* 0x010fce0000010000 */
[----:B------:R-:W3:Y:S01]  /*5140*/  MUFU.EX2 R65, R65 ;  /* 0x0000004100417308 */ /* 0x000ee20000000800 */
[C---:B-1----:R-:W-:Y:S01]  /*5150*/  FADD.FTZ R5, R89.reuse, R12 ;  /* 0x0000000c59057221 */ /* 0x042fe20000010000 */
[----:B------:R-:W-:Y:S01]  /*5160*/  FADD.FTZ R12, R52, R9 ;  /* 0x00000009340c7221 */ /* 0x000fe20000010000 */
[----:B------:R-:W-:Y:S02]  /*5170*/  F2FP.BF16.F32.PACK_AB R22, R89, R70 ;  /* 0x000000465916723e */ /* 0x000fe400000010ff */
[----:B------:R-:W-:Y:S01]  /*5180*/  CS2R R52, SRZ ;  /* 0x0000000000347805 */ /* 0x000fe2000001ff00 */
[----:B------:R-:W-:Y:S01]  /*5190*/  FADD.FTZ R14, R28, R5 ;  /* 0x000000051c0e7221 */ /* 0x000fe20000010000 */
[----:B------:R-:W-:Y:S01]  /*51a0*/  FADD.FTZ R9, R71, R12 ;  /* 0x0000000c47097221 */ /* 0x000fe20000010000 */
[----:B------:R-:W-:Y:S01]  /*51b0*/  F2FP.BF16.F32.PACK_AB R12, R58, R37 ;  /* 0x000000253a0c723e */ /* 0x000fe200000010ff */
[----:B------:R-:W1:Y:S01]  /*51c0*/  MUFU.EX2 R42, R42 ;  /* 0x0000002a002a7308 */ /* 0x000e620000000800 */
[C---:B0-----:R-:W-:Y:S01]  /*51d0*/  FADD.FTZ R20, R29.reuse, R14 ;  /* 0x0000000e1d147221 */ /* 0x041fe20000010000 */
[----:B------:R-:W-:-:S02]  /*51e0*/  F2FP.BF16.F32.PACK_AB R24, R29, R28 ;  /* 0x0000001c1d18723e */ /* 0x000fc400000010ff */
[----:B------:R-:W-:Y:S02]  /*51f0*/  CS2R R70, SRZ ;  /* 0x0000000000467805 */ /* 0x000fe4000001ff00 */
[----:B------:R-:W-:Y:S02]  /*5200*/  F2FP.BF16.F32.PACK_AB R14, R64, R51 ;  /* 0x00000033400e723e */ /* 0x000fe400000010ff */
[----:B------:R-:W-:Y:S02]  /*5210*/  CS2R R58, SRZ ;  /* 0x00000000003a7805 */ /* 0x000fe4000001ff00 */
[----:B--2---:R-:W-:Y:S02]  /*5220*/  @P2 SHF.R.U32.HI R18, RZ, R36, R11 ;  /* 0x00000024ff122219 */ /* 0x004fe4000001160b */
[----:B------:R-:W-:Y:S01]  /*5230*/  CS2R R36, SRZ ;  /* 0x0000000000247805 */ /* 0x000fe2000001ff00 */
[----:B------:R-:W0:Y:S01]  /*5240*/  MUFU.EX2 R67, R67 ;  /* 0x0000004300437308 */ /* 0x000e220000000800 */
[----:B---3--:R-:W-:Y:S01]  /*5250*/  FADD.FTZ R5, R65, R20 ;  /* 0x0000001441057221 */ /* 0x008fe20000010000 */
[----:B------:R-:W-:Y:S01]  /*5260*/  STSM.16.M88.4 [R0+0x28b00], R12 ;  /* 0x028b000c00007844 */ /* 0x000fe20000000200 */
[----:B------:R-:W-:-:S02]  /*5270*/  F2FP.BF16.F32.PACK_AB R20, R69, R68 ;  /* 0x000000444514723e */ /* 0x000fc400000010ff */
[----:B------:R-:W-:Y:S01]  /*5280*/  CS2R R68, SRZ ;  /* 0x0000000000447805 */ /* 0x000fe2000001ff00 */
[----:B------:R-:W-:Y:S01]  /*5290*/  FADD.FTZ R28, R76, R5 ;  /* 0x000000054c1c7221 */ /* 0x000fe20000010000 */
[----:B------:R-:W-:Y:S01]  /*52a0*/  IADD3 R18, R18, -R4, R19 ;  /* 0x8000000412127210 */ /* 0x000fe20007ffe013 */
[----:B------:R-:W2:Y:S01]  /*52b0*/  MUFU.EX2 R63, R63 ;  /* 0x0000003f003f7308 */ /* 0x000ea20000000800 */
[----:B-1----:R-:W-:Y:S01]  /*52c0*/  FADD.FTZ R32, R42, R9 ;  /* 0x000000092a207221 */ /* 0x002fe20000010000 */
[----:B------:R-:W-:Y:S01]  /*52d0*/  F2FP.BF16.F32.PACK_AB R26, R76, R65 ;  /* 0x000000414c1a723e */ /* 0x000fe200000010ff */
[----:B------:R-:W-:Y:S01]  /*52e0*/  STSM.16.M88.4 [R0+0x2a300], R20 ;  /* 0x02a3001400007844 */ /* 0x000fe20000000200 */
[----:B------:R-:W-:Y:S01]  /*52f0*/  IMAD.HI R18, R18, 0x38e38e39, RZ ;  /* 0x38e38e3912127827 */ /* 0x000fe200078e02ff */
[----:B------:R-:W-:Y:S02]  /*5300*/  CS2R R64, SRZ ;  /* 0x0000000000407805 */ /* 0x000fe4000001ff00 */
[----:B------:R1:W-:Y:S01]  /*5310*/  STSM.16.M88.4 [R0+0x2bb00], R24 ;  /* 0x02bb001800007844 */ /* 0x0003e20000000200 */
[----:B------:R-:W3:Y:S01]  /*5320*/  MUFU.EX2 R78, R85 ;  /* 0x00000055004e7308 */ /* 0x000ee20000000800 */
[----:B0-----:R-:W-:-:S07]  /*5330*/  FADD.FTZ R5, R67, R28 ;  /* 0x0000001c43057221 */ /* 0x001fce0000010000 */
[----:B------:R-:W0:Y:S01]  /*5340*/  MUFU.EX2 R44, R44 ;  /* 0x0000002c002c7308 */ /* 0x000e220000000800 */
[C---:B--2---:R-:W-:Y:S01]  /*5350*/  FADD.FTZ R9, R63.reuse, R32 ;  /* 0x000000203f097221 */ /* 0x044fe20000010000 */
[----:B------:R-:W-:Y:S02]  /*5360*/  F2FP.BF16.F32.PACK_AB R33, R63, R42 ;  /* 0x0000002a3f21723e */ /* 0x000fe400000010ff */
[----:B------:R-:W-:Y:S02]  /*5370*/  CS2R R62, SRZ ;  /* 0x00000000003e7805 */ /* 0x000fe4000001ff00 */
[----:B-1----:R-:W-:Y:S02]  /*5380*/  CS2R R26, SRZ ;  /* 0x00000000001a7805 */ /* 0x002fe4000001ff00 */
[----:B------:R-:W1:Y:S01]  /*5390*/  MUFU.EX2 R99, R99 ;  /* 0x0000006300637308 */ /* 0x000e620000000800 */
[----:B---3--:R-:W-:Y:S01]  /*53a0*/  FADD.FTZ R32, R78, R5 ;  /* 0x000000054e207221 */ /* 0x008fe20000010000 */
[----:B------:R-:W-:-:S06]  /*53b0*/  CS2R R24, SRZ ;  /* 0x0000000000187805 */ /* 0x000fcc000001ff00 */
[----:B------:R-:W2:Y:S01]  /*53c0*/  MUFU.EX2 R55, R55 ;  /* 0x0000003700377308 */ /* 0x000ea20000000800 */
[----:B0-----:R-:W-:-:S07]  /*53d0*/  FADD.FTZ R34, R44, R9 ;  /* 0x000000092c227221 */ /* 0x001fce0000010000 */
[----:B------:R-:W0:Y:S01]  /*53e0*/  MUFU.EX2 R6, R83 ;  /* 0x0000005300067308 */ /* 0x000e220000000800 */
[----:B-1----:R-:W-:-:S07]  /*53f0*/  FADD.FTZ R5, R99, R32 ;  /* 0x0000002063057221 */ /* 0x002fce0000010000 */
[----:B------:R-:W1:Y:S01]  /*5400*/  MUFU.EX2 R40, R40 ;  /* 0x0000002800287308 */ /* 0x000e620000000800 */
[C---:B--2---:R-:W-:Y:S01]  /*5410*/  FADD.FTZ R9, R55.reuse, R34 ;  /* 0x0000002237097221 */ /* 0x044fe20000010000 */
[----:B------:R-:W-:Y:S02]  /*5420*/  F2FP.BF16.F32.PACK_AB R35, R55, R44 ;  /* 0x0000002c3723723e */ /* 0x000fe400000010ff */
[----:B------:R-:W-:-:S04]  /*5430*/  CS2R R44, SRZ ;  /* 0x00000000002c7805 */ /* 0x000fc8000001ff00 */
[----:B------:R-:W2:Y:S01]  /*5440*/  MUFU.EX2 R47, R47 ;  /* 0x0000002f002f7308 */ /* 0x000ea20000000800 */
[C---:B0-----:R-:W-:Y:S01]  /*5450*/  FADD.FTZ R32, R6.reuse, R5 ;  /* 0x0000000506207221 */ /* 0x041fe20000010000 */
[----:B------:R-:W-:-:S06]  /*5460*/  F2FP.BF16.F32.PACK_AB R34, R6, R99 ;  /* 0x000000630622723e */ /* 0x000fcc00000010ff */
[----:B------:R-:W0:Y:S01]  /*5470*/  MUFU.EX2 R113, R113 ;  /* 0x0000007100717308 */ /* 0x000e220000000800 */
[----:B-1----:R-:W-:-:S07]  /*5480*/  FADD.FTZ R12, R40, R9 ;  /* 0x00000009280c7221 */ /* 0x002fce0000010000 */
[----:B------:R-:W1:Y:S01]  /*5490*/  MUFU.EX2 R48, R48 ;  /* 0x0000003000307308 */ /* 0x000e620000000800 */
[C---:B--2---:R-:W-:Y:S01]  /*54a0*/  FADD.FTZ R9, R47.reuse, R12 ;  /* 0x0000000c2f097221 */ /* 0x044fe20000010000 */
[----:B------:R-:W-:Y:S02]  /*54b0*/  F2FP.BF16.F32.PACK_AB R41, R47, R40 ;  /* 0x000000282f29723e */ /* 0x000fe400000010ff */
[----:B------:R-:W-:-:S04]  /*54c0*/  CS2R R46, SRZ ;  /* 0x00000000002e7805 */ /* 0x000fc8000001ff00 */
[----:B------:R-:W2:Y:S01]  /*54d0*/  MUFU.EX2 R10, R81 ;  /* 0x00000051000a7308 */ /* 0x000ea20000000800 */
[----:B0-----:R-:W-:Y:S01]  /*54e0*/  FADD.FTZ R5, R113, R32 ;  /* 0x0000002071057221 */ /* 0x001fe20000010000 */
[----:B------:R-:W-:Y:S02]  /*54f0*/  F2FP.BF16.F32.PACK_AB R32, R78, R67 ;  /* 0x000000434e20723e */ /* 0x000fe400000010ff */
[----:B------:R-:W-:-:S03]  /*5500*/  CS2R R66, SRZ ;  /* 0x0000000000427805 */ /* 0x000fc6000001ff00 */
[----:B------:R0:W-:Y:S01]  /*5510*/  STSM.16.M88.4 [R0+0x2d300], R32 ;  /* 0x02d3002000007844 */ /* 0x0001e20000000200 */
[----:B------:R-:W3:Y:S01]  /*5520*/  MUFU.EX2 R43, R43 ;  /* 0x0000002b002b7308 */ /* 0x000ee20000000800 */
[----:B-1----:R-:W-:-:S07]  /*5530*/  FADD.FTZ R14, R48, R9 ;  /* 0x00000009300e7221 */ /* 0x002fce0000010000 */
[----:B------:R-:W1:Y:S01]  /*5540*/  MUFU.EX2 R125, R125 ;  /* 0x0000007d007d7308 */ /* 0x000e620000000800 */
[C---:B--2---:R-:W-:Y:S01]  /*5550*/  FADD.FTZ R12, R10.reuse, R5 ;  /* 0x000000050a0c7221 */ /* 0x044fe20000010000 */
[----:B------:R-:W-:Y:S02]  /*5560*/  F2FP.BF16.F32.PACK_AB R40, R10, R113 ;  /* 0x000000710a28723e */ /* 0x000fe400000010ff */
[----:B0-----:R-:W-:-:S04]  /*5570*/  CS2R R34, SRZ ;  /* 0x0000000000227805 */ /* 0x001fc8000001ff00 */
[----:B------:R-:W0:Y:S01]  /*5580*/  MUFU.EX2 R30, R77 ;  /* 0x0000004d001e7308 */ /* 0x000e220000000800 */
[C---:B---3--:R-:W-:Y:S01]  /*5590*/  FADD.FTZ R14, R43.reuse, R14 ;  /* 0x0000000e2b0e7221 */ /* 0x048fe20000010000 */
[----:B------:R-:W-:Y:S02]  /*55a0*/  F2FP.BF16.F32.PACK_AB R43, R43, R48 ;  /* 0x000000302b2b723e */ /* 0x000fe400000010ff */
[----:B------:R-:W-:Y:S02]  /*55b0*/  CS2R R48, SRZ ;  /* 0x0000000000307805 */ /* 0x000fe4000001ff00 */
[----:B------:R-:W-:Y:S02]  /*55c0*/  CS2R R32, SRZ ;  /* 0x0000000000207805 */ /* 0x000fe4000001ff00 */
[----:B------:R-:W2:Y:S01]  /*55d0*/  MUFU.EX2 R39, R39 ;  /* 0x0000002700277308 */ /* 0x000ea20000000800 */
[----:B-1----:R-:W-:-:S07]  /*55e0*/  FADD.FTZ R5, R125, R12 ;  /* 0x0000000c7d057221 */ /* 0x002fce0000010000 */
[----:B------:R-:W1:Y:S01]  /*55f0*/  MUFU.EX2 R50, R50 ;  /* 0x0000003200327308 */ /* 0x000e620000000800 */
[C---:B0-----:R-:W-:Y:S01]  /*5600*/  F2FP.BF16.F32.PACK_AB R42, R30.reuse, R125 ;  /* 0x0000007d1e2a723e */ /* 0x041fe200000010ff */
[----:B------:R-:W-:-:S04]  /*5610*/  FADD.FTZ R4, R30, R5 ;  /* 0x000000051e047221 */ /* 0x000fc80000010000 */
[----:B------:R0:W-:Y:S02]  /*5620*/  STSM.16.M88.4 [R0+0x2eb00], R40 ;  /* 0x02eb002800007844 */ /* 0x0001e40000000200 */
[----:B------:R-:W-:Y:S01]  /*5630*/  MUFU.EX2 R31, R31 ;  /* 0x0000001f001f7308 */ /* 0x000fe20000000800 */
[----:B--2---:R-:W-:-:S07]  /*5640*/  FADD.FTZ R9, R39, R14 ;  /* 0x0000000e27097221 */ /* 0x004fce0000010000 */
[----:B------:R-:W2:Y:S01]  /*5650*/  MUFU.EX2 R54, R54 ;  /* 0x0000003600367308 */ /* 0x000ea20000000800 */
[C---:B-1----:R-:W-:Y:S01]  /*5660*/  F2FP.BF16.F32.PACK_AB R21, R50.reuse, R39 ;  /* 0x000000273215723e */ /* 0x042fe200000010ff */
[----:B------:R-:W-:Y:S01]  /*5670*/  FADD.FTZ R12, R50, R9 ;  /* 0x00000009320c7221 */ /* 0x000fe20000010000 */
[----:B------:R-:W-:Y:S02]  /*5680*/  SHF.R.U32.HI R9, RZ, 0x1f, R18 ;  /* 0x0000001fff097819 */ /* 0x000fe40000011612 */
[----:B------:R-:W-:Y:S02]  /*5690*/  CS2R R50, SRZ ;  /* 0x0000000000327805 */ /* 0x000fe4000001ff00 */
[----:B------:R-:W-:Y:S02]  /*56a0*/  CS2R R38, SRZ ;  /* 0x0000000000267805 */ /* 0x000fe4000001ff00 */
[----:B0-----:R-:W-:Y:S02]  /*56b0*/  CS2R R42, SRZ ;  /* 0x00000000002a7805 */ /* 0x001fe4000001ff00 */
[----:B------:R-:W-:Y:S01]  /*56c0*/  LEA.HI.SX32 R11, R18, R9, 0x1b ;  /* 0x00000009120b7211 */ /* 0x000fe200078fdaff */
[----:B------:R-:W0:Y:S01]  /*56d0*/  MUFU.EX2 R127, R127 ;  /* 0x0000007f007f7308 */ /* 0x000e220000000800 */
[----:B------:R-:W-:Y:S01]  /*56e0*/  VIADD R9, R17, 0xfffffffe ;  /* 0xfffffffe11097836 */ /* 0x000fe20000000000 */
[----:B------:R-:W-:-:S06]  /*56f0*/  CS2R R40, SRZ ;  /* 0x0000000000287805 */ /* 0x000fcc000001ff00 */
[----:B------:R-:W1:Y:S01]  /*5700*/  MUFU.EX2 R28, R79 ;  /* 0x0000004f001c7308 */ /* 0x000e620000000800 */
[----:B--2---:R-:W-:-:S07]  /*5710*/  F2FP.BF16.F32.PACK_AB R23, R54, R31 ;  /* 0x0000001f3617723e */ /* 0x004fce00000010ff */
[----:B------:R-:W-:Y:S01]  /*5720*/  MUFU.EX2 R129, R129 ;  /* 0x0000008100817308 */ /* 0x000fe20000000800 */
[----:B0-----:R-:W-:-:S07]  /*5730*/  FADD.FTZ R5, R127, R4 ;  /* 0x000000047f057221 */ /* 0x001fce0000010000 */
[----:B------:R-:W0:Y:S01]  /*5740*/  MUFU.EX2 R6, R131 ;  /* 0x0000008300067308 */ /* 0x000e220000000800 */
[C---:B-1----:R-:W-:Y:S01]  /*5750*/  F2FP.BF16.F32.PACK_AB R20, R28.reuse, R127 ;  /* 0x0000007f1c14723e */ /* 0x042fe200000010ff */
[----:B------:R-:W-:Y:S01]  /*5760*/  FADD.FTZ R4, R28, R5 ;  /* 0x000000051c047221 */ /* 0x000fe20000010000 */
[----:B------:R-:W-:Y:S01]  /*5770*/  FADD.FTZ R5, R31, R12 ;  /* 0x0000000c1f057221 */ /* 0x000fe20000010000 */
[----:B------:R-:W-:Y:S02]  /*5780*/  VIMNMX R12, R156, R11, !PT ;  /* 0x0000000b9c0c7248 */ /* 0x000fe40007fe0100 */
[----:B------:R-:W-:Y:S02]  /*5790*/  CS2R R30, SRZ ;  /* 0x00000000001e7805 */ /* 0x000fe4000001ff00 */
[----:B------:R-:W-:Y:S01]  /*57a0*/  CS2R R28, SRZ ;  /* 0x00000000001c7805 */ /* 0x000fe2000001ff00 */
[----:B------:R-:W-:Y:S01]  /*57b0*/  FADD.FTZ R5, R54, R5 ;  /* 0x0000000536057221 */ /* 0x000fe20000010000 */
[----:B------:R-:W-:-:S02]  /*57c0*/  ISETP.GE.AND P3, PT, R9, R12, PT ;  /* 0x0000000c0900720c */ /* 0x000fc40003f66270 */
[----:B------:R-:W-:Y:S02]  /*57d0*/  CS2R R54, SRZ ;  /* 0x0000000000367805 */ /* 0x000fe4000001ff00 */
[----:B0-----:R-:W-:Y:S01]  /*57e0*/  F2FP.BF16.F32.PACK_AB R22, R6, R129 ;  /* 0x000000810616723e */ /* 0x001fe200000010ff */
[----:B------:R-:W-:Y:S01]  /*57f0*/  FADD.FTZ R129, R129, R4 ;  /* 0x0000000481817221 */ /* 0x000fe20000010000 */
[----:B------:R-:W-:-:S03]  /*5800*/  IMAD.MOV.U32 R4, RZ, RZ, RZ ;  /* 0x000000ffff047224 */ /* 0x000fc600078e00ff */
[----:B------:R0:W-:Y:S01]  /*5810*/  STSM.16.M88.4 [R0+0x30300], R20 ;  /* 0x0303001400007844 */ /* 0x0001e20000000200 */
[----:B------:R-:W-:Y:S01]  /*5820*/  FADD.FTZ R6, R6, R129 ;  /* 0x0000008106067221 */ /* 0x000fe20000010000 */
[----:B------:R1:W-:Y:S06]  /*5830*/  MEMBAR.ALL.CTA ;  /* 0x0000000000007992 */ /* 0x0003ec0000008000 */
[----:B-1----:R-:W1:Y:S02]  /*5840*/  FENCE.VIEW.ASYNC.S ;  /* 0x00000000000073c6 */ /* 0x002e640000000000 */
[----:B-1----:R-:W-:Y:S01]  /*5850*/  NOP ;  /* 0x0000000000007918 */ /* 0x002fe20000000000 */
[----:B------:R-:W-:Y:S05]  /*5860*/  @!P3 BRA `(.L_x_1915) ;  /* 0x0000004800acb947 */ /* 0x000fea0003800000 */
[----:B------:R-:W-:Y:S01]  /*5870*/  IMAD.MOV.U32 R11, RZ, RZ, R72 ;  /* 0x000000ffff0b7224 */ /* 0x000fe200078e0048 */
[----:B------:R-:W-:Y:S01]  /*5880*/  UMOV UR5, URZ ;  /* 0x0000003f00057c82 */ /* 0x000fe20008000000 */
[----:B------:R-:W-:Y:S01]  /*5890*/  IMAD.MOV.U32 R10, RZ, RZ, R75 ;  /* 0x000000ffff0a7224 */ /* 0x000fe200078e004b */
[----:B------:R-:W-:Y:S01]  /*58a0*/  ULDC UR48, c[0x0][0x288] ;  /* 0x0000a20000307ab9 */ /* 0x000fe20000000800 */
[----:B------:R-:W-:Y:S01]  /*58b0*/  IMAD.MOV.U32 R13, RZ, RZ, RZ ;  /* 0x000000ffff0d7224 */ /* 0x000fe200078e00ff */
[----:B------:R-:W-:Y:S01]  /*58c0*/  ULDC UR49, c[0x0][0x2f0] ;  /* 0x0000bc0000317ab9 */ /* 0x000fe20000000800 */
[----:B------:R-:W-:Y:S01]  /*58d0*/  IMAD.MOV.U32 R71, RZ, RZ, RZ ;  /* 0x000000ffff477224 */ /* 0x000fe200078e00ff */
[----:B------:R-:W-:-:S06]  /*58e0*/  ULDC UR6, c[0x0][0x9d8] ;  /* 0x0002760000067ab9 */ /* 0x000fcc0000000800 */
.L_x_1924:
[----:B------:R-:W-:Y:S01]  /*58f0*/  R2UR UR10, R145 ;  /* 0x00000000910a72ca */ /* 0x000fe200000e0000 */
[----:B------:R-:W-:-:S04]  /*5900*/  UIADD3 UR4, UR5, 0x1, URZ ;  /* 0x0000000105047890 */ /* 0x000fc8000fffe03f */
[----:B------:R-:W-:-:S04]  /*5910*/  UISETP.NE.AND UP0, UPT, UR4, 0x2, UPT ;  /* 0x000000020400788c */ /* 0x000fc8000bf05270 */
[----:B------:R-:W-:Y:S02]  /*5920*/  USEL UR7, URZ, 0x1, UP0 ;  /* 0x000000013f077887 */ /* 0x000fe40008000000 */
[----:B------:R-:W-:Y:S02]  /*5930*/  USEL UR4, UR4, URZ, UP0 ;  /* 0x0000003f04047287 */ /* 0x000fe40008000000 */
[----:B------:R-:W-:Y:S02]  /*5940*/  ISETP.NE.AND P4, PT, RZ, UR10, PT ;  /* 0x0000000aff007c0c */ /* 0x000fe4000bf85270 */
[----:B------:R-:W-:-:S11]  /*5950*/  LOP3.LUT R4, R13, UR7, RZ, 0x3c, !PT ;  /* 0x000000070d047c12 */ /* 0x000fd6000f8e3cff */
[----:B--2---:R-:W-:Y:S05]  /*5960*/  @P4 BRA `(.L_x_1916) ;  /* 0x0000000000284947 */ /* 0x004fea0003800000 */
[----:B------:R-:W-:Y:S05]  /*5970*/  @!P0 BRA `(.L_x_1917) ;  /* 0x0000000000048947 */ /* 0x000fea0003800000 */
[----:B------:R-:W-:Y:S01]  /*5980*/  BPT.TRAP 0x1 ;  /* 0x000000040000795c */ /* 0x000fe20000300000 */
.L_x_1917:
[----:B------:R-:W-:Y:S01]  /*5990*/  ULEA UR7, UR4, UR60, 0x3 ;  /* 0x0000003c04077291 */ /* 0x000fe2000f8e183f */
[----:B------:R-:W-:-:S08]  /*59a0*/  SHF.L.U32 R14, R4, 0x1f, RZ ;  /* 0x0000001f040e7819 */ /* 0x000fd000000006ff */
[----:B------:R1:W2:Y:S01]  /*59b0*/  SYNCS.PHASECHK.TRANS64.TRYWAIT P3, [UR7+0x31c30], R14 ;  /* 0x031c300eff0075a7 */ /* 0x0002a20008060147 */
[----:B------:R-:W-:Y:S05]  /*59c0*/  @!P0 BRA `(.L_x_1918) ;  /* 0x0000000000048947 */ /* 0x000fea0003800000 */
[----:B------:R-:W-:Y:S01]  /*59d0*/  BPT.TRAP 0x1 ;  /* 0x000000040000795c */ /* 0x000fe20000300000 */
.L_x_1918:
[----:B--2---:R-:W-:Y:S05]  /*59e0*/  @P3 BRA `(.L_x_1916) ;  /* 0x0000000000083947 */ /* 0x004fea0003800000 */
[----:B------:R-:W2:Y:S02]  /*59f0*/  SYNCS.PHASECHK.TRANS64.TRYWAIT P3, [UR7+0x31c30], R14 ;  /* 0x031c300eff0075a7 */ /* 0x000ea40008060147 */
[----:B--2---:R-:W-:Y:S05]  /*5a00*/  @!P3 BRA `(.L_x_1919) ;  /* 0x000000ec0064b947 */ /* 0x004fea0003800000 */
.L_x_1916:
[----:B--2---:R-:W2:Y:S01]  /*5a10*/  S2R R15, SR_TID.X ;  /* 0x00000000000f7919 */ /* 0x004ea20000002100 */
[C---:B------:R-:W-:Y:S01]  /*5a20*/  R2UR UR40, R2.reuse ;  /* 0x00000000022872ca */ /* 0x040fe200000e0000 */
[----:B------:R-:W-:Y:S01]  /*5a30*/  UIMAD UR7, UR4, 0x6c0, UR61 ;  /* 0x000006c0040778a4 */ /* 0x000fe2000f8e023d */
[C---:B------:R-:W-:Y:S01]  /*5a40*/  R2UR UR41, R3.reuse ;  /* 0x00000000032972ca */ /* 0x040fe200000e0000 */
[----:B------:R-:W-:Y:S01]  /*5a50*/  UMOV UR43, 0x80000020 ;  /* 0x80000020002b7882 */ /* 0x000fe20000000000 */
[C---:B------:R-:W-:Y:S01]  /*5a60*/  R2UR UR44, R2.reuse ;  /* 0x00000000022c72ca */ /* 0x040fe200000e0000 */
[----:B------:R-:W-:Y:S01]  /*5a70*/  UIADD3 UR46, UR7, 0x40, URZ ;  /* 0x00000040072e7890 */ /* 0x000fe2000fffe03f */
[C---:B------:R-:W-:Y:S01]  /*5a80*/  R2UR UR45, R3.reuse ;  /* 0x00000000032d72ca */ /* 0x040fe200000e0000 */
[----:B------:R-:W-:Y:S01]  /*5a90*/  UMOV UR47, 0x80000020 ;  /* 0x80000020002f7882 */ /* 0x000fe20000000000 */
[----:B------:R-:W-:Y:S01]  /*5aa0*/  UMOV UR42, UR7 ;  /* 0x00000007002a7c82 */ /* 0x000fe20008000000 */
[C---:B------:R-:W-:Y:S01]  /*5ab0*/  R2UR UR28, R2.reuse ;  /* 0x00000000021c72ca */ /* 0x040fe200000e0000 */
[----:B------:R-:W-:Y:S01]  /*5ac0*/  UIADD3 UR30, UR7, 0x80, URZ ;  /* 0x00000080071e7890 */ /* 0x000fe2000fffe03f */
[C---:B------:R-:W-:Y:S01]  /*5ad0*/  R2UR UR29, R3.reuse ;  /* 0x00000000031d72ca */ /* 0x040fe200000e0000 */
[----:B------:R-:W-:Y:S01]  /*5ae0*/  UMOV UR31, 0x80000020 ;  /* 0x80000020001f7882 */ /* 0x000fe20000000000 */
[C---:B------:R-:W-:Y:S01]  /*5af0*/  R2UR UR32, R2.reuse ;  /* 0x00000000022072ca */ /* 0x040fe200000e0000 */
[----:B------:R-:W-:Y:S01]  /*5b00*/  UIADD3 UR34, UR7, 0xc0, URZ ;  /* 0x000000c007227890 */ /* 0x000fe2000fffe03f */
[C---:B------:R-:W-:Y:S01]  /*5b10*/  R2UR UR33, R3.reuse ;  /* 0x00000000032172ca */ /* 0x040fe200000e0000 */
[----:B------:R-:W-:Y:S01]  /*5b20*/  UMOV UR35, 0x80000020 ;  /* 0x8000002000237882 */ /* 0x000fe20000000000 */
[----:B------:R-:W-:Y:S01]  /*5b30*/  R2UR UR36, R2 ;  /* 0x00000000022472ca */ /* 0x000fe200000e0000 */
[----:B------:R-:W-:Y:S01]  /*5b40*/  UIADD3 UR38, UR7, 0x100, URZ ;  /* 0x0000010007267890 */ /* 0x000fe2000fffe03f */
[----:B------:R-:W-:Y:S01]  /*5b50*/  R2UR UR37, R3 ;  /* 0x00000000032572ca */ /* 0x000fe200000e0000 */
        /* <DEDUP_REMOVED lines=8> */
[----:B--2---:R-:W-:Y:S01]  /*5be0*/  SHF.R.U32.HI R15, RZ, 0x7, R15 ;  /* 0x00000007ff0f7819 */ /* 0x004fe2000001160f */
[----:B------:R-:W-:Y:S01]  /*5bf0*/  UMOV UR19, 0x80000020 ;  /* 0x8000002000137882 */ /* 0x000fe20000000000 */
[----:B------:R-:W-:Y:S01]  /*5c00*/  UIADD3 UR22, UR7, 0x482, URZ ;  /* 0x0000048207167890 */ /* 0x000fe2000fffe03f */
[----:B------:R-:W-:-:S02]  /*5c10*/  UMOV UR23, 0x80000020 ;  /* 0x8000002000177882 */ /* 0x000fc40000000000 */
[----:B-1----:R-:W-:-:S05]  /*5c20*/  VIADD R14, R15, 0x8 ;  /* 0x000000080f0e7836 */ /* 0x002fca0000000000 */
        /* <DEDUP_REMOVED lines=319> */
[----:B-1----:R-:W-:Y:S05]  /*7020*/  @P4 BRA `(.L_x_1920) ;  /* 0x0000000000284947 */ /* 0x002fea0003800000 */
[----:B------:R-:W-:Y:S05]  /*7030*/  @!P0 BRA `(.L_x_1921) ;  /* 0x0000000000048947 */ /* 0x000fea0003800000 */
[----:B------:R-:W-:Y:S01]  /*7040*/  BPT.TRAP 0x1 ;  /* 0x000000040000795c */ /* 0x000fe20000300000 */
.L_x_1921:
[----:B------:R-:W-:Y:S01]  /*7050*/  ULEA UR7, UR5, UR60, 0x3 ;  /* 0x0000003c05077291 */ /* 0x000fe2000f8e183f */
[----:B------:R-:W-:-:S08]  /*7060*/  SHF.L.U32 R13, R13, 0x1f, RZ ;  /* 0x0000001f0d0d7819 */ /* 0x000fd000000006ff */
[----:B------:R1:W2:Y:S01]  /*7070*/  SYNCS.PHASECHK.TRANS64.TRYWAIT P3, [UR7+0x31c50], R13 ;  /* 0x031c500dff0075a7 */ /* 0x0002a20008060147 */
[----:B------:R-:W-:Y:S05]  /*7080*/  @!P0 BRA `(.L_x_1922) ;  /* 0x0000000000048947 */ /* 0x000fea0003800000 */
[----:B------:R-:W-:Y:S01]  /*7090*/  BPT.TRAP 0x1 ;  /* 0x000000040000795c */ /* 0x000fe20000300000 */
.L_x_1922:
[----:B--2---:R-:W-:Y:S05]  /*70a0*/  @P3 BRA `(.L_x_1920) ;  /* 0x0000000000083947 */ /* 0x004fea0003800000 */
[----:B------:R-:W2:Y:S02]  /*70b0*/  SYNCS.PHASECHK.TRANS64.TRYWAIT P3, [UR7+0x31c50], R13 ;  /* 0x031c500dff0075a7 */ /* 0x000ea40008060147 */
[----:B--2---:R-:W-:Y:S05]  /*70c0*/  @!P3 BRA `(.L_x_1923) ;  /* 0x000000d400ccb947 */ /* 0x004fea0003800000 */
.L_x_1920:
[----:B------:R-:W-:Y:S01]  /*70d0*/  UIADD3 UR7, UR60, 0x200, URZ ;  /* 0x000002003c077890 */ /* 0x000fe2000fffe03f */
[----:B------:R-:W-:Y:S01]  /*70e0*/  R2UR UR10, R157 ;  /* 0x000000009d0a72ca */ /* 0x000fe200000e0000 */
[----:B------:R-:W-:Y:S01]  /*70f0*/  WARPGROUP.ARRIVE ;  /* 0x00000000000079c5 */ /* 0x000fe20000000000 */
[----:B------:R-:W-:Y:S01]  /*7100*/  UMOV UR29, 0xc0000010 ;  /* 0xc0000010001d7882 */ /* 0x000fe20000000000 */
[----:B------:R-:W-:Y:S01]  /*7110*/  USHF.R.U32.HI UR7, URZ, 0x4, UR7 ;  /* 0x000000043f077899 */ /* 0x000fe20008011607 */
[----:B0-----:R-:W-:Y:S01]  /*7120*/  FMUL.FTZ R22, R129, UR6 ;  /* 0x0000000681167c20 */ /* 0x001fe20008410000 */
[----:B------:R-:W-:Y:S01]  /*7130*/  UMOV UR31, 0x80000020 ;  /* 0x80000020001f7882 */ /* 0x000fe20000000000 */
[----:B-12---:R-:W-:Y:S01]  /*7140*/  FMUL.FTZ R13, R136, UR6 ;  /* 0x00000006880d7c20 */ /* 0x006fe20008410000 */
[----:B------:R-:W-:Y:S01]  /*7150*/  ULOP3.LUT UR7, UR7, 0x3fff, URZ, 0xc0, !UPT ;  /* 0x00003fff07077892 */ /* 0x000fe2000f8ec03f */
[----:B------:R-:W-:Y:S01]  /*7160*/  FMUL.FTZ R129, R130, UR6 ;  /* 0x0000000682817c20 */ /* 0x000fe20008410000 */
[----:B------:R-:W-:Y:S01]  /*7170*/  FMUL.FTZ R130, R133, UR6 ;  /* 0x0000000685827c20 */ /* 0x000fe20008410000 */
[----:B------:R-:W0:Y:S01]  /*7180*/  @P2 LDC R136, c[0x0][0x44c] ;  /* 0x00011300ff882b82 */ /* 0x000e220000000800 */
        /* <DEDUP_REMOVED lines=8> */
[----:B------:R-:W1:Y:S01]  /*7210*/  @P2 LDC R119, c[0x0][0x450] ;  /* 0x00011400ff772b82 */ /* 0x000e620000000800 */
        /* <DEDUP_REMOVED lines=17> */
[----:B0-----:R-:W-:-:S04]  /*7330*/  @P2 IMAD.HI.U32 R136, R7, R136, RZ ;  /* 0x0000008807882227 */ /* 0x001fc800078e00ff */
[----:B------:R-:W-:Y:S01]  /*7340*/  FMUL.FTZ R118, R107, UR6 ;  /* 0x000000066b767c20 */ /* 0x000fe20008410000 */
[----:B------:R-:W-:Y:S01]  /*7350*/  FMUL.FTZ R107, R108, UR6 ;  /* 0x000000066c6b7c20 */ /* 0x000fe20008410000 */
[----:B------:R-:W-:Y:S01]  /*7360*/  FMUL.FTZ R108, R109, UR6 ;  /* 0x000000066d6c7c20 */ /* 0x000fe20008410000 */
[----:B------:R-:W-:Y:S02]  /*7370*/  IMAD.MOV.U32 R109, RZ, RZ, R7 ;  /* 0x000000ffff6d7224 */ /* 0x000fe400078e0007 */
[----:B------:R-:W-:Y:S01]  /*7380*/  FMUL.FTZ R19, R139, UR6 ;  /* 0x000000068b137c20 */ /* 0x000fe20008410000 */
[----:B-1----:R-:W-:Y:S01]  /*7390*/  @P2 SHF.R.U32.HI R109, RZ, R119, R136 ;  /* 0x00000077ff6d2219 */ /* 0x002fe20000011688 */
[----:B------:R-:W-:Y:S01]  /*73a0*/  FMUL.FTZ R119, R98, UR6 ;  /* 0x0000000662777c20 */ /* 0x000fe20008410000 */
[----:B------:R-:W-:Y:S02]  /*73b0*/  IMAD.MOV.U32 R98, RZ, RZ, -0x90 ;  /* 0xffffff70ff627424 */ /* 0x000fe400078e00ff */
[----:B------:R-:W-:Y:S01]  /*73c0*/  FMUL.FTZ R15, R138, UR6 ;  /* 0x000000068a0f7c20 */ /* 0x000fe20008410000 */
[----:B------:R-:W-:Y:S01]  /*73d0*/  FMUL.FTZ R14, R137, UR6 ;  /* 0x00000006890e7c20 */ /* 0x000fe20008410000 */
[----:B------:R-:W0:Y:S01]  /*73e0*/  SHFL.IDX PT, R139, R109, 0x1, 0x1c1f ;  /* 0x003c1f006d8b7f89 */ /* 0x000e2200000e0000 */
[----:B------:R-:W-:-:S02]  /*73f0*/  IMAD R137, R9, R98, 0x1 ;  /* 0x0000000109897424 */ /* 0x000fc400078e0262 */
[----:B------:R-:W-:Y:S01]  /*7400*/  FMUL.FTZ R21, R142, UR6 ;  /* 0x000000068e157c20 */ /* 0x000fe20008410000 */
[----:B------:R-:W-:Y:S01]  /*7410*/  MUFU.TANH R19, R19 ;  /* 0x0000001300137308 */ /* 0x000fe20000002400 */
[----:B------:R-:W-:Y:S01]  /*7420*/  FMUL.FTZ R23, R143, UR6 ;  /* 0x000000068f177c20 */ /* 0x000fe20008410000 */
[----:B------:R-:W-:Y:S02]  /*7430*/  IMAD R137, R8, -0x2, R137 ;  /* 0xfffffffe08897824 */ /* 0x000fe400078e0289 */
[----:B------:R-:W-:Y:S01]  /*7440*/  FMUL.FTZ R136, R100, UR6 ;  /* 0x0000000664887c20 */ /* 0x000fe20008410000 */
[----:B------:R-:W-:Y:S01]  /*7450*/  FMUL.FTZ R131, R131, UR6 ;  /* 0x0000000683837c20 */ /* 0x000fe20008410000 */
[----:B------:R-:W-:Y:S01]  /*7460*/  FMUL.FTZ R122, R122, UR6 ;  /* 0x000000067a7a7c20 */ /* 0x000fe20008410000 */
[----:B------:R-:W-:Y:S02]  /*7470*/  IMAD R98, R16, UR49, R137 ;  /* 0x0000003110627c24 */ /* 0x000fe4000f8e0289 */
        /* <DEDUP_REMOVED lines=10> */
[----:B------:R-:W-:Y:S01]  /*7520*/  FMUL.FTZ R99, R99, UR6 ;  /* 0x0000000663637c20 */ /* 0x000fe20008410000 */
[----:B------:R-:W-:Y:S01]  /*7530*/  FMUL.FTZ R102, R102, UR6 ;  /* 0x0000000666667c20 */ /* 0x000fe20008410000 */
[----:B------:R-:W-:Y:S01]  /*7540*/  FMUL.FTZ R82, R82, UR6 ;  /* 0x0000000652527c20 */ /* 0x000fe20008410000 */
[----:B------:R-:W-:Y:S01]  /*7550*/  FMUL.FTZ R18, R141, UR6 ;  /* 0x000000068d127c20 */ /* 0x000fe20008410000 */
[--C-:B0-----:R-:W-:Y:S01]  /*7560*/  IADD3 R100, R139, -UR48, R98.reuse ;  /* 0x800000308b647c10 */ /* 0x101fe2000fffe062 */
[----:B------:R-:W-:Y:S01]  /*7570*/  FMUL.FTZ R139, R90, UR6 ;  /* 0x000000065a8b7c20 */ /* 0x000fe20008410000 */
[----:B------:R-:W0:Y:S01]  /*7580*/  SHFL.IDX PT, R109, R109, RZ, 0x1c1f ;  /* 0x001c1fff6d6d7589 */ /* 0x000e2200000e0000 */
[----:B------:R-:W3:Y:S01]  /*7590*/  MUFU.TANH R23, R23 ;  /* 0x0000001700177308 */ /* 0x000ee20000002400 */
[----:B------:R-:W-:Y:S01]  /*75a0*/  ISETP.GT.AND P3, PT, R100, RZ, PT ;  /* 0x000000ff6400720c */ /* 0x000fe20003f64270 */
[----:B------:R-:W-:Y:S01]  /*75b0*/  FMUL.FTZ R120, R120, UR6 ;  /* 0x0000000678787c20 */ /* 0x000fe20008410000 */
[----:B------:R-:W-:Y:S01]  /*75c0*/  ISETP.GT.AND P4, PT, R100, 0x1, PT ;  /* 0x000000016400780c */ /* 0x000fe20003f84270 */
[----:B------:R-:W-:Y:S01]  /*75d0*/  FMUL.FTZ R121, R121, UR6 ;  /* 0x0000000679797c20 */ /* 0x000fe20008410000 */
[----:B-1----:R-:W-:Y:S01]  /*75e0*/  FSEL R15, R15, -INF , P3 ;  /* 0xff8000000f0f7808 */ /* 0x002fe20001800000 */
[----:B------:R-:W-:Y:S01]  /*75f0*/  FMUL.FTZ R112, R112, UR6 ;  /* 0x0000000670707c20 */ /* 0x000fe20008410000 */
[----:B------:R-:W-:Y:S01]  /*7600*/  ISETP.GT.AND P3, PT, R100, 0x8, PT ;  /* 0x000000086400780c */ /* 0x000fe20003f64270 */
[----:B------:R-:W1:Y:S01]  /*7610*/  MUFU.TANH R129, R129 ;  /* 0x0000008100817308 */ /* 0x000e620000002400 */
[----:B------:R-:W-:Y:S01]  /*7620*/  FSEL R19, R19, -INF , P4 ;  /* 0xff80000013137808 */ /* 0x000fe20002000000 */
[----:B------:R-:W-:Y:S01]  /*7630*/  FMUL.FTZ R113, R113, UR6 ;  /* 0x0000000671717c20 */ /* 0x000fe20008410000 */
[----:B------:R-:W-:Y:S01]  /*7640*/  FMNMX.FTZ R94, R15, R11, !PT ;  /* 0x0000000b0f5e7209 */ /* 0x000fe20007810000 */
[----:B------:R-:W-:Y:S01]  /*7650*/  FMUL.FTZ R104, R104, UR6 ;  /* 0x0000000668687c20 */ /* 0x000fe20008410000 */
[----:B------:R-:W-:Y:S01]  /*7660*/  ISETP.GT.AND P4, PT, R100, 0x9, PT ;  /* 0x000000096400780c */ /* 0x000fe20003f84270 */
[----:B------:R-:W-:Y:S01]  /*7670*/  FMUL.FTZ R105, R105, UR6 ;  /* 0x0000000669697c20 */ /* 0x000fe20008410000 */
[----:B--2---:R-:W-:Y:S01]  /*7680*/  FSEL R21, R21, -INF , P3 ;  /* 0xff80000015157808 */ /* 0x004fe20001800000 */
[----:B------:R-:W2:Y:S01]  /*7690*/  MUFU.TANH R131, R131 ;  /* 0x0000008300837308 */ /* 0x000ea20000002400 */
[----:B------:R-:W-:Y:S01]  /*76a0*/  FMNMX.FTZ R94, R19, R94, !PT ;  /* 0x0000005e135e7209 */ /* 0x000fe20007810000 */
[----:B------:R-:W-:Y:S01]  /*76b0*/  FMUL.FTZ R96, R96, UR6 ;  /* 0x0000000660607c20 */ /* 0x000fe20008410000 */
[----:B------:R-:W-:Y:S01]  /*76c0*/  ISETP.GT.AND P3, PT, R100, 0x10, PT ;  /* 0x000000106400780c */ /* 0x000fe20003f64270 */
[----:B------:R-:W-:Y:S01]  /*76d0*/  FMUL.FTZ R97, R97, UR6 ;  /* 0x0000000661617c20 */ /* 0x000fe20008410000 */
[----:B---3--:R-:W-:Y:S01]  /*76e0*/  FSEL R23, R23, -INF , P4 ;  /* 0xff80000017177808 */ /* 0x008fe20002000000 */
[----:B------:R-:W-:Y:S01]  /*76f0*/  FMUL.FTZ R88, R88, UR6 ;  /* 0x0000000658587c20 */ /* 0x000fe20008410000 */
[----:B------:R-:W-:Y:S01]  /*7700*/  FMNMX.FTZ R94, R21, R94, !PT ;  /* 0x0000005e155e7209 */ /* 0x000fe20007810000 */
[----:B------:R-:W3:Y:S01]  /*7710*/  MUFU.TANH R132, R132 ;  /* 0x0000008400847308 */ /* 0x000ee20000002400 */
[----:B------:R-:W-:Y:S01]  /*7720*/  ISETP.GT.AND P4, PT, R100, 0x11, PT ;  /* 0x000000116400780c */ /* 0x000fe20003f84270 */
[----:B------:R-:W-:Y:S01]  /*7730*/  FMUL.FTZ R89, R89, UR6 ;  /* 0x0000000659597c20 */ /* 0x000fe20008410000 */
[----:B-1----:R-:W-:Y:S01]  /*7740*/  FSEL R129, R129, -INF , P3 ;  /* 0xff80000081817808 */ /* 0x002fe20001800000 */
[----:B------:R-:W-:Y:S01]  /*7750*/  FMUL.FTZ R92, R92, UR6 ;  /* 0x000000065c5c7c20 */ /* 0x000fe20008410000 */
[C---:B------:R-:W-:Y:S01]  /*7760*/  ISETP.GT.AND P3, PT, R100.reuse, 0x18, PT ;  /* 0x000000186400780c */ /* 0x040fe20003f64270 */
[----:B------:R-:W-:Y:S01]  /*7770*/  FMUL.FTZ R93, R93, UR6 ;  /* 0x000000065d5d7c20 */ /* 0x000fe20008410000 */
[----:B------:R-:W-:Y:S01]  /*7780*/  ISETP.GT.AND P5, PT, R100, 0x28, PT ;  /* 0x000000286400780c */ /* 0x000fe20003fa4270 */
[----:B------:R-:W1:Y:S01]  /*7790*/  MUFU.TANH R133, R133 ;  /* 0x0000008500857308 */ /* 0x000e620000002400 */
[----:B--2---:R-:W-:Y:S01]  /*77a0*/  FSEL R131, R131, -INF , P4 ;  /* 0xff80000083837808 */ /* 0x004fe20002000000 */
[----:B------:R-:W-:Y:S01]  /*77b0*/  FMUL.FTZ R80, R80, UR6 ;  /* 0x0000000650507c20 */ /* 0x000fe20008410000 */
[----:B------:R-:W-:Y:S01]  /*77c0*/  ISETP.GT.AND P4, PT, R100, 0x19, PT ;  /* 0x000000196400780c */ /* 0x000fe20003f84270 */
[----:B------:R-:W-:Y:S01]  /*77d0*/  FMUL.FTZ R81, R81, UR6 ;  /* 0x0000000651517c20 */ /* 0x000fe20008410000 */
[----:B0-----:R-:W-:Y:S01]  /*77e0*/  IADD3 R109, R109, -UR48, R98 ;  /* 0x800000306d6d7c10 */ /* 0x001fe2000fffe062 */
[----:B------:R-:W-:Y:S01]  /*77f0*/  FMUL.FTZ R84, R84, UR6 ;  /* 0x0000000654547c20 */ /* 0x000fe20008410000 */
[----:B------:R-:W-:Y:S01]  /*7800*/  FMUL.FTZ R85, R85, UR6 ;  /* 0x0000000655557c20 */ /* 0x000fe20008410000 */
[----:B------:R-:W0:Y:S01]  /*7810*/  MUFU.TANH R122, R122 ;  /* 0x0000007a007a7308 */ /* 0x000e220000002400 */
[----:B---3--:R-:W-:Y:S01]  /*7820*/  FSEL R132, R132, -INF , P3 ;  /* 0xff80000084847808 */ /* 0x008fe20001800000 */
[----:B------:R-:W-:Y:S01]  /*7830*/  FMUL.FTZ R73, R73, UR6 ;  /* 0x0000000649497c20 */ /* 0x000fe20008410000 */
[----:B------:R-:W-:Y:S01]  /*7840*/  ISETP.GT.AND P3, PT, R100, 0x20, PT ;  /* 0x000000206400780c */ /* 0x000fe20003f64270 */
[----:B------:R-:W-:Y:S01]  /*7850*/  FMUL.FTZ R76, R76, UR6 ;  /* 0x000000064c4c7c20 */ /* 0x000fe20008410000 */
[----:B------:R-:W-:Y:S01]  /*7860*/  ISETP.GT.AND P6, PT, R109, 0x1, PT ;  /* 0x000000016d00780c */ /* 0x000fe20003fc4270 */
[----:B------:R-:W2:Y:S02]  /*7870*/  S2R R146, SR_TID.X ;  /* 0x0000000000927919 */ /* 0x000ea40000002100 */
[----:B------:R3:W-:Y:S01]  /*7880*/  MUFU.TANH R90, R138 ;  /* 0x0000008a005a7308 */ /* 0x0007e20000002400 */
[----:B-1----:R-:W-:Y:S01]  /*7890*/  FSEL R133, R133, -INF , P4 ;  /* 0xff80000085857808 */ /* 0x002fe20002000000 */
[----:B------:R-:W-:-:S02]  /*78a0*/  WARPGROUP.DEPBAR.LE gsb0, 0x0 ;  /* 0x00008000000079c5 */ /* 0x000fc40000010000 */
[----:B------:R-:W-:Y:S01]  /*78b0*/  WARPGROUP.ARRIVE ;  /* 0x00000000000079c5 */ /* 0x000fe20000000000 */
[----:B------:R-:W-:-:S03]  /*78c0*/  ISETP.GT.AND P4, PT, R100, 0x21, PT ;  /* 0x000000216400780c */ /* 0x000fc60003f84270 */
[----:B------:R-:W1:Y:S01]  /*78d0*/  MUFU.TANH R134, R134 ;  /* 0x0000008600867308 */ /* 0x000e620000002400 */
[----:B---3--:R-:W-:Y:S01]  /*78e0*/  FMNMX.FTZ R138, R23, R94, !PT ;  /* 0x0000005e178a7209 */ /* 0x008fe20007810000 */
[----:B------:R-:W-:Y:S01]  /*78f0*/  HGMMA.64x96x16.F32.BF16 R24, gdesc[UR28].tnspB, R24, gsb0 ;  /* 0x416000001c1879f0 */ /* 0x000fe20008001818 */
[----:B------:R-:W-:Y:S02]  /*7900*/  UIADD3 UR28, UR10, 0x300, URZ ;  /* 0x000003000a1c7890 */ /* 0x000fe4000fffe03f */
[----:B------:R-:W-:Y:S01]  /*7910*/  FMNMX.FTZ R138, R129, R138, !PT ;  /* 0x0000008a818a7209 */ /* 0x000fe20007810000 */
[----:B------:R-:W-:Y:S01]  /*7920*/  UIADD3 UR30, UR7, 0x80, URZ ;  /* 0x00000080071e7890 */ /* 0x000fe2000fffe03f */
[----:B0-----:R-:W-:Y:S01]  /*7930*/  FSEL R122, R122, -INF , P3 ;  /* 0xff8000007a7a7808 */ /* 0x001fe20001800000 */
[----:B------:R-:W-:Y:S01]  /*7940*/  UMOV UR29, 0xc0000010 ;  /* 0xc0000010001d7882 */ /* 0x000fe20000000000 */
[----:B------:R-:W-:Y:S01]  /*7950*/  UMOV UR31, 0x80000020 ;  /* 0x80000020001f7882 */ /* 0x000fe20000000000 */
[----:B------:R-:W0:Y:S01]  /*7960*/  MUFU.TANH R125, R125 ;  /* 0x0000007d007d7308 */ /* 0x000e220000002400 */
[----:B------:R-:W-:-:S02]  /*7970*/  FMNMX.FTZ R95, R131, R138, !PT ;  /* 0x0000008a835f7209 */ /* 0x000fc40007810000 */
[----:B------:R-:W-:Y:S02]  /*7980*/  ISETP.GT.AND P3, PT, R100, 0x29, PT ;  /* 0x000000296400780c */ /* 0x000fe40003f64270 */
[----:B------:R-:W-:Y:S02]  /*7990*/  FMNMX.FTZ R138, R132, R95, !PT ;  /* 0x0000005f848a7209 */ /* 0x000fe40007810000 */
[----:B-1----:R-:W-:Y:S01]  /*79a0*/  FSEL R134, R134, -INF , P4 ;  /* 0xff80000086867808 */ /* 0x002fe20002000000 */
[----:B------:R-:W1:Y:S01]  /*79b0*/  MUFU.TANH R126, R126 ;  /* 0x0000007e007e7308 */ /* 0x000e620000002400 */
[----:B------:R-:W-:Y:S02]  /*79c0*/  FMNMX.FTZ R95, R133, R138, !PT ;  /* 0x0000008a855f7209 */ /* 0x000fe40007810000 */
[----:B------:R-:W-:Y:S02]  /*79d0*/  ISETP.GT.AND P4, PT, R100, 0x30, PT ;  /* 0x000000306400780c */ /* 0x000fe40003f84270 */
[----:B--2---:R-:W-:-:S03]  /*79e0*/  SHF.R.U32.HI R144, RZ, 0x7, R146 ;  /* 0x00000007ff907819 */ /* 0x004fc60000011692 */
[----:B------:R-:W2:Y:S01]  /*79f0*/  MUFU.TANH R127, R127 ;  /* 0x0000007f007f7308 */ /* 0x000ea20000002400 */
[----:B0-----:R-:W-:Y:S02]  /*7a00*/  FSEL R125, R125, -INF , P5 ;  /* 0xff8000007d7d7808 */ /* 0x001fe40002800000 */
[----:B------:R-:W-:-:S05]  /*7a10*/  ISETP.GT.AND P5, PT, R100, 0x81, PT ;  /* 0x000000816400780c */ /* 0x000fca0003fa4270 */
[----:B------:R-:W0:Y:S01]  /*7a20*/  MUFU.TANH R135, R135 ;  /* 0x0000008700877308 */ /* 0x000e220000002400 */
[----:B-1----:R-:W-:Y:S02]  /*7a30*/  FSEL R126, R126, -INF , P3 ;  /* 0xff8000007e7e7808 */ /* 0x002fe40001800000 */
[----:B------:R-:W-:-:S05]  /*7a40*/  ISETP.GT.AND P3, PT, R100, 0x31, PT ;  /* 0x000000316400780c */ /* 0x000fca0003f64270 */
[----:B------:R1:W-:Y:S01]  /*7a50*/  MUFU.TANH R91, R139 ;  /* 0x0000008b005b7308 */ /* 0x0003e20000002400 */
[----:B--2---:R-:W-:Y:S02]  /*7a60*/  FSEL R127, R127, -INF , P4 ;  /* 0xff8000007f7f7808 */ /* 0x004fe40002000000 */
[----:B------:R-:W-:-:S05]  /*7a70*/  ISETP.GT.AND P4, PT, R100, 0x38, PT ;  /* 0x000000386400780c */ /* 0x000fca0003f84270 */
[----:B------:R-:W2:Y:S01]  /*7a80*/  MUFU.TANH R116, R116 ;  /* 0x0000007400747308 */ /* 0x000ea20000002400 */
[----:B-1----:R-:W-:Y:S02]  /*7a90*/  FMNMX.FTZ R139, R122, R95, !PT ;  /* 0x0000005f7a8b7209 */ /* 0x002fe40007810000 */
[----:B0-----:R-:W-:Y:S02]  /*7aa0*/  FSEL R135, R135, -INF , P3 ;  /* 0xff80000087877808 */ /* 0x001fe40001800000 */
[----:B------:R-:W-:Y:S02]  /*7ab0*/  FMNMX.FTZ R138, R134, R139, !PT ;  /* 0x0000008b868a7209 */ /* 0x000fe40007810000 */
[----:B------:R-:W-:Y:S01]  /*7ac0*/  ISETP.GT.AND P3, PT, R100, 0x39, PT ;  /* 0x000000396400780c */ /* 0x000fe20003f64270 */
[----:B------:R-:W0:Y:S01]  /*7ad0*/  MUFU.TANH R117, R117 ;  /* 0x0000007500757308 */ /* 0x000e220000002400 */
[----:B------:R-:W-:-:S04]  /*7ae0*/  FMNMX.FTZ R139, R125, R138, !PT ;  /* 0x0000008a7d8b7209 */ /* 0x000fc80007810000 */
[----:B------:R-:W-:-:S03]  /*7af0*/  FMNMX.FTZ R138, R126, R139, !PT ;  /* 0x0000008b7e8a7209 */ /* 0x000fc60007810000 */
[----:B------:R-:W1:Y:S01]  /*7b00*/  MUFU.TANH R106, R106 ;  /* 0x0000006a006a7308 */ /* 0x000e620000002400 */
[----:B------:R-:W-:Y:S02]  /*7b10*/  FMNMX.FTZ R138, R127, R138, !PT ;  /* 0x0000008a7f8a7209 */ /* 0x000fe40007810000 */
[----:B--2---:R-:W-:Y:S02]  /*7b20*/  FSEL R116, R116, -INF , P4 ;  /* 0xff80000074747808 */ /* 0x004fe40002000000 */
[----:B------:R-:W-:Y:S01]  /*7b30*/  FMNMX.FTZ R139, R135, R138, !PT ;  /* 0x0000008a878b7209 */ /* 0x000fe20007810000 */
[----:B------:R-:W-:Y:S01]  /*7b40*/  FMUL.FTZ R138, R86, UR6 ;  /* 0x00000006568a7c20 */ /* 0x000fe20008410000 */
[C---:B------:R-:W-:Y:S01]  /*7b50*/  ISETP.GT.AND P4, PT, R100.reuse, 0x40, PT ;  /* 0x000000406400780c */ /* 0x040fe20003f84270 */
[----:B------:R-:W2:Y:S01]  /*7b60*/  MUFU.TANH R118, R118 ;  /* 0x0000007600767308 */ /* 0x000ea20000002400 */
[----:B0-----:R-:W-:Y:S02]  /*7b70*/  FSEL R117, R117, -INF , P3 ;  /* 0xff80000075757808 */ /* 0x001fe40001800000 */
[----:B------:R-:W-:-:S05]  /*7b80*/  ISETP.GT.AND P3, PT, R100, 0x41, PT ;  /* 0x000000416400780c */ /* 0x000fca0003f64270 */
[----:B------:R-:W0:Y:S01]  /*7b90*/  MUFU.TANH R110, R110 ;  /* 0x0000006e006e7308 */ /* 0x000e220000002400 */
[----:B-1----:R-:W-:Y:S02]  /*7ba0*/  FSEL R106, R106, -INF , P4 ;  /* 0xff8000006a6a7808 */ /* 0x002fe40002000000 */
[----:B------:R-:W-:-:S05]  /*7bb0*/  ISETP.GT.AND P4, PT, R100, 0x48, PT ;  /* 0x000000486400780c */ /* 0x000fca0003f84270 */
[----:B------:R-:W1:Y:S01]  /*7bc0*/  MUFU.TANH R111, R111 ;  /* 0x0000006f006f7308 */ /* 0x000e620000002400 */
[----:B--2---:R-:W-:Y:S02]  /*7bd0*/  FSEL R118, R118, -INF , P3 ;  /* 0xff80000076767808 */ /* 0x004fe40001800000 */
[----:B------:R-:W-:-:S05]  /*7be0*/  ISETP.GT.AND P3, PT, R100, 0x49, PT ;  /* 0x000000496400780c */ /* 0x000fca0003f64270 */
[----:B------:R2:W-:Y:S01]  /*7bf0*/  MUFU.TANH R94, R140 ;  /* 0x0000008c005e7308 */ /* 0x0005e20000002400 */
[----:B0-----:R-:W-:Y:S02]  /*7c00*/  FSEL R110, R110, -INF , P4 ;  /* 0xff8000006e6e7808 */ /* 0x001fe40002000000 */
[----:B------:R-:W-:Y:S01]  /*7c10*/  ISETP.GT.AND P4, PT, R100, 0x50, PT ;  /* 0x000000506400780c */ /* 0x000fe20003f84270 */
[----:B------:R-:W-:Y:S02]  /*7c20*/  WARPGROUP.DEPBAR.LE gsb0, 0x0 ;  /* 0x00008000000079c5 */ /* 0x000fe40000010000 */
[----:B------:R-:W-:Y:S01]  /*7c30*/  WARPGROUP.ARRIVE ;  /* 0x00000000000079c5 */ /* 0x000fe20000000000 */
[----:B--2---:R-:W-:Y:S01]  /*7c40*/  FMNMX.FTZ R140, R116, R139, !PT ;  /* 0x0000008b748c7209 */ /* 0x004fe20007810000 */
[----:B------:R-:W0:Y:S01]  /*7c50*/  MUFU.TANH R119, R119 ;  /* 0x0000007700777308 */ /* 0x000e220000002400 */
[----:B-1----:R-:W-:Y:S02]  /*7c60*/  FSEL R111, R111, -INF , P3 ;  /* 0xff8000006f6f7808 */ /* 0x002fe40001800000 */
[----:B------:R-:W-:Y:S01]  /*7c70*/  FMNMX.FTZ R139, R117, R140, !PT ;  /* 0x0000008c758b7209 */ /* 0x000fe20007810000 */
[----:B------:R-:W-:Y:S01]  /*7c80*/  HGMMA.64x96x16.F32.BF16 R24, gdesc[UR28].tnspB, R24, gsb0 ;  /* 0x416000001c1879f0 */ /* 0x000fe20008001818 */
[----:B------:R-:W-:Y:S01]  /*7c90*/  UIADD3 UR28, UR10, 0x480, URZ ;  /* 0x000004800a1c7890 */ /* 0x000fe2000fffe03f */
[----:B------:R-:W-:Y:S01]  /*7ca0*/  ISETP.GT.AND P3, PT, R100, 0x51, PT ;  /* 0x000000516400780c */ /* 0x000fe20003f64270 */
[----:B------:R-:W-:Y:S01]  /*7cb0*/  UIADD3 UR30, UR7, 0xc0, URZ ;  /* 0x000000c0071e7890 */ /* 0x000fe2000fffe03f */
[----:B------:R-:W1:Y:S01]  /*7cc0*/  MUFU.TANH R99, R99 ;  /* 0x0000006300637308 */ /* 0x000e620000002400 */
[----:B------:R-:W-:Y:S01]  /*7cd0*/  UMOV UR29, 0xc0000010 ;  /* 0xc0000010001d7882 */ /* 0x000fe20000000000 */
[----:B------:R-:W-:Y:S01]  /*7ce0*/  UMOV UR31, 0x80000020 ;  /* 0x80000020001f7882 */ /* 0x000fe20000000000 */
[----:B------:R-:W-:-:S04]  /*7cf0*/  FMNMX.FTZ R139, R106, R139, !PT ;  /* 0x0000008b6a8b7209 */ /* 0x000fc80007810000 */
[----:B------:R-:W-:Y:S01]  /*7d00*/  FMNMX.FTZ R139, R118, R139, !PT ;  /* 0x0000008b768b7209 */ /* 0x000fe20007810000 */
[----:B------:R-:W2:Y:S01]  /*7d10*/  MUFU.TANH R102, R102 ;  /* 0x0000006600667308 */ /* 0x000ea20000002400 */
[----:B0-----:R-:W-:Y:S02]  /*7d20*/  FSEL R119, R119, -INF , P4 ;  /* 0xff80000077777808 */ /* 0x001fe40002000000 */
[----:B------:R-:W-:Y:S01]  /*7d30*/  FMNMX.FTZ R140, R110, R139, !PT ;  /* 0x0000008b6e8c7209 */ /* 0x000fe20007810000 */
[----:B------:R-:W-:Y:S01]  /*7d40*/  FMUL.FTZ R139, R78, UR6 ;  /* 0x000000064e8b7c20 */ /* 0x000fe20008410000 */
[----:B------:R-:W-:Y:S02]  /*7d50*/  ISETP.GT.AND P4, PT, R100, 0x58, PT ;  /* 0x000000586400780c */ /* 0x000fe40003f84270 */
[----:B------:R-:W-:Y:S01]  /*7d60*/  FMNMX.FTZ R140, R111, R140, !PT ;  /* 0x0000008c6f8c7209 */ /* 0x000fe20007810000 */
[----:B------:R0:W3:Y:S01]  /*7d70*/  MUFU.TANH R95, R137 ;  /* 0x00000089005f7308 */ /* 0x0000e20000002400 */
[----:B-1----:R-:W-:-:S02]  /*7d80*/  FSEL R99, R99, -INF , P3 ;  /* 0xff80000063637808 */ /* 0x002fc40001800000 */
[----:B------:R-:W-:Y:S02]  /*7d90*/  FMNMX.FTZ R140, R119, R140, !PT ;  /* 0x0000008c778c7209 */ /* 0x000fe40007810000 */
[----:B------:R-:W-:Y:S02]  /*7da0*/  ISETP.GT.AND P3, PT, R100, 0x59, PT ;  /* 0x000000596400780c */ /* 0x000fe40003f64270 */
[----:B------:R-:W-:Y:S01]  /*7db0*/  FMNMX.FTZ R141, R99, R140, !PT ;  /* 0x0000008c638d7209 */ /* 0x000fe20007810000 */
[----:B------:R-:W1:Y:S01]  /*7dc0*/  MUFU.TANH R103, R103 ;  /* 0x0000006700677308 */ /* 0x000e620000002400 */
[----:B0-----:R-:W-:Y:S01]  /*7dd0*/  FMUL.FTZ R137, R83, UR6 ;  /* 0x0000000653897c20 */ /* 0x001fe20008410000 */
[----:B--2---:R-:W-:Y:S01]  /*7de0*/  FSEL R102, R102, -INF , P4 ;  /* 0xff80000066667808 */ /* 0x004fe20002000000 */
[----:B------:R-:W-:Y:S01]  /*7df0*/  FMUL.FTZ R140, R79, UR6 ;  /* 0x000000064f8c7c20 */ /* 0x000fe20008410000 */
[----:B------:R-:W-:-:S04]  /*7e00*/  ISETP.GT.AND P4, PT, R100, 0x60, PT ;  /* 0x000000606400780c */ /* 0x000fc80003f84270 */
[----:B------:R0:W2:Y:S01]  /*7e10*/  MUFU.TANH R83, R82 ;  /* 0x0000005200537308 */ /* 0x0000a20000002400 */
[----:B------:R-:W-:Y:S02]  /*7e20*/  FSEL R78, R91, -INF , P4 ;  /* 0xff8000005b4e7808 */ /* 0x000fe40002000000 */
[----:B------:R-:W-:-:S05]  /*7e30*/  ISETP.GT.AND P4, PT, R100, 0x68, PT ;  /* 0x000000686400780c */ /* 0x000fca0003f84270 */
[----:B------:R4:W5:Y:S01]  /*7e40*/  MUFU.TANH R86, R137 ;  /* 0x0000008900567308 */ /* 0x0009620000002400 */
[----:B0-----:R-:W-:-:S07]  /*7e50*/  FMUL.FTZ R82, R87, UR6 ;  /* 0x0000000657527c20 */ /* 0x001fce0008410000 */
[----:B------:R0:W5:Y:S01]  /*7e60*/  MUFU.TANH R87, R138 ;  /* 0x0000008a00577308 */ /* 0x0001620000002400 */
[----:B----4-:R-:W-:-:S07]  /*7e70*/  FMUL.FTZ R137, R74, UR6 ;  /* 0x000000064a897c20 */ /* 0x010fce0008410000 */
[----:B------:R4:W5:Y:S01]  /*7e80*/  MUFU.TANH R74, R82 ;  /* 0x00000052004a7308 */ /* 0x0009620000002400 */
[----:B0-----:R-:W-:Y:S01]  /*7e90*/  FMUL.FTZ R138, R75, UR6 ;  /* 0x000000064b8a7c20 */ /* 0x001fe20008410000 */
[----:B------:R-:W-:Y:S02]  /*7ea0*/  FSEL R75, R90, -INF , P3 ;  /* 0xff8000005a4b7808 */ /* 0x000fe40001800000 */
[----:B------:R-:W-:-:S04]  /*7eb0*/  ISETP.GT.AND P3, PT, R100, 0x61, PT ;  /* 0x000000616400780c */ /* 0x000fc80003f64270 */
[----:B------:R-:W-:Y:S01]  /*7ec0*/  FSEL R94, R94, -INF , P3 ;  /* 0xff8000005e5e7808 */ /* 0x000fe20001800000 */
[----:B------:R-:W0:Y:S01]  /*7ed0*/  MUFU.TANH R137, R137 ;  /* 0x0000008900897308 */ /* 0x000e220000002400 */
[----:B----4-:R-:W-:Y:S02]  /*7ee0*/  FMNMX.FTZ R82, R102, R141, !PT ;  /* 0x0000008d66527209 */ /* 0x010fe40007810000 */
[----:B------:R-:W-:Y:S02]  /*7ef0*/  ISETP.GT.AND P3, PT, R100, 0x69, PT ;  /* 0x000000696400780c */ /* 0x000fe40003f64270 */
[----:B------:R-:W-:Y:S02]  /*7f00*/  FMNMX.FTZ R91, R75, R82, !PT ;  /* 0x000000524b5b7209 */ /* 0x000fe40007810000 */
[----:B---3--:R-:W-:Y:S01]  /*7f10*/  FSEL R82, R95, -INF , P4 ;  /* 0xff8000005f527808 */ /* 0x008fe20002000000 */
[----:B------:R-:W3:Y:S01]  /*7f20*/  MUFU.TANH R138, R138 ;  /* 0x0000008a008a7308 */ /* 0x000ee20000002400 */
[----:B------:R-:W-:-:S02]  /*7f30*/  FMNMX.FTZ R91, R78, R91, !PT ;  /* 0x0000005b4e5b7209 */ /* 0x000fc40007810000 */
[----:B------:R-:W-:Y:S02]  /*7f40*/  ISETP.GT.AND P4, PT, R100, 0x70, PT ;  /* 0x000000706400780c */ /* 0x000fe40003f84270 */
[----:B------:R-:W-:Y:S02]  /*7f50*/  FMNMX.FTZ R79, R94, R91, !PT ;  /* 0x0000005b5e4f7209 */ /* 0x000fe40007810000 */
[----:B-1----:R-:W-:Y:S01]  /*7f60*/  FSEL R91, R103, -INF , P3 ;  /* 0xff800000675b7808 */ /* 0x002fe20001800000 */
[----:B------:R-:W1:Y:S01]  /*7f70*/  MUFU.TANH R139, R139 ;  /* 0x0000008b008b7308 */ /* 0x000e620000002400 */
[----:B------:R-:W-:Y:S01]  /*7f80*/  FMNMX.FTZ R142, R82, R79, !PT ;  /* 0x0000004f528e7209 */ /* 0x000fe20007810000 */
[----:B------:R-:W-:Y:S01]  /*7f90*/  FMUL.FTZ R103, R101, UR6 ;  /* 0x0000000665677c20 */ /* 0x000fe20008410000 */
[----:B--2---:R-:W-:Y:S02]  /*7fa0*/  FSEL R90, R83, -INF , P4 ;  /* 0xff800000535a7808 */ /* 0x004fe40002000000 */
[----:B------:R-:W-:-:S02]  /*7fb0*/  ISETP.GT.AND P3, PT, R100, 0x71, PT ;  /* 0x000000716400780c */ /* 0x000fc40003f64270 */
[----:B------:R-:W-:Y:S01]  /*7fc0*/  FMNMX.FTZ R83, R91, R142, !PT ;  /* 0x0000008e5b537209 */ /* 0x000fe20007810000 */
[----:B------:R-:W2:Y:S01]  /*7fd0*/  MUFU.TANH R140, R140 ;  /* 0x0000008c008c7308 */ /* 0x000ea20000002400 */
[----:B------:R-:W-:Y:S02]  /*7fe0*/  ISETP.GT.AND P4, PT, R100, 0x78, PT ;  /* 0x000000786400780c */ /* 0x000fe40003f84270 */
[----:B-----5:R-:W-:Y:S02]  /*7ff0*/  FSEL R79, R86, -INF , P3 ;  /* 0xff800000564f7808 */ /* 0x020fe40001800000 */
[----:B------:R-:W-:Y:S02]  /*8000*/  FMNMX.FTZ R142, R90, R83, !PT ;  /* 0x000000535a8e7209 */ /* 0x000fe40007810000 */
[----:B------:R-:W-:Y:S01]  /*8010*/  ISETP.GT.AND P3, PT, R100, 0x79, PT ;  /* 0x000000796400780c */ /* 0x000fe20003f64270 */
[----:B------:R-:W4:Y:S01]  /*8020*/  MUFU.TANH R13, R13 ;  /* 0x0000000d000d7308 */ /* 0x000f220000002400 */
[----:B------:R-:W-:-:S02]  /*8030*/  WARPGROUP.DEPBAR.LE gsb0, 0x0 ;  /* 0x00008000000079c5 */ /* 0x000fc40000010000 */
[----:B------:R-:W-:Y:S01]  /*8040*/  WARPGROUP.ARRIVE ;  /* 0x00000000000079c5 */ /* 0x000fe20000000000 */
[----:B------:R-:W-:Y:S02]  /*8050*/  FSEL R86, R87, -INF , P4 ;  /* 0xff80000057567808 */ /* 0x000fe40002000000 */
[----:B------:R-:W-:Y:S02]  /*8060*/  FMNMX.FTZ R83, R79, R142, !PT ;  /* 0x0000008e4f537209 */ /* 0x000fe40007810000 */
[----:B------:R-:W-:Y:S01]  /*8070*/  FSEL R87, R74, -INF , P3 ;  /* 0xff8000004a577808 */ /* 0x000fe20001800000 */
[----:B------:R-:W-:Y:S01]  /*8080*/  HGMMA.64x96x16.F32.BF16 R24, gdesc[UR28].tnspB, R24, gsb0 ;  /* 0x416000001c1879f0 */ /* 0x000fe20008001818 */
[----:B------:R-:W-:Y:S01]  /*8090*/  UIADD3 UR28, UR10, 0x600, URZ ;  /* 0x000006000a1c7890 */ /* 0x000fe2000fffe03f */
[----:B------:R-:W-:Y:S01]  /*80a0*/  ISETP.GT.AND P4, PT, R100, 0x80, PT ;  /* 0x000000806400780c */ /* 0x000fe20003f84270 */
[----:B------:R-:W-:Y:S01]  /*80b0*/  UIADD3 UR30, UR7, 0x100, URZ ;  /* 0x00000100071e7890 */ /* 0x000fe2000fffe03f */
[----:B------:R-:W-:Y:S01]  /*80c0*/  FMNMX.FTZ R74, R86, R83, !PT ;  /* 0x00000053564a7209 */ /* 0x000fe20007810000 */
[----:B------:R-:W-:Y:S01]  /*80d0*/  UMOV UR29, 0xc0000010 ;  /* 0xc0000010001d7882 */ /* 0x000fe20000000000 */
[----:B------:R-:W-:Y:S01]  /*80e0*/  UMOV UR31, 0x80000020 ;  /* 0x80000020001f7882 */ /* 0x000fe20000000000 */
[----:B0-----:R-:W-:Y:S01]  /*80f0*/  FSEL R83, R137, -INF , P4 ;  /* 0xff80000089537808 */ /* 0x001fe20002000000 */
[----:B------:R-:W-:Y:S01]  /*8100*/  MUFU.TANH R14, R14 ;  /* 0x0000000e000e7308 */ /* 0x000fe20000002400 */
[----:B------:R-:W-:-:S02]  /*8110*/  FMNMX.FTZ R74, R87, R74, !PT ;  /* 0x0000004a574a7209 */ /* 0x000fc40007810000 */
[----:B------:R-:W-:Y:S02]  /*8120*/  ISETP.GT.AND P3, PT, R100, 0x88, PT ;  /* 0x000000886400780c */ /* 0x000fe40003f64270 */
[----:B---3--:R-:W-:Y:S02]  /*8130*/  FSEL R95, R138, -INF , P5 ;  /* 0xff8000008a5f7808 */ /* 0x008fe40002800000 */
[----:B------:R-:W-:Y:S01]  /*8140*/  FMNMX.FTZ R74, R83, R74, !PT ;  /* 0x0000004a534a7209 */ /* 0x000fe20007810000 */
[----:B------:R-:W0:Y:S01]  /*8150*/  MUFU.TANH R17, R17 ;  /* 0x0000001100117308 */ /* 0x000e220000002400 */
[----:B------:R-:W-:Y:S02]  /*8160*/  ISETP.GT.AND P4, PT, R100, 0x89, PT ;  /* 0x000000896400780c */ /* 0x000fe40003f84270 */
[----:B-1----:R-:W-:Y:S02]  /*8170*/  FSEL R101, R139, -INF , P3 ;  /* 0xff8000008b657808 */ /* 0x002fe40001800000 */
[----:B------:R-:W-:-:S02]  /*8180*/  FMNMX.FTZ R74, R95, R74, !PT ;  /* 0x0000004a5f4a7209 */ /* 0x000fc40007810000 */
[----:B--2---:R-:W-:Y:S01]  /*8190*/  FSEL R100, R140, -INF , P4 ;  /* 0xff8000008c647808 */ /* 0x004fe20002000000 */
[----:B------:R-:W-:Y:S01]  /*81a0*/  MUFU.TANH R18, R18 ;  /* 0x0000001200127308 */ /* 0x000fe20000002400 */
[----:B------:R-:W-:Y:S02]  /*81b0*/  FMNMX.FTZ R137, R101, R74, !PT ;  /* 0x0000004a65897209 */ /* 0x000fe40007810000 */
[----:B------:R-:W-:Y:S02]  /*81c0*/  ISETP.GT.AND P5, PT, R109, RZ, PT ;  /* 0x000000ff6d00720c */ /* 0x000fe40003fa4270 */
[----:B------:R-:W-:Y:S02]  /*81d0*/  FMNMX.FTZ R137, R100, R137, !PT ;  /* 0x0000008964897209 */ /* 0x000fe40007810000 */
[----:B----4-:R-:W-:Y:S01]  /*81e0*/  FSEL R13, R13, -INF , P5 ;  /* 0xff8000000d0d7808 */ /* 0x010fe20002800000 */
[----:B------:R-:W-:Y:S01]  /*81f0*/  MUFU.TANH R20, R20 ;  /* 0x0000001400147308 */ /* 0x000fe20000002400 */
[----:B------:R-:W-:Y:S01]  /*8200*/  ISETP.GT.AND P4, PT, R109, 0x8, PT ;  /* 0x000000086d00780c */ /* 0x000fe20003f84270 */
[----:B------:R-:W1:Y:S01]  /*8210*/  SHFL.BFLY PT, R74, R137, 0x2, 0x1f ;  /* 0x0c401f00894a7f89 */ /* 0x000e6200000e0000 */
[----:B------:R-:W-:-:S02]  /*8220*/  FMNMX.FTZ R140, R13, R10, !PT ;  /* 0x0000000a0d8c7209 */ /* 0x000fc40007810000 */
[----:B------:R-:W-:Y:S02]  /*8230*/  ISETP.GT.AND P5, PT, R109, 0x9, PT ;  /* 0x000000096d00780c */ /* 0x000fe40003fa4270 */
[----:B0-----:R-:W-:Y:S01]  /*8240*/  FSEL R17, R17, -INF , P4 ;  /* 0xff80000011117808 */ /* 0x001fe20002000000 */
[----:B------:R-:W0:Y:S01]  /*8250*/  MUFU.TANH R22, R22 ;  /* 0x0000001600167308 */ /* 0x000e220000002400 */
[----:B------:R-:W-:-:S07]  /*8260*/  ISETP.GT.AND P4, PT, R109, 0x11, PT ;  /* 0x000000116d00780c */ /* 0x000fce0003f84270 */
[----:B------:R-:W-:Y:S08]  /*8270*/  MUFU.TANH R128, R128 ;  /* 0x0000008000807308 */ /* 0x000ff00000002400 */
[----:B------:R-:W-:Y:S01]  /*8280*/  MUFU.TANH R130, R130 ;  /* 0x0000008200827308 */ /* 0x000fe20000002400 */
[----:B0-----:R-:W-:Y:S02]  /*8290*/  FSEL R22, R22, -INF , P4 ;  /* 0xff80000016167808 */ /* 0x001fe40002000000 */
[----:B-1----:R-:W-:Y:S01]  /*82a0*/  FMNMX.FTZ R138, R137, R74, !PT ;  /* 0x0000004a898a7209 */ /* 0x002fe20007810000 */
[----:B------:R-:W-:Y:S01]  /*82b0*/  FMUL.FTZ R137, R72, UR6 ;  /* 0x0000000648897c20 */ /* 0x000fe20008410000 */
[----:B------:R-:W0:Y:S01]  /*82c0*/  LDC R74, c[0x0][0x988] ;  /* 0x00026200ff4a7b82 */ /* 0x000e220000000800 */
[----:B------:R-:W-:-:S02]  /*82d0*/  ISETP.GT.AND P4, PT, R109, 0x20, PT ;  /* 0x000000206d00780c */ /* 0x000fc40003f84270 */
[----:B------:R-:W1:Y:S01]  /*82e0*/  SHFL.BFLY PT, R139, R138, 0x1, 0x1f ;  /* 0x0c201f008a8b7f89 */ /* 0x000e6200000e0000 */
[----:B------:R-:W2:Y:S08]  /*82f0*/  MUFU.TANH R120, R120 ;  /* 0x0000007800787308 */ /* 0x000eb00000002400 */
[----:B------:R-:W3:Y:S08]  /*8300*/  MUFU.TANH R121, R121 ;  /* 0x0000007900797308 */ /* 0x000ef00000002400 */
[----:B------:R-:W4:Y:S01]  /*8310*/  MUFU.TANH R123, R123 ;  /* 0x0000007b007b7308 */ /* 0x000f220000002400 */
[----:B--2---:R-:W-:-:S02]  /*8320*/  FSEL R120, R120, -INF , P4 ;  /* 0xff80000078787808 */ /* 0x004fc40002000000 */
[----:B------:R-:W-:Y:S02]  /*8330*/  ISETP.GT.AND P4, PT, R109, 0x29, PT ;  /* 0x000000296d00780c */ /* 0x000fe40003f84270 */
[----:B-1----:R-:W-:Y:S01]  /*8340*/  FMNMX.FTZ R72, R138, R139, !PT ;  /* 0x0000008b8a487209 */ /* 0x002fe20007810000 */
[----:B------:R-:W-:Y:S02]  /*8350*/  FMUL.FTZ R138, R77, UR6 ;  /* 0x000000064d8a7c20 */ /* 0x000fe40008410000 */
[----:B------:R-:W1:Y:S01]  /*8360*/  MUFU.TANH R124, R124 ;  /* 0x0000007c007c7308 */ /* 0x000e620000002400 */
[C---:B------:R-:W-:Y:S01]  /*8370*/  FSETP.NEU.FTZ.AND P3, PT, R72.reuse, -INF , PT ;  /* 0xff8000004800780b */ /* 0x040fe20003f7d000 */
[----:B0-----:R-:W-:-:S05]  /*8380*/  FMUL.FTZ R139, R72, R74 ;  /* 0x0000004a488b7220 */ /* 0x001fca0000410000 */
[----:B------:R-:W-:Y:S01]  /*8390*/  FSEL R77, R139, RZ, P3 ;  /* 0x000000ff8b4d7208 */ /* 0x000fe20001800000 */
[----:B------:R-:W0:Y:S01]  /*83a0*/  MUFU.TANH R112, R112 ;  /* 0x0000007000707308 */ /* 0x000e220000002400 */
[----:B------:R-:W-:Y:S02]  /*83b0*/  WARPGROUP.DEPBAR.LE gsb0, 0x0 ;  /* 0x00008000000079c5 */ /* 0x000fe40000010000 */
[----:B------:R-:W-:Y:S01]  /*83c0*/  WARPGROUP.ARRIVE ;  /* 0x00000000000079c5 */ /* 0x000fe20000000000 */
[-CC-:B------:R-:W-:Y:S01]  /*83d0*/  FFMA.FTZ R139, R129, R74.reuse, -R77.reuse ;  /* 0x0000004a818b7223 */ /* 0x180fe2000001084d */
[----:B------:R-:W-:Y:S01]  /*83e0*/  FSEL R129, R14, -INF , P6 ;  /* 0xff8000000e817808 */ /* 0x000fe20003000000 */
[--C-:B------:R-:W-:Y:S01]  /*83f0*/  FFMA.FTZ R141, R131, R74, -R77.reuse ;  /* 0x0000004a838d7223 */ /* 0x100fe2000001084d */
[----:B------:R-:W-:Y:S01]  /*8400*/  ISETP.GT.AND P6, PT, R109, 0x10, PT ;  /* 0x000000106d00780c */ /* 0x000fe20003fc4270 */
[----:B------:R2:W-:Y:S01]  /*8410*/  MUFU.EX2 R98, R139 ;  /* 0x0000008b00627308 */ /* 0x0005e20000000800 */
[----:B------:R-:W-:Y:S01]  /*8420*/  HGMMA.64x96x16.F32.BF16 R24, gdesc[UR28].tnspB, R24, gsb0 ;  /* 0x416000001c1879f0 */ /* 0x000fe20008001818 */
[----:B------:R-:W-:Y:S01]  /*8430*/  UIADD3 UR28, UR10, 0x780, URZ ;  /* 0x000007800a1c7890 */ /* 0x000fe2000fffe03f */
[----:B------:R-:W-:Y:S01]  /*8440*/  FMNMX.FTZ R140, R129, R140, !PT ;  /* 0x0000008c818c7209 */ /* 0x000fe20007810000 */
[----:B------:R-:W-:Y:S01]  /*8450*/  UIADD3 UR30, UR7, 0x140, URZ ;  /* 0x00000140071e7890 */ /* 0x000fe2000fffe03f */
[----:B------:R-:W-:Y:S01]  /*8460*/  FSEL R131, R18, -INF , P5 ;  /* 0xff80000012837808 */ /* 0x000fe20002800000 */
[----:B------:R-:W-:Y:S01]  /*8470*/  UMOV UR29, 0xc0000010 ;  /* 0xc0000010001d7882 */ /* 0x000fe20000000000 */
[----:B------:R-:W-:Y:S01]  /*8480*/  UMOV UR31, 0x80000020 ;  /* 0x80000020001f7882 */ /* 0x000fe20000000000 */
[----:B------:R-:W-:Y:S01]  /*8490*/  FMNMX.FTZ R140, R17, R140, !PT ;  /* 0x0000008c118c7209 */ /* 0x000fe20007810000 */
[-CC-:B--2---:R-:W-:Y:S01]  /*84a0*/  FFMA.FTZ R139, R132, R74.reuse, -R77.reuse ;  /* 0x0000004a848b7223 */ /* 0x184fe2000001084d */
[--C-:B------:R-:W-:Y:S01]  /*84b0*/  FFMA.FTZ R132, R133, R74, -R77.reuse ;  /* 0x0000004a85847223 */ /* 0x100fe2000001084d */
[----:B------:R-:W-:Y:S01]  /*84c0*/  FSEL R20, R20, -INF , P6 ;  /* 0xff80000014147808 */ /* 0x000fe20003000000 */
[----:B------:R-:W-:Y:S01]  /*84d0*/  MUFU.TANH R113, R113 ;  /* 0x0000007100717308 */ /* 0x000fe20000002400 */
[----:B------:R-:W-:Y:S01]  /*84e0*/  FMNMX.FTZ R133, R131, R140, !PT ;  /* 0x0000008c83857209 */ /* 0x000fe20007810000 */
[-CC-:B------:R-:W-:Y:S01]  /*84f0*/  FFMA.FTZ R140, R134, R74.reuse, -R77.reuse ;  /* 0x0000004a868c7223 */ /* 0x180fe2000001084d */
[----:B------:R-:W-:Y:S01]  /*8500*/  ISETP.GT.AND P5, PT, R109, 0x18, PT ;  /* 0x000000186d00780c */ /* 0x000fe20003fa4270 */
[-CC-:B------:R-:W-:Y:S01]  /*8510*/  FFMA.FTZ R142, R117, R74.reuse, -R77.reuse ;  /* 0x0000004a758e7223 */ /* 0x180fe2000001084d */
[----:B------:R-:W-:Y:S01]  /*8520*/  FMNMX.FTZ R133, R20, R133, !PT ;  /* 0x0000008514857209 */ /* 0x000fe20007810000 */
[-CC-:B------:R-:W-:Y:S01]  /*8530*/  FFMA.FTZ R102, R102, R74.reuse, -R77.reuse ;  /* 0x0000004a66667223 */ /* 0x180fe2000001084d */
[----:B------:R-:W-:Y:S01]  /*8540*/  ISETP.GT.AND P6, PT, R109, 0x19, PT ;  /* 0x000000196d00780c */ /* 0x000fe20003fc4270 */
[----:B------:R2:W-:Y:S01]  /*8550*/  MUFU.EX2 R18, R139 ;  /* 0x0000008b00127308 */ /* 0x0005e20000000800 */
[----:B------:R-:W-:Y:S01]  /*8560*/  FSEL R128, R128, -INF , P5 ;  /* 0xff80000080807808 */ /* 0x000fe20002800000 */
[-CC-:B------:R-:W-:Y:S01]  /*8570*/  FFMA.FTZ R15, R15, R74.reuse, -R77.reuse ;  /* 0x0000004a0f0f7223 */ /* 0x180fe2000001084d */
[----:B------:R-:W-:Y:S01]  /*8580*/  FMNMX.FTZ R133, R22, R133, !PT ;  /* 0x0000008516857209 */ /* 0x000fe20007810000 */
[-CC-:B------:R-:W-:Y:S01]  /*8590*/  FFMA.FTZ R19, R19, R74.reuse, -R77.reuse ;  /* 0x0000004a13137223 */ /* 0x180fe2000001084d */
[----:B------:R-:W-:Y:S01]  /*85a0*/  FSEL R130, R130, -INF , P6 ;  /* 0xff80000082827808 */ /* 0x000fe20003000000 */
[-CC-:B------:R-:W-:Y:S01]  /*85b0*/  FFMA.FTZ R21, R21, R74.reuse, -R77.reuse ;  /* 0x0000004a15157223 */ /* 0x180fe2000001084d */
[----:B------:R-:W-:Y:S01]  /*85c0*/  FMNMX.FTZ R133, R128, R133, !PT ;  /* 0x0000008580857209 */ /* 0x000fe20007810000 */
[----:B------:R-:W5:Y:S01]  /*85d0*/  MUFU.TANH R114, R114 ;  /* 0x0000007200727308 */ /* 0x000f620000002400 */
[----:B------:R-:W-:Y:S01]  /*85e0*/  ISETP.GT.AND P5, PT, R109, 0x21, PT ;  /* 0x000000216d00780c */ /* 0x000fe20003fa4270 */
[-CC-:B------:R-:W-:Y:S01]  /*85f0*/  FFMA.FTZ R23, R23, R74.reuse, -R77.reuse ;  /* 0x0000004a17177223 */ /* 0x180fe2000001084d */
[----:B--2---:R-:W-:Y:S01]  /*8600*/  FMNMX.FTZ R139, R130, R133, !PT ;  /* 0x00000085828b7209 */ /* 0x004fe20007810000 */
[-CC-:B------:R-:W-:Y:S01]  /*8610*/  FFMA.FTZ R122, R122, R74.reuse, -R77.reuse ;  /* 0x0000004a7a7a7223 */ /* 0x180fe2000001084d */
[----:B------:R-:W-:Y:S01]  /*8620*/  ISETP.GT.AND P6, PT, R109, 0x28, PT ;  /* 0x000000286d00780c */ /* 0x000fe20003fc4270 */
[-CC-:B------:R-:W-:Y:S01]  /*8630*/  FFMA.FTZ R94, R94, R74.reuse, -R77.reuse ;  /* 0x0000004a5e5e7223 */ /* 0x180fe2000001084d */
[----:B---3--:R-:W-:Y:S01]  /*8640*/  FSEL R133, R121, -INF , P5 ;  /* 0xff80000079857808 */ /* 0x008fe20002800000 */
[----:B------:R2:W-:Y:S01]  /*8650*/  MUFU.EX2 R14, R141 ;  /* 0x0000008d000e7308 */ /* 0x0005e20000000800 */
[----:B------:R-:W-:Y:S01]  /*8660*/  FMNMX.FTZ R134, R120, R139, !PT ;  /* 0x0000008b78867209 */ /* 0x000fe20007810000 */
[-CC-:B------:R-:W-:Y:S01]  /*8670*/  FFMA.FTZ R82, R82, R74.reuse, -R77.reuse ;  /* 0x0000004a52527223 */ /* 0x180fe2000001084d */
[----:B----4-:R-:W-:Y:S01]  /*8680*/  FSEL R123, R123, -INF , P6 ;  /* 0xff8000007b7b7808 */ /* 0x010fe20003000000 */
[--C-:B------:R-:W-:Y:S01]  /*8690*/  FFMA.FTZ R91, R91, R74, -R77.reuse ;  /* 0x0000004a5b5b7223 */ /* 0x100fe2000001084d */
[----:B------:R-:W-:Y:S01]  /*86a0*/  FMNMX.FTZ R134, R133, R134, !PT ;  /* 0x0000008685867209 */ /* 0x000fe20007810000 */
[-CC-:B------:R-:W-:Y:S01]  /*86b0*/  FFMA.FTZ R90, R90, R74.reuse, -R77.reuse ;  /* 0x0000004a5a5a7223 */ /* 0x180fe2000001084d */
[----:B------:R-:W-:Y:S01]  /*86c0*/  ISETP.GT.AND P5, PT, R109, 0x30, PT ;  /* 0x000000306d00780c */ /* 0x000fe20003fa4270 */
[----:B------:R-:W-:Y:S01]  /*86d0*/  MUFU.TANH R115, R115 ;  /* 0x0000007300737308 */ /* 0x000fe20000002400 */
[-CC-:B--2---:R-:W-:Y:S01]  /*86e0*/  FFMA.FTZ R141, R125, R74.reuse, -R77.reuse ;  /* 0x0000004a7d8d7223 */ /* 0x184fe2000001084d */
[----:B-1----:R-:W-:Y:S01]  /*86f0*/  FSEL R125, R124, -INF , P4 ;  /* 0xff8000007c7d7808 */ /* 0x002fe20002000000 */
[--C-:B------:R-:W-:Y:S01]  /*8700*/  FFMA.FTZ R86, R86, R74, -R77.reuse ;  /* 0x0000004a56567223 */ /* 0x100fe2000001084d */
[----:B------:R-:W-:Y:S01]  /*8710*/  FMNMX.FTZ R134, R123, R134, !PT ;  /* 0x000000867b867209 */ /* 0x000fe20007810000 */
[-CC-:B------:R-:W-:Y:S01]  /*8720*/  FFMA.FTZ R87, R87, R74.reuse, -R77.reuse ;  /* 0x0000004a57577223 */ /* 0x180fe2000001084d */
[----:B------:R-:W-:Y:S01]  /*8730*/  ISETP.GT.AND P6, PT, R109, 0x31, PT ;  /* 0x000000316d00780c */ /* 0x000fe20003fc4270 */
[-CC-:B------:R-:W-:Y:S01]  /*8740*/  FFMA.FTZ R83, R83, R74.reuse, -R77.reuse ;  /* 0x0000004a53537223 */ /* 0x180fe2000001084d */
[----:B------:R-:W1:Y:S01]  /*8750*/  MUFU.TANH R104, R104 ;  /* 0x0000006800687308 */ /* 0x000e620000002400 */
[----:B0-----:R-:W-:Y:S01]  /*8760*/  FSEL R112, R112, -INF , P5 ;  /* 0xff80000070707808 */ /* 0x001fe20002800000 */
[--C-:B------:R-:W-:Y:S01]  /*8770*/  FFMA.FTZ R95, R95, R74, -R77.reuse ;  /* 0x0000004a5f5f7223 */ /* 0x100fe2000001084d */
[----:B------:R-:W-:Y:S01]  /*8780*/  FMNMX.FTZ R139, R125, R134, !PT ;  /* 0x000000867d8b7209 */ /* 0x000fe20007810000 */
[-CC-:B------:R-:W-:Y:S01]  /*8790*/  FFMA.FTZ R101, R101, R74.reuse, -R77.reuse ;  /* 0x0000004a65657223 */ /* 0x180fe2000001084d */
[C---:B------:R-:W-:Y:S01]  /*87a0*/  ISETP.GT.AND P4, PT, R109.reuse, 0x38, PT ;  /* 0x000000386d00780c */ /* 0x040fe20003f84270 */
[----:B------:R-:W-:Y:S01]  /*87b0*/  FFMA.FTZ R100, R100, R74, -R77 ;  /* 0x0000004a64647223 */ /* 0x000fe2000001084d */
[----:B------:R-:W-:Y:S01]  /*87c0*/  FMNMX.FTZ R139, R112, R139, !PT ;  /* 0x0000008b708b7209 */ /* 0x000fe20007810000 */
[----:B------:R0:W-:Y:S01]  /*87d0*/  MUFU.EX2 R121, R140 ;  /* 0x0000008c00797308 */ /* 0x0001e20000000800 */
[----:B------:R-:W-:-:S02]  /*87e0*/  ISETP.GT.AND P5, PT, R109, 0x39, PT ;  /* 0x000000396d00780c */ /* 0x000fc40003fa4270 */
[----:B-----5:R-:W-:Y:S02]  /*87f0*/  FSEL R114, R114, -INF , P4 ;  /* 0xff80000072727808 */ /* 0x020fe40002000000 */
[----:B------:R-:W-:-:S03]  /*8800*/  ISETP.GT.AND P4, PT, R109, 0x41, PT ;  /* 0x000000416d00780c */ /* 0x000fc60003f84270 */
[----:B------:R-:W2:Y:S01]  /*8810*/  MUFU.TANH R105, R105 ;  /* 0x0000006900697308 */ /* 0x000ea20000002400 */
[-CC-:B0-----:R-:W-:Y:S01]  /*8820*/  FFMA.FTZ R140, R126, R74.reuse, -R77.reuse ;  /* 0x0000004a7e8c7223 */ /* 0x181fe2000001084d */
[----:B------:R-:W-:Y:S02]  /*8830*/  FSEL R126, R113, -INF , P6 ;  /* 0xff800000717e7808 */ /* 0x000fe40003000000 */
[----:B------:R-:W-:Y:S02]  /*8840*/  ISETP.GT.AND P6, PT, R109, 0x40, PT ;  /* 0x000000406d00780c */ /* 0x000fe40003fc4270 */
[----:B------:R-:W-:Y:S02]  /*8850*/  FMNMX.FTZ R139, R126, R139, !PT ;  /* 0x0000008b7e8b7209 */ /* 0x000fe40007810000 */
[----:B------:R-:W-:Y:S01]  /*8860*/  MUFU.TANH R107, R107 ;  /* 0x0000006b006b7308 */ /* 0x000fe20000002400 */
[----:B-1----:R-:W-:Y:S02]  /*8870*/  FSEL R104, R104, -INF , P6 ;  /* 0xff80000068687808 */ /* 0x002fe40003000000 */
[----:B------:R-:W-:Y:S01]  /*8880*/  FMNMX.FTZ R134, R114, R139, !PT ;  /* 0x0000008b72867209 */ /* 0x000fe20007810000 */
[----:B------:R-:W-:-:S04]  /*8890*/  FFMA.FTZ R139, R135, R74, -R77 ;  /* 0x0000004a878b7223 */ /* 0x000fc8000001084d */
[----:B------:R0:W-:Y:S01]  /*88a0*/  MUFU.EX2 R124, R141 ;  /* 0x0000008d007c7308 */ /* 0x0001e20000000800 */
[----:B--2---:R-:W-:Y:S02]  /*88b0*/  FSEL R105, R105, -INF , P4 ;  /* 0xff80000069697808 */ /* 0x004fe40002000000 */
[----:B------:R-:W-:-:S05]  /*88c0*/  ISETP.GT.AND P4, PT, R109, 0x49, PT ;  /* 0x000000496d00780c */ /* 0x000fca0003f84270 */
[----:B------:R-:W1:Y:S01]  /*88d0*/  MUFU.TANH R108, R108 ;  /* 0x0000006c006c7308 */ /* 0x000e620000002400 */
[----:B0-----:R-:W-:Y:S01]  /*88e0*/  FFMA.FTZ R141, R127, R74, -R77 ;  /* 0x0000004a7f8d7223 */ /* 0x001fe2000001084d */
[----:B------:R-:W-:Y:S02]  /*88f0*/  FSEL R127, R115, -INF , P5 ;  /* 0xff800000737f7808 */ /* 0x000fe40002800000 */
[----:B------:R-:W-:Y:S02]  /*8900*/  ISETP.GT.AND P5, PT, R109, 0x48, PT ;  /* 0x000000486d00780c */ /* 0x000fe40003fa4270 */
[----:B------:R-:W-:Y:S02]  /*8910*/  FMNMX.FTZ R135, R127, R134, !PT ;  /* 0x000000867f877209 */ /* 0x000fe40007810000 */
[----:B------:R-:W0:Y:S01]  /*8920*/  MUFU.TANH R96, R96 ;  /* 0x0000006000607308 */ /* 0x000e220000002400 */
[----:B------:R-:W-:Y:S02]  /*8930*/  WARPGROUP.DEPBAR.LE gsb0, 0x0 ;  /* 0x00008000000079c5 */ /* 0x000fe40000010000 */
[----:B------:R-:W-:-:S05]  /*8940*/  WARPGROUP.ARRIVE ;  /* 0x00000000000079c5 */ /* 0x000fca0000000000 */
[----:B------:R-:W2:Y:S01]  /*8950*/  MUFU.TANH R97, R97 ;  /* 0x0000006100617308 */ /* 0x000ea20000002400 */
[----:B-1----:R-:W-:Y:S01]  /*8960*/  FSEL R108, R108, -INF , P4 ;  /* 0xff8000006c6c7808 */ /* 0x002fe20002000000 */
[----:B------:R-:W-:Y:S01]  /*8970*/  HGMMA.64x96x16.F32.BF16 R24, gdesc[UR28].tnspB, R24, gsb0 ;  /* 0x416000001c1879f0 */ /* 0x000fe20008001818 */
[----:B------:R-:W-:Y:S01]  /*8980*/  UIADD3 UR28, UR10, 0x900, URZ ;  /* 0x000009000a1c7890 */ /* 0x000fe2000fffe03f */
[----:B------:R-:W-:Y:S01]  /*8990*/  ISETP.GT.AND P4, PT, R109, 0x51, PT ;  /* 0x000000516d00780c */ /* 0x000fe20003f84270 */
[----:B------:R-:W-:Y:S01]  /*89a0*/  UIADD3 UR30, UR7, 0x180, URZ ;  /* 0x00000180071e7890 */ /* 0x000fe2000fffe03f */
[----:B------:R-:W-:Y:S01]  /*89b0*/  UMOV UR29, 0xc0000010 ;  /* 0xc0000010001d7882 */ /* 0x000fe20000000000 */
[----:B------:R-:W-:Y:S01]  /*89c0*/  UMOV UR31, 0x80000020 ;  /* 0x80000020001f7882 */ /* 0x000fe20000000000 */
[----:B------:R1:W-:Y:S08]  /*89d0*/  MUFU.EX2 R113, R140 ;  /* 0x0000008c00717308 */ /* 0x0003f00000000800 */
[----:B------:R3:W-:Y:S01]  /*89e0*/  MUFU.EX2 R115, R141 ;  /* 0x0000008d00737308 */ /* 0x0007e20000000800 */
[----:B-1----:R-:W-:-:S04]  /*89f0*/  FMNMX.FTZ R140, R104, R135, !PT ;  /* 0x00000087688c7209 */ /* 0x002fc80007810000 */
[----:B------:R-:W-:-:S03]  /*8a00*/  FMNMX.FTZ R135, R105, R140, !PT ;  /* 0x0000008c69877209 */ /* 0x000fc60007810000 */
[----:B------:R-:W1:Y:S01]  /*8a10*/  MUFU.TANH R136, R136 ;  /* 0x0000008800887308 */ /* 0x000e620000002400 */
[----:B---3--:R-:W-:Y:S01]  /*8a20*/  FFMA.FTZ R141, R116, R74, -R77 ;  /* 0x0000004a748d7223 */ /* 0x008fe2000001084d */
[----:B------:R-:W-:Y:S02]  /*8a30*/  FSEL R116, R107, -INF , P5 ;  /* 0xff8000006b747808 */ /* 0x000fe40002800000 */
[----:B------:R-:W-:Y:S02]  /*8a40*/  ISETP.GT.AND P5, PT, R109, 0x50, PT ;  /* 0x000000506d00780c */ /* 0x000fe40003fa4270 */
[----:B------:R-:W-:Y:S02]  /*8a50*/  FMNMX.FTZ R135, R116, R135, !PT ;  /* 0x0000008774877209 */ /* 0x000fe40007810000 */
[----:B------:R-:W3:Y:S01]  /*8a60*/  MUFU.TANH R103, R103 ;  /* 0x0000006700677308 */ /* 0x000ee20000002400 */
[----:B0-----:R-:W-:Y:S02]  /*8a70*/  FSEL R117, R96, -INF , P5 ;  /* 0xff80000060757808 */ /* 0x001fe40002800000 */
[----:B------:R-:W-:-:S02]  /*8a80*/  FMNMX.FTZ R140, R108, R135, !PT ;  /* 0x000000876c8c7209 */ /* 0x000fc40007810000 */
[----:B------:R-:W-:Y:S02]  /*8a90*/  ISETP.GT.AND P5, PT, R109, 0x58, PT ;  /* 0x000000586d00780c */ /* 0x000fe40003fa4270 */
[----:B--2---:R-:W-:Y:S01]  /*8aa0*/  FSEL R135, R97, -INF , P4 ;  /* 0xff80000061877808 */ /* 0x004fe20002000000 */
[----:B------:R-:W0:Y:S01]  /*8ab0*/  MUFU.TANH R88, R88 ;  /* 0x0000005800587308 */ /* 0x000e220000002400 */
[----:B------:R-:W-:Y:S01]  /*8ac0*/  FMNMX.FTZ R140, R117, R140, !PT ;  /* 0x0000008c758c7209 */ /* 0x000fe20007810000 */
[----:B------:R-:W-:Y:S01]  /*8ad0*/  FFMA.FTZ R97, R106, R74, -R77 ;  /* 0x0000004a6a617223 */ /* 0x000fe2000001084d */
[C---:B------:R-:W-:Y:S02]  /*8ae0*/  ISETP.GT.AND P4, PT, R109.reuse, 0x59, PT ;  /* 0x000000596d00780c */ /* 0x040fe40003f84270 */
[----:B-1----:R-:W-:Y:S02]  /*8af0*/  FSEL R136, R136, -INF , P5 ;  /* 0xff80000088887808 */ /* 0x002fe40002800000 */
[----:B------:R-:W-:Y:S01]  /*8b00*/  ISETP.GT.AND P5, PT, R109, 0x60, PT ;  /* 0x000000606d00780c */ /* 0x000fe20003fa4270 */
[----:B------:R-:W-:Y:S01]  /*8b10*/  MUFU.TANH R89, R89 ;  /* 0x0000005900597308 */ /* 0x000fe20000002400 */
[----:B---3--:R-:W-:-:S02]  /*8b20*/  FSEL R103, R103, -INF , P4 ;  /* 0xff80000067677808 */ /* 0x008fc40002000000 */
[----:B------:R-:W-:-:S05]  /*8b30*/  ISETP.GT.AND P4, PT, R109, 0x61, PT ;  /* 0x000000616d00780c */ /* 0x000fca0003f84270 */
[----:B------:R-:W1:Y:S01]  /*8b40*/  MUFU.TANH R92, R92 ;  /* 0x0000005c005c7308 */ /* 0x000e620000002400 */
[----:B0-----:R-:W-:Y:S02]  /*8b50*/  FSEL R106, R88, -INF , P5 ;  /* 0xff800000586a7808 */ /* 0x001fe40002800000 */
[----:B------:R-:W-:-:S05]  /*8b60*/  ISETP.GT.AND P5, PT, R109, 0x68, PT ;  /* 0x000000686d00780c */ /* 0x000fca0003fa4270 */
[----:B------:R0:W-:Y:S08]  /*8b70*/  MUFU.EX2 R134, R139 ;  /* 0x0000008b00867308 */ /* 0x0001f00000000800 */
[----:B------:R-:W2:Y:S01]  /*8b80*/  MUFU.TANH R93, R93 ;  /* 0x0000005d005d7308 */ /* 0x000ea20000002400 */
[----:B0-----:R-:W-:Y:S02]  /*8b90*/  FMNMX.FTZ R139, R135, R140, !PT ;  /* 0x0000008c878b7209 */ /* 0x001fe40007810000 */
[----:B-1----:R-:W-:-:S02]  /*8ba0*/  FSEL R92, R92, -INF , P5 ;  /* 0xff8000005c5c7808 */ /* 0x002fc40002800000 */
[----:B------:R-:W-:Y:S02]  /*8bb0*/  FMNMX.FTZ R140, R136, R139, !PT ;  /* 0x0000008b888c7209 */ /* 0x000fe40007810000 */
[----:B------:R-:W-:Y:S01]  /*8bc0*/  ISETP.GT.AND P5, PT, R109, 0x70, PT ;  /* 0x000000706d00780c */ /* 0x000fe20003fa4270 */
[----:B------:R-:W0:Y:S01]  /*8bd0*/  MUFU.TANH R80, R80 ;  /* 0x0000005000507308 */ /* 0x000e220000002400 */
[----:B------:R-:W-:-:S04]  /*8be0*/  FMNMX.FTZ R139, R103, R140, !PT ;  /* 0x0000008c678b7209 */ /* 0x000fc80007810000 */
[----:B------:R-:W-:-:S03]  /*8bf0*/  FMNMX.FTZ R139, R106, R139, !PT ;  /* 0x0000008b6a8b7209 */ /* 0x000fc60007810000 */
[----:B------:R1:W-:Y:S08]  /*8c00*/  MUFU.EX2 R107, R141 ;  /* 0x0000008d006b7308 */ /* 0x0003f00000000800 */
[----:B------:R-:W3:Y:S01]  /*8c10*/  MUFU.TANH R81, R81 ;  /* 0x0000005100517308 */ /* 0x000ee20000002400 */
[-CC-:B-1----:R-:W-:Y:S01]  /*8c20*/  FFMA.FTZ R141, R118, R74.reuse, -R77.reuse ;  /* 0x0000004a768d7223 */ /* 0x182fe2000001084d */
[----:B------:R-:W-:Y:S01]  /*8c30*/  FSEL R118, R89, -INF , P4 ;  /* 0xff80000059767808 */ /* 0x000fe20002000000 */
[----:B------:R-:W-:Y:S01]  /*8c40*/  FFMA.FTZ R89, R110, R74, -R77 ;  /* 0x0000004a6e597223 */ /* 0x000fe2000001084d */
[----:B------:R-:W-:-:S02]  /*8c50*/  ISETP.GT.AND P4, PT, R109, 0x69, PT ;  /* 0x000000696d00780c */ /* 0x000fc40003f84270 */
[----:B------:R-:W-:Y:S01]  /*8c60*/  FMNMX.FTZ R139, R118, R139, !PT ;  /* 0x0000008b768b7209 */ /* 0x000fe20007810000 */
[----:B------:R-:W-:Y:S02]  /*8c70*/  WARPGROUP.DEPBAR.LE gsb0, 0x0 ;  /* 0x00008000000079c5 */ /* 0x000fe40000010000 */
[----:B------:R-:W-:Y:S01]  /*8c80*/  WARPGROUP.ARRIVE ;  /* 0x00000000000079c5 */ /* 0x000fe20000000000 */
[----:B------:R-:W1:Y:S01]  /*8c90*/  MUFU.TANH R84, R84 ;  /* 0x0000005400547308 */ /* 0x000e620000002400 */
[----:B--2---:R-:W-:Y:S02]  /*8ca0*/  FSEL R93, R93, -INF , P4 ;  /* 0xff8000005d5d7808 */ /* 0x004fe40002000000 */
[----:B------:R-:W-:Y:S02]  /*8cb0*/  FMNMX.FTZ R140, R92, R139, !PT ;  /* 0x0000008b5c8c7209 */ /* 0x000fe40007810000 */
[----:B------:R-:W-:Y:S01]  /*8cc0*/  HGMMA.64x96x16.F32.BF16 R24, gdesc[UR28].tnspB, R24, gsb0 ;  /* 0x416000001c1879f0 */ /* 0x000fe20008001818 */
[----:B------:R-:W-:Y:S01]  /*8cd0*/  UIADD3 UR28, UR10, 0xa80, URZ ;  /* 0x00000a800a1c7890 */ /* 0x000fe2000fffe03f */
[----:B------:R-:W-:Y:S01]  /*8ce0*/  ISETP.GT.AND P4, PT, R109, 0x71, PT ;  /* 0x000000716d00780c */ /* 0x000fe20003f84270 */
[----:B------:R-:W-:Y:S01]  /*8cf0*/  UIADD3 UR30, UR7, 0x1c0, URZ ;  /* 0x000001c0071e7890 */ /* 0x000fe2000fffe03f */
[----:B------:R-:W2:Y:S01]  /*8d00*/  MUFU.TANH R85, R85 ;  /* 0x0000005500557308 */ /* 0x000ea20000002400 */
[----:B------:R-:W-:Y:S01]  /*8d10*/  UMOV UR29, 0xc0000010 ;  /* 0xc0000010001d7882 */ /* 0x000fe20000000000 */
[----:B------:R-:W-:Y:S01]  /*8d20*/  UMOV UR31, 0x80000020 ;  /* 0x80000020001f7882 */ /* 0x000fe20000000000 */
[----:B0-----:R-:W-:-:S02]  /*8d30*/  FSEL R110, R80, -INF , P5 ;  /* 0xff800000506e7808 */ /* 0x001fc40002800000 */
[----:B------:R-:W-:Y:S02]  /*8d40*/  FMNMX.FTZ R139, R93, R140, !PT ;  /* 0x0000008c5d8b7209 */ /* 0x000fe40007810000 */
[----:B------:R-:W-:Y:S01]  /*8d50*/  ISETP.GT.AND P5, PT, R109, 0x78, PT ;  /* 0x000000786d00780c */ /* 0x000fe20003fa4270 */
[----:B------:R-:W0:Y:S01]  /*8d60*/  MUFU.TANH R137, R137 ;  /* 0x0000008900897308 */ /* 0x000e220000002400 */
[----:B------:R-:W-:-:S07]  /*8d70*/  FMNMX.FTZ R140, R110, R139, !PT ;  /* 0x0000008b6e8c7209 */ /* 0x000fce0007810000 */
[----:B------:R-:W4:Y:S08]  /*8d80*/  MUFU.TANH R73, R73 ;  /* 0x0000004900497308 */ /* 0x000f300000002400 */
[----:B------:R5:W-:Y:S08]  /*8d90*/  MUFU.EX2 R88, R141 ;  /* 0x0000008d00587308 */ /* 0x000bf00000000800 */
[----:B------:R-:W4:Y:S01]  /*8da0*/  MUFU.TANH R76, R76 ;  /* 0x0000004c004c7308 */ /* 0x000f220000002400 */
[-CC-:B-----5:R-:W-:Y:S01]  /*8db0*/  FFMA.FTZ R141, R111, R74.reuse, -R77.reuse ;  /* 0x0000004a6f8d7223 */ /* 0x1a0fe2000001084d */
[----:B---3--:R-:W-:Y:S01]  /*8dc0*/  FSEL R111, R81, -INF , P4 ;  /* 0xff800000516f7808 */ /* 0x008fe20002000000 */
[----:B------:R-:W-:Y:S01]  /*8dd0*/  FFMA.FTZ R81, R119, R74, -R77 ;  /* 0x0000004a77517223 */ /* 0x000fe2000001084d */
[----:B------:R-:W-:-:S02]  /*8de0*/  ISETP.GT.AND P4, PT, R109, 0x79, PT ;  /* 0x000000796d00780c */ /* 0x000fc40003f84270 */
[----:B-1----:R-:W-:Y:S01]  /*8df0*/  FSEL R119, R84, -INF , P5 ;  /* 0xff80000054777808 */ /* 0x002fe20002800000 */
[--C-:B------:R-:W-:Y:S01]  /*8e00*/  FFMA.FTZ R84, R99, R74, -R77.reuse ;  /* 0x0000004a63547223 */ /* 0x100fe2000001084d */
[----:B------:R-:W-:Y:S01]  /*8e10*/  FMNMX.FTZ R140, R111, R140, !PT ;  /* 0x0000008c6f8c7209 */ /* 0x000fe20007810000 */
[----:B------:R-:W1:Y:S01]  /*8e20*/  MUFU.TANH R138, R138 ;  /* 0x0000008a008a7308 */ /* 0x000e620000002400 */
[----:B------:R-:W-:Y:S01]  /*8e30*/  ISETP.GT.AND P5, PT, R109, 0x80, PT ;  /* 0x000000806d00780c */ /* 0x000fe20003fa4270 */
[----:B------:R-:W-:Y:S01]  /*8e40*/  FFMA.FTZ R99, R78, R74, -R77 ;  /* 0x0000004a4e637223 */ /* 0x000fe2000001084d */
[----:B--2---:R-:W-:Y:S02]  /*8e50*/  FSEL R139, R85, -INF , P4 ;  /* 0xff800000558b7808 */ /* 0x004fe40002000000 */
[----:B------:R-:W-:Y:S02]  /*8e60*/  FMNMX.FTZ R140, R119, R140, !PT ;  /* 0x0000008c778c7209 */ /* 0x000fe40007810000 */
[----:B------:R-:W-:Y:S01]  /*8e70*/  ISETP.GT.AND P4, PT, R109, 0x81, PT ;  /* 0x000000816d00780c */ /* 0x000fe20003f84270 */
[----:B------:R2:W-:Y:S01]  /*8e80*/  MUFU.EX2 R96, R142 ;  /* 0x0000008e00607308 */ /* 0x0005e20000000800 */
[----:B0-----:R-:W-:-:S02]  /*8e90*/  FSEL R137, R137, -INF , P5 ;  /* 0xff80000089897808 */ /* 0x001fc40002800000 */
[----:B------:R-:W-:-:S05]  /*8ea0*/  ISETP.GT.AND P5, PT, R109, 0x88, PT ;  /* 0x000000886d00780c */ /* 0x000fca0003fa4270 */
[----:B------:R0:W-:Y:S01]  /*8eb0*/  MUFU.EX2 R80, R141 ;  /* 0x0000008d00507308 */ /* 0x0001e20000000800 */
[----:B--2---:R-:W-:Y:S02]  /*8ec0*/  FMNMX.FTZ R142, R139, R140, !PT ;  /* 0x0000008c8b8e7209 */ /* 0x004fe40007810000 */
[----:B----4-:R-:W-:Y:S02]  /*8ed0*/  FSEL R140, R73, -INF , P4 ;  /* 0xff800000498c7808 */ /* 0x010fe40002000000 */
[----:B------:R-:W-:Y:S01]  /*8ee0*/  FMNMX.FTZ R73, R137, R142, !PT ;  /* 0x0000008e89497209 */ /* 0x000fe20007810000 */
[----:B------:R-:W-:Y:S01]  /*8ef0*/  IMAD.U32 R142, RZ, RZ, UR5 ;  /* 0x00000005ff8e7e24 */ /* 0x000fe2000f8e00ff */
[----:B------:R-:W-:Y:S01]  /*8f00*/  ISETP.GT.AND P4, PT, R109, 0x89, PT ;  /* 0x000000896d00780c */ /* 0x000fe20003f84270 */
[----:B------:R-:W-:Y:S01]  /*8f10*/  MUFU.EX2 R15, R15 ;  /* 0x0000000f000f7308 */ /* 0x000fe20000000800 */
[----:B------:R-:W-:Y:S01]  /*8f20*/  FSEL R109, R76, -INF , P5 ;  /* 0xff8000004c6d7808 */ /* 0x000fe20002800000 */
[----:B0-----:R-:W-:Y:S01]  /*8f30*/  FFMA.FTZ R141, R75, R74, -R77 ;  /* 0x0000004a4b8d7223 */ /* 0x001fe2000001084d */
[----:B------:R-:W-:Y:S01]  /*8f40*/  FMNMX.FTZ R76, R140, R73, !PT ;  /* 0x000000498c4c7209 */ /* 0x000fe20007810000 */
[----:B------:R-:W-:Y:S01]  /*8f50*/  UMOV UR5, UR4 ;  /* 0x0000000400057c82 */ /* 0x000fe20008000000 */
[----:B-1----:R-:W-:-:S02]  /*8f60*/  FSEL R138, R138, -INF , P4 ;  /* 0xff8000008a8a7808 */ /* 0x002fc40002000000 */
[----:B------:R-:W-:Y:S01]  /*8f70*/  FMNMX.FTZ R85, R109, R76, !PT ;  /* 0x0000004c6d557209 */ /* 0x000fe20007810000 */
[----:B------:R0:W-:Y:S01]  /*8f80*/  MUFU.EX2 R73, R102 ;  /* 0x0000006600497308 */ /* 0x0001e20000000800 */
[----:B------:R-:W-:Y:S02]  /*8f90*/  @!P1 LEA R142, R142, UR60, 0x3 ;  /* 0x0000003c8e8e9c11 */ /* 0x000fe4000f8e18ff */
[----:B------:R-:W-:-:S05]  /*8fa0*/  FMNMX.FTZ R75, R138, R85, !PT ;  /* 0x000000558a4b7209 */ /* 0x000fca0007810000 */
[----:B------:R-:W1:Y:S01]  /*8fb0*/  SHFL.BFLY PT, R76, R75, 0x2, 0x1f ;  /* 0x0c401f004b4c7f89 */ /* 0x000e6200000e0000 */
[----:B------:R2:W-:Y:S01]  /*8fc0*/  MUFU.EX2 R85, R141 ;  /* 0x0000008d00557308 */ /* 0x0005e20000000800 */
[----:B0-----:R-:W-:Y:S01]  /*8fd0*/  FFMA.FTZ R102, R79, R74, -R77 ;  /* 0x0000004a4f667223 */ /* 0x001fe2000001084d */
[----:B------:R-:W-:-:S05]  /*8fe0*/  IMAD.U32 R79, RZ, RZ, UR4 ;  /* 0x00000004ff4f7e24 */ /* 0x000fca000f8e00ff */
[----:B------:R-:W-:Y:S01]  /*8ff0*/  @!P1 LEA R79, R79, UR60, 0x3 ;  /* 0x0000003c4f4f9c11 */ /* 0x000fe2000f8e18ff */
[----:B------:R-:W-:Y:S04]  /*9000*/  MUFU.EX2 R19, R19 ;  /* 0x0000001300137308 */ /* 0x000fe80000000800 */
[----:B------:R-:W-:Y:S01]  /*9010*/  @!P1 VIADD R79, R79, 0x31c40 ;  /* 0x00031c404f4f9836 */ /* 0x000fe20000000000 */
[----:B------:R-:W-:Y:S02]  /*9020*/  WARPGROUP.DEPBAR.LE gsb0, 0x0 ;  /* 0x00008000000079c5 */ /* 0x000fe40000010000 */
[----:B------:R-:W-:Y:S01]  /*9030*/  WARPGROUP.ARRIVE ;  /* 0x00000000000079c5 */ /* 0x000fe20000000000 */
[----:B------:R-:W-:Y:S01]  /*9040*/  MUFU.EX2 R21, R21 ;  /* 0x0000001500157308 */ /* 0x000fe20000000800 */
[----:B------:R-:W-:-:S02]  /*9050*/  @!P1 PRMT R79, RZ, 0x654, R79 ;  /* 0x00000654ff4f9816 */ /* 0x000fc4000000004f */
[----:B-1----:R-:W-:Y:S02]  /*9060*/  FMNMX.FTZ R76, R75, R76, !PT ;  /* 0x0000004c4b4c7209 */ /* 0x002fe40007810000 */
[----:B------:R-:W-:Y:S01]  /*9070*/  HGMMA.64x96x16.F32.BF16 R24, gdesc[UR28].tnspB, R24, gsb0 ;  /* 0x416000001c1879f0 */ /* 0x000fe20008001818 */
[----:B------:R-:W-:Y:S02]  /*9080*/  UIADD3 UR28, UR10, 0xc00, URZ ;  /* 0x00000c000a1c7890 */ /* 0x000fe4000fffe03f */
[----:B------:R-:W-:Y:S01]  /*9090*/  UIADD3 UR30, UR7, 0x200, URZ ;  /* 0x00000200071e7890 */ /* 0x000fe2000fffe03f */
[----:B------:R-:W0:Y:S01]  /*90a0*/  SHFL.BFLY PT, R75, R76, 0x1, 0x1f ;  /* 0x0c201f004c4b7f89 */ /* 0x000e2200000e0000 */
[----:B------:R-:W-:Y:S01]  /*90b0*/  UMOV UR29, 0xc0000010 ;  /* 0xc0000010001d7882 */ /* 0x000fe20000000000 */
[----:B------:R-:W-:Y:S01]  /*90c0*/  UMOV UR31, 0x80000020 ;  /* 0x80000020001f7882 */ /* 0x000fe20000000000 */
[----:B------:R-:W-:Y:S08]  /*90d0*/  MUFU.EX2 R23, R23 ;  /* 0x0000001700177308 */ /* 0x000ff00000000800 */
[----:B------:R-:W-:Y:S08]  /*90e0*/  MUFU.EX2 R132, R132 ;  /* 0x0000008400847308 */ /* 0x000ff00000000800 */
[----:B------:R-:W-:Y:S01]  /*90f0*/  MUFU.EX2 R122, R122 ;  /* 0x0000007a007a7308 */ /* 0x000fe20000000800 */
[----:B0-----:R-:W-:-:S07]  /*9100*/  FMNMX.FTZ R75, R76, R75, !PT ;  /* 0x0000004b4c4b7209 */ /* 0x001fce0007810000 */
[----:B------:R-:W-:Y:S01]  /*9110*/  MUFU.EX2 R97, R97 ;  /* 0x0000006100617308 */ /* 0x000fe20000000800 */
[C---:B------:R-:W-:Y:S01]  /*9120*/  FSETP.NEU.FTZ.AND P4, PT, R75.reuse, -INF , PT ;  /* 0xff8000004b00780b */ /* 0x040fe20003f9d000 */
[----:B--2---:R-:W-:-:S05]  /*9130*/  FMUL.FTZ R141, R75, R74 ;  /* 0x0000004a4b8d7220 */ /* 0x004fca0000410000 */
[----:B------:R-:W-:Y:S01]  /*9140*/  FSEL R141, R141, RZ, P4 ;  /* 0x000000ff8d8d7208 */ /* 0x000fe20002000000 */
[----:B------:R-:W-:Y:S04]  /*9150*/  MUFU.EX2 R89, R89 ;  /* 0x0000005900597308 */ /* 0x000fe80000000800 */
[-CC-:B------:R-:W-:Y:S01]  /*9160*/  FFMA.FTZ R78, R17, R74.reuse, -R141.reuse ;  /* 0x0000004a114e7223 */ /* 0x180fe2000001088d */
[-CC-:B------:R-:W-:Y:S01]  /*9170*/  FFMA.FTZ R17, R131, R74.reuse, -R141.reuse ;  /* 0x0000004a83117223 */ /* 0x180fe2000001088d */
[-CC-:B------:R-:W-:Y:S01]  /*9180*/  FFMA.FTZ R131, R125, R74.reuse, -R141.reuse ;  /* 0x0000004a7d837223 */ /* 0x180fe2000001088d */
[-CC-:B------:R-:W-:Y:S01]  /*9190*/  FFMA.FTZ R125, R104, R74.reuse, -R141.reuse ;  /* 0x0000004a687d7223 */ /* 0x180fe2000001088d */
[----:B------:R-:W-:Y:S01]  /*91a0*/  FSEL R104, R72, RZ, P3 ;  /* 0x000000ff48687208 */ /* 0x000fe20001800000 */
[-CC-:B------:R-:W-:Y:S01]  /*91b0*/  FFMA.FTZ R76, R13, R74.reuse, -R141.reuse ;  /* 0x0000004a0d4c7223 */ /* 0x180fe2000001088d */
[-CC-:B------:R-:W-:Y:S01]  /*91c0*/  FFMA.FTZ R13, R129, R74.reuse, -R141.reuse ;  /* 0x0000004a810d7223 */ /* 0x180fe2000001088d */
[-CC-:B------:R-:W-:Y:S01]  /*91d0*/  FFMA.FTZ R129, R130, R74.reuse, -R141.reuse ;  /* 0x0000004a82817223 */ /* 0x180fe2000001088d */
[-C--:B------:R-:W-:Y:S01]  /*91e0*/  FFMA.FTZ R130, R126, R74.reuse, -R141 ;  /* 0x0000004a7e827223 */ /* 0x080fe2000001088d */
[----:B------:R-:W-:Y:S01]  /*91f0*/  FADD.FTZ R77, -R104, R11 ;  /* 0x0000000b684d7221 */ /* 0x000fe20000010100 */
[----:B------:R-:W-:Y:S01]  /*9200*/  FSEL R11, R75, RZ, P4 ;  /* 0x000000ff4b0b7208 */ /* 0x000fe20002000000 */
[-CC-:B------:R-:W-:Y:S01]  /*9210*/  FFMA.FTZ R126, R127, R74.reuse, -R141.reuse ;  /* 0x0000004a7f7e7223 */ /* 0x180fe2000001088d */
[-CC-:B------:R-:W-:Y:S01]  /*9220*/  FFMA.FTZ R127, R105, R74.reuse, -R141.reuse ;  /* 0x0000004a697f7223 */ /* 0x180fe2000001088d */
[-C--:B------:R-:W-:Y:S01]  /*9230*/  FMUL.FTZ R105, R77, R74.reuse ;  /* 0x0000004a4d697220 */ /* 0x080fe20000410000 */
[----:B------:R-:W-:Y:S01]  /*9240*/  ISETP.GE.U32.AND P3, PT, R146, 0x180, PT ;  /* 0x000001809200780c */ /* 0x000fe20003f66070 */
[----:B------:R-:W-:Y:S01]  /*9250*/  FADD.FTZ R77, -R11, R10 ;  /* 0x0000000a0b4d7221 */ /* 0x000fe20000010100 */
[----:B------:R-:W-:Y:S01]  /*9260*/  VIADD R11, R144, 0x9 ;  /* 0x00000009900b7836 */ /* 0x000fe20000000000 */
[----:B------:R-:W-:Y:S01]  /*9270*/  MUFU.EX2 R76, R76 ;  /* 0x0000004c004c7308 */ /* 0x000fe20000000800 */
[-CC-:B------:R-:W-:Y:S01]  /*9280*/  FFMA.FTZ R20, R20, R74.reuse, -R141.reuse ;  /* 0x0000004a14147223 */ /* 0x180fe2000001088d */
[-C--:B------:R-:W-:Y:S01]  /*9290*/  FMUL.FTZ R104, R77, R74.reuse ;  /* 0x0000004a4d687220 */ /* 0x080fe20000410000 */
[-CC-:B------:R-:W-:Y:S01]  /*92a0*/  FFMA.FTZ R22, R22, R74.reuse, -R141.reuse ;  /* 0x0000004a16167223 */ /* 0x180fe2000001088d */
[----:B------:R-:W-:Y:S01]  /*92b0*/  SEL R77, R11, 0x9, !P3 ;  /* 0x000000090b4d7807 */ /* 0x000fe20005800000 */
[-CC-:B------:R-:W-:Y:S01]  /*92c0*/  FFMA.FTZ R128, R128, R74.reuse, -R141.reuse ;  /* 0x0000004a80807223 */ /* 0x180fe2000001088d */
[-CC-:B------:R-:W-:Y:S01]  /*92d0*/  FFMA.FTZ R120, R120, R74.reuse, -R141.reuse ;  /* 0x0000004a78787223 */ /* 0x180fe2000001088d */
[-CC-:B------:R-:W-:Y:S01]  /*92e0*/  FFMA.FTZ R133, R133, R74.reuse, -R141.reuse ;  /* 0x0000004a85857223 */ /* 0x180fe2000001088d */
[----:B------:R-:W0:Y:S01]  /*92f0*/  MUFU.EX2 R11, R104 ;  /* 0x00000068000b7308 */ /* 0x000e220000000800 */
[-CC-:B------:R-:W-:Y:S01]  /*9300*/  FFMA.FTZ R123, R123, R74.reuse, -R141.reuse ;  /* 0x0000004a7b7b7223 */ /* 0x180fe2000001088d */
[-CC-:B------:R-:W-:Y:S01]  /*9310*/  FFMA.FTZ R112, R112, R74.reuse, -R141.reuse ;  /* 0x0000004a70707223 */ /* 0x180fe2000001088d */
[-CC-:B------:R-:W-:Y:S01]  /*9320*/  FFMA.FTZ R114, R114, R74.reuse, -R141.reuse ;  /* 0x0000004a72727223 */ /* 0x180fe2000001088d */
[-CC-:B------:R-:W-:Y:S01]  /*9330*/  FFMA.FTZ R103, R103, R74.reuse, -R141.reuse ;  /* 0x0000004a67677223 */ /* 0x180fe2000001088d */
[-CC-:B------:R-:W-:Y:S01]  /*9340*/  FFMA.FTZ R116, R116, R74.reuse, -R141.reuse ;  /* 0x0000004a74747223 */ /* 0x180fe2000001088d */
[-CC-:B------:R-:W-:Y:S01]  /*9350*/  FFMA.FTZ R108, R108, R74.reuse, -R141.reuse ;  /* 0x0000004a6c6c7223 */ /* 0x180fe2000001088d */
[-CC-:B------:R-:W-:Y:S01]  /*9360*/  FFMA.FTZ R117, R117, R74.reuse, -R141.reuse ;  /* 0x0000004a75757223 */ /* 0x180fe2000001088d */
[----:B------:R1:W2:Y:S01]  /*9370*/  MUFU.EX2 R10, R105 ;  /* 0x00000069000a7308 */ /* 0x0002a20000000800 */
[-CC-:B------:R-:W-:Y:S01]  /*9380*/  FFMA.FTZ R118, R118, R74.reuse, -R141.reuse ;  /* 0x0000004a76767223 */ /* 0x180fe2000001088d */
[-CC-:B------:R-:W-:Y:S01]  /*9390*/  FFMA.FTZ R93, R93, R74.reuse, -R141.reuse ;  /* 0x0000004a5d5d7223 */ /* 0x180fe2000001088d */
[-CC-:B------:R-:W-:Y:S01]  /*93a0*/  FFMA.FTZ R119, R119, R74.reuse, -R141.reuse ;  /* 0x0000004a77777223 */ /* 0x180fe2000001088d */
[-CC-:B------:R-:W-:Y:S01]  /*93b0*/  FFMA.FTZ R139, R139, R74.reuse, -R141.reuse ;  /* 0x0000004a8b8b7223 */ /* 0x180fe2000001088d */
[-CC-:B------:R-:W-:Y:S01]  /*93c0*/  FFMA.FTZ R137, R137, R74.reuse, -R141.reuse ;  /* 0x0000004a89897223 */ /* 0x180fe2000001088d */
[-CC-:B------:R-:W-:Y:S01]  /*93d0*/  FFMA.FTZ R140, R140, R74.reuse, -R141.reuse ;  /* 0x0000004a8c8c7223 */ /* 0x180fe2000001088d */
[----:B------:R-:W-:Y:S01]  /*93e0*/  FFMA.FTZ R109, R109, R74, -R141 ;  /* 0x0000004a6d6d7223 */ /* 0x000fe2000001088d */
[----:B------:R-:W3:Y:S01]  /*93f0*/  MUFU.EX2 R13, R13 ;  /* 0x0000000d000d7308 */ /* 0x000ee20000000800 */
[----:B-1----:R-:W-:-:S02]  /*9400*/  @!P1 VIADD R105, R142, 0x31c60 ;  /* 0x00031c608e699836 */ /* 0x002fc40000000000 */
[----:B0-----:R-:W-:Y:S01]  /*9410*/  FFMA.FTZ R104, R11, R6, R76 ;  /* 0x000000060b687223 */ /* 0x001fe2000001004c */
[-CC-:B------:R-:W-:Y:S01]  /*9420*/  FFMA.FTZ R6, R135, R74.reuse, -R141.reuse ;  /* 0x0000004a87067223 */ /* 0x180fe2000001088d */
[-CC-:B------:R-:W-:Y:S01]  /*9430*/  FFMA.FTZ R138, R138, R74.reuse, -R141.reuse ;  /* 0x0000004a8a8a7223 */ /* 0x180fe2000001088d */
[----:B------:R-:W-:Y:S01]  /*9440*/  FFMA.FTZ R111, R111, R74, -R141 ;  /* 0x0000004a6f6f7223 */ /* 0x000fe2000001088d */
[----:B------:R-:W-:Y:S01]  /*9450*/  @!P1 PRMT R105, RZ, 0x654, R105 ;  /* 0x00000654ff699816 */ /* 0x000fe20000000069 */
[----:B------:R-:W0:Y:S01]  /*9460*/  MUFU.EX2 R78, R78 ;  /* 0x0000004e004e7308 */ /* 0x000e220000000800 */
[----:B--2---:R-:W-:Y:S01]  /*9470*/  FFMA.FTZ R142, R10, R5, R15 ;  /* 0x000000050a8e7223 */ /* 0x004fe2000001000f */
[C---:B------:R-:W-:Y:S01]  /*9480*/  ISETP.GT.AND P3, PT, R9.reuse, R12, PT ;  /* 0x0000000c0900720c */ /* 0x040fe20003f64270 */
[----:B------:R-:W-:Y:S02]  /*9490*/  VIADD R9, R9, 0xffffffff ;  /* 0xffffffff09097836 */ /* 0x000fe40000000000 */
[----:B------:R-:W-:-:S03]  /*94a0*/  FADD.FTZ R142, R19, R142 ;  /* 0x0000008e138e7221 */ /* 0x000fc60000010000 */
[----:B------:R-:W1:Y:S01]  /*94b0*/  MUFU.EX2 R17, R17 ;  /* 0x0000001100117308 */ /* 0x000e620000000800 */
[----:B------:R-:W-:Y:S01]  /*94c0*/  FADD.FTZ R142, R21, R142 ;  /* 0x0000008e158e7221 */ /* 0x000fe20000010000 */
[----:B------:R-:W-:Y:S02]  /*94d0*/  WARPGROUP.DEPBAR.LE gsb0, 0x0 ;  /* 0x00008000000079c5 */ /* 0x000fe40000010000 */
[----:B------:R-:W-:Y:S01]  /*94e0*/  WARPGROUP.ARRIVE ;  /* 0x00000000000079c5 */ /* 0x000fe20000000000 */
[----:B---3--:R-:W-:-:S03]  /*94f0*/  F2FP.BF16.F32.PACK_AB R76, R13, R76 ;  /* 0x0000004c0d4c723e */ /* 0x008fc600000010ff */
[----:B------:R-:W2:Y:S02]  /*9500*/  MUFU.EX2 R20, R20 ;  /* 0x0000001400147308 */ /* 0x000ea40000000800 */
[----:B------:R-:W-:Y:S06]  /*9510*/  HGMMA.64x96x16.F32.BF16 R24, gdesc[UR28].tnspB, R24, gsb0 ;  /* 0x416000001c1879f0 */ /* 0x000fec0008001818 */
[----:B------:R-:W3:Y:S08]  /*9520*/  MUFU.EX2 R22, R22 ;  /* 0x0000001600167308 */ /* 0x000ef00000000800 */
[----:B------:R-:W-:Y:S08]  /*9530*/  MUFU.EX2 R128, R128 ;  /* 0x0000008000807308 */ /* 0x000ff00000000800 */
        /* <DEDUP_REMOVED lines=11> */
[----:B------:R0:W-:Y:S06]  /*95f0*/  BAR.ARV R77, 0x100 ;  /* 0x0004004d0000751d */ /* 0x0001ec0000002000 */
[----:B------:R1:W-:Y:S01]  /*9600*/  @!P1 SYNCS.ARRIVE.TRANS64.RED.A1T0 RZ, [R79+URZ], RZ ;  /* 0x000000ff4fff99a7 */ /* 0x0003e2000810043f */
[----:B------:R-:W5:Y:S01]  /*9610*/  MUFU.EX2 R127, R127 ;  /* 0x0000007f007f7308 */ /* 0x000f620000000800 */
[----:B0-----:R-:W-:Y:S01]  /*9620*/  F2FP.BF16.F32.PACK_AB R77, R19, R15 ;  /* 0x0000000f134d723e */ /* 0x001fe200000010ff */
[-CC-:B------:R-:W-:Y:S01]  /*9630*/  FFMA.FTZ R15, R106, R74.reuse, -R141.reuse ;  /* 0x0000004a6a0f7223 */ /* 0x180fe2000001088d */
[-C--:B------:R-:W-:Y:S01]  /*9640*/  FMUL.FTZ R24, R24, R11.reuse ;  /* 0x0000000b18187220 */ /* 0x080fe20000410000 */
[-C--:B------:R-:W-:Y:S01]  /*9650*/  FMUL.FTZ R25, R25, R11.reuse ;  /* 0x0000000b19197220 */ /* 0x080fe20000410000 */
[-C--:B------:R-:W-:Y:S01]  /*9660*/  FMUL.FTZ R28, R28, R11.reuse ;  /* 0x0000000b1c1c7220 */ /* 0x080fe20000410000 */
[----:B------:R-:W-:Y:S01]  /*9670*/  FMUL.FTZ R29, R29, R11 ;  /* 0x0000000b1d1d7220 */ /* 0x000fe20000410000 */
[----:B-1----:R-:W-:Y:S01]  /*9680*/  FADD.FTZ R79, R13, R104 ;  /* 0x000000680d4f7221 */ /* 0x002fe20000010000 */
[----:B------:R0:W-:Y:S01]  /*9690*/  @!P1 SYNCS.ARRIVE.TRANS64.RED.A1T0 RZ, [R105+URZ], RZ ;  /* 0x000000ff69ff99a7 */ /* 0x0001e2000810043f */
[----:B------:R-:W1:Y:S01]  /*96a0*/  MUFU.EX2 R116, R116 ;  /* 0x0000007400747308 */ /* 0x000e620000000800 */
[----:B------:R-:W-:Y:S01]  /*96b0*/  FFMA.FTZ R13, R136, R74, -R141 ;  /* 0x0000004a880d7223 */ /* 0x000fe2000001088d */
[----:B------:R-:W-:Y:S01]  /*96c0*/  FADD.FTZ R104, R78, R79 ;  /* 0x0000004f4e687221 */ /* 0x000fe20000010000 */
[----:B------:R-:W-:Y:S01]  /*96d0*/  F2FP.BF16.F32.PACK_AB R79, R23, R21 ;  /* 0x00000015174f723e */ /* 0x000fe200000010ff */
[-C--:B------:R-:W-:Y:S01]  /*96e0*/  FMUL.FTZ R32, R32, R11.reuse ;  /* 0x0000000b20207220 */ /* 0x080fe20000410000 */
[C---:B------:R-:W-:Y:S01]  /*96f0*/  F2FP.BF16.F32.PACK_AB R78, R17.reuse, R78 ;  /* 0x0000004e114e723e */ /* 0x040fe200000010ff */
[----:B------:R-:W-:Y:S01]  /*9700*/  FADD.FTZ R19, R17, R104 ;  /* 0x0000006811137221 */ /* 0x000fe20000010000 */
[----:B0-----:R-:W-:Y:S01]  /*9710*/  FADD.FTZ R105, R23, R142 ;  /* 0x0000008e17697221 */ /* 0x001fe20000010000 */
[----:B------:R-:W-:Y:S01]  /*9720*/  FFMA.FTZ R17, R92, R74, -R141 ;  /* 0x0000004a5c117223 */ /* 0x000fe2000001088d */
[----:B------:R-:W0:Y:S01]  /*9730*/  MUFU.EX2 R108, R108 ;  /* 0x0000006c006c7308 */ /* 0x000e220000000800 */
[----:B--2---:R-:W-:Y:S01]  /*9740*/  FADD.FTZ R19, R20, R19 ;  /* 0x0000001314137221 */ /* 0x004fe20000010000 */
[----:B------:R-:W-:Y:S01]  /*9750*/  FADD.FTZ R105, R98, R105 ;  /* 0x0000006962697221 */ /* 0x000fe20000010000 */
[----:B------:R2:W-:Y:S01]  /*9760*/  STSM.16.M88.4 [R0+0x24300], R76 ;  /* 0x0243004c00007844 */ /* 0x0005e20000000200 */
[C---:B---3--:R-:W-:Y:S01]  /*9770*/  F2FP.BF16.F32.PACK_AB R20, R22.reuse, R20 ;  /* 0x000000141614723e */ /* 0x048fe200000010ff */
[----:B------:R-:W-:Y:S01]  /*9780*/  FADD.FTZ R19, R22, R19 ;  /* 0x0000001316137221 */ /* 0x000fe20000010000 */
[----:B------:R-:W-:Y:S01]  /*9790*/  FADD.FTZ R105, R14, R105 ;  /* 0x000000690e697221 */ /* 0x000fe20000010000 */
[----:B----4-:R-:W-:Y:S01]  /*97a0*/  F2FP.BF16.F32.PACK_AB R22, R129, R128 ;  /* 0x000000808116723e */ /* 0x010fe200000010ff */
[----:B------:R3:W-:Y:S01]  /*97b0*/  MUFU.EX2 R92, R103 ;  /* 0x00000067005c7308 */ /* 0x0007e20000000800 */
[----:B------:R-:W-:Y:S01]  /*97c0*/  FADD.FTZ R104, R128, R19 ;  /* 0x0000001380687221 */ /* 0x000fe20000010000 */
[----:B------:R-:W-:Y:S01]  /*97d0*/  FADD.FTZ R105, R18, R105 ;  /* 0x0000006912697221 */ /* 0x000fe20000010000 */
[----:B------:R-:W-:Y:S01]  /*97e0*/  FFMA.FTZ R19, R110, R74, -R141 ;  /* 0x0000004a6e137223 */ /* 0x000fe2000001088d */
[-C--:B------:R-:W-:Y:S01]  /*97f0*/  FMUL.FTZ R33, R33, R11.reuse ;  /* 0x0000000b21217220 */ /* 0x080fe20000410000 */
[----:B------:R-:W-:Y:S01]  /*9800*/  FADD.FTZ R21, R129, R104 ;  /* 0x0000006881157221 */ /* 0x000fe20000010000 */
[----:B------:R-:W-:Y:S01]  /*9810*/  FADD.FTZ R105, R132, R105 ;  /* 0x0000006984697221 */ /* 0x000fe20000010000 */
[-C--:B------:R-:W-:Y:S01]  /*9820*/  FMUL.FTZ R36, R36, R11.reuse ;  /* 0x0000000b24247220 */ /* 0x080fe20000410000 */
[----:B------:R-:W4:Y:S01]  /*9830*/  MUFU.EX2 R5, R117 ;  /* 0x0000007500057308 */ /* 0x000f220000000800 */
[----:B-----5:R-:W-:Y:S01]  /*9840*/  FADD.FTZ R104, R120, R21 ;  /* 0x0000001578687221 */ /* 0x020fe20000010000 */
[----:B------:R-:W-:Y:S01]  /*9850*/  FADD.FTZ R106, R122, R105 ;  /* 0x000000697a6a7221 */ /* 0x000fe20000010000 */
[----:B------:R-:W-:Y:S01]  /*9860*/  F2FP.BF16.F32.PACK_AB R120, R133, R120 ;  /* 0x000000788578723e */ /* 0x000fe200000010ff */
[----:B------:R-:W-:Y:S01]  /*9870*/  FMUL.FTZ R37, R37, R11 ;  /* 0x0000000b25257220 */ /* 0x000fe20000410000 */
[----:B------:R-:W-:Y:S01]  /*9880*/  FADD.FTZ R104, R133, R104 ;  /* 0x0000006885687221 */ /* 0x000fe20000010000 */
[C---:B------:R-:W-:Y:S01]  /*9890*/  FADD.FTZ R21, R121.reuse, R106 ;  /* 0x0000006a79157221 */ /* 0x040fe20000010000 */
[----:B------:R-:W-:Y:S01]  /*98a0*/  F2FP.BF16.F32.PACK_AB R121, R121, R122 ;  /* 0x0000007a7979723e */ /* 0x000fe200000010ff */
[----:B------:R-:W5:Y:S01]  /*98b0*/  MUFU.EX2 R81, R81 ;  /* 0x0000005100517308 */ /* 0x000f620000000800 */
[----:B------:R-:W-:Y:S01]  /*98c0*/  FADD.FTZ R104, R123, R104 ;  /* 0x000000687b687221 */ /* 0x000fe20000010000 */
[----:B------:R-:W-:Y:S01]  /*98d0*/  FADD.FTZ R106, R124, R21 ;  /* 0x000000157c6a7221 */ /* 0x000fe20000010000 */
[C---:B------:R-:W-:Y:S01]  /*98e0*/  F2FP.BF16.F32.PACK_AB R122, R131.reuse, R123 ;  /* 0x0000007b837a723e */ /* 0x040fe200000010ff */
[-C--:B------:R-:W-:Y:S01]  /*98f0*/  FMUL.FTZ R40, R40, R11.reuse ;  /* 0x0000000b28287220 */ /* 0x080fe20000410000 */
[----:B------:R-:W-:Y:S01]  /*9900*/  FADD.FTZ R21, R131, R104 ;  /* 0x0000006883157221 */ /* 0x000fe20000010000 */
[C---:B------:R-:W-:Y:S01]  /*9910*/  FADD.FTZ R106, R113.reuse, R106 ;  /* 0x0000006a716a7221 */ /* 0x040fe20000010000 */
[----:B------:R-:W-:Y:S01]  /*9920*/  F2FP.BF16.F32.PACK_AB R123, R113, R124 ;  /* 0x0000007c717b723e */ /* 0x000fe200000010ff */
[----:B------:R-:W-:Y:S01]  /*9930*/  MUFU.EX2 R6, R6 ;  /* 0x0000000600067308 */ /* 0x000fe20000000800 */
[----:B------:R-:W-:Y:S01]  /*9940*/  FADD.FTZ R23, R112, R21 ;  /* 0x0000001570177221 */ /* 0x000fe20000010000 */
[----:B---3--:R-:W-:Y:S01]  /*9950*/  FADD.FTZ R103, R115, R106 ;  /* 0x0000006a73677221 */ /* 0x008fe20000010000 */
[----:B------:R-:W-:Y:S01]  /*9960*/  F2FP.BF16.F32.PACK_AB R21, R14, R98 ;  /* 0x000000620e15723e */ /* 0x000fe200000010ff */
[-C--:B------:R-:W-:Y:S01]  /*9970*/  FMUL.FTZ R41, R41, R11.reuse ;  /* 0x0000000b29297220 */ /* 0x080fe20000410000 */
[----:B------:R-:W-:Y:S01]  /*9980*/  FADD.FTZ R23, R130, R23 ;  /* 0x0000001782177221 */ /* 0x000fe20000010000 */
[----:B------:R-:W-:Y:S01]  /*9990*/  FADD.FTZ R14, R134, R103 ;  /* 0x00000067860e7221 */ /* 0x000fe20000010000 */
[----:B------:R-:W-:Y:S01]  /*99a0*/  F2FP.BF16.F32.PACK_AB R104, R130, R112 ;  /* 0x000000708268723e */ /* 0x000fe200000010ff */
[----:B------:R-:W-:Y:S01]  /*99b0*/  MUFU.EX2 R84, R84 ;  /* 0x0000005400547308 */ /* 0x000fe20000000800 */
[----:B--2---:R-:W-:Y:S01]  /*99c0*/  FADD.FTZ R77, R114, R23 ;  /* 0x00000017724d7221 */ /* 0x004fe20000010000 */
[----:B------:R-:W-:Y:S01]  /*99d0*/  FADD.FTZ R79, R107, R14 ;  /* 0x0000000e6b4f7221 */ /* 0x000fe20000010000 */
[----:B------:R-:W-:Y:S01]  /*99e0*/  F2FP.BF16.F32.PACK_AB R23, R132, R18 ;  /* 0x000000128417723e */ /* 0x000fe200000010ff */
[----:B------:R-:W-:Y:S01]  /*99f0*/  FMUL.FTZ R44, R44, R11 ;  /* 0x0000000b2c2c7220 */ /* 0x000fe20000410000 */
[----:B------:R-:W-:Y:S01]  /*9a00*/  FADD.FTZ R14, R126, R77 ;  /* 0x0000004d7e0e7221 */ /* 0x000fe20000010000 */
[----:B------:R-:W-:Y:S01]  /*9a10*/  FADD.FTZ R18, R96, R79 ;  /* 0x0000004f60127221 */ /* 0x000fe20000010000 */
[----:B------:R-:W-:Y:S01]  /*9a20*/  F2FP.BF16.F32.PACK_AB R105, R134, R115 ;  /* 0x000000738669723e */ /* 0x000fe200000010ff */
[----:B------:R-:W2:Y:S01]  /*9a30*/  MUFU.EX2 R13, R13 ;  /* 0x0000000d000d7308 */ /* 0x000ea20000000800 */
[----:B------:R-:W-:Y:S01]  /*9a40*/  FADD.FTZ R14, R125, R14 ;  /* 0x0000000e7d0e7221 */ /* 0x000fe20000010000 */
[----:B------:R-:W-:Y:S01]  /*9a50*/  FADD.FTZ R77, R97, R18 ;  /* 0x00000012614d7221 */ /* 0x000fe20000010000 */
[----:B------:R-:W-:Y:S01]  /*9a60*/  F2FP.BF16.F32.PACK_AB R106, R126, R114 ;  /* 0x000000727e6a723e */ /* 0x000fe200000010ff */
[----:B------:R3:W-:Y:S01]  /*9a70*/  STSM.16.M88.4 [R0+0x25b00], R20 ;  /* 0x025b001400007844 */ /* 0x0007e20000000200 */
[----:B------:R-:W-:Y:S01]  /*9a80*/  FADD.FTZ R79, R127, R14 ;  /* 0x0000000e7f4f7221 */ /* 0x000fe20000010000 */
[----:B------:R-:W-:Y:S01]  /*9a90*/  FADD.FTZ R18, R88, R77 ;  /* 0x0000004d58127221 */ /* 0x000fe20000010000 */
[----:B------:R-:W-:Y:S01]  /*9aa0*/  F2FP.BF16.F32.PACK_AB R107, R96, R107 ;  /* 0x0000006b606b723e */ /* 0x000fe200000010ff */
[----:B------:R-:W3:Y:S01]  /*9ab0*/  MUFU.EX2 R15, R15 ;  /* 0x0000000f000f7308 */ /* 0x000ee20000000800 */
[----:B-1----:R-:W-:Y:S01]  /*9ac0*/  FADD.FTZ R79, R116, R79 ;  /* 0x0000004f744f7221 */ /* 0x002fe20000010000 */
[----:B------:R-:W-:Y:S01]  /*9ad0*/  FADD.FTZ R77, R89, R18 ;  /* 0x00000012594d7221 */ /* 0x000fe20000010000 */
[----:B------:R-:W-:Y:S01]  /*9ae0*/  STSM.16.M88.4 [R0+0x27300], R120 ;  /* 0x0273007800007844 */ /* 0x000fe20000000200 */
[----:B------:R-:W-:Y:S01]  /*9af0*/  FMUL.FTZ R45, R45, R11 ;  /* 0x0000000b2d2d7220 */ /* 0x000fe20000410000 */
[----:B0-----:R-:W-:Y:S01]  /*9b00*/  FADD.FTZ R18, R108, R79 ;  /* 0x0000004f6c127221 */ /* 0x001fe20000010000 */
[----:B------:R-:W-:Y:S01]  /*9b10*/  FADD.FTZ R76, R80, R77 ;  /* 0x0000004d504c7221 */ /* 0x000fe20000010000 */
[----:B------:R-:W-:Y:S01]  /*9b20*/  STSM.16.M88.4 [R0+0x28b00], R104 ;  /* 0x028b006800007844 */ /* 0x000fe20000000200 */
[----:B------:R-:W0:Y:S01]  /*9b30*/  MUFU.EX2 R99, R99 ;  /* 0x0000006300637308 */ /* 0x000e220000000800 */
[----:B----4-:R-:W-:Y:S01]  /*9b40*/  FADD.FTZ R77, R5, R18 ;  /* 0x00000012054d7221 */ /* 0x010fe20000010000 */
[----:B-----5:R-:W-:Y:S01]  /*9b50*/  FADD.FTZ R79, R81, R76 ;  /* 0x0000004c514f7221 */ /* 0x020fe20000010000 */
[----:B--2---:R-:W-:Y:S01]  /*9b60*/  F2FP.BF16.F32.PACK_AB R78, R92, R13 ;  /* 0x0000000d5c4e723e */ /* 0x004fe200000010ff */
[----:B------:R-:W-:Y:S01]  /*9b70*/  FMUL.FTZ R48, R48, R11 ;  /* 0x0000000b30307220 */ /* 0x000fe20000410000 */
[----:B------:R-:W-:Y:S01]  /*9b80*/  FADD.FTZ R18, R6, R77 ;  /* 0x0000004d06127221 */ /* 0x000fe20000010000 */
[----:B------:R-:W-:Y:S01]  /*9b90*/  FADD.FTZ R76, R84, R79 ;  /* 0x0000004f544c7221 */ /* 0x000fe20000010000 */
[----:B---3--:R-:W-:Y:S01]  /*9ba0*/  F2FP.BF16.F32.PACK_AB R20, R127, R125 ;  /* 0x0000007d7f14723e */ /* 0x008fe200000010ff */
[----:B------:R-:W1:Y:S01]  /*9bb0*/  MUFU.EX2 R110, R118 ;  /* 0x00000076006e7308 */ /* 0x000e620000000800 */
[----:B------:R-:W-:Y:S01]  /*9bc0*/  FADD.FTZ R77, R13, R18 ;  /* 0x000000120d4d7221 */ /* 0x000fe20000010000 */
        /* <DEDUP_REMOVED lines=8> */
[----:B0-----:R-:W-:Y:S01]  /*9c50*/  FADD.FTZ R79, R99, R76 ;  /* 0x0000004c634f7221 */ /* 0x001fe20000010000 */
[----:B------:R-:W-:Y:S01]  /*9c60*/  F2FP.BF16.F32.PACK_AB R76, R6, R5 ;  /* 0x00000005064c723e */ /* 0x000fe200000010ff */
[----:B------:R-:W-:Y:S01]  /*9c70*/  FMUL.FTZ R52, R52, R11 ;  /* 0x0000000b34347220 */ /* 0x000fe20000410000 */
[----:B------:R-:W-:Y:S01]  /*9c80*/  F2FP.BF16.F32.PACK_AB R23, R80, R89 ;  /* 0x000000595017723e */ /* 0x000fe200000010ff */
[-C--:B------:R-:W-:Y:S01]  /*9c90*/  FMUL.FTZ R53, R53, R11.reuse ;  /* 0x0000000b35357220 */ /* 0x080fe20000410000 */
[----:B------:R-:W-:Y:S01]  /*9ca0*/  FMUL.FTZ R56, R56, R11 ;  /* 0x0000000b38387220 */ /* 0x000fe20000410000 */
[----:B------:R-:W0:Y:S01]  /*9cb0*/  MUFU.EX2 R17, R17 ;  /* 0x0000001100117308 */ /* 0x000e220000000800 */
[----:B-1----:R-:W-:Y:S01]  /*9cc0*/  FADD.FTZ R6, R110, R77 ;  /* 0x0000004d6e067221 */ /* 0x002fe20000010000 */
[----:B------:R-:W-:Y:S01]  /*9cd0*/  F2FP.BF16.F32.PACK_AB R77, R84, R81 ;  /* 0x00000051544d723e */ /* 0x000fe200000010ff */
[----:B------:R1:W-:Y:S01]  /*9ce0*/  STSM.16.M88.4 [R0+0x2a300], R20 ;  /* 0x02a3001400007844 */ /* 0x0003e20000000200 */
[----:B------:R-:W-:Y:S01]  /*9cf0*/  F2FP.BF16.F32.PACK_AB R96, R110, R15 ;  /* 0x0000000f6e60723e */ /* 0x000fe200000010ff */
[-C--:B------:R-:W-:Y:S01]  /*9d00*/  FMUL.FTZ R57, R57, R11.reuse ;  /* 0x0000000b39397220 */ /* 0x080fe20000410000 */
[-C--:B------:R-:W-:Y:S01]  /*9d10*/  FMUL.FTZ R60, R60, R11.reuse ;  /* 0x0000000b3c3c7220 */ /* 0x080fe20000410000 */
[----:B------:R-:W-:Y:S01]  /*9d20*/  FMUL.FTZ R61, R61, R11 ;  /* 0x0000000b3d3d7220 */ /* 0x000fe20000410000 */
[----:B------:R-:W3:Y:S01]  /*9d30*/  MUFU.EX2 R82, R82 ;  /* 0x0000005200527308 */ /* 0x000ee20000000800 */
[C---:B--2---:R-:W-:Y:S01]  /*9d40*/  FADD.FTZ R79, R94.reuse, R79 ;  /* 0x0000004f5e4f7221 */ /* 0x044fe20000010000 */
[----:B------:R-:W-:Y:S01]  /*9d50*/  F2FP.BF16.F32.PACK_AB R97, R94, R99 ;  /* 0x000000635e61723e */ /* 0x000fe200000010ff */
[-C--:B------:R-:W-:Y:S01]  /*9d60*/  FMUL.FTZ R64, R64, R11.reuse ;  /* 0x0000000b40407220 */ /* 0x080fe20000410000 */
[-C--:B------:R-:W-:Y:S01]  /*9d70*/  FMUL.FTZ R65, R65, R11.reuse ;  /* 0x0000000b41417220 */ /* 0x080fe20000410000 */
[-C--:B------:R-:W-:Y:S01]  /*9d80*/  FMUL.FTZ R68, R68, R11.reuse ;  /* 0x0000000b44447220 */ /* 0x080fe20000410000 */
[----:B------:R-:W-:Y:S01]  /*9d90*/  FMUL.FTZ R69, R69, R11 ;  /* 0x0000000b45457220 */ /* 0x000fe20000410000 */
        /* <DEDUP_REMOVED lines=10> */
[----:B---3--:R-:W-:Y:S01]  /*9e40*/  FADD.FTZ R6, R82, R79 ;  /* 0x0000004f52067221 */ /* 0x008fe20000010000 */
[----:B------:R-:W-:Y:S01]  /*9e50*/  F2FP.BF16.F32.PACK_AB R79, R85, R73 ;  /* 0x00000049554f723e */ /* 0x000fe200000010ff */
[-C--:B------:R-:W-:Y:S01]  /*9e60*/  FMUL.FTZ R39, R39, R10.reuse ;  /* 0x0000000a27277220 */ /* 0x080fe20000410000 */
[-C--:B------:R-:W-:Y:S01]  /*9e70*/  FMUL.FTZ R42, R42, R10.reuse ;  /* 0x0000000a2a2a7220 */ /* 0x080fe20000410000 */
[-C--:B------:R-:W-:Y:S01]  /*9e80*/  FMUL.FTZ R43, R43, R10.reuse ;  /* 0x0000000a2b2b7220 */ /* 0x080fe20000410000 */
[-C--:B------:R-:W-:Y:S01]  /*9e90*/  FMUL.FTZ R46, R46, R10.reuse ;  /* 0x0000000a2e2e7220 */ /* 0x080fe20000410000 */
[----:B------:R3:W-:Y:S01]  /*9ea0*/  STSM.16.M88.4 [R0+0x2bb00], R76 ;  /* 0x02bb004c00007844 */ /* 0x0007e20000000200 */
[----:B------:R-:W4:Y:S01]  /*9eb0*/  MUFU.EX2 R90, R90 ;  /* 0x0000005a005a7308 */ /* 0x000f220000000800 */
[C---:B--2---:R-:W-:Y:S01]  /*9ec0*/  FADD.FTZ R18, R98.reuse, R5 ;  /* 0x0000000562127221 */ /* 0x044fe20000010000 */
[----:B------:R-:W-:Y:S01]  /*9ed0*/  F2FP.BF16.F32.PACK_AB R98, R98, R17 ;  /* 0x000000116262723e */ /* 0x000fe200000010ff */
[-C--:B------:R-:W-:Y:S01]  /*9ee0*/  FMUL.FTZ R47, R47, R10.reuse ;  /* 0x0000000a2f2f7220 */ /* 0x080fe20000410000 */
[-C--:B------:R-:W-:Y:S01]  /*9ef0*/  FMUL.FTZ R50, R50, R10.reuse ;  /* 0x0000000a32327220 */ /* 0x080fe20000410000 */
[-C--:B------:R-:W-:Y:S01]  /*9f00*/  FMUL.FTZ R51, R51, R10.reuse ;  /* 0x0000000a33337220 */ /* 0x080fe20000410000 */
[-C--:B------:R-:W-:Y:S01]  /*9f10*/  FMUL.FTZ R54, R54, R10.reuse ;  /* 0x0000000a36367220 */ /* 0x080fe20000410000 */
[----:B------:R-:W-:Y:S01]  /*9f20*/  FMUL.FTZ R55, R55, R10 ;  /* 0x0000000a37377220 */ /* 0x000fe20000410000 */
[----:B------:R-:W1:Y:S01]  /*9f30*/  MUFU.EX2 R102, R102 ;  /* 0x0000006600667308 */ /* 0x000e620000000800 */
[C---:B0-----:R-:W-:Y:S01]  /*9f40*/  F2FP.BF16.F32.PACK_AB R99, R91.reuse, R82 ;  /* 0x000000525b63723e */ /* 0x041fe200000010ff */
[----:B------:R-:W-:Y:S01]  /*9f50*/  FADD.FTZ R5, R91, R6 ;  /* 0x000000065b057221 */ /* 0x000fe20000010000 */
[-C--:B------:R-:W-:Y:S01]  /*9f60*/  FMUL.FTZ R58, R58, R10.reuse ;  /* 0x0000000a3a3a7220 */ /* 0x080fe20000410000 */
[-C--:B------:R-:W-:Y:S01]  /*9f70*/  FMUL.FTZ R59, R59, R10.reuse ;  /* 0x0000000a3b3b7220 */ /* 0x080fe20000410000 */
[-C--:B------:R-:W-:Y:S01]  /*9f80*/  FMUL.FTZ R62, R62, R10.reuse ;  /* 0x0000000a3e3e7220 */ /* 0x080fe20000410000 */
[----:B------:R2:W-:Y:S01]  /*9f90*/  STSM.16.M88.4 [R0+0x2d300], R96 ;  /* 0x02d3006000007844 */ /* 0x0005e20000000200 */
[-C--:B------:R-:W-:Y:S01]  /*9fa0*/  FMUL.FTZ R63, R63, R10.reuse ;  /* 0x0000000a3f3f7220 */ /* 0x080fe20000410000 */
[----:B------:R-:W-:Y:S01]  /*9fb0*/  MUFU.EX2 R86, R86 ;  /* 0x0000005600567308 */ /* 0x000fe20000000800 */
[----:B----4-:R-:W-:Y:S01]  /*9fc0*/  FADD.FTZ R5, R90, R5 ;  /* 0x000000055a057221 */ /* 0x010fe20000010000 */
[-C--:B------:R-:W-:Y:S01]  /*9fd0*/  FMUL.FTZ R66, R66, R10.reuse ;  /* 0x0000000a42427220 */ /* 0x080fe20000410000 */
[-C--:B------:R-:W-:Y:S01]  /*9fe0*/  FMUL.FTZ R67, R67, R10.reuse ;  /* 0x0000000a43437220 */ /* 0x080fe20000410000 */
[-C--:B------:R-:W-:Y:S01]  /*9ff0*/  FMUL.FTZ R70, R70, R10.reuse ;  /* 0x0000000a46467220 */ /* 0x080fe20000410000 */
[----:B------:R-:W-:Y:S01]  /*a000*/  FMUL.FTZ R71, R71, R10 ;  /* 0x0000000a47477220 */ /* 0x000fe20000410000 */
[----:B------:R-:W-:-:S02]  /*a010*/  IMAD.MOV.U32 R11, RZ, RZ, R72 ;  /* 0x000000ffff0b7224 */ /* 0x000fc400078e0048 */
[----:B------:R-:W0:Y:S01]  /*a020*/  MUFU.EX2 R87, R87 ;  /* 0x0000005700577308 */ /* 0x000e220000000800 */
[C---:B-1----:R-:W-:Y:S01]  /*a030*/  F2FP.BF16.F32.PACK_AB R21, R102.reuse, R90 ;  /* 0x0000005a6615723e */ /* 0x042fe200000010ff */
[----:B------:R-:W-:Y:S01]  /*a040*/  FADD.FTZ R5, R102, R5 ;  /* 0x0000000566057221 */ /* 0x000fe20000010000 */
[----:B------:R-:W-:-:S05]  /*a050*/  IMAD.MOV.U32 R10, RZ, RZ, R75 ;  /* 0x000000ffff0a7224 */ /* 0x000fca00078e004b */
[----:B------:R-:W1:Y:S08]  /*a060*/  MUFU.EX2 R19, R19 ;  /* 0x0000001300137308 */ /* 0x000e700000000800 */
[----:B------:R-:W4:Y:S01]  /*a070*/  MUFU.EX2 R14, R111 ;  /* 0x0000006f000e7308 */ /* 0x000f220000000800 */
[----:B0-----:R-:W-:-:S07]  /*a080*/  F2FP.BF16.F32.PACK_AB R23, R87, R86 ;  /* 0x000000565717723e */ /* 0x001fce00000010ff */
[----:B------:R-:W0:Y:S01]  /*a090*/  MUFU.EX2 R119, R119 ;  /* 0x0000007700777308 */ /* 0x000e220000000800 */
[----:B-1----:R-:W-:Y:S01]  /*a0a0*/  FADD.FTZ R13, R19, R18 ;  /* 0x00000012130d7221 */ /* 0x002fe20000010000 */
[----:B------:R-:W-:-:S04]  /*a0b0*/  FADD.FTZ R18, R86, R5 ;  /* 0x0000000556127221 */ /* 0x000fc80000010000 */
[----:B------:R-:W-:Y:S02]  /*a0c0*/  FADD.FTZ R18, R87, R18 ;  /* 0x0000001257127221 */ /* 0x000fe40000010000 */
[----:B------:R-:W1:Y:S01]  /*a0d0*/  MUFU.EX2 R139, R139 ;  /* 0x0000008b008b7308 */ /* 0x000e620000000800 */
[C---:B----4-:R-:W-:Y:S01]  /*a0e0*/  F2FP.BF16.F32.PACK_AB R20, R14.reuse, R19 ;  /* 0x000000130e14723e */ /* 0x050fe200000010ff */
[----:B------:R-:W-:Y:S01]  /*a0f0*/  FADD.FTZ R6, R14, R13 ;  /* 0x0000000d0e067221 */ /* 0x000fe20000010000 */
[----:B------:R-:W-:-:S05]  /*a100*/  IMAD.MOV.U32 R13, RZ, RZ, R4 ;  /* 0x000000ffff0d7224 */ /* 0x000fca00078e0004 */
[----:B------:R-:W4:Y:S01]  /*a110*/  MUFU.EX2 R83, R83 ;  /* 0x0000005300537308 */ /* 0x000f220000000800 */
[----:B0-----:R-:W-:-:S07]  /*a120*/  FADD.FTZ R6, R119, R6 ;  /* 0x0000000677067221 */ /* 0x001fce0000010000 */
[----:B------:R-:W3:Y:S01]  /*a130*/  MUFU.EX2 R95, R95 ;  /* 0x0000005f005f7308 */ /* 0x000ee20000000800 */
[C---:B-1----:R-:W-:Y:S01]  /*a140*/  F2FP.BF16.F32.PACK_AB R22, R139.reuse, R119 ;  /* 0x000000778b16723e */ /* 0x042fe200000010ff */
[----:B------:R-:W-:-:S04]  /*a150*/  FADD.FTZ R6, R139, R6 ;  /* 0x000000068b067221 */ /* 0x000fc80000010000 */
[----:B------:R2:W-:Y:S02]  /*a160*/  STSM.16.M88.4 [R0+0x2eb00], R20 ;  /* 0x02eb001400007844 */ /* 0x0005e40000000200 */
[----:B------:R-:W0:Y:S01]  /*a170*/  MUFU.EX2 R101, R101 ;  /* 0x0000006500657308 */ /* 0x000e220000000800 */
[----:B----4-:R-:W-:-:S07]  /*a180*/  FADD.FTZ R18, R83, R18 ;  /* 0x0000001253127221 */ /* 0x010fce0000010000 */
[----:B------:R-:W1:Y:S01]  /*a190*/  MUFU.EX2 R100, R100 ;  /* 0x0000006400647308 */ /* 0x000e620000000800 */
[C---:B---3--:R-:W-:Y:S01]  /*a1a0*/  F2FP.BF16.F32.PACK_AB R77, R95.reuse, R83 ;  /* 0x000000535f4d723e */ /* 0x048fe200000010ff */
[----:B------:R-:W-:-:S06]  /*a1b0*/  FADD.FTZ R18, R95, R18 ;  /* 0x000000125f127221 */ /* 0x000fcc0000010000 */
[----:B------:R-:W3:Y:S01]  /*a1c0*/  MUFU.EX2 R137, R137 ;  /* 0x0000008900897308 */ /* 0x000ee20000000800 */
[----:B0-----:R-:W-:-:S07]  /*a1d0*/  FADD.FTZ R5, R101, R18 ;  /* 0x0000001265057221 */ /* 0x001fce0000010000 */
[----:B------:R-:W0:Y:S01]  /*a1e0*/  MUFU.EX2 R140, R140 ;  /* 0x0000008c008c7308 */ /* 0x000e220000000800 */
[C---:B-1----:R-:W-:Y:S01]  /*a1f0*/  F2FP.BF16.F32.PACK_AB R79, R100.reuse, R101 ;  /* 0x00000065644f723e */ /* 0x042fe200000010ff */
[----:B------:R-:W-:-:S06]  /*a200*/  FADD.FTZ R5, R100, R5 ;  /* 0x0000000564057221 */ /* 0x000fcc0000010000 */
[----:B------:R-:W1:Y:S01]  /*a210*/  MUFU.EX2 R109, R109 ;  /* 0x0000006d006d7308 */ /* 0x000e620000000800 */
[----:B---3--:R-:W-:-:S07]  /*a220*/  FADD.FTZ R6, R137, R6 ;  /* 0x0000000689067221 */ /* 0x008fce0000010000 */
[----:B------:R-:W3:Y:S01]  /*a230*/  MUFU.EX2 R138, R138 ;  /* 0x0000008a008a7308 */ /* 0x000ee20000000800 */
[C---:B0-----:R-:W-:Y:S01]  /*a240*/  F2FP.BF16.F32.PACK_AB R76, R140.reuse, R137 ;  /* 0x000000898c4c723e */ /* 0x041fe200000010ff */
[----:B------:R-:W-:-:S04]  /*a250*/  FADD.FTZ R6, R140, R6 ;  /* 0x000000068c067221 */ /* 0x000fc80000010000 */
[----:B-1----:R-:W-:Y:S01]  /*a260*/  FADD.FTZ R6, R109, R6 ;  /* 0x000000066d067221 */ /* 0x002fe20000010000 */
[----:B---3--:R-:W-:-:S03]  /*a270*/  F2FP.BF16.F32.PACK_AB R78, R138, R109 ;  /* 0x0000006d8a4e723e */ /* 0x008fc600000010ff */
        /* <DEDUP_REMOVED lines=10> */
.L_x_1915:
[----:B------:R-:W-:-:S13]  /*a320*/  ISETP.GE.AND P2, PT, R9, R156, PT ;  /* 0x0000009c0900720c */ /* 0x000fda0003f46270 */
[----:B------:R-:W-:Y:S05]  /*a330*/  @!P2 BRA `(.L_x_1925) ;  /* 0x0000004000b4a947 */ /* 0x000fea0003800000 */
[----:B------:R-:W1:Y:S01]  /*a340*/  S2R R10, SR_TID.X ;  /* 0x00000000000a7919 */ /* 0x000e620000002100 */
[----:B------:R-:W-:Y:S01]  /*a350*/  R2UR UR5, R157 ;  /* 0x000000009d0572ca */ /* 0x000fe200000e0000 */
[----:B------:R-:W-:Y:S01]  /*a360*/  UMOV UR23, 0xc0000010 ;  /* 0xc000001000177882 */ /* 0x000fe20000000000 */
[----:B------:R-:W-:Y:S01]  /*a370*/  UMOV UR27, 0xc0000010 ;  /* 0xc0000010001b7882 */ /* 0x000fe20000000000 */
[----:B------:R-:W-:Y:S01]  /*a380*/  IMAD.MOV.U32 R8, RZ, RZ, R72 ;  /* 0x000000ffff087224 */ /* 0x000fe200078e0048 */
[----:B------:R-:W-:Y:S01]  /*a390*/  UMOV UR7, UR4 ;  /* 0x0000000400077c82 */ /* 0x000fe20008000000 */
[----:B------:R-:W-:Y:S01]  /*a3a0*/  IMAD.MOV.U32 R7, RZ, RZ, R75 ;  /* 0x000000ffff077224 */ /* 0x000fe200078e004b */
[----:B------:R-:W-:Y:S01]  /*a3b0*/  UMOV UR57, 0xc0000010 ;  /* 0xc000001000397882 */ /* 0x000fe20000000000 */
[----:B------:R-:W-:Y:S01]  /*a3c0*/  IMAD.U32 R153, RZ, RZ, UR23 ;  /* 0x00000017ff997e24 */ /* 0x000fe2000f8e00ff */
[----:B------:R-:W-:Y:S01]  /*a3d0*/  UMOV UR53, 0xc0000010 ;  /* 0xc000001000357882 */ /* 0x000fe20000000000 */
[----:B------:R-:W-:-:S02]  /*a3e0*/  IMAD.U32 R151, RZ, RZ, UR27 ;  /* 0x0000001bff977e24 */ /* 0x000fc4000f8e00ff */
[----:B------:R-:W-:Y:S02]  /*a3f0*/  IMAD.U32 R147, RZ, RZ, UR23 ;  /* 0x00000017ff937e24 */ /* 0x000fe4000f8e00ff */
[----:B------:R-:W-:-:S04]  /*a400*/  ULOP3.LUT UR5, UR5, 0x10000, URZ, 0xfc, !UPT ;  /* 0x0001000005057892 */ /* 0x000fc8000f8efc3f */
[----:B------:R-:W-:Y:S02]  /*a410*/  UIADD3 UR6, UR5, 0x180, URZ ;  /* 0x0000018005067890 */ /* 0x000fe4000fffe03f */
[----:B------:R-:W-:Y:S02]  /*a420*/  UIADD3 UR10, UR5, 0x300, URZ ;  /* 0x00000300050a7890 */ /* 0x000fe4000fffe03f */
[----:B------:R-:W-:Y:S01]  /*a430*/  IMAD.U32 R155, RZ, RZ, UR5 ;  /* 0x00000005ff9b7e24 */ /* 0x000fe2000f8e00ff */
[----:B------:R-:W-:Y:S02]  /*a440*/  UIADD3 UR11, UR5, 0x480, URZ ;  /* 0x00000480050b7890 */ /* 0x000fe4000fffe03f */
[----:B------:R-:W-:Y:S02]  /*a450*/  UIADD3 UR14, UR5, 0x600, URZ ;  /* 0x00000600050e7890 */ /* 0x000fe4000fffe03f */
[----:B------:R-:W-:Y:S02]  /*a460*/  UIADD3 UR15, UR5, 0x780, URZ ;  /* 0x00000780050f7890 */ /* 0x000fe4000fffe03f */
[----:B------:R-:W-:Y:S01]  /*a470*/  UIADD3 UR18, UR5, 0x900, URZ ;  /* 0x0000090005127890 */ /* 0x000fe2000fffe03f */
[----:B------:R-:W-:Y:S01]  /*a480*/  UMOV UR22, UR6 ;  /* 0x0000000600167c82 */ /* 0x000fe20008000000 */
[----:B------:R-:W-:Y:S01]  /*a490*/  UMOV UR26, UR10 ;  /* 0x0000000a001a7c82 */ /* 0x000fe20008000000 */
[----:B-1----:R-:W-:Y:S01]  /*a4a0*/  SHF.R.U32.HI R11, RZ, 0x7, R10 ;  /* 0x00000007ff0b7819 */ /* 0x002fe2000001160a */
[----:B------:R-:W-:Y:S01]  /*a4b0*/  UMOV UR10, UR11 ;  /* 0x0000000b000a7c82 */ /* 0x000fe20008000000 */
[----:B------:R-:W-:Y:S01]  /*a4c0*/  MOV R152, UR22 ;  /* 0x0000001600987c02 */ /* 0x000fe20008000f00 */
[----:B------:R-:W-:Y:S01]  /*a4d0*/  UMOV UR22, UR14 ;  /* 0x0000000e00167c82 */ /* 0x000fe20008000000 */
[----:B------:R-:W-:Y:S01]  /*a4e0*/  ISETP.GE.U32.AND P2, PT, R10, 0x180, PT ;  /* 0x000001800a00780c */ /* 0x000fe20003f46070 */
[----:B------:R-:W-:Y:S01]  /*a4f0*/  VIADD R154, R11, 0x9 ;  /* 0x000000090b9a7836 */ /* 0x000fe20000000000 */
[----:B------:R-:W-:Y:S01]  /*a500*/  UMOV UR14, UR15 ;  /* 0x0000000f000e7c82 */ /* 0x000fe20008000000 */
[----:B------:R-:W-:Y:S01]  /*a510*/  IMAD.U32 R148, RZ, RZ, UR10 ;  /* 0x0000000aff947e24 */ /* 0x000fe2000f8e00ff */
[----:B------:R-:W-:Y:S01]  /*a520*/  UMOV UR11, 0xc0000010 ;  /* 0xc0000010000b7882 */ /* 0x000fe20000000000 */
[----:B------:R-:W-:Y:S01]  /*a530*/  UMOV UR15, 0xc0000010 ;  /* 0xc0000010000f7882 */ /* 0x000fe20000000000 */
[----:B------:R-:W-:Y:S01]  /*a540*/  UMOV UR10, UR18 ;  /* 0x00000012000a7c82 */ /* 0x000fe20008000000 */
[----:B------:R-:W-:Y:S01]  /*a550*/  IMAD.MOV.U32 R10, RZ, RZ, R4 ;  /* 0x000000ffff0a7224 */ /* 0x000fe200078e0004 */
[----:B------:R-:W-:Y:S01]  /*a560*/  SEL R154, R154, 0x9, !P2 ;  /* 0x000000099a9a7807 */ /* 0x000fe20005000000 */
[----:B------:R-:W-:Y:S01]  /*a570*/  IMAD.U32 R150, RZ, RZ, UR26 ;  /* 0x0000001aff967e24 */ /* 0x000fe2000f8e00ff */
[----:B------:R-:W-:Y:S01]  /*a580*/  UIADD3 UR56, UR5, 0xa80, URZ ;  /* 0x00000a8005387890 */ /* 0x000fe2000fffe03f */
[----:B------:R-:W-:Y:S01]  /*a590*/  IMAD.U32 R149, RZ, RZ, UR11 ;  /* 0x0000000bff957e24 */ /* 0x000fe2000f8e00ff */
[----:B------:R-:W-:Y:S01]  /*a5a0*/  UIADD3 UR52, UR5, 0xc00, URZ ;  /* 0x00000c0005347890 */ /* 0x000fe2000fffe03f */
[----:B------:R-:W-:-:S02]  /*a5b0*/  IMAD.U32 R146, RZ, RZ, UR22 ;  /* 0x00000016ff927e24 */ /* 0x000fc4000f8e00ff */
[----:B------:R-:W-:Y:S01]  /*a5c0*/  IMAD.U32 R18, RZ, RZ, UR14 ;  /* 0x0000000eff127e24 */ /* 0x000fe2000f8e00ff */
[----:B------:R-:W-:Y:S01]  /*a5d0*/  ULDC UR5, c[0x0][0x9d8] ;  /* 0x0002760000057ab9 */ /* 0x000fe20000000800 */
[----:B------:R-:W-:Y:S02]  /*a5e0*/  IMAD.U32 R19, RZ, RZ, UR15 ;  /* 0x0000000fff137e24 */ /* 0x000fe4000f8e00ff */
[----:B0-2---:R-:W-:Y:S02]  /*a5f0*/  IMAD.U32 R20, RZ, RZ, UR10 ;  /* 0x0000000aff147e24 */ /* 0x005fe4000f8e00ff */
[----:B------:R-:W-:-:S07]  /*a600*/  IMAD.U32 R21, RZ, RZ, UR11 ;  /* 0x0000000bff157e24 */ /* 0x000fce000f8e00ff */
.L_x_1934:
[----:B------:R-:W-:Y:S01]  /*a610*/  R2UR UR10, R145 ;  /* 0x00000000910a72ca */ /* 0x000fe200000e0000 */
[----:B------:R-:W-:-:S04]  /*a620*/  UIADD3 UR4, UR7, 0x1, URZ ;  /* 0x0000000107047890 */ /* 0x000fc8000fffe03f */
[----:B------:R-:W-:-:S04]  /*a630*/  UISETP.NE.AND UP0, UPT, UR4, 0x2, UPT ;  /* 0x000000020400788c */ /* 0x000fc8000bf05270 */
[----:B------:R-:W-:Y:S02]  /*a640*/  USEL UR6, URZ, 0x1, UP0 ;  /* 0x000000013f067887 */ /* 0x000fe40008000000 */
[----:B------:R-:W-:Y:S02]  /*a650*/  USEL UR4, UR4, URZ, UP0 ;  /* 0x0000003f04047287 */ /* 0x000fe40008000000 */
[----:B------:R-:W-:Y:S02]  /*a660*/  ISETP.NE.AND P3, PT, RZ, UR10, PT ;  /* 0x0000000aff007c0c */ /* 0x000fe4000bf65270 */
[----:B------:R-:W-:-:S11]  /*a670*/  LOP3.LUT R4, R10, UR6, RZ, 0x3c, !PT ;  /* 0x000000060a047c12 */ /* 0x000fd6000f8e3cff */
[----:B----4-:R-:W-:Y:S05]  /*a680*/  @P3 BRA `(.L_x_1926) ;  /* 0x0000000000283947 */ /* 0x010fea0003800000 */
[----:B------:R-:W-:Y:S05]  /*a690*/  @!P0 BRA `(.L_x_1927) ;  /* 0x0000000000048947 */ /* 0x000fea0003800000 */
[----:B------:R-:W-:Y:S01]  /*a6a0*/  BPT.TRAP 0x1 ;  /* 0x000000040000795c */ /* 0x000fe20000300000 */
.L_x_1927:
[----:B------:R-:W-:Y:S01]  /*a6b0*/  ULEA UR6, UR4, UR60, 0x3 ;  /* 0x0000003c04067291 */ /* 0x000fe2000f8e183f */
[----:B------:R-:W-:-:S08]  /*a6c0*/  SHF.L.U32 R11, R4, 0x1f, RZ ;  /* 0x0000001f040b7819 */ /* 0x000fd000000006ff */
[----:B------:R0:W1:Y:S01]  /*a6d0*/  SYNCS.PHASECHK.TRANS64.TRYWAIT P2, [UR6+0x31c30], R11 ;  /* 0x031c300bff0075a7 */ /* 0x0000620008040146 */
[----:B------:R-:W-:Y:S05]  /*a6e0*/  @!P0 BRA `(.L_x_1928) ;  /* 0x0000000000048947 */ /* 0x000fea0003800000 */
[----:B------:R-:W-:Y:S01]  /*a6f0*/  BPT.TRAP 0x1 ;  /* 0x000000040000795c */ /* 0x000fe20000300000 */
.L_x_1928:
[----:B-1----:R-:W-:Y:S05]  /*a700*/  @P2 BRA `(.L_x_1926) ;  /* 0x0000000000082947 */ /* 0x002fea0003800000 */
[----:B------:R-:W1:Y:S02]  /*a710*/  SYNCS.PHASECHK.TRANS64.TRYWAIT P2, [UR6+0x31c30], R11 ;  /* 0x031c300bff0075a7 */ /* 0x000e640008040146 */
[----:B-1----:R-:W-:Y:S05]  /*a720*/  @!P2 BRA `(.L_x_1929) ;  /* 0x000000a0004ca947 */ /* 0x002fea0003800000 */
.L_x_1926:
[----:B-1----:R-:W1:Y:S01]  /*a730*/  S2R R12, SR_TID.X ;  /* 0x00000000000c7919 */ /* 0x002e620000002100 */
        /* <DEDUP_REMOVED lines=24> */
[----:B------:R-:W-:Y:S01]  /*a8c0*/  UMOV UR48, UR24 ;  /* 0x0000001800307c82 */ /* 0x000fe20008000000 */
[----:B------:R-:W-:Y:S01]  /*a8d0*/  UMOV UR49, UR25 ;  /* 0x0000001900317c82 */ /* 0x000fe20008000000 */
[----:B------:R-:W-:Y:S01]  /*a8e0*/  UMOV UR51, 0x80000020 ;  /* 0x8000002000337882 */ /* 0x000fe20000000000 */
[----:B------:R-:W-:Y:S01]  /*a8f0*/  UIADD3 UR10, UR6, 0x202, URZ ;  /* 0x00000202060a7890 */ /* 0x000fe2000fffe03f */
[----:B-1----:R-:W-:Y:S01]  /*a900*/  SHF.R.U32.HI R12, RZ, 0x7, R12 ;  /* 0x00000007ff0c7819 */ /* 0x002fe2000001160c */
[----:B------:R-:W-:Y:S01]  /*a910*/  UMOV UR11, 0x80000020 ;  /* 0x80000020000b7882 */ /* 0x000fe20000000000 */
[----:B------:R-:W-:Y:S01]  /*a920*/  UIADD3 UR14, UR6, 0x440, URZ ;  /* 0x00000440060e7890 */ /* 0x000fe2000fffe03f */
[----:B------:R-:W-:-:S02]  /*a930*/  UMOV UR15, 0x80000020 ;  /* 0x80000020000f7882 */ /* 0x000fc40000000000 */
[----:B------:R-:W-:Y:S01]  /*a940*/  VIADD R12, R12, 0x8 ;  /* 0x000000080c0c7836 */ /* 0x000fe20000000000 */
[----:B------:R-:W-:Y:S01]  /*a950*/  UIADD3 UR18, UR6, 0x480, URZ ;  /* 0x0000048006127890 */ /* 0x000fe2000fffe03f */
[----:B------:R-:W-:Y:S01]  /*a960*/  UMOV UR19, 0x80000020 ;  /* 0x8000002000137882 */ /* 0x000fe20000000000 */
[----:B------:R-:W-:Y:S02]  /*a970*/  UIADD3 UR22, UR6, 0x482, URZ ;  /* 0x0000048206167890 */ /* 0x000fe4000fffe03f */
[----:B------:R1:W-:Y:S06]  /*a980*/  BAR.SYNC.DEFER_BLOCKING R12, 0x100 ;  /* 0x0004000c0000751d */ /* 0x0003ec0000010000 */
[----:B------:R-:W-:Y:S01]  /*a990*/  UMOV UR23, 0x80000020 ;  /* 0x8000002000177882 */ /* 0x000fe20000000000 */
        /* <DEDUP_REMOVED lines=322> */
.L_x_1931:
[----:B------:R-:W-:Y:S01]  /*bdc0*/  ULEA UR6, UR7, UR60, 0x3 ;  /* 0x0000003c07067291 */ /* 0x000fe2000f8e183f */
[----:B------:R-:W-:-:S08]  /*bdd0*/  SHF.L.U32 R10, R10, 0x1f, RZ ;  /* 0x0000001f0a0a7819 */ /* 0x000fd000000006ff */
[----:B------:R1:W2:Y:S01]  /*bde0*/  SYNCS.PHASECHK.TRANS64.TRYWAIT P2, [UR6+0x31c50], R10 ;  /* 0x031c500aff0075a7 */ /* 0x0002a20008040146 */
[----:B------:R-:W-:Y:S05]  /*bdf0*/  @!P0 BRA `(.L_x_1932) ;  /* 0x0000000000048947 */ /* 0x000fea0003800000 */
[----:B------:R-:W-:Y:S01]  /*be00*/  BPT.TRAP 0x1 ;  /* 0x000000040000795c */ /* 0x000fe20000300000 */
.L_x_1932:
[----:B--2---:R-:W-:Y:S05]  /*be10*/  @P2 BRA `(.L_x_1930) ;  /* 0x0000000000082947 */ /* 0x004fea0003800000 */
[----:B------:R-:W2:Y:S02]  /*be20*/  SYNCS.PHASECHK.TRANS64.TRYWAIT P2, [UR6+0x31c50], R10 ;  /* 0x031c500aff0075a7 */ /* 0x000ea40008040146 */
[----:B--2---:R-:W-:Y:S05]  /*be30*/  @!P2 BRA `(.L_x_1933) ;  /* 0x0000008800a0a947 */ /* 0x004fea0003800000 */
.L_x_1930:
[----:B------:R-:W-:Y:S01]  /*be40*/  UIADD3 UR6, UR60, 0x200, URZ ;  /* 0x000002003c067890 */ /* 0x000fe2000fffe03f */
[----:B------:R-:W-:Y:S01]  /*be50*/  R2UR UR10, R155 ;  /* 0x000000009b0a72ca */ /* 0x000fe200000e0000 */
[----:B------:R-:W-:Y:S01]  /*be60*/  WARPGROUP.ARRIVE ;  /* 0x00000000000079c5 */ /* 0x000fe20000000000 */
[----:B------:R-:W-:Y:S01]  /*be70*/  UMOV UR29, 0xc0000010 ;  /* 0xc0000010001d7882 */ /* 0x000fe20000000000 */
[----:B------:R-:W-:Y:S01]  /*be80*/  USHF.R.U32.HI UR6, URZ, 0x4, UR6 ;  /* 0x000000043f067899 */ /* 0x000fe20008011606 */
[----:B------:R-:W-:Y:S01]  /*be90*/  R2UR UR32, R152 ;  /* 0x00000000982072ca */ /* 0x000fe200000e0000 */
[----:B------:R-:W-:Y:S01]  /*bea0*/  UMOV UR31, 0x80000020 ;  /* 0x80000020001f7882 */ /* 0x000fe20000000000 */
[----:B------:R-:W-:Y:S01]  /*beb0*/  R2UR UR33, R153 ;  /* 0x00000000992172ca */ /* 0x000fe200000e0000 */
[----:B------:R-:W-:Y:S01]  /*bec0*/  ULOP3.LUT UR6, UR6, 0x3fff, URZ, 0xc0, !UPT ;  /* 0x00003fff06067892 */ /* 0x000fe2000f8ec03f */
[----:B01----:R-:W-:Y:S01]  /*bed0*/  FMUL.FTZ R10, R136, UR5 ;  /* 0x00000005880a7c20 */ /* 0x003fe20008410000 */
[----:B------:R-:W-:Y:S01]  /*bee0*/  UMOV UR35, 0x80000020 ;  /* 0x8000002000237882 */ /* 0x000fe20000000000 */
[----:B------:R-:W-:Y:S01]  /*bef0*/  FMUL.FTZ R11, R137, UR5 ;  /* 0x00000005890b7c20 */ /* 0x000fe20008410000 */
[----:B------:R-:W-:Y:S01]  /*bf00*/  ULOP3.LUT UR6, UR6, 0x2400000, URZ, 0xfc, !UPT ;  /* 0x0240000006067892 */ /* 0x000fe2000f8efc3f */
[----:B------:R-:W-:Y:S01]  /*bf10*/  FMUL.FTZ R12, R140, UR5 ;  /* 0x000000058c0c7c20 */ /* 0x000fe20008410000 */
[----:B------:R-:W-:Y:S01]  /*bf20*/  UMOV UR28, UR10 ;  /* 0x0000000a001c7c82 */ /* 0x000fe20008000000 */
[----:B------:R-:W0:Y:S01]  /*bf30*/  MUFU.TANH R10, R10 ;  /* 0x0000000a000a7308 */ /* 0x000e220000002400 */
[----:B------:R-:W-:Y:S01]  /*bf40*/  UIMAD UR30, UR7, 0x6c0, UR6 ;  /* 0x000006c0071e78a4 */ /* 0x000fe2000f8e0206 */
[----:B------:R-:W-:Y:S01]  /*bf50*/  FMUL.FTZ R13, R141, UR5 ;  /* 0x000000058d0d7c20 */ /* 0x000fe20008410000 */
[----:B------:R-:W-:Y:S01]  /*bf60*/  FMUL.FTZ R15, R128, UR5 ;  /* 0x00000005800f7c20 */ /* 0x000fe20008410000 */
[----:B------:R-:W-:Y:S01]  /*bf70*/  FMUL.FTZ R16, R129, UR5 ;  /* 0x0000000581107c20 */ /* 0x000fe20008410000 */
[----:B------:R-:W-:Y:S01]  /*bf80*/  UIADD3 UR6, UR30, 0x40, URZ ;  /* 0x000000401e067890 */ /* 0x000fe2000fffe03f */
[----:B------:R-:W-:Y:S01]  /*bf90*/  FMUL.FTZ R23, R132, UR5 ;  /* 0x0000000584177c20 */ /* 0x000fe20008410000 */
[----:B------:R-:W-:Y:S01]  /*bfa0*/  FMUL.FTZ R22, R131, UR5 ;  /* 0x0000000583167c20 */ /* 0x000fe20008410000 */
[----:B------:R-:W1:Y:S01]  /*bfb0*/  MUFU.TANH R11, R11 ;  /* 0x0000000b000b7308 */ /* 0x000e620000002400 */
[----:B------:R-:W-:Y:S01]  /*bfc0*/  FMUL.FTZ R128, R133, UR5 ;  /* 0x0000000585807c20 */ /* 0x000fe20008410000 */
[----:B------:R-:W-:Y:S01]  /*bfd0*/  HGMMA.64x96x16.F32.BF16 R24, gdesc[UR28].tnspB, R24, gsb0 ;  /* 0x416000001c1879f0 */ /* 0x000fe20008001818 */
[----:B------:R-:W-:Y:S01]  /*bfe0*/  FMUL.FTZ R120, R120, UR5 ;  /* 0x0000000578787c20 */ /* 0x000fe20008410000 */
[----:B------:R-:W-:Y:S01]  /*bff0*/  UMOV UR34, UR6 ;  /* 0x0000000600227c82 */ /* 0x000fe20008000000 */
[----:B------:R-:W-:Y:S01]  /*c000*/  UIADD3 UR6, UR30, 0x80, URZ ;  /* 0x000000801e067890 */ /* 0x000fe2000fffe03f */
        /* <DEDUP_REMOVED lines=54> */
[----:B------:R-:W-:Y:S01]  /*c370*/  UIADD3 UR58, UR30, 0x1c0, URZ ;  /* 0x000001c01e3a7890 */ /* 0x000fe2000fffe03f */
[----:B------:R-:W-:Y:S01]  /*c380*/  FMUL.FTZ R118, R118, UR5 ;  /* 0x0000000576767c20 */ /* 0x000fe20008410000 */
[----:B------:R-:W-:Y:S01]  /*c390*/  FMUL.FTZ R119, R119, UR5 ;  /* 0x0000000577777c20 */ /* 0x000fe20008410000 */
[----:B------:R-:W-:Y:S01]  /*c3a0*/  UMOV UR59, 0x80000020 ;  /* 0x80000020003b7882 */ /* 0x000fe20000000000 */
        /* <DEDUP_REMOVED lines=26> */
[----:B------:R-:W-:Y:S01]  /*c550*/  UIADD3 UR54, UR30, 0x200, URZ ;  /* 0x000002001e367890 */ /* 0x000fe2000fffe03f */
[C---:B------:R-:W-:Y:S01]  /*c560*/  ISETP.GT.AND P2, PT, R9.reuse, R156, PT ;  /* 0x0000009c0900720c */ /* 0x040fe20003f44270 */
[----:B------:R-:W-:Y:S01]  /*c570*/  UMOV UR55, 0x80000020 ;  /* 0x8000002000377882 */ /* 0x000fe20000000000 */
[----:B------:R-:W-:-:S03]  /*c580*/  VIADD R9, R9, 0xffffffff ;  /* 0xffffffff09097836 */ /* 0x000fc60000000000 */
[----:B------:R-:W1:Y:S01]  /*c590*/  MUFU.TANH R113, R113 ;  /* 0x0000007100717308 */ /* 0x000e620000002400 */
[----:B--2---:R-:W-:Y:S01]  /*c5a0*/  FMNMX.FTZ R131, R125, R132, !PT ;  /* 0x000000847d837209 */ /* 0x004fe20007810000 */
[----:B------:R-:W-:Y:S02]  /*c5b0*/  WARPGROUP.DEPBAR.LE gsb0, 0x0 ;  /* 0x00008000000079c5 */ /* 0x000fe40000010000 */
[----:B------:R-:W-:-:S04]  /*c5c0*/  WARPGROUP.ARRIVE ;  /* 0x00000000000079c5 */ /* 0x000fc80000000000 */
[----:B------:R-:W2:Y:S01]  /*c5d0*/  MUFU.TANH R116, R116 ;  /* 0x0000007400747308 */ /* 0x000ea20000002400 */
[----:B0-----:R-:W-:Y:S01]  /*c5e0*/  FMNMX.FTZ R132, R112, R131, !PT ;  /* 0x0000008370847209 */ /* 0x001fe20007810000 */
[----:B------:R-:W-:Y:S01]  /*c5f0*/  HGMMA.64x96x16.F32.BF16 R24, gdesc[UR32].tnspB, R24, gsb0 ;  /* 0x41600000201879f0 */ /* 0x000fe20008001818 */
[----:B------:R-:W-:Y:S01]  /*c600*/  R2UR UR32, R150 ;  /* 0x00000000962072ca */ /* 0x000fe200000e0000 */
[----:B------:R-:W-:Y:S01]  /*c610*/  UMOV UR34, UR6 ;  /* 0x0000000600227c82 */ /* 0x000fe20008000000 */
[----:B------:R-:W-:Y:S01]  /*c620*/  R2UR UR33, R151 ;  /* 0x00000000972172ca */ /* 0x000fe200000e0000 */
[----:B------:R-:W-:Y:S01]  /*c630*/  UMOV UR35, 0x80000020 ;  /* 0x8000002000237882 */ /* 0x000fe20000000000 */
[----:B------:R-:W-:Y:S01]  /*c640*/  UIADD3 UR6, UR30, 0xc0, URZ ;  /* 0x000000c01e067890 */ /* 0x000fe2000fffe03f */
[----:B------:R-:W0:Y:S01]  /*c650*/  MUFU.TANH R117, R117 ;  /* 0x0000007500757308 */ /* 0x000e220000002400 */
[----:B-1----:R-:W-:-:S04]  /*c660*/  FMNMX.FTZ R131, R113, R132, !PT ;  /* 0x0000008471837209 */ /* 0x002fc80007810000 */
[----:B--2---:R-:W-:-:S03]  /*c670*/  FMNMX.FTZ R132, R116, R131, !PT ;  /* 0x0000008374847209 */ /* 0x004fc60007810000 */
[----:B------:R-:W1:Y:S08]  /*c680*/  MUFU.TANH R104, R104 ;  /* 0x0000006800687308 */ /* 0x000e700000002400 */
        /* <DEDUP_REMOVED lines=25> */
[----:B------:R-:W-:Y:S01]  /*c820*/  R2UR UR32, R148 ;  /* 0x00000000942072ca */ /* 0x000fe200000e0000 */
[----:B------:R-:W-:Y:S01]  /*c830*/  UMOV UR34, UR6 ;  /* 0x0000000600227c82 */ /* 0x000fe20008000000 */
[----:B------:R-:W-:Y:S01]  /*c840*/  R2UR UR33, R149 ;  /* 0x00000000952172ca */ /* 0x000fe200000e0000 */
[----:B------:R-:W-:Y:S01]  /*c850*/  UMOV UR35, 0x80000020 ;  /* 0x8000002000237882 */ /* 0x000fe20000000000 */
[----:B------:R-:W-:Y:S01]  /*c860*/  UIADD3 UR6, UR30, 0x100, URZ ;  /* 0x000001001e067890 */ /* 0x000fe2000fffe03f */
        /* <DEDUP_REMOVED lines=19> */
[----:B0-----:R-:W-:-:S05]  /*c9a0*/  FMNMX.FTZ R131, R77, R132, !PT ;  /* 0x000000844d837209 */ /* 0x001fca0007810000 */
[----:B------:R-:W0:Y:S02]  /*c9b0*/  SHFL.BFLY PT, R132, R131, 0x2, 0x1f ;  /* 0x0c401f0083847f89 */ /* 0x000e2400000e0000 */
[----:B------:R-:W3:Y:S08]  /*c9c0*/  MUFU.TANH R138, R138 ;  /* 0x0000008a008a7308 */ /* 0x000ef00000002400 */
[----:B------:R-:W4:Y:S01]  /*c9d0*/  MUFU.TANH R14, R14 ;  /* 0x0000000e000e7308 */ /* 0x000f220000002400 */
[----:B------:R-:W-:-:S02]  /*c9e0*/  WARPGROUP.DEPBAR.LE gsb0, 0x0 ;  /* 0x00008000000079c5 */ /* 0x000fc40000010000 */
[----:B------:R-:W-:-:S05]  /*c9f0*/  WARPGROUP.ARRIVE ;  /* 0x00000000000079c5 */ /* 0x000fca0000000000 */
[----:B------:R-:W5:Y:S01]  /*ca00*/  MUFU.TANH R17, R17 ;  /* 0x0000001100117308 */ /* 0x000f620000002400 */
[----:B0-----:R-:W-:Y:S01]  /*ca10*/  FMNMX.FTZ R133, R131, R132, !PT ;  /* 0x0000008483857209 */ /* 0x001fe20007810000 */
[----:B------:R-:W-:Y:S01]  /*ca20*/  FMUL.FTZ R131, R74, UR5 ;  /* 0x000000054a837c20 */ /* 0x000fe20008410000 */
[----:B------:R-:W-:Y:S01]  /*ca30*/  HGMMA.64x96x16.F32.BF16 R24, gdesc[UR32].tnspB, R24, gsb0 ;  /* 0x41600000201879f0 */ /* 0x000fe20008001818 */
[----:B------:R-:W-:Y:S01]  /*ca40*/  R2UR UR32, R146 ;  /* 0x00000000922072ca */ /* 0x000fe200000e0000 */
[----:B------:R-:W-:Y:S01]  /*ca50*/  UMOV UR34, UR6 ;  /* 0x0000000600227c82 */ /* 0x000fe20008000000 */
[----:B------:R-:W-:Y:S01]  /*ca60*/  R2UR UR33, R147 ;  /* 0x00000000932172ca */ /* 0x000fe200000e0000 */
[----:B------:R-:W-:Y:S01]  /*ca70*/  UMOV UR35, 0x80000020 ;  /* 0x8000002000237882 */ /* 0x000fe20000000000 */
[----:B------:R-:W-:Y:S01]  /*ca80*/  UIADD3 UR6, UR30, 0x140, URZ ;  /* 0x000001401e067890 */ /* 0x000fe2000fffe03f */
[----:B------:R-:W0:Y:S01]  /*ca90*/  SHFL.BFLY PT, R134, R133, 0x1, 0x1f ;  /* 0x0c201f0085867f89 */ /* 0x000e2200000e0000 */
[----:B------:R-:W2:Y:S01]  /*caa0*/  LDC R74, c[0x0][0x988] ;  /* 0x00026200ff4a7b82 */ /* 0x000ea20000000800 */
[----:B------:R-:W-:Y:S01]  /*cab0*/  FMUL.FTZ R132, R75, UR5 ;  /* 0x000000054b847c20 */ /* 0x000fe20008410000 */
[----:B------:R-:W5:Y:S08]  /*cac0*/  MUFU.TANH R22, R22 ;  /* 0x0000001600167308 */ /* 0x000f700000002400 */
[----:B------:R-:W5:Y:S08]  /*cad0*/  MUFU.TANH R129, R129 ;  /* 0x0000008100817308 */ /* 0x000f700000002400 */
[----:B------:R-:W5:Y:S01]  /*cae0*/  MUFU.TANH R130, R130 ;  /* 0x0000008200827308 */ /* 0x000f620000002400 */
[----:B0-----:R-:W-:-:S07]  /*caf0*/  FMNMX.FTZ R75, R133, R134, !PT ;  /* 0x00000086854b7209 */ /* 0x001fce0007810000 */
[----:B------:R-:W0:Y:S01]  /*cb00*/  MUFU.TANH R122, R122 ;  /* 0x0000007a007a7308 */ /* 0x000e220000002400 */
[C---:B--2---:R-:W-:Y:S01]  /*cb10*/  FMUL.FTZ R133, R75.reuse, R74 ;  /* 0x0000004a4b857220 */ /* 0x044fe20000410000 */
[----:B------:R-:W-:-:S03]  /*cb20*/  FADD.FTZ R7, -R75, R7 ;  /* 0x000000074b077221 */ /* 0x000fc60000010100 */
[-CC-:B------:R-:W-:Y:S01]  /*cb30*/  FFMA.FTZ R135, R13, R74.reuse, -R133.reuse ;  /* 0x0000004a0d877223 */ /* 0x180fe20000010885 */
[--C-:B------:R-:W-:Y:S01]  /*cb40*/  FFMA.FTZ R13, R16, R74, -R133.reuse ;  /* 0x0000004a100d7223 */ /* 0x100fe20000010885 */
[----:B------:R-:W-:Y:S01]  /*cb50*/  FMNMX.FTZ R16, R144, R8, !PT ;  /* 0x0000000890107209 */ /* 0x000fe20007810000 */
[-CC-:B------:R-:W-:Y:S01]  /*cb60*/  FFMA.FTZ R134, R12, R74.reuse, -R133.reuse ;  /* 0x0000004a0c867223 */ /* 0x180fe20000010885 */
[-CC-:B------:R-:W-:Y:S01]  /*cb70*/  FFMA.FTZ R12, R15, R74.reuse, -R133.reuse ;  /* 0x0000004a0f0c7223 */ /* 0x180fe20000010885 */
[--C-:B------:R-:W-:Y:S01]  /*cb80*/  FFMA.FTZ R15, R23, R74, -R133.reuse ;  /* 0x0000004a170f7223 */ /* 0x100fe20000010885 */
[----:B-1----:R-:W-:Y:S01]  /*cb90*/  FMNMX.FTZ R23, R139, R16, !PT ;  /* 0x000000108b177209 */ /* 0x002fe20007810000 */
[-CC-:B------:R-:W-:Y:S01]  /*cba0*/  FFMA.FTZ R16, R128, R74.reuse, -R133.reuse ;  /* 0x0000004a80107223 */ /* 0x180fe20000010885 */
[----:B------:R-:W1:Y:S01]  /*cbb0*/  MUFU.TANH R123, R123 ;  /* 0x0000007b007b7308 */ /* 0x000e620000002400 */
[-CC-:B------:R-:W-:Y:S01]  /*cbc0*/  FFMA.FTZ R136, R120, R74.reuse, -R133.reuse ;  /* 0x0000004a78887223 */ /* 0x180fe20000010885 */
[----:B---3--:R-:W-:Y:S01]  /*cbd0*/  FMNMX.FTZ R23, R138, R23, !PT ;  /* 0x000000178a177209 */ /* 0x008fe20007810000 */
[-CC-:B------:R-:W-:Y:S01]  /*cbe0*/  FFMA.FTZ R10, R10, R74.reuse, -R133.reuse ;  /* 0x0000004a0a0a7223 */ /* 0x180fe20000010885 */
[-CC-:B------:R-:W-:Y:S01]  /*cbf0*/  FFMA.FTZ R11, R11, R74.reuse, -R133.reuse ;  /* 0x0000004a0b0b7223 */ /* 0x180fe20000010885 */
[-CC-:B------:R-:W-:Y:S01]  /*cc00*/  FFMA.FTZ R112, R112, R74.reuse, -R133.reuse ;  /* 0x0000004a70707223 */ /* 0x180fe20000010885 */
[----:B----4-:R-:W-:Y:S01]  /*cc10*/  FMNMX.FTZ R128, R14, R23, !PT ;  /* 0x000000170e807209 */ /* 0x010fe20007810000 */
[-CC-:B------:R-:W-:Y:S01]  /*cc20*/  FFMA.FTZ R113, R113, R74.reuse, -R133.reuse ;  /* 0x0000004a71717223 */ /* 0x180fe20000010885 */
[----:B------:R-:W2:Y:S01]  /*cc30*/  MUFU.TANH R126, R126 ;  /* 0x0000007e007e7308 */ /* 0x000ea20000002400 */
[--C-:B------:R-:W-:Y:S01]  /*cc40*/  FFMA.FTZ R116, R116, R74, -R133.reuse ;  /* 0x0000004a74747223 */ /* 0x100fe20000010885 */
[----:B-----5:R-:W-:Y:S01]  /*cc50*/  FMNMX.FTZ R23, R17, R128, !PT ;  /* 0x0000008011177209 */ /* 0x020fe20007810000 */
[-CC-:B------:R-:W-:Y:S01]  /*cc60*/  FFMA.FTZ R117, R117, R74.reuse, -R133.reuse ;  /* 0x0000004a75757223 */ /* 0x180fe20000010885 */
[-CC-:B------:R-:W-:Y:S01]  /*cc70*/  FFMA.FTZ R104, R104, R74.reuse, -R133.reuse ;  /* 0x0000004a68687223 */ /* 0x180fe20000010885 */
[-CC-:B------:R-:W-:Y:S01]  /*cc80*/  FFMA.FTZ R105, R105, R74.reuse, -R133.reuse ;  /* 0x0000004a69697223 */ /* 0x180fe20000010885 */
[----:B------:R-:W-:Y:S01]  /*cc90*/  FMNMX.FTZ R120, R22, R23, !PT ;  /* 0x0000001716787209 */ /* 0x000fe20007810000 */
[-CC-:B------:R-:W-:Y:S01]  /*cca0*/  FFMA.FTZ R108, R108, R74.reuse, -R133.reuse ;  /* 0x0000004a6c6c7223 */ /* 0x180fe20000010885 */
[----:B------:R-:W3:Y:S01]  /*ccb0*/  MUFU.TANH R127, R127 ;  /* 0x0000007f007f7308 */ /* 0x000ee20000002400 */
[--C-:B------:R-:W-:Y:S01]  /*ccc0*/  FFMA.FTZ R109, R109, R74, -R133.reuse ;  /* 0x0000004a6d6d7223 */ /* 0x100fe20000010885 */
[----:B------:R-:W-:Y:S01]  /*ccd0*/  FMNMX.FTZ R137, R129, R120, !PT ;  /* 0x0000007881897209 */ /* 0x000fe20007810000 */
[-CC-:B------:R-:W-:Y:S01]  /*cce0*/  FFMA.FTZ R120, R121, R74.reuse, -R133.reuse ;  /* 0x0000004a79787223 */ /* 0x180fe20000010885 */
[-CC-:B------:R-:W-:Y:S01]  /*ccf0*/  FFMA.FTZ R121, R124, R74.reuse, -R133.reuse ;  /* 0x0000004a7c797223 */ /* 0x180fe20000010885 */
[-CC-:B------:R-:W-:Y:S01]  /*cd00*/  FFMA.FTZ R100, R100, R74.reuse, -R133.reuse ;  /* 0x0000004a64647223 */ /* 0x180fe20000010885 */
[----:B------:R-:W-:Y:S01]  /*cd10*/  FMNMX.FTZ R137, R130, R137, !PT ;  /* 0x0000008982897209 */ /* 0x000fe20007810000 */
[-CC-:B------:R-:W-:Y:S01]  /*cd20*/  FFMA.FTZ R101, R101, R74.reuse, -R133.reuse ;  /* 0x0000004a65657223 */ /* 0x180fe20000010885 */
[----:B------:R-:W4:Y:S01]  /*cd30*/  MUFU.TANH R114, R114 ;  /* 0x0000007200727308 */ /* 0x000f220000002400 */
[-CC-:B------:R-:W-:Y:S01]  /*cd40*/  FFMA.FTZ R88, R88, R74.reuse, -R133.reuse ;  /* 0x0000004a58587223 */ /* 0x180fe20000010885 */
[----:B0-----:R-:W-:Y:S01]  /*cd50*/  FMNMX.FTZ R128, R122, R137, !PT ;  /* 0x000000897a807209 */ /* 0x001fe20007810000 */
[-CC-:B------:R-:W-:Y:S01]  /*cd60*/  FFMA.FTZ R89, R89, R74.reuse, -R133.reuse ;  /* 0x0000004a59597223 */ /* 0x180fe20000010885 */
[-CC-:B------:R-:W-:Y:S01]  /*cd70*/  FFMA.FTZ R92, R92, R74.reuse, -R133.reuse ;  /* 0x0000004a5c5c7223 */ /* 0x180fe20000010885 */
[--C-:B------:R-:W-:Y:S01]  /*cd80*/  FFMA.FTZ R93, R93, R74, -R133.reuse ;  /* 0x0000004a5d5d7223 */ /* 0x100fe20000010885 */
[----:B-1----:R-:W-:Y:S01]  /*cd90*/  FMNMX.FTZ R137, R123, R128, !PT ;  /* 0x000000807b897209 */ /* 0x002fe20007810000 */
[-CC-:B------:R-:W-:Y:S01]  /*cda0*/  FFMA.FTZ R80, R80, R74.reuse, -R133.reuse ;  /* 0x0000004a50507223 */ /* 0x180fe20000010885 */
[----:B------:R-:W0:Y:S01]  /*cdb0*/  MUFU.TANH R115, R115 ;  /* 0x0000007300737308 */ /* 0x000e220000002400 */
[-CC-:B------:R-:W-:Y:S01]  /*cdc0*/  FFMA.FTZ R81, R81, R74.reuse, -R133.reuse ;  /* 0x0000004a51517223 */ /* 0x180fe20000010885 */
[----:B--2---:R-:W-:Y:S01]  /*cdd0*/  FMNMX.FTZ R124, R126, R137, !PT ;  /* 0x000000897e7c7209 */ /* 0x004fe20007810000 */
[-CC-:B------:R-:W-:Y:S01]  /*cde0*/  FFMA.FTZ R84, R84, R74.reuse, -R133.reuse ;  /* 0x0000004a54547223 */ /* 0x180fe20000010885 */
[-CC-:B------:R-:W-:Y:S01]  /*cdf0*/  FFMA.FTZ R85, R85, R74.reuse, -R133.reuse ;  /* 0x0000004a55557223 */ /* 0x180fe20000010885 */
[-C--:B------:R-:W-:Y:S01]  /*ce00*/  FFMA.FTZ R73, R73, R74.reuse, -R133 ;  /* 0x0000004a49497223 */ /* 0x080fe20000010885 */
[----:B------:R-:W-:-:S02]  /*ce10*/  FMUL.FTZ R7, R7, R74 ;  /* 0x0000004a07077220 */ /* 0x000fc40000410000 */
[----:B------:R-:W1:Y:S08]  /*ce20*/  MUFU.TANH R118, R118 ;  /* 0x0000007600767308 */ /* 0x000e700000002400 */
[----:B------:R2:W-:Y:S01]  /*ce30*/  MUFU.EX2 R23, R136 ;  /* 0x0000008800177308 */ /* 0x0005e20000000800 */
[----:B------:R-:W-:Y:S02]  /*ce40*/  WARPGROUP.DEPBAR.LE gsb0, 0x0 ;  /* 0x00008000000079c5 */ /* 0x000fe40000010000 */
[----:B------:R-:W-:-:S05]  /*ce50*/  WARPGROUP.ARRIVE ;  /* 0x00000000000079c5 */ /* 0x000fca0000000000 */
[----:B------:R-:W5:Y:S01]  /*ce60*/  MUFU.TANH R119, R119 ;  /* 0x0000007700777308 */ /* 0x000f620000002400 */
[----:B--2---:R-:W-:Y:S01]  /*ce70*/  FFMA.FTZ R136, R125, R74, -R133 ;  /* 0x0000004a7d887223 */ /* 0x004fe20000010885 */
[----:B---3--:R-:W-:Y:S01]  /*ce80*/  FMNMX.FTZ R125, R127, R124, !PT ;  /* 0x0000007c7f7d7209 */ /* 0x008fe20007810000 */
[----:B------:R-:W-:Y:S01]  /*ce90*/  HGMMA.64x96x16.F32.BF16 R24, gdesc[UR32].tnspB, R24, gsb0 ;  /* 0x41600000201879f0 */ /* 0x000fe20008001818 */
[----:B------:R-:W-:Y:S01]  /*cea0*/  R2UR UR32, R18 ;  /* 0x00000000122072ca */ /* 0x000fe200000e0000 */
[----:B------:R-:W-:Y:S01]  /*ceb0*/  UMOV UR34, UR6 ;  /* 0x0000000600227c82 */ /* 0x000fe20008000000 */
[----:B------:R-:W-:Y:S01]  /*cec0*/  R2UR UR33, R19 ;  /* 0x00000000132172ca */ /* 0x000fe200000e0000 */
[----:B------:R-:W-:Y:S01]  /*ced0*/  UMOV UR35, 0x80000020 ;  /* 0x8000002000237882 */ /* 0x000fe20000000000 */
[----:B------:R-:W-:Y:S01]  /*cee0*/  UIADD3 UR6, UR30, 0x180, URZ ;  /* 0x000001801e067890 */ /* 0x000fe2000fffe03f */
[----:B------:R-:W2:Y:S01]  /*cef0*/  MUFU.TANH R106, R106 ;  /* 0x0000006a006a7308 */ /* 0x000ea20000002400 */
[----:B----4-:R-:W-:-:S04]  /*cf00*/  FMNMX.FTZ R128, R114, R125, !PT ;  /* 0x0000007d72807209 */ /* 0x010fc80007810000 */
[----:B0-----:R-:W-:-:S03]  /*cf10*/  FMNMX.FTZ R125, R115, R128, !PT ;  /* 0x00000080737d7209 */ /* 0x001fc60007810000 */
[----:B------:R-:W0:Y:S01]  /*cf20*/  MUFU.TANH R107, R107 ;  /* 0x0000006b006b7308 */ /* 0x000e220000002400 */
[----:B-1----:R-:W-:-:S04]  /*cf30*/  FMNMX.FTZ R128, R118, R125, !PT ;  /* 0x0000007d76807209 */ /* 0x002fc80007810000 */
[----:B-----5:R-:W-:-:S03]  /*cf40*/  FMNMX.FTZ R125, R119, R128, !PT ;  /* 0x00000080777d7209 */ /* 0x020fc60007810000 */
        /* <DEDUP_REMOVED lines=28> */
[----:B------:R-:W-:Y:S02]  /*d110*/  UMOV UR35, 0x80000020 ;  /* 0x8000002000237882 */ /* 0x000fe40000000000 */
[----:B------:R-:W0:Y:S01]  /*d120*/  MUFU.TANH R83, R83 ;  /* 0x0000005300537308 */ /* 0x000e220000002400 */
[----:B-1----:R-:W-:-:S04]  /*d130*/  FMNMX.FTZ R125, R95, R128, !PT ;  /* 0x000000805f7d7209 */ /* 0x002fc80007810000 */
[----:B--2---:R-:W-:-:S03]  /*d140*/  FMNMX.FTZ R128, R82, R125, !PT ;  /* 0x0000007d52807209 */ /* 0x004fc60007810000 */
[----:B------:R-:W1:Y:S01]  /*d150*/  MUFU.TANH R86, R86 ;  /* 0x0000005600567308 */ /* 0x000e620000002400 */
[----:B------:R-:W-:-:S07]  /*d160*/  FFMA.FTZ R125, R96, R74, -R133 ;  /* 0x0000004a607d7223 */ /* 0x000fce0000010885 */
[----:B------:R-:W2:Y:S01]  /*d170*/  MUFU.TANH R87, R87 ;  /* 0x0000005700577308 */ /* 0x000ea20000002400 */
[----:B0-----:R-:W-:Y:S01]  /*d180*/  FMNMX.FTZ R137, R83, R128, !PT ;  /* 0x0000008053897209 */ /* 0x001fe20007810000 */
[----:B------:R-:W-:-:S06]  /*d190*/  FFMA.FTZ R128, R97, R74, -R133 ;  /* 0x0000004a61807223 */ /* 0x000fcc0000010885 */
[----:B------:R-:W0:Y:S01]  /*d1a0*/  MUFU.TANH R131, R131 ;  /* 0x0000008300837308 */ /* 0x000e220000002400 */
[----:B-1----:R-:W-:Y:S01]  /*d1b0*/  FMNMX.FTZ R96, R86, R137, !PT ;  /* 0x0000008956607209 */ /* 0x002fe20007810000 */
[-CC-:B------:R-:W-:Y:S01]  /*d1c0*/  FFMA.FTZ R137, R76, R74.reuse, -R133.reuse ;  /* 0x0000004a4c897223 */ /* 0x180fe20000010885 */
[----:B------:R-:W-:-:S05]  /*d1d0*/  FFMA.FTZ R76, R77, R74, -R133 ;  /* 0x0000004a4d4c7223 */ /* 0x000fca0000010885 */
[----:B------:R-:W1:Y:S01]  /*d1e0*/  MUFU.TANH R132, R132 ;  /* 0x0000008400847308 */ /* 0x000e620000002400 */
[----:B--2---:R-:W-:-:S07]  /*d1f0*/  FMNMX.FTZ R96, R87, R96, !PT ;  /* 0x0000006057607209 */ /* 0x004fce0007810000 */
[----:B------:R-:W2:Y:S01]  /*d200*/  MUFU.TANH R78, R78 ;  /* 0x0000004e004e7308 */ /* 0x000ea20000002400 */
[----:B0-----:R-:W-:-:S07]  /*d210*/  FMNMX.FTZ R97, R131, R96, !PT ;  /* 0x0000006083617209 */ /* 0x001fce0007810000 */
[----:B------:R-:W0:Y:S01]  /*d220*/  MUFU.TANH R79, R79 ;  /* 0x0000004f004f7308 */ /* 0x000e220000002400 */
[----:B-1----:R-:W-:-:S07]  /*d230*/  FMNMX.FTZ R97, R132, R97, !PT ;  /* 0x0000006184617209 */ /* 0x002fce0007810000 */
[----:B------:R1:W-:Y:S01]  /*d240*/  MUFU.EX2 R124, R136 ;  /* 0x00000088007c7308 */ /* 0x0003e20000000800 */
[----:B--2---:R-:W-:-:S07]  /*d250*/  FMNMX.FTZ R96, R78, R97, !PT ;  /* 0x000000614e607209 */ /* 0x004fce0007810000 */
[----:B------:R-:W-:Y:S01]  /*d260*/  MUFU.EX2 R7, R7 ;  /* 0x0000000700077308 */ /* 0x000fe20000000800 */
[----:B0-----:R-:W-:Y:S01]  /*d270*/  FMNMX.FTZ R96, R79, R96, !PT ;  /* 0x000000604f607209 */ /* 0x001fe20007810000 */
[----:B-1----:R-:W-:-:S04]  /*d280*/  FFMA.FTZ R136, R72, R74, -R133 ;  /* 0x0000004a48887223 */ /* 0x002fc80000010885 */
[----:B------:R-:W0:Y:S02]  /*d290*/  SHFL.BFLY PT, R97, R96, 0x2, 0x1f ;  /* 0x0c401f0060617f89 */ /* 0x000e2400000e0000 */
[----:B------:R-:W1:Y:S08]  /*d2a0*/  MUFU.EX2 R10, R10 ;  /* 0x0000000a000a7308 */ /* 0x000e700000000800 */
[----:B------:R-:W2:Y:S08]  /*d2b0*/  MUFU.EX2 R11, R11 ;  /* 0x0000000b000b7308 */ /* 0x000eb00000000800 */
[----:B------:R-:W3:Y:S01]  /*d2c0*/  MUFU.EX2 R134, R134 ;  /* 0x0000008600867308 */ /* 0x000ee20000000800 */
[----:B-1----:R-:W-:Y:S01]  /*d2d0*/  FFMA.FTZ R142, R7, R6, R10 ;  /* 0x00000006078e7223 */ /* 0x002fe2000001000a */
[----:B0-----:R-:W-:-:S06]  /*d2e0*/  FMNMX.FTZ R96, R96, R97, !PT ;  /* 0x0000006160607209 */ /* 0x001fcc0007810000 */
[----:B------:R-:W0:Y:S01]  /*d2f0*/  MUFU.EX2 R135, R135 ;  /* 0x0000008700877308 */ /* 0x000e220000000800 */
[----:B------:R-:W-:Y:S02]  /*d300*/  WARPGROUP.DEPBAR.LE gsb0, 0x0 ;  /* 0x00008000000079c5 */ /* 0x000fe40000010000 */
[----:B------:R-:W-:Y:S01]  /*d310*/  WARPGROUP.ARRIVE ;  /* 0x00000000000079c5 */ /* 0x000fe20000000000 */
[----:B------:R-:W1:Y:S04]  /*d320*/  SHFL.BFLY PT, R97, R96, 0x1, 0x1f ;  /* 0x0c201f0060617f89 */ /* 0x000e6800000e0000 */
[----:B------:R-:W-:Y:S01]  /*d330*/  MUFU.EX2 R12, R12 ;  /* 0x0000000c000c7308 */ /* 0x000fe20000000800 */
[----:B------:R-:W-:Y:S07]  /*d340*/  HGMMA.64x96x16.F32.BF16 R24, gdesc[UR32].tnspB, R24, gsb0 ;  /* 0x41600000201879f0 */ /* 0x000fee0008001818 */
[----:B------:R-:W-:Y:S08]  /*d350*/  MUFU.EX2 R13, R13 ;  /* 0x0000000d000d7308 */ /* 0x000ff00000000800 */
[----:B------:R-:W-:Y:S01]  /*d360*/  MUFU.EX2 R15, R15 ;  /* 0x0000000f000f7308 */ /* 0x000fe20000000800 */
[----:B-1----:R-:W-:Y:S01]  /*d370*/  FMNMX.FTZ R72, R96, R97, !PT ;  /* 0x0000006160487209 */ /* 0x002fe20007810000 */
[----:B------:R-:W-:-:S06]  /*d380*/  IMAD.U32 R96, RZ, RZ, UR4 ;  /* 0x00000004ff607e24 */ /* 0x000fcc000f8e00ff */
[----:B------:R-:W-:Y:S01]  /*d390*/  MUFU.EX2 R16, R16 ;  /* 0x0000001000107308 */ /* 0x000fe20000000800 */
[----:B------:R-:W-:Y:S01]  /*d3a0*/  FADD.FTZ R77, -R72, R8 ;  /* 0x00000008484d7221 */ /* 0x000fe20000010100 */
[----:B------:R-:W-:-:S03]  /*d3b0*/  @!P1 LEA R96, R96, UR60, 0x3 ;  /* 0x0000003c60609c11 */ /* 0x000fc6000f8e18ff */
[-C--:B------:R-:W-:Y:S01]  /*d3c0*/  FMUL.FTZ R133, R77, R74.reuse ;  /* 0x0000004a4d857220 */ /* 0x080fe20000410000 */
[-C--:B------:R-:W-:Y:S02]  /*d3d0*/  FMUL.FTZ R77, R72, R74.reuse ;  /* 0x0000004a484d7220 */ /* 0x080fe40000410000 */
[----:B------:R1:W-:Y:S02]  /*d3e0*/  MUFU.EX2 R8, R76 ;  /* 0x0000004c00087308 */ /* 0x0003e40000000800 */
[-CC-:B------:R-:W-:Y:S01]  /*d3f0*/  FFMA.FTZ R97, R144, R74.reuse, -R77.reuse ;  /* 0x0000004a90617223 */ /* 0x180fe2000001084d */
[-CC-:B------:R-:W-:Y:S01]  /*d400*/  FFMA.FTZ R141, R22, R74.reuse, -R77.reuse ;  /* 0x0000004a168d7223 */ /* 0x180fe2000001084d */
[-CC-:B------:R-:W-:Y:S01]  /*d410*/  FFMA.FTZ R22, R114, R74.reuse, -R77.reuse ;  /* 0x0000004a72167223 */ /* 0x180fe2000001084d */
[-CC-:B------:R-:W-:Y:S01]  /*d420*/  FFMA.FTZ R114, R115, R74.reuse, -R77.reuse ;  /* 0x0000004a73727223 */ /* 0x180fe2000001084d */
[-CC-:B------:R-:W-:Y:S01]  /*d430*/  FFMA.FTZ R139, R139, R74.reuse, -R77.reuse ;  /* 0x0000004a8b8b7223 */ /* 0x180fe2000001084d */
[-CC-:B------:R-:W-:Y:S01]  /*d440*/  FFMA.FTZ R115, R118, R74.reuse, -R77.reuse ;  /* 0x0000004a76737223 */ /* 0x180fe2000001084d */
[-CC-:B------:R-:W-:Y:S01]  /*d450*/  FFMA.FTZ R118, R119, R74.reuse, -R77.reuse ;  /* 0x0000004a77767223 */ /* 0x180fe2000001084d */
[----:B------:R-:W-:Y:S01]  /*d460*/  MUFU.EX2 R133, R133 ;  /* 0x0000008500857308 */ /* 0x000fe20000000800 */
[----:B------:R-:W-:Y:S01]  /*d470*/  FFMA.FTZ R140, R14, R74, -R77 ;  /* 0x0000004a0e8c7223 */ /* 0x000fe2000001084d */
[----:B------:R-:W-:-:S02]  /*d480*/  IMAD.U32 R119, RZ, RZ, UR7 ;  /* 0x00000007ff777e24 */ /* 0x000fc4000f8e00ff */
[-CC-:B------:R-:W-:Y:S01]  /*d490*/  FFMA.FTZ R14, R17, R74.reuse, -R77.reuse ;  /* 0x0000004a110e7223 */ /* 0x180fe2000001084d */
[-CC-:B------:R-:W-:Y:S01]  /*d4a0*/  FFMA.FTZ R138, R138, R74.reuse, -R77.reuse ;  /* 0x0000004a8a8a7223 */ /* 0x180fe2000001084d */
[-CC-:B------:R-:W-:Y:S01]  /*d4b0*/  FFMA.FTZ R17, R106, R74.reuse, -R77.reuse ;  /* 0x0000004a6a117223 */ /* 0x180fe2000001084d */
[-CC-:B------:R-:W-:Y:S01]  /*d4c0*/  FFMA.FTZ R106, R107, R74.reuse, -R77.reuse ;  /* 0x0000004a6b6a7223 */ /* 0x180fe2000001084d */
[-CC-:B------:R-:W-:Y:S01]  /*d4d0*/  FFMA.FTZ R107, R110, R74.reuse, -R77.reuse ;  /* 0x0000004a6e6b7223 */ /* 0x180fe2000001084d */
[----:B------:R-:W4:Y:S01]  /*d4e0*/  MUFU.EX2 R97, R97 ;  /* 0x0000006100617308 */ /* 0x000f220000000800 */
[----:B------:R-:W-:Y:S01]  /*d4f0*/  @!P1 LEA R110, R119, UR60, 0x3 ;  /* 0x0000003c776e9c11 */ /* 0x000fe2000f8e18ff */
[----:B------:R-:W-:Y:S02]  /*d500*/  @!P1 VIADD R119, R96, 0x31c40 ;  /* 0x00031c4060779836 */ /* 0x000fe40000000000 */
[-CC-:B-1----:R-:W-:Y:S01]  /*d510*/  FFMA.FTZ R76, R129, R74.reuse, -R77.reuse ;  /* 0x0000004a814c7223 */ /* 0x182fe2000001084d */
[-CC-:B------:R-:W-:Y:S01]  /*d520*/  FFMA.FTZ R130, R130, R74.reuse, -R77.reuse ;  /* 0x0000004a82827223 */ /* 0x180fe2000001084d */
[-C--:B------:R-:W-:Y:S01]  /*d530*/  FFMA.FTZ R98, R98, R74.reuse, -R77 ;  /* 0x0000004a62627223 */ /* 0x080fe2000001084d */
[----:B------:R-:W-:Y:S01]  /*d540*/  @!P1 VIADD R96, R110, 0x31c60 ;  /* 0x00031c606e609836 */ /* 0x000fe20000000000 */
[----:B------:R-:W-:Y:S01]  /*d550*/  @!P1 PRMT R119, RZ, 0x654, R119 ;  /* 0x00000654ff779816 */ /* 0x000fe20000000077 */
[----:B------:R-:W1:Y:S01]  /*d560*/  MUFU.EX2 R139, R139 ;  /* 0x0000008b008b7308 */ /* 0x000e620000000800 */
[-CC-:B------:R-:W-:Y:S01]  /*d570*/  FFMA.FTZ R110, R111, R74.reuse, -R77.reuse ;  /* 0x0000004a6f6e7223 */ /* 0x180fe2000001084d */
[----:B--2---:R-:W-:Y:S01]  /*d580*/  FADD.FTZ R111, R11, R142 ;  /* 0x0000008e0b6f7221 */ /* 0x004fe20000010000 */
[-CC-:B------:R-:W-:Y:S01]  /*d590*/  FFMA.FTZ R129, R122, R74.reuse, -R77.reuse ;  /* 0x0000004a7a817223 */ /* 0x180fe2000001084d */
[-CC-:B------:R-:W-:Y:S01]  /*d5a0*/  FFMA.FTZ R123, R123, R74.reuse, -R77.reuse ;  /* 0x0000004a7b7b7223 */ /* 0x180fe2000001084d */
[-C--:B------:R-:W-:Y:S01]  /*d5b0*/  FFMA.FTZ R122, R126, R74.reuse, -R77 ;  /* 0x0000004a7e7a7223 */ /* 0x080fe2000001084d */
[----:B---3--:R-:W-:Y:S01]  /*d5c0*/  FADD.FTZ R142, R134, R111 ;  /* 0x0000006f868e7221 */ /* 0x008fe20000010000 */
[-CC-:B------:R-:W-:Y:S01]  /*d5d0*/  FFMA.FTZ R126, R127, R74.reuse, -R77.reuse ;  /* 0x0000004a7f7e7223 */ /* 0x180fe2000001084d */
[----:B------:R-:W2:Y:S01]  /*d5e0*/  MUFU.EX2 R138, R138 ;  /* 0x0000008a008a7308 */ /* 0x000ea20000000800 */
[-CC-:B------:R-:W-:Y:S01]  /*d5f0*/  FFMA.FTZ R127, R103, R74.reuse, -R77.reuse ;  /* 0x0000004a677f7223 */ /* 0x180fe2000001084d */
[-CC-:B------:R-:W-:Y:S01]  /*d600*/  FFMA.FTZ R103, R95, R74.reuse, -R77.reuse ;  /* 0x0000004a5f677223 */ /* 0x180fe2000001084d */
[-CC-:B------:R-:W-:Y:S01]  /*d610*/  FFMA.FTZ R111, R91, R74.reuse, -R77.reuse ;  /* 0x0000004a5b6f7223 */ /* 0x180fe2000001084d */
[-CC-:B------:R-:W-:Y:S01]  /*d620*/  FFMA.FTZ R91, R94, R74.reuse, -R77.reuse ;  /* 0x0000004a5e5b7223 */ /* 0x180fe2000001084d */
[-CC-:B------:R-:W-:Y:S01]  /*d630*/  FFMA.FTZ R131, R131, R74.reuse, -R77.reuse ;  /* 0x0000004a83837223 */ /* 0x180fe2000001084d */
[----:B------:R-:W-:Y:S01]  /*d640*/  FFMA.FTZ R132, R132, R74, -R77 ;  /* 0x0000004a84847223 */ /* 0x000fe2000001084d */
[----:B------:R-:W-:Y:S01]  /*d650*/  UMOV UR7, UR4 ;  /* 0x0000000400077c82 */ /* 0x000fe20008000000 */
[----:B------:R-:W3:Y:S08]  /*d660*/  MUFU.EX2 R140, R140 ;  /* 0x0000008c008c7308 */ /* 0x000ef00000000800 */
[----:B------:R-:W5:Y:S08]  /*d670*/  MUFU.EX2 R14, R14 ;  /* 0x0000000e000e7308 */ /* 0x000f700000000800 */
[----:B------:R-:W5:Y:S08]  /*d680*/  MUFU.EX2 R141, R141 ;  /* 0x0000008d008d7308 */ /* 0x000f700000000800 */
[----:B------:R-:W5:Y:S01]  /*d690*/  MUFU.EX2 R76, R76 ;  /* 0x0000004c004c7308 */ /* 0x000f620000000800 */
[----:B------:R-:W-:-:S02]  /*d6a0*/  WARPGROUP.DEPBAR.LE gsb0, 0x0 ;  /* 0x00008000000079c5 */ /* 0x000fc40000010000 */
[----:B------:R-:W-:-:S05]  /*d6b0*/  WARPGROUP.ARRIVE ;  /* 0x00000000000079c5 */ /* 0x000fca0000000000 */
[----:B------:R0:W-:Y:S01]  /*d6c0*/  MUFU.EX2 R6, R98 ;  /* 0x0000006200067308 */ /* 0x0001e20000000800 */
[----:B------:R-:W-:Y:S07]  /*d6d0*/  HGMMA.64x96x16.F32.BF16 R24, gdesc[UR56].tnspB, R24, gsb0 ;  /* 0x41600000381879f0 */ /* 0x000fee0008001818 */
[----:B------:R-:W5:Y:S01]  /*d6e0*/  MUFU.EX2 R130, R130 ;  /* 0x0000008200827308 */ /* 0x000f620000000800 */
[----:B0-----:R-:W-:-:S07]  /*d6f0*/  F2FP.BF16.F32.PACK_AB R98, R135, R134 ;  /* 0x000000868762723e */ /* 0x001fce00000010ff */
[----:B------:R-:W0:Y:S08]  /*d700*/  MUFU.EX2 R129, R129 ;  /* 0x0000008100817308 */ /* 0x000e300000000800 */
        /* <DEDUP_REMOVED lines=10> */
[----:B------:R-:W0:Y:S01]  /*d7b0*/  MUFU.EX2 R115, R115 ;  /* 0x0000007300737308 */ /* 0x000e220000000800 */
[----:B------:R-:W-:-:S02]  /*d7c0*/  WARPGROUP.DEPBAR.LE gsb0, 0x0 ;  /* 0x00008000000079c5 */ /* 0x000fc40000010000 */
[----:B------:R-:W-:-:S05]  /*d7d0*/  WARPGROUP.ARRIVE ;  /* 0x00000000000079c5 */ /* 0x000fca0000000000 */
[----:B------:R-:W0:Y:S01]  /*d7e0*/  MUFU.EX2 R117, R117 ;  /* 0x0000007500757308 */ /* 0x000e220000000800 */
[----:B------:R-:W-:Y:S07]  /*d7f0*/  HGMMA.64x96x16.F32.BF16 R24, gdesc[UR52].tnspB, R24, gsb0 ;  /* 0x41600000341879f0 */ /* 0x000fee0008001818 */
        /* <DEDUP_REMOVED lines=22> */
[----:B------:R-:W-:Y:S01]  /*d960*/  FMUL.FTZ R33, R33, R7 ;  /* 0x0000000721217220 */ /* 0x000fe20000410000 */
[----:B----4-:R-:W-:Y:S01]  /*d970*/  @!P1 PRMT R119, RZ, 0x654, R96 ;  /* 0x00000654ff779816 */ /* 0x010fe20000000060 */
[----:B------:R-:W-:Y:S01]  /*d980*/  FFMA.FTZ R96, R133, R5, R97 ;  /* 0x0000000585607223 */ /* 0x000fe20000010061 */
[--C-:B------:R-:W-:Y:S01]  /*d990*/  FFMA.FTZ R5, R99, R74, -R77.reuse ;  /* 0x0000004a63057223 */ /* 0x100fe2000001084d */
[C---:B-1----:R-:W-:Y:S01]  /*d9a0*/  F2FP.BF16.F32.PACK_AB R97, R139.reuse, R97 ;  /* 0x000000618b61723e */ /* 0x042fe200000010ff */
[----:B------:R1:W-:Y:S01]  /*d9b0*/  @!P1 SYNCS.ARRIVE.TRANS64.RED.A1T0 RZ, [R119+URZ], RZ ;  /* 0x000000ff77ff99a7 */ /* 0x0003e2000810043f */
[----:B------:R-:W-:Y:S01]  /*d9c0*/  FADD.FTZ R99, R139, R96 ;  /* 0x000000608b637221 */ /* 0x000fe20000010000 */
[----:B------:R-:W-:Y:S01]  /*d9d0*/  F2FP.BF16.F32.PACK_AB R96, R11, R10 ;  /* 0x0000000a0b60723e */ /* 0x000fe200000010ff */
[----:B------:R-:W-:Y:S01]  /*d9e0*/  FADD.FTZ R11, R135, R142 ;  /* 0x0000008e870b7221 */ /* 0x000fe20000010000 */
[-C--:B------:R-:W-:Y:S01]  /*d9f0*/  FFMA.FTZ R10, R102, R74.reuse, -R77 ;  /* 0x0000004a660a7223 */ /* 0x080fe2000001084d */
[----:B--2---:R-:W-:Y:S01]  /*da00*/  FADD.FTZ R99, R138, R99 ;  /* 0x000000638a637221 */ /* 0x004fe20000010000 */
[----:B------:R-:W2:Y:S01]  /*da10*/  MUFU.EX2 R5, R5 ;  /* 0x0000000500057308 */ /* 0x000ea20000000800 */
[-C--:B------:R-:W-:Y:S01]  /*da20*/  FMUL.FTZ R36, R36, R7.reuse ;  /* 0x0000000724247220 */ /* 0x080fe20000410000 */
[----:B-1----:R-:W-:Y:S01]  /*da30*/  FFMA.FTZ R119, R90, R74, -R77 ;  /* 0x0000004a5a777223 */ /* 0x002fe2000001084d */
[----:B---3--:R-:W-:Y:S01]  /*da40*/  FADD.FTZ R135, R140, R99 ;  /* 0x000000638c877221 */ /* 0x008fe20000010000 */
[----:B------:R-:W-:Y:S01]  /*da50*/  FADD.FTZ R90, R12, R11 ;  /* 0x0000000b0c5a7221 */ /* 0x000fe20000010000 */
[----:B------:R-:W-:Y:S01]  /*da60*/  F2FP.BF16.F32.PACK_AB R99, R140, R138 ;  /* 0x0000008a8c63723e */ /* 0x000fe200000010ff */
[----:B------:R-:W-:Y:S01]  /*da70*/  FMUL.FTZ R37, R37, R7 ;  /* 0x0000000725257220 */ /* 0x000fe20000410000 */
[----:B-----5:R-:W-:Y:S01]  /*da80*/  FADD.FTZ R102, R14, R135 ;  /* 0x000000870e667221 */ /* 0x020fe20000010000 */
[----:B------:R-:W-:Y:S01]  /*da90*/  FADD.FTZ R90, R13, R90 ;  /* 0x0000005a0d5a7221 */ /* 0x000fe20000010000 */
[----:B------:R1:W-:Y:S01]  /*daa0*/  MUFU.EX2 R11, R127 ;  /* 0x0000007f000b7308 */ /* 0x0003e20000000800 */
[----:B------:R3:W-:Y:S01]  /*dab0*/  STSM.16.M88.4 [R0+0x24300], R96 ;  /* 0x0243006000007844 */ /* 0x0007e20000000200 */
[----:B------:R-:W-:Y:S01]  /*dac0*/  FADD.FTZ R95, R141, R102 ;  /* 0x000000668d5f7221 */ /* 0x000fe20000010000 */
[----:B------:R-:W-:Y:S01]  /*dad0*/  FADD.FTZ R135, R15, R90 ;  /* 0x0000005a0f877221 */ /* 0x000fe20000010000 */
[-CC-:B------:R-:W-:Y:S01]  /*dae0*/  FFMA.FTZ R90, R86, R74.reuse, -R77.reuse ;  /* 0x0000004a565a7223 */ /* 0x180fe2000001084d */
[-C--:B------:R-:W-:Y:S01]  /*daf0*/  FFMA.FTZ R102, R82, R74.reuse, -R77 ;  /* 0x0000004a52667223 */ /* 0x080fe2000001084d */
[----:B------:R-:W-:Y:S01]  /*db00*/  FADD.FTZ R139, R76, R95 ;  /* 0x0000005f4c8b7221 */ /* 0x000fe20000010000 */
[----:B------:R-:W-:Y:S01]  /*db10*/  FADD.FTZ R94, R16, R135 ;  /* 0x00000087105e7221 */ /* 0x000fe20000010000 */
[-C--:B------:R-:W-:Y:S01]  /*db20*/  FFMA.FTZ R95, R83, R74.reuse, -R77 ;  /* 0x0000004a535f7223 */ /* 0x080fe2000001084d */
[----:B------:R4:W-:Y:S01]  /*db30*/  MUFU.EX2 R82, R119 ;  /* 0x0000007700527308 */ /* 0x0009e20000000800 */
[----:B------:R-:W-:Y:S01]  /*db40*/  FADD.FTZ R86, R130, R139 ;  /* 0x0000008b82567221 */ /* 0x000fe20000010000 */
[----:B------:R-:W-:Y:S01]  /*db50*/  FADD.FTZ R83, R23, R94 ;  /* 0x0000005e17537221 */ /* 0x000fe20000010000 */
[----:B------:R-:W-:Y:S01]  /*db60*/  FFMA.FTZ R94, R87, R74, -R77 ;  /* 0x0000004a575e7223 */ /* 0x000fe2000001084d */
[----:B------:R-:W-:Y:S01]  /*db70*/  F2FP.BF16.F32.PACK_AB R12, R13, R12 ;  /* 0x0000000c0d0c723e */ /* 0x000fe200000010ff */
[----:B0-----:R-:W-:Y:S01]  /*db80*/  FADD.FTZ R86, R129, R86 ;  /* 0x0000005681567221 */ /* 0x001fe20000010000 */
[----:B------:R-:W-:Y:S01]  /*db90*/  FADD.FTZ R134, R120, R83 ;  /* 0x0000005378867221 */ /* 0x000fe20000010000 */
[----:B------:R-:W-:Y:S01]  /*dba0*/  F2FP.BF16.F32.PACK_AB R13, R141, R14 ;  /* 0x0000000e8d0d723e */ /* 0x000fe200000010ff */
[----:B------:R-:W0:Y:S01]  /*dbb0*/  MUFU.EX2 R10, R10 ;  /* 0x0000000a000a7308 */ /* 0x000e220000000800 */
[----:B------:R-:W-:Y:S01]  /*dbc0*/  FADD.FTZ R87, R123, R86 ;  /* 0x000000567b577221 */ /* 0x000fe20000010000 */
[----:B-1----:R-:W-:Y:S01]  /*dbd0*/  FADD.FTZ R127, R121, R134 ;  /* 0x00000086797f7221 */ /* 0x002fe20000010000 */
[-C--:B------:R-:W-:Y:S01]  /*dbe0*/  FFMA.FTZ R86, R78, R74.reuse, -R77 ;  /* 0x0000004a4e567223 */ /* 0x080fe2000001084d */
[----:B------:R-:W-:Y:S01]  /*dbf0*/  F2FP.BF16.F32.PACK_AB R14, R16, R15 ;  /* 0x0000000f100e723e */ /* 0x000fe200000010ff */
[----:B----4-:R-:W-:Y:S01]  /*dc00*/  FADD.FTZ R119, R122, R87 ;  /* 0x000000577a777221 */ /* 0x010fe20000010000 */
[----:B------:R-:W-:Y:S01]  /*dc10*/  FADD.FTZ R127, R124, R127 ;  /* 0x0000007f7c7f7221 */ /* 0x000fe20000010000 */
[----:B------:R-:W-:Y:S01]  /*dc20*/  FFMA.FTZ R87, R79, R74, -R77 ;  /* 0x0000004a4f577223 */ /* 0x000fe2000001084d */
[----:B------:R-:W-:Y:S01]  /*dc30*/  F2FP.BF16.F32.PACK_AB R15, R130, R76 ;  /* 0x0000004c820f723e */ /* 0x000fe200000010ff */
[----:B------:R-:W-:Y:S01]  /*dc40*/  FADD.FTZ R119, R126, R119 ;  /* 0x000000777e777221 */ /* 0x000fe20000010000 */
[----:B------:R-:W-:Y:S01]  /*dc50*/  FADD.FTZ R78, R112, R127 ;  /* 0x0000007f704e7221 */ /* 0x000fe20000010000 */
[----:B------:R-:W-:Y:S01]  /*dc60*/  F2FP.BF16.F32.PACK_AB R76, R120, R23 ;  /* 0x00000017784c723e */ /* 0x000fe200000010ff */
[----:B------:R-:W1:Y:S01]  /*dc70*/  MUFU.EX2 R89, R89 ;  /* 0x0000005900597308 */ /* 0x000e620000000800 */
[----:B------:R-:W-:Y:S01]  /*dc80*/  FADD.FTZ R119, R22, R119 ;  /* 0x0000007716777221 */ /* 0x000fe20000010000 */
[C---:B------:R-:W-:Y:S01]  /*dc90*/  FADD.FTZ R77, R113.reuse, R78 ;  /* 0x0000004e714d7221 */ /* 0x040fe20000010000 */
[----:B------:R-:W-:Y:S01]  /*dca0*/  F2FP.BF16.F32.PACK_AB R112, R113, R112 ;  /* 0x000000707170723e */ /* 0x000fe200000010ff */
[----:B------:R4:W-:Y:S01]  /*dcb0*/  STSM.16.M88.4 [R0+0x25b00], R12 ;  /* 0x025b000c00007844 */ /* 0x0009e20000000200 */
[----:B------:R-:W-:Y:S01]  /*dcc0*/  FADD.FTZ R78, R114, R119 ;  /* 0x00000077724e7221 */ /* 0x000fe20000010000 */
[----:B---3--:R-:W-:Y:S01]  /*dcd0*/  FADD.FTZ R96, R116, R77 ;  /* 0x0000004d74607221 */ /* 0x008fe20000010000 */
[----:B------:R-:W-:Y:S01]  /*dce0*/  F2FP.BF16.F32.PACK_AB R113, R114, R22 ;  /* 0x000000167271723e */ /* 0x000fe200000010ff */
[----:B------:R-:W3:Y:S01]  /*dcf0*/  MUFU.EX2 R83, R111 ;  /* 0x0000006f00537308 */ /* 0x000ee20000000800 */
        /* <DEDUP_REMOVED lines=18> */
[----:B------:R5:W-:Y:S01]  /*de20*/  STSM.16.M88.4 [R0+0x27300], R76 ;  /* 0x0273004c00007844 */ /* 0x000be20000000200 */
[----:B------:R-:W-:Y:S01]  /*de30*/  F2FP.BF16.F32.PACK_AB R105, R106, R17 ;  /* 0x000000116a69723e */ /* 0x000fe200000010ff */
[----:B------:R-:W-:Y:S01]  /*de40*/  FADD.FTZ R23, R110, R23 ;  /* 0x000000176e177221 */ /* 0x000fe20000010000 */
[----:B------:R-:W-:Y:S01]  /*de50*/  FADD.FTZ R97, R125, R98 ;  /* 0x000000627d617221 */ /* 0x000fe20000010000 */
[----:B--2---:R-:W-:Y:S01]  /*de60*/  F2FP.BF16.F32.PACK_AB R129, R5, R6 ;  /* 0x000000060581723e */ /* 0x004fe200000010ff */
[----:B------:R0:W-:Y:S01]  /*de70*/  MUFU.EX2 R22, R90 ;  /* 0x0000005a00167308 */ /* 0x0001e20000000800 */
        /* <DEDUP_REMOVED lines=8> */
[----:B0-----:R-:W-:Y:S01]  /*df00*/  FADD.FTZ R90, R10, R99 ;  /* 0x000000630a5a7221 */ /* 0x001fe20000010000 */
[----:B----4-:R-:W-:Y:S01]  /*df10*/  FADD.FTZ R13, R101, R96 ;  /* 0x00000060650d7221 */ /* 0x010fe20000010000 */
[----:B------:R-:W-:Y:S01]  /*df20*/  F2FP.BF16.F32.PACK_AB R106, R109, R108 ;  /* 0x0000006c6d6a723e */ /* 0x000fe200000010ff */
[----:B------:R4:W-:Y:S01]  /*df30*/  STSM.16.M88.4 [R0+0x28b00], R112 ;  /* 0x028b007000007844 */ /* 0x0009e20000000200 */
[----:B------:R-:W-:Y:S01]  /*df40*/  FADD.FTZ R15, R11, R90 ;  /* 0x0000005a0b0f7221 */ /* 0x000fe20000010000 */
[----:B------:R-:W-:Y:S01]  /*df50*/  FADD.FTZ R12, R88, R13 ;  /* 0x0000000d580c7221 */ /* 0x000fe20000010000 */
[----:B------:R-:W-:Y:S01]  /*df60*/  F2FP.BF16.F32.PACK_AB R107, R110, R107 ;  /* 0x0000006b6e6b723e */ /* 0x000fe200000010ff */
[----:B------:R-:W0:Y:S01]  /*df70*/  MUFU.EX2 R16, R103 ;  /* 0x0000006700107308 */ /* 0x000e220000000800 */
[----:B------:R-:W-:Y:S01]  /*df80*/  FADD.FTZ R14, R82, R15 ;  /* 0x0000000f520e7221 */ /* 0x000fe20000010000 */
[----:B-1----:R-:W-:Y:S01]  /*df90*/  FADD.FTZ R13, R89, R12 ;  /* 0x0000000c590d7221 */ /* 0x002fe20000010000 */
[----:B------:R-:W-:Y:S01]  /*dfa0*/  F2FP.BF16.F32.PACK_AB R128, R128, R125 ;  /* 0x0000007d8080723e */ /* 0x000fe200000010ff */
[----:B------:R4:W-:Y:S01]  /*dfb0*/  STSM.16.M88.4 [R0+0x2a300], R104 ;  /* 0x02a3006800007844 */ /* 0x0009e20000000200 */
[----:B---3--:R-:W-:Y:S01]  /*dfc0*/  FADD.FTZ R14, R83, R14 ;  /* 0x0000000e530e7221 */ /* 0x008fe20000010000 */
[----:B-----5:R-:W-:Y:S01]  /*dfd0*/  FADD.FTZ R6, R92, R13 ;  /* 0x0000000d5c067221 */ /* 0x020fe20000010000 */
[----:B------:R-:W-:Y:S01]  /*dfe0*/  F2FP.BF16.F32.PACK_AB R130, R101, R100 ;  /* 0x000000646582723e */ /* 0x000fe200000010ff */
[----:B------:R-:W-:Y:S01]  /*dff0*/  MUFU.EX2 R80, R80 ;  /* 0x0000005000507308 */ /* 0x000fe20000000800 */
[----:B------:R-:W-:Y:S01]  /*e000*/  FADD.FTZ R5, R91, R14 ;  /* 0x0000000e5b057221 */ /* 0x000fe20000010000 */
[----:B------:R-:W-:Y:S01]  /*e010*/  F2FP.BF16.F32.PACK_AB R88, R89, R88 ;  /* 0x000000585958723e */ /* 0x000fe200000010ff */
[-C--:B------:R-:W-:Y:S01]  /*e020*/  FMUL.FTZ R45, R45, R7.reuse ;  /* 0x000000072d2d7220 */ /* 0x080fe20000410000 */
[----:B------:R-:W-:Y:S01]  /*e030*/  F2FP.BF16.F32.PACK_AB R89, R83, R82 ;  /* 0x000000525359723e */ /* 0x000fe200000010ff */
[-C--:B------:R-:W-:Y:S01]  /*e040*/  FMUL.FTZ R48, R48, R7.reuse ;  /* 0x0000000730307220 */ /* 0x080fe20000410000 */
[----:B--2---:R-:W-:Y:S01]  /*e050*/  F2FP.BF16.F32.PACK_AB R90, R93, R92 ;  /* 0x0000005c5d5a723e */ /* 0x004fe200000010ff */
[----:B------:R-:W-:Y:S01]  /*e060*/  FMUL.FTZ R49, R49, R7 ;  /* 0x0000000731317220 */ /* 0x000fe20000410000 */
[----:B------:R-:W-:Y:S01]  /*e070*/  MUFU.EX2 R102, R102 ;  /* 0x0000006600667308 */ /* 0x000fe20000000800 */
[C---:B0-----:R-:W-:Y:S01]  /*e080*/  FADD.FTZ R5, R16.reuse, R5 ;  /* 0x0000000510057221 */ /* 0x041fe20000010000 */
[----:B------:R-:W-:Y:S01]  /*e090*/  F2FP.BF16.F32.PACK_AB R91, R16, R91 ;  /* 0x0000005b105b723e */ /* 0x000fe200000010ff */
        /* <DEDUP_REMOVED lines=10> */
[----:B------:R-:W-:Y:S01]  /*e140*/  FMUL.FTZ R69, R69, R7 ;  /* 0x0000000745457220 */ /* 0x000fe20000410000 */
        /* <DEDUP_REMOVED lines=10> */
[----:B------:R-:W0:Y:S01]  /*e1f0*/  MUFU.EX2 R85, R85 ;  /* 0x0000005500557308 */ /* 0x000e220000000800 */
        /* <DEDUP_REMOVED lines=15> */
[----:B------:R-:W1:Y:S01]  /*e2f0*/  MUFU.EX2 R23, R94 ;  /* 0x0000005e00177308 */ /* 0x000e620000000800 */
[----:B0-----:R-:W-:Y:S01]  /*e300*/  F2FP.BF16.F32.PACK_AB R82, R85, R84 ;  /* 0x000000545552723e */ /* 0x001fe200000010ff */
[----:B------:R-:W-:Y:S01]  /*e310*/  FMUL.FTZ R71, R71, R133 ;  /* 0x0000008547477220 */ /* 0x000fe20000410000 */
[----:B------:R-:W-:-:S05]  /*e320*/  IMAD.MOV.U32 R7, RZ, RZ, R75 ;  /* 0x000000ffff077224 */ /* 0x000fca00078e004b */
[----:B------:R-:W-:Y:S08]  /*e330*/  MUFU.EX2 R136, R136 ;  /* 0x0000008800887308 */ /* 0x000ff00000000800 */
[----:B------:R-:W0:Y:S01]  /*e340*/  MUFU.EX2 R73, R73 ;  /* 0x0000004900497308 */ /* 0x000e220000000800 */
[----:B-1----:R-:W-:-:S07]  /*e350*/  F2FP.BF16.F32.PACK_AB R83, R23, R22 ;  /* 0x000000161753723e */ /* 0x002fce00000010ff */
[----:B------:R-:W1:Y:S08]  /*e360*/  MUFU.EX2 R137, R137 ;  /* 0x0000008900897308 */ /* 0x000e700000000800 */
[----:B------:R2:W-:Y:S01]  /*e370*/  MUFU.EX2 R17, R131 ;  /* 0x0000008300117308 */ /* 0x0005e20000000800 */
[----:B0-----:R-:W-:-:S07]  /*e380*/  F2FP.BF16.F32.PACK_AB R12, R73, R136 ;  /* 0x00000088490c723e */ /* 0x001fce00000010ff */
[----:B------:R-:W0:Y:S01]  /*e390*/  MUFU.EX2 R132, R132 ;  /* 0x0000008400847308 */ /* 0x000e220000000800 */
[----:B--2---:R-:W-:Y:S01]  /*e3a0*/  F2FP.BF16.F32.PACK_AB R131, R11, R10 ;  /* 0x0000000a0b83723e */ /* 0x004fe200000010ff */
[----:B------:R-:W-:Y:S01]  /*e3b0*/  FADD.FTZ R11, R93, R6 ;  /* 0x000000065d0b7221 */ /* 0x000fe20000010000 */
[----:B------:R-:W-:Y:S01]  /*e3c0*/  FADD.FTZ R10, R102, R5 ;  /* 0x00000005660a7221 */ /* 0x000fe20000010000 */
[----:B-1----:R-:W-:Y:S02]  /*e3d0*/  F2FP.BF16.F32.PACK_AB R14, R8, R137 ;  /* 0x00000089080e723e */ /* 0x002fe400000010ff */
[----:B------:R-:W-:Y:S01]  /*e3e0*/  FADD.FTZ R6, R80, R11 ;  /* 0x0000000b50067221 */ /* 0x000fe20000010000 */
[C---:B------:R-:W-:Y:S01]  /*e3f0*/  F2FP.BF16.F32.PACK_AB R80, R81.reuse, R80 ;  /* 0x000000505150723e */ /* 0x040fe200000010ff */
[----:B------:R-:W-:Y:S01]  /*e400*/  MUFU.EX2 R77, R86 ;  /* 0x00000056004d7308 */ /* 0x000fe20000000800 */
[----:B------:R4:W-:Y:S01]  /*e410*/  STSM.16.M88.4 [R0+0x2bb00], R128 ;  /* 0x02bb008000007844 */ /* 0x0009e20000000200 */
[----:B------:R-:W-:Y:S01]  /*e420*/  FADD.FTZ R5, R81, R6 ;  /* 0x0000000651057221 */ /* 0x000fe20000010000 */
[C---:B------:R-:W-:Y:S01]  /*e430*/  F2FP.BF16.F32.PACK_AB R81, R95.reuse, R102 ;  /* 0x000000665f51723e */ /* 0x040fe200000010ff */
[----:B------:R-:W-:Y:S01]  /*e440*/  FADD.FTZ R11, R95, R10 ;  /* 0x0000000a5f0b7221 */ /* 0x000fe20000010000 */
[----:B------:R4:W-:Y:S01]  /*e450*/  STSM.16.M88.4 [R0+0x2d300], R88 ;  /* 0x02d3005800007844 */ /* 0x0009e20000000200 */
[----:B------:R-:W-:-:S02]  /*e460*/  FADD.FTZ R6, R84, R5 ;  /* 0x0000000554067221 */ /* 0x000fc40000010000 */
[----:B------:R-:W1:Y:S01]  /*e470*/  MUFU.EX2 R87, R87 ;  /* 0x0000005700577308 */ /* 0x000e620000000800 */
[----:B0-----:R-:W-:Y:S01]  /*e480*/  F2FP.BF16.F32.PACK_AB R13, R132, R17 ;  /* 0x00000011840d723e */ /* 0x001fe200000010ff */
[----:B------:R4:W-:Y:S01]  /*e490*/  STSM.16.M88.4 [R0+0x2eb00], R80 ;  /* 0x02eb005000007844 */ /* 0x0009e20000000200 */
[----:B------:R-:W-:Y:S01]  /*e4a0*/  FADD.FTZ R10, R22, R11 ;  /* 0x0000000b160a7221 */ /* 0x000fe20000010000 */
[----:B------:R-:W-:-:S03]  /*e4b0*/  FADD.FTZ R5, R85, R6 ;  /* 0x0000000655057221 */ /* 0x000fc60000010000 */
[----:B------:R-:W-:Y:S01]  /*e4c0*/  FADD.FTZ R10, R23, R10 ;  /* 0x0000000a170a7221 */ /* 0x000fe20000010000 */
[----:B------:R-:W-:-:S03]  /*e4d0*/  FADD.FTZ R6, R136, R5 ;  /* 0x0000000588067221 */ /* 0x000fc60000010000 */
[----:B------:R-:W-:Y:S01]  /*e4e0*/  FADD.FTZ R10, R17, R10 ;  /* 0x0000000a110a7221 */ /* 0x000fe20000010000 */
[----:B------:R-:W-:-:S03]  /*e4f0*/  FADD.FTZ R6, R73, R6 ;  /* 0x0000000649067221 */ /* 0x000fc60000010000 */
[----:B------:R-:W-:Y:S01]  /*e500*/  FADD.FTZ R10, R132, R10 ;  /* 0x0000000a840a7221 */ /* 0x000fe20000010000 */
[----:B------:R-:W-:Y:S01]  /*e510*/  FADD.FTZ R137, R137, R6 ;  /* 0x0000000689897221 */ /* 0x000fe20000010000 */
[----:B-1----:R-:W-:Y:S02]  /*e520*/  F2FP.BF16.F32.PACK_AB R15, R87, R77 ;  /* 0x0000004d570f723e */ /* 0x002fe400000010ff */
[----:B------:R-:W-:Y:S01]  /*e530*/  FADD.FTZ R10, R77, R10 ;  /* 0x0000000a4d0a7221 */ /* 0x000fe20000010000 */
[----:B------:R-:W-:Y:S01]  /*e540*/  FADD.FTZ R6, R8, R137 ;  /* 0x0000008908067221 */ /* 0x000fe20000010000 */
[----:B------:R-:W-:Y:S01]  /*e550*/  IMAD.MOV.U32 R8, RZ, RZ, R72 ;  /* 0x000000ffff087224 */ /* 0x000fe200078e0048 */
[----:B------:R4:W-:Y:S01]  /*e560*/  STSM.16.M88.4 [R0+0x30300], R12 ;  /* 0x0303000c00007844 */ /* 0x0009e20000000200 */
[----:B------:R-:W-:Y:S01]  /*e570*/  FADD.FTZ R5, R87, R10 ;  /* 0x0000000a57057221 */ /* 0x000fe20000010000 */
[----:B------:R-:W-:Y:S01]  /*e580*/  IMAD.MOV.U32 R10, RZ, RZ, R4 ;  /* 0x000000ffff0a7224 */ /* 0x000fe200078e0004 */
        /* <DEDUP_REMOVED lines=8> */
.L_x_1925:
[----:B------:R-:W-:Y:S06]  /*e610*/  BAR.ARV 0x8, 0x200 ;  /* 0x0208000000007b1d */ /* 0x000fec0000002000 */
[----:B------:R-:W-:Y:S05]  /*e620*/  @!P0 BRA `(.L_x_1935) ;  /* 0x0000000000048947 */ /* 0x000fea0003800000 */
[----:B------:R-:W-:Y:S01]  /*e630*/  BPT.TRAP 0x1 ;  /* 0x000000040000795c */ /* 0x000fe20000300000 */
.L_x_1935:
[----:B------:R-:W-:Y:S01]  /*e640*/  ULEA UR10, UR4, UR60, 0x3 ;  /* 0x0000003c040a7291 */ /* 0x000fe2000f8e183f */
[----:B------:R-:W-:-:S08]  /*e650*/  SHF.L.U32 R4, R4, 0x1f, RZ ;  /* 0x0000001f04047819 */ /* 0x000fd000000006ff */
[----:B------:R1:W3:Y:S01]  /*e660*/  SYNCS.PHASECHK.TRANS64.TRYWAIT P2, [UR10+0x31c50], R4 ;  /* 0x031c5004ff0075a7 */ /* 0x0002e2000804014a */
[----:B------:R-:W-:Y:S05]  /*e670*/  @!P0 BRA `(.L_x_1936) ;  /* 0x0000000000048947 */ /* 0x000fea0003800000 */
[----:B------:R-:W-:Y:S01]  /*e680*/  BPT.TRAP 0x1 ;  /* 0x000000040000795c */ /* 0x000fe20000300000 */
.L_x_1936:
[----:B---3--:R-:W-:Y:S05]  /*e690*/  @P2 BRA `(.L_x_1937) ;  /* 0x0000000000082947 */ /* 0x008fea0003800000 */
[----:B------:R-:W3:Y:S02]  /*e6a0*/  SYNCS.PHASECHK.TRANS64.TRYWAIT P0, [UR10+0x31c50], R4 ;  /* 0x031c5004ff0075a7 */ /* 0x000ee4000800014a */
[----:B---3--:R-:W-:Y:S05]  /*e6b0*/  @!P0 BRA `(.L_x_1938) ;  /* 0x0000006000988947 */ /* 0x008fea0003800000 */
.L_x_1937:
[----:B------:R-:W-:Y:S01]  /*e6c0*/  UIADD3 UR60, UR60, 0x200, URZ ;  /* 0x000002003c3c7890 */ /* 0x000fe2000fffe03f */
[----:B------:R-:W-:Y:S01]  /*e6d0*/  R2UR UR5, R157 ;  /* 0x000000009d0572ca */ /* 0x000fe200000e0000 */
[----:B------:R-:W-:Y:S01]  /*e6e0*/  WARPGROUP.ARRIVE ;  /* 0x00000000000079c5 */ /* 0x000fe20000000000 */
[----:B------:R-:W-:Y:S01]  /*e6f0*/  UMOV UR7, 0x80000020 ;  /* 0x8000002000077882 */ /* 0x000fe20000000000 */
[----:B------:R-:W-:Y:S01]  /*e700*/  USHF.R.U32.HI UR60, URZ, 0x4, UR60 ;  /* 0x000000043f3c7899 */ /* 0x000fe2000801163c */
[----:B---3--:R-:W3:Y:S01]  /*e710*/  SHFL.BFLY PT, R3, R6, 0x2, 0x1f ;  /* 0x0c401f0006037f89 */ /* 0x008ee200000e0000 */
[----:B------:R-:W-:Y:S02]  /*e720*/  IMAD.U32 R9, RZ, RZ, UR10 ;  /* 0x0000000aff097e24 */ /* 0x000fe4000f8e00ff */
[----:B------:R-:W-:Y:S01]  /*e730*/  ULOP3.LUT UR60, UR60, 0x3fff, URZ, 0xc0, !UPT ;  /* 0x00003fff3c3c7892 */ /* 0x000fe2000f8ec03f */
[----:B0-2-4-:R-:W0:Y:S01]  /*e740*/  SHFL.BFLY PT, R0, R5, 0x2, 0x1f ;  /* 0x0c401f0005007f89 */ /* 0x015e2200000e0000 */
[----:B------:R-:W-:Y:S01]  /*e750*/  IMAD.MOV.U32 R8, RZ, RZ, RZ ;  /* 0x000000ffff087224 */ /* 0x000fe200078e00ff */
[----:B------:R-:W-:Y:S01]  /*e760*/  @!P1 IADD3 R9, R9, 0x31c60, RZ ;  /* 0x00031c6009099810 */ /* 0x000fe20007ffe0ff */
[----:B------:R-:W-:-:S02]  /*e770*/  ULOP3.LUT UR8, UR60, 0x2400000, URZ, 0xfc, !UPT ;  /* 0x024000003c087892 */ /* 0x000fc4000f8efc3f */
[----:B------:R-:W-:Y:S01]  /*e780*/  ULOP3.LUT UR9, UR5, 0x10000, URZ, 0xfc, !UPT ;  /* 0x0001000005097892 */ /* 0x000fe2000f8efc3f */
[----:B------:R-:W-:Y:S01]  /*e790*/  @!P1 PRMT R9, RZ, 0x654, R9 ;  /* 0x00000654ff099816 */ /* 0x000fe20000000009 */
[----:B------:R-:W-:Y:S01]  /*e7a0*/  UIMAD UR8, UR4, 0x6c0, UR8 ;  /* 0x000006c0040878a4 */ /* 0x000fe2000f8e0208 */
[----:B------:R-:W-:-:S04]  /*e7b0*/  UMOV UR5, 0xc0000010 ;  /* 0xc000001000057882 */ /* 0x000fc80000000000 */
[----:B------:R-:W-:Y:S02]  /*e7c0*/  UMOV UR4, UR9 ;  /* 0x0000000900047c82 */ /* 0x000fe40008000000 */
[----:B------:R-:W-:Y:S02]  /*e7d0*/  UMOV UR6, UR8 ;  /* 0x0000000800067c82 */ /* 0x000fe40008000000 */
[----:B------:R-:W-:Y:S01]  /*e7e0*/  HGMMA.64x96x16.F32.BF16 R24, gdesc[UR4].tnspB, R24, gsb0 ;  /* 0x41600000041879f0 */ /* 0x000fe20008001818 */
[----:B------:R-:W-:Y:S02]  /*e7f0*/  UIADD3 UR4, UR9, 0x180, URZ ;  /* 0x0000018009047890 */ /* 0x000fe4000fffe03f */
[----:B------:R-:W-:Y:S01]  /*e800*/  UIADD3 UR6, UR8, 0x40, URZ ;  /* 0x0000004008067890 */ /* 0x000fe2000fffe03f */
[----:B---3--:R-:W-:Y:S01]  /*e810*/  FADD.FTZ R3, R3, R6 ;  /* 0x0000000603037221 */ /* 0x008fe20000010000 */
[----:B------:R-:W-:Y:S01]  /*e820*/  UMOV UR5, 0xc0000010 ;  /* 0xc000001000057882 */ /* 0x000fe20000000000 */
[----:B------:R-:W-:Y:S01]  /*e830*/  UMOV UR7, 0x80000020 ;  /* 0x8000002000077882 */ /* 0x000fe20000000000 */
[----:B------:R-:W-:-:S02]  /*e840*/  IMAD.MOV.U32 R6, RZ, RZ, -0x800000 ;  /* 0xff800000ff067424 */ /* 0x000fc400078e00ff */
[----:B0-----:R-:W-:Y:S02]  /*e850*/  FADD.FTZ R2, R0, R5 ;  /* 0x0000000500027221 */ /* 0x001fe40000010000 */
[----:B------:R-:W0:Y:S04]  /*e860*/  SHFL.BFLY PT, R0, R3, 0x1, 0x1f ;  /* 0x0c201f0003007f89 */ /* 0x000e2800000e0000 */
[----:B------:R-:W2:Y:S01]  /*e870*/  SHFL.BFLY PT, R7, R2, 0x1, 0x1f ;  /* 0x0c201f0002077f89 */ /* 0x000ea200000e0000 */
[----:B0-----:R-:W-:Y:S01]  /*e880*/  FADD.FTZ R10, R3, R0 ;  /* 0x00000000030a7221 */ /* 0x001fe20000010000 */
[----:B------:R-:W-:Y:S02]  /*e890*/  IMAD.MOV.U32 R0, RZ, RZ, -0x800000 ;  /* 0xff800000ff007424 */ /* 0x000fe400078e00ff */
[----:B--2---:R-:W-:-:S02]  /*e8a0*/  FADD.FTZ R11, R2, R7 ;  /* 0x00000007020b7221 */ /* 0x004fc40000010000 */
[----:B------:R-:W-:Y:S01]  /*e8b0*/  FSETP.NE.FTZ.AND P0, PT, R10, RZ, PT ;  /* 0x000000ff0a00720b */ /* 0x000fe20003f15000 */
[----:B------:R-:W-:Y:S02]  /*e8c0*/  IMAD.MOV.U32 R7, RZ, RZ, RZ ;  /* 0x000000ffff077224 */ /* 0x000fe400078e00ff */
[----:B------:R-:W-:-:S10]  /*e8d0*/  FSETP.NE.FTZ.AND P2, PT, R11, RZ, PT ;  /* 0x000000ff0b00720b */ /* 0x000fd40003f55000 */
[----:B-1----:R-:W0:Y:S01]  /*e8e0*/  @P0 MUFU.LG2 R4, R10 ;  /* 0x0000000a00040308 */ /* 0x002e220000000c00 */
[C---:B------:R-:W-:Y:S02]  /*e8f0*/  @P0 FMUL.FTZ R2, R74.reuse, 0.69314718246459960938 ;  /* 0x3f3172184a020820 */ /* 0x040fe40000410000 */
[----:B------:R-:W-:-:S05]  /*e900*/  @P2 FMUL.FTZ R74, R74, 0.69314718246459960938 ;  /* 0x3f3172184a4a2820 */ /* 0x000fca0000410000 */
        /* <DEDUP_REMOVED lines=110> */
.L_x_1908:
[----:B------:R-:W-:Y:S05]  /*eff0*/  @P0 BRA `(.L_x_1939) ;  /* 0x0000001000880947 */ /* 0x000fea0003800000 */
[----:B------:R-:W2:Y:S01]  /*f000*/  LDL.LU R26, [R1] ;  /* 0x00000000011a7983 */ /* 0x000ea20000300800 */
[----:B------:R-:W0:Y:S01]  /*f010*/  LDC R11, c[0x0][0xbe8] ;  /* 0x0002fa00ff0b7b82 */ /* 0x000e220000000800 */
[----:B------:R-:W-:Y:S01]  /*f020*/  ULDC.64 UR4, c[0x0][0xbd0] ;  /* 0x0002f40000047ab9 */ /* 0x000fe20000000a00 */
[----:B------:R-:W-:Y:S01]  /*f030*/  ULDC.64 UR6, c[0x0][0xb38] ;  /* 0x0002ce0000067ab9 */ /* 0x000fe20000000a00 */
[----:B------:R-:W1:Y:S05]  /*f040*/  S2R R7, SR_TID.X ;  /* 0x0000000000077919 */ /* 0x000e6a0000002100 */
[----:B------:R-:W3:Y:S01]  /*f050*/  S2UR UR9, SR_CTAID.Z ;  /* 0x00000000000979c3 */ /* 0x000ee20000002700 */
[----:B------:R-:W4:Y:S07]  /*f060*/  S2R R27, SR_CTAID.X ;  /* 0x00000000001b7919 */ /* 0x000f2e0000002500 */
[----:B------:R-:W5:Y:S08]  /*f070*/  LDC.64 R18, c[0x0][0xbd8] ;  /* 0x0002f600ff127b82 */ /* 0x000f700000000a00 */
[----:B------:R-:W4:Y:S08]  /*f080*/  S2UR UR8, SR_CTAID.Y ;  /* 0x00000000000879c3 */ /* 0x000f300000002600 */
[----:B------:R-:W4:Y:S01]  /*f090*/  LDC R29, c[0x0][0xc50] ;  /* 0x00031400ff1d7b82 */ /* 0x000f220000000800 */
[----:B-1----:R-:W-:-:S05]  /*f0a0*/  VIADD R8, R7, 0xffffff80 ;  /* 0xffffff8007087836 */ /* 0x002fca0000000000 */
[----:B------:R-:W-:Y:S02]  /*f0b0*/  SHF.R.S32.HI R9, RZ, 0x1f, R8 ;  /* 0x0000001fff097819 */ /* 0x000fe40000011408 */
[----:B------:R-:W1:Y:S02]  /*f0c0*/  LDC.64 R22, c[0x0][0xb40] ;  /* 0x0002d000ff167b82 */ /* 0x000e640000000a00 */
[----:B------:R-:W-:-:S04]  /*f0d0*/  LEA.HI R12, R9, R8, RZ, 0x7 ;  /* 0x00000008090c7211 */ /* 0x000fc800078f38ff */
[----:B------:R-:W-:-:S05]  /*f0e0*/  LOP3.LUT R7, R12, 0xffffff80, RZ, 0xc0, !PT ;  /* 0xffffff800c077812 */ /* 0x000fca00078ec0ff */
[----:B------:R-:W-:-:S05]  /*f0f0*/  IMAD.IADD R7, R8, 0x1, -R7 ;  /* 0x0000000108077824 */ /* 0x000fca00078e0a07 */
[----:B------:R-:W-:-:S04]  /*f100*/  SHF.R.S32.HI R14, RZ, 0x1f, R7 ;  /* 0x0000001fff0e7819 */ /* 0x000fc80000011407 */
[----:B------:R-:W-:Y:S02]  /*f110*/  LEA.HI R10, R14, R7, RZ, 0x2 ;  /* 0x000000070e0a7211 */ /* 0x000fe400078f10ff */
[----:B------:R-:W-:Y:S02]  /*f120*/  LEA.HI R9, R9, R8, RZ, 0x2 ;  /* 0x0000000809097211 */ /* 0x000fe400078f10ff */
[--C-:B------:R-:W-:Y:S02]  /*f130*/  SHF.R.S32.HI R13, RZ, 0x2, R10.reuse ;  /* 0x00000002ff0d7819 */ /* 0x100fe4000001140a */
[----:B------:R-:W-:Y:S02]  /*f140*/  SHF.R.S32.HI R16, RZ, 0x1f, R10 ;  /* 0x0000001fff107819 */ /* 0x000fe4000001140a */
[----:B------:R-:W-:Y:S02]  /*f150*/  LOP3.LUT R9, R9, 0xfffffffc, RZ, 0xc0, !PT ;  /* 0xfffffffc09097812 */ /* 0x000fe400078ec0ff */
[----:B------:R-:W-:-:S02]  /*f160*/  LEA.HI R16, R16, R13, RZ, 0x3 ;  /* 0x0000000d10107211 */ /* 0x000fc400078f18ff */
[----:B0-----:R-:W-:Y:S01]  /*f170*/  ISETP.NE.AND P0, PT, R11, 0x1, PT ;  /* 0x000000010b00780c */ /* 0x001fe20003f05270 */
[----:B------:R-:W-:Y:S01]  /*f180*/  IMAD.IADD R15, R8, 0x1, -R9 ;  /* 0x00000001080f7824 */ /* 0x000fe200078e0a09 */
[----:B------:R-:W-:Y:S02]  /*f190*/  LOP3.LUT R16, R16, 0xfffffff8, RZ, 0xc0, !PT ;  /* 0xfffffff810107812 */ /* 0x000fe400078ec0ff */
[----:B------:R-:W-:-:S03]  /*f1a0*/  SHF.R.S32.HI R12, RZ, 0x7, R12 ;  /* 0x00000007ff0c7819 */ /* 0x000fc6000001140c */
[----:B------:R-:W-:Y:S01]  /*f1b0*/  IMAD.IADD R8, R13, 0x1, -R16 ;  /* 0x000000010d087824 */ /* 0x000fe200078e0a10 */
[----:B------:R-:W-:Y:S01]  /*f1c0*/  LEA.HI R13, R15, R15, RZ, 0x1 ;  /* 0x0000000f0f0d7211 */ /* 0x000fe200078f08ff */
[----:B------:R-:W-:Y:S01]  /*f1d0*/  IMAD.HI R9, R12, 0x55555556, RZ ;  /* 0x555555560c097827 */ /* 0x000fe200078e02ff */
[----:B------:R-:W-:Y:S02]  /*f1e0*/  LEA.HI R14, R14, R7, RZ, 0x5 ;  /* 0x000000070e0e7211 */ /* 0x000fe400078f28ff */
[----:B------:R-:W-:Y:S01]  /*f1f0*/  LOP3.LUT R16, R13, 0x1ffffffe, RZ, 0xc0, !PT ;  /* 0x1ffffffe0d107812 */ /* 0x000fe200078ec0ff */
[----:B------:R-:W0:Y:S01]  /*f200*/  @P0 LDC R21, c[0x0][0xbec] ;  /* 0x0002fb00ff150b82 */ /* 0x000e220000000800 */
[----:B------:R-:W-:Y:S02]  /*f210*/  LEA.HI R9, R9, R9, RZ, 0x1 ;  /* 0x0000000909097211 */ /* 0x000fe400078f08ff */
[----:B------:R-:W-:-:S03]  /*f220*/  SHF.R.S32.HI R13, RZ, 0x5, R14 ;  /* 0x00000005ff0d7819 */ /* 0x000fc6000001140e */
[----:B------:R-:W-:Y:S02]  /*f230*/  IMAD R73, R9, -0x3, R12 ;  /* 0xfffffffd09497824 */ /* 0x000fe400078e020c */
[----:B------:R-:W-:Y:S01]  /*f240*/  IMAD R12, R13, 0x10, R8 ;  /* 0x000000100d0c7824 */ /* 0x000fe200078e0208 */
[----:B------:R-:W1:Y:S01]  /*f250*/  @P0 LDC R20, c[0x0][0xbf0] ;  /* 0x0002fc00ff140b82 */ /* 0x000e620000000800 */
[----:B------:R-:W-:Y:S02]  /*f260*/  IMAD.IADD R75, R15, 0x1, -R16 ;  /* 0x000000010f4b7824 */ /* 0x000fe400078e0a10 */
[----:B------:R-:W-:-:S05]  /*f270*/  IMAD R14, R73, 0x40, R12 ;  /* 0x00000040490e7824 */ /* 0x000fca00078e020c */
[----:B------:R-:W1:Y:S08]  /*f280*/  @P0 LDC R73, c[0x0][0xbec] ;  /* 0x0002fb00ff490b82 */ /* 0x000e700000000800 */
[----:B------:R-:W1:Y:S01]  /*f290*/  @P0 LDC R28, c[0x0][0xbf0] ;  /* 0x0002fc00ff1c0b82 */ /* 0x000e620000000800 */
[----:B------:R-:W-:Y:S01]  /*f2a0*/  LOP3.LUT R10, R10, 0x7ffffffc, RZ, 0xc0, !PT ;  /* 0x7ffffffc0a0a7812 */ /* 0x000fe200078ec0ff */
[----:B------:R-:W-:Y:S01]  /*f2b0*/  ULDC.64 UR10, c[0x0][0x208] ;  /* 0x00008200000a7ab9 */ /* 0x000fe20000000a00 */
[----:B------:R-:W-:Y:S01]  /*f2c0*/  BSSY B0, `(.L_x_1940) ;  /* 0x00000a7000007945 */ /* 0x000fe20003800000 */
[----:B--2---:R-:W-:Y:S01]  /*f2d0*/  SHF.R.S32.HI R17, RZ, 0x1f, R26 ;  /* 0x0000001fff117819 */ /* 0x004fe2000001141a */
[----:B------:R-:W-:-:S04]  /*f2e0*/  IMAD.WIDE.U32 R8, R26, UR4, RZ ;  /* 0x000000041a087c25 */ /* 0x000fc8000f8e00ff */
[----:B------:R-:W-:Y:S01]  /*f2f0*/  IMAD R13, R17, UR4, RZ ;  /* 0x00000004110d7c24 */ /* 0x000fe2000f8e02ff */
[----:B---3--:R-:W-:-:S03]  /*f300*/  USHF.R.S32.HI UR4, URZ, 0x1f, UR9 ;  /* 0x0000001f3f047899 */ /* 0x008fc60008011409 */
[----:B------:R-:W-:Y:S02]  /*f310*/  IMAD R15, R26, UR5, R13 ;  /* 0x000000051a0f7c24 */ /* 0x000fe4000f8e020d */
[----:B------:R-:W-:Y:S02]  /*f320*/  IMAD R17, R17, UR6, RZ ;  /* 0x0000000611117c24 */ /* 0x000fe4000f8e02ff */
[----:B------:R-:W-:Y:S02]  /*f330*/  IMAD.IADD R9, R9, 0x1, R15 ;  /* 0x0000000109097824 */ /* 0x000fe400078e020f */
[----:B-----5:R-:W-:Y:S02]  /*f340*/  IMAD R16, R18, UR4, RZ ;  /* 0x0000000412107c24 */ /* 0x020fe4000f8e02ff */
[----:B------:R-:W-:Y:S02]  /*f350*/  IMAD R15, R75, 0x8, R14 ;  /* 0x000000084b0f7824 */ /* 0x000fe400078e020e */
[----:B------:R-:W-:-:S04]  /*f360*/  IMAD.WIDE.U32 R12, R26, UR6, RZ ;  /* 0x000000061a0c7c25 */ /* 0x000fc8000f8e00ff */
[----:B------:R-:W-:Y:S01]  /*f370*/  IMAD R17, R26, UR7, R17 ;  /* 0x000000071a117c24 */ /* 0x000fe2000f8e0211 */
[----:B------:R-:W-:Y:S01]  /*f380*/  ULDC.64 UR6, c[0x0][0xb48] ;  /* 0x0002d20000067ab9 */ /* 0x000fe20000000a00 */
[----:B------:R-:W-:Y:S02]  /*f390*/  IMAD R19, R19, UR9, R16 ;  /* 0x0000000913137c24 */ /* 0x000fe4000f8e0210 */
[----:B----4-:R-:W-:Y:S02]  /*f3a0*/  IMAD R16, R27, 0xc0, R15 ;  /* 0x000000c01b107824 */ /* 0x010fe400078e020f */
[----:B------:R-:W-:Y:S02]  /*f3b0*/  IMAD.MOV R26, RZ, RZ, -R26 ;  /* 0x000000ffff1a7224 */ /* 0x000fe400078e0a1a */
[----:B------:R-:W-:Y:S02]  /*f3c0*/  IMAD.IADD R13, R13, 0x1, R17 ;  /* 0x000000010d0d7824 */ /* 0x000fe400078e0211 */
[----:B0-----:R-:W-:-:S04]  /*f3d0*/  @P0 IMAD.HI.U32 R17, R16, R21, RZ ;  /* 0x0000001510110227 */ /* 0x001fc800078e00ff */
[----:B------:R-:W-:-:S04]  /*f3e0*/  IMAD.WIDE.U32 R8, R18, UR9, R8 ;  /* 0x0000000912087c25 */ /* 0x000fc8000f8e0008 */
[----:B------:R-:W-:Y:S02]  /*f3f0*/  IMAD R29, R29, R26, UR8 ;  /* 0x000000081d1d7e24 */ /* 0x000fe4000f8e021a */
[C---:B-1----:R-:W-:Y:S01]  /*f400*/  IMAD R18, R22.reuse, UR4, RZ ;  /* 0x0000000416127c24 */ /* 0x042fe2000f8e02ff */
[----:B------:R-:W-:Y:S01]  /*f410*/  ULDC.64 UR4, c[0x0][0xbe0] ;  /* 0x0002f80000047ab9 */ /* 0x000fe20000000a00 */
[----:B------:R-:W-:Y:S01]  /*f420*/  IMAD.MOV.U32 R15, RZ, RZ, R16 ;  /* 0x000000ffff0f7224 */ /* 0x000fe200078e0010 */
[----:B------:R-:W-:Y:S01]  /*f430*/  @P0 SHF.R.U32.HI R15, RZ, R20, R17 ;  /* 0x00000014ff0f0219 */ /* 0x000fe20000011611 */
[----:B------:R-:W-:Y:S01]  /*f440*/  IMAD.IADD R9, R9, 0x1, R19 ;  /* 0x0000000109097824 */ /* 0x000fe200078e0213 */
[----:B------:R-:W-:Y:S01]  /*f450*/  SHF.R.S32.HI R20, RZ, 0x1f, R29 ;  /* 0x0000001fff147819 */ /* 0x000fe2000001141d */
[----:B------:R-:W-:Y:S02]  /*f460*/  IMAD R19, R23, UR9, R18 ;  /* 0x0000000917137c24 */ /* 0x000fe4000f8e0212 */
[----:B------:R-:W-:Y:S01]  /*f470*/  IMAD.WIDE.U32 R12, R22, UR9, R12 ;  /* 0x00000009160c7c25 */ /* 0x000fe2000f8e000c */
[----:B------:R-:W-:-:S03]  /*f480*/  ULDC.64 UR8, c[0x0][0xb28] ;  /* 0x0002ca0000087ab9 */ /* 0x000fc60000000a00 */
[----:B------:R-:W-:-:S04]  /*f490*/  @P0 IMAD.HI.U32 R73, R16, R73, RZ ;  /* 0x0000004910490227 */ /* 0x000fc800078e00ff */
[----:B------:R-:W-:Y:S02]  /*f4a0*/  IMAD.IADD R13, R13, 0x1, R19 ;  /* 0x000000010d0d7824 */ /* 0x000fe400078e0213 */
[----:B------:R-:W-:Y:S02]  /*f4b0*/  IMAD R19, R20, UR6, RZ ;  /* 0x0000000614137c24 */ /* 0x000fe4000f8e02ff */
[----:B------:R-:W-:-:S04]  /*f4c0*/  IMAD.WIDE.U32 R8, R29, UR4, R8 ;  /* 0x000000041d087c25 */ /* 0x000fc8000f8e0008 */
[----:B------:R-:W-:Y:S01]  /*f4d0*/  IMAD.MOV.U32 R17, RZ, RZ, R16 ;  /* 0x000000ffff117224 */ /* 0x000fe200078e0010 */
[----:B------:R-:W-:Y:S01]  /*f4e0*/  @P0 SHF.R.U32.HI R17, RZ, R28, R73 ;  /* 0x0000001cff110219 */ /* 0x000fe20000011649 */
[----:B------:R-:W-:Y:S01]  /*f4f0*/  IMAD R18, R20, UR4, RZ ;  /* 0x0000000414127c24 */ /* 0x000fe2000f8e02ff */
[----:B------:R-:W-:Y:S01]  /*f500*/  BAR.SYNC.DEFER_BLOCKING 0x1, 0x180 ;  /* 0x0046000000007b1d */ /* 0x000fe20000010000 */
[----:B------:R-:W-:Y:S01]  /*f510*/  IMAD R21, R29, UR7, R19 ;  /* 0x000000071d157c24 */ /* 0x000fe2000f8e0213 */
[--C-:B------:R-:W-:Y:S02]  /*f520*/  SHF.R.S32.HI R19, RZ, 0x1f, R15.reuse ;  /* 0x0000001fff137819 */ /* 0x100fe4000001140f */
[----:B------:R-:W-:Y:S01]  /*f530*/  IADD3 R8, P0, R15, R8, RZ ;  /* 0x000000080f087210 */ /* 0x000fe20007f1e0ff */
[----:B------:R-:W-:Y:S02]  /*f540*/  IMAD.MOV R15, RZ, RZ, -R15 ;  /* 0x000000ffff0f7224 */ /* 0x000fe400078e0a0f */
[C---:B------:R-:W-:Y:S01]  /*f550*/  IMAD R20, R29.reuse, UR5, R18 ;  /* 0x000000051d147c24 */ /* 0x040fe2000f8e0212 */
[----:B------:R-:W-:Y:S01]  /*f560*/  SHF.R.S32.HI R18, RZ, 0x1f, R17 ;  /* 0x0000001fff127819 */ /* 0x000fe20000011411 */
[----:B------:R-:W-:Y:S01]  /*f570*/  IMAD.WIDE.U32 R12, R29, UR6, R12 ;  /* 0x000000061d0c7c25 */ /* 0x000fe2000f8e000c */
[----:B------:R-:W-:Y:S01]  /*f580*/  ULDC.64 UR4, c[0x0][0xb30] ;  /* 0x0002cc0000047ab9 */ /* 0x000fe20000000a00 */
[----:B------:R-:W-:-:S02]  /*f590*/  ULDC.64 UR6, c[0x0][0xbc8] ;  /* 0x0002f20000067ab9 */ /* 0x000fc40000000a00 */
[----:B------:R-:W-:Y:S02]  /*f5a0*/  IMAD.MOV R22, RZ, RZ, -R17 ;  /* 0x000000ffff167224 */ /* 0x000fe400078e0a11 */
[----:B------:R-:W-:Y:S01]  /*f5b0*/  IMAD R15, R11, R15, R16 ;  /* 0x0000000f0b0f7224 */ /* 0x000fe200078e0210 */
[----:B------:R-:W-:Y:S01]  /*f5c0*/  IADD3.X R9, R19, R9, R20, P0, !PT ;  /* 0x0000000913097210 */ /* 0x000fe200007fe414 */
[----:B------:R-:W-:Y:S02]  /*f5d0*/  IMAD.IADD R13, R13, 0x1, R21 ;  /* 0x000000010d0d7824 */ /* 0x000fe400078e0215 */
[----:B------:R-:W-:Y:S02]  /*f5e0*/  IMAD R18, R18, UR4, RZ ;  /* 0x0000000412127c24 */ /* 0x000fe4000f8e02ff */
[----:B------:R-:W-:Y:S01]  /*f5f0*/  IMAD R19, R11, R22, R16 ;  /* 0x000000160b137224 */ /* 0x000fe200078e0210 */
[----:B------:R-:W-:Y:S01]  /*f600*/  SHF.R.S32.HI R16, RZ, 0x1f, R15 ;  /* 0x0000001fff107819 */ /* 0x000fe2000001140f */
[----:B------:R-:W-:-:S02]  /*f610*/  IMAD R21, R17, UR5, R18 ;  /* 0x0000000511157c24 */ /* 0x000fc4000f8e0212 */
[----:B------:R-:W-:Y:S01]  /*f620*/  IMAD.WIDE.U32 R12, R17, UR4, R12 ;  /* 0x00000004110c7c25 */ /* 0x000fe2000f8e000c */
[----:B------:R-:W-:Y:S01]  /*f630*/  SHF.R.S32.HI R17, RZ, 0x1f, R19 ;  /* 0x0000001fff117819 */ /* 0x000fe20000011413 */
[----:B------:R-:W0:Y:S02]  /*f640*/  S2UR UR5, SR_CgaCtaId ;  /* 0x00000000000579c3 */ /* 0x000e240000008800 */
[----:B------:R-:W-:Y:S02]  /*f650*/  IMAD R16, R16, UR6, RZ ;  /* 0x0000000610107c24 */ /* 0x000fe4000f8e02ff */
[----:B------:R-:W-:Y:S02]  /*f660*/  IMAD R18, R17, UR8, RZ ;  /* 0x0000000811127c24 */ /* 0x000fe4000f8e02ff */
[----:B------:R-:W-:Y:S02]  /*f670*/  IMAD.IADD R13, R13, 0x1, R21 ;  /* 0x000000010d0d7824 */ /* 0x000fe400078e0215 */
[----:B------:R-:W-:-:S02]  /*f680*/  IMAD R17, R15, UR7, R16 ;  /* 0x000000070f117c24 */ /* 0x000fc4000f8e0210 */
[----:B------:R-:W-:Y:S01]  /*f690*/  IMAD.WIDE.U32 R8, R15, UR6, R8 ;  /* 0x000000060f087c25 */ /* 0x000fe2000f8e0008 */
[----:B------:R-:W-:-:S03]  /*f6a0*/  ULDC.64 UR6, c[0x0][0xba8] ;  /* 0x0002ea0000067ab9 */ /* 0x000fc60000000a00 */
[C---:B------:R-:W-:Y:S01]  /*f6b0*/  IMAD R21, R19.reuse, UR9, R18 ;  /* 0x0000000913157c24 */ /* 0x040fe2000f8e0212 */
[----:B------:R-:W-:Y:S01]  /*f6c0*/  LEA R18, P0, R8, UR6, 0x2 ;  /* 0x0000000608127c11 */ /* 0x000fe2000f8010ff */
[----:B------:R-:W-:Y:S01]  /*f6d0*/  IMAD.WIDE.U32 R12, R19, UR8, R12 ;  /* 0x00000008130c7c25 */ /* 0x000fe2000f8e000c */
[----:B------:R-:W-:Y:S01]  /*f6e0*/  ULDC.64 UR8, c[0x0][0xb00] ;  /* 0x0002c00000087ab9 */ /* 0x000fe20000000a00 */
[----:B------:R-:W-:Y:S01]  /*f6f0*/  UMOV UR4, 0x400 ;  /* 0x0000040000047882 */ /* 0x000fe20000000000 */
[----:B------:R-:W-:Y:S01]  /*f700*/  ULDC UR6, c[0x0][0xa88] ;  /* 0x0002a20000067ab9 */ /* 0x000fe20000000800 */
[----:B------:R-:W-:Y:S01]  /*f710*/  IMAD.IADD R15, R9, 0x1, R17 ;  /* 0x00000001090f7824 */ /* 0x000fe200078e0211 */
[----:B------:R-:W-:Y:S01]  /*f720*/  LEA R26, P1, R12, UR8, 0x2 ;  /* 0x000000080c1a7c11 */ /* 0x000fe2000f8210ff */
[----:B------:R-:W-:-:S03]  /*f730*/  IMAD.IADD R9, R13, 0x1, R21 ;  /* 0x000000010d097824 */ /* 0x000fc600078e0215 */
[----:B------:R-:W-:Y:S01]  /*f740*/  LEA.HI.X R17, R8, UR7, R15, 0x2, P0 ;  /* 0x0000000708117c11 */ /* 0x000fe200080f140f */
[----:B------:R-:W-:Y:S01]  /*f750*/  IMAD R16, R27, 0xc0, R14 ;  /* 0x000000c01b107824 */ /* 0x000fe200078e020e */
[----:B------:R-:W-:Y:S01]  /*f760*/  LEA.HI.X R27, R12, UR9, R9, 0x2, P1 ;  /* 0x000000090c1b7c11 */ /* 0x000fe200088f1409 */
[----:B------:R-:W-:Y:S04]  /*f770*/  SHFL.IDX PT, R14, R18, 0x1, 0x1c1f ;  /* 0x003c1f00120e7f89 */ /* 0x000fe800000e0000 */
[----:B------:R-:W-:Y:S04]  /*f780*/  SHFL.IDX PT, R12, R18, RZ, 0x1c1f ;  /* 0x001c1fff120c7589 */ /* 0x000fe800000e0000 */
[----:B------:R-:W1:Y:S04]  /*f790*/  SHFL.IDX PT, R13, R17, RZ, 0x1c1f ;  /* 0x001c1fff110d7589 */ /* 0x000e6800000e0000 */
[----:B------:R-:W2:Y:S01]  /*f7a0*/  SHFL.IDX PT, R15, R17, 0x1, 0x1c1f ;  /* 0x003c1f00110f7f89 */ /* 0x000ea200000e0000 */
[----:B0-----:R-:W-:Y:S01]  /*f7b0*/  ULEA UR4, UR5, UR4, 0x18 ;  /* 0x0000000405047291 */ /* 0x001fe2000f8ec03f */
[----:B------:R-:W-:Y:S01]  /*f7c0*/  IMAD R21, R11, UR6, RZ ;  /* 0x000000060b157c24 */ /* 0x000fe2000f8e02ff */
[----:B------:R-:W-:Y:S01]  /*f7d0*/  LOP3.LUT P0, RZ, R7, 0x3, RZ, 0xc0, !PT ;  /* 0x0000000307ff7812 */ /* 0x000fe2000780c0ff */
[----:B------:R-:W-:Y:S01]  /*f7e0*/  VIADD R20, R16, 0x8 ;  /* 0x0000000810147836 */ /* 0x000fe20000000000 */
[----:B------:R-:W-:-:S02]  /*f7f0*/  UIADD3 UR4, UR4, 0x31c20, URZ ;  /* 0x00031c2004047890 */ /* 0x000fc4000fffe03f */
[-C--:B------:R-:W-:Y:S02]  /*f800*/  ISETP.GE.OR P1, PT, R16, R21.reuse, P0 ;  /* 0x000000151000720c */ /* 0x080fe40000726670 */
[-C--:B------:R-:W-:Y:S01]  /*f810*/  ISETP.GE.OR P0, PT, R20, R21.reuse, P0 ;  /* 0x000000151400720c */ /* 0x080fe20000706670 */
[----:B------:R-:W-:Y:S01]  /*f820*/  UPRMT UR4, URZ, 0x654, UR4 ;  /* 0x000006543f047896 */ /* 0x000fe20008000004 */
[----:B------:R-:W-:Y:S01]  /*f830*/  ISETP.GE.AND P2, PT, R16, R21, PT ;  /* 0x000000151000720c */ /* 0x000fe20003f46270 */
[----:B------:R-:W-:Y:S01]  /*f840*/  IMAD.IADD R7, R7, 0x1, -R10 ;  /* 0x0000000107077824 */ /* 0x000fe200078e0a0a */
[----:B------:R0:W3:Y:S04]  /*f850*/  SHFL.IDX PT, R8, R26, RZ, 0x1c1f ;  /* 0x001c1fff1a087589 */ /* 0x0000e800000e0000 */
[----:B------:R0:W4:Y:S02]  /*f860*/  SHFL.IDX PT, R9, R27, RZ, 0x1c1f ;  /* 0x001c1fff1b097589 */ /* 0x00012400000e0000 */
[----:B------:R-:W-:Y:S02]  /*f870*/  SYNCS.ARRIVE.TRANS64.RED.A1T0 RZ, [UR4], RZ ;  /* 0x000000ffffff79a7 */ /* 0x000fe40008100404 */
[----:B-1----:R0:W-:Y:S01]  /*f880*/  @!P1 ST.E desc[UR10][R12.64], R6 ;  /* 0x000000060c009985 */ /* 0x0021e2000c10190a */
[----:B------:R-:W-:-:S03]  /*f890*/  IMAD.SHL.U32 R7, R7, 0x2, RZ ;  /* 0x0000000207077824 */ /* 0x000fc600078e00ff */
[----:B--2---:R0:W-:Y:S01]  /*f8a0*/  @!P0 ST.E desc[UR10][R14.64], R0 ;  /* 0x000000000e008985 */ /* 0x0041e2000c10190a */
[----:B------:R-:W-:Y:S05]  /*f8b0*/  @P2 BRA `(.L_x_1941) ;  /* 0x00000004001c2947 */ /* 0x000fea0003800000 */
[C---:B0-----:R-:W-:Y:S01]  /*f8c0*/  VIADD R0, R7.reuse, 0x8 ;  /* 0x0000000807007836 */ /* 0x041fe20000000000 */
[----:B------:R-:W-:Y:S01]  /*f8d0*/  ULDC UR4, c[0x0][0xac8] ;  /* 0x0002b20000047ab9 */ /* 0x000fe20000000800 */
[C---:B------:R-:W-:Y:S01]  /*f8e0*/  VIADD R10, R7.reuse, 0x18 ;  /* 0x00000018070a7836 */ /* 0x040fe20000000000 */
[C---:B------:R-:W-:Y:S01]  /*f8f0*/  IADD3 R6, R7.reuse, 0x10, RZ ;  /* 0x0000001007067810 */ /* 0x040fe20007ffe0ff */
[C---:B------:R-:W-:Y:S01]  /*f900*/  VIADD R11, R7.reuse, 0x20 ;  /* 0x00000020070b7836 */ /* 0x040fe20000000000 */
[----:B------:R-:W-:Y:S01]  /*f910*/  ISETP.GE.AND P1, PT, R0, UR4, PT ;  /* 0x0000000400007c0c */ /* 0x000fe2000bf26270 */
[----:B------:R-:W-:Y:S01]  /*f920*/  ULDC.64 UR6, c[0x0][0x208] ;  /* 0x0000820000067ab9 */ /* 0x000fe20000000a00 */
[----:B------:R-:W-:Y:S01]  /*f930*/  ISETP.GE.AND P2, PT, R6, UR4, PT ;  /* 0x0000000406007c0c */ /* 0x000fe2000bf46270 */
[C---:B------:R-:W-:Y:S01]  /*f940*/  VIADD R22, R7.reuse, 0x38 ;  /* 0x0000003807167836 */ /* 0x040fe20000000000 */
[----:B------:R-:W-:Y:S01]  /*f950*/  ISETP.GE.AND P3, PT, R10, UR4, PT ;  /* 0x000000040a007c0c */ /* 0x000fe2000bf66270 */
[----:B------:R-:W-:Y:S01]  /*f960*/  VIADD R23, R7, 0x40 ;  /* 0x0000004007177836 */ /* 0x000fe20000000000 */
[----:B------:R-:W-:-:S02]  /*f970*/  ISETP.GE.AND P4, PT, R11, UR4, PT ;  /* 0x000000040b007c0c */ /* 0x000fc4000bf86270 */
[----:B------:R-:W-:-:S05]  /*f980*/  ISETP.GE.AND P0, PT, R7, UR4, PT ;  /* 0x0000000407007c0c */ /* 0x000fca000bf06270 */
[----:B------:R-:W-:Y:S02]  /*f990*/  @!P1 LEA.HI R0, R0, R0, RZ, 0x1 ;  /* 0x0000000000009211 */ /* 0x000fe400078f08ff */
[----:B------:R-:W-:Y:S02]  /*f9a0*/  @!P2 LEA.HI R6, R6, R6, RZ, 0x1 ;  /* 0x000000060606a211 */ /* 0x000fe400078f08ff */
[----:B------:R-:W-:Y:S02]  /*f9b0*/  @!P3 LEA.HI R12, R10, R10, RZ, 0x1 ;  /* 0x0000000a0a0cb211 */ /* 0x000fe400078f08ff */
[----:B------:R-:W-:Y:S02]  /*f9c0*/  @!P1 LOP3.LUT R13, R0, 0xfffffffe, RZ, 0xc0, !PT ;  /* 0xfffffffe000d9812 */ /* 0x000fe400078ec0ff */
[----:B------:R-:W-:Y:S01]  /*f9d0*/  @!P4 LEA.HI R0, R11, R11, RZ, 0x1 ;  /* 0x0000000b0b00c211 */ /* 0x000fe200078f08ff */
[----:B---34-:R-:W-:Y:S01]  /*f9e0*/  @!P0 IMAD.WIDE R10, R7, 0x4, R8 ;  /* 0x00000004070a8825 */ /* 0x018fe200078e0208 */
[----:B------:R-:W-:-:S02]  /*f9f0*/  @!P2 LOP3.LUT R15, R6, 0xfffffffe, RZ, 0xc0, !PT ;  /* 0xfffffffe060fa812 */ /* 0x000fc400078ec0ff */
[----:B------:R-:W-:Y:S01]  /*fa00*/  @!P3 LOP3.LUT R17, R12, 0xfffffffe, RZ, 0xc0, !PT ;  /* 0xfffffffe0c11b812 */ /* 0x000fe200078ec0ff */
[--C-:B------:R-:W-:Y:S01]  /*fa10*/  @!P1 IMAD.WIDE R12, R13, 0x4, R8.reuse ;  /* 0x000000040d0c9825 */ /* 0x100fe200078e0208 */
[----:B------:R-:W-:Y:S01]  /*fa20*/  @!P4 LOP3.LUT R19, R0, 0xfffffffe, RZ, 0xc0, !PT ;  /* 0xfffffffe0013c812 */ /* 0x000fe200078ec0ff */
[----:B------:R0:W-:Y:S02]  /*fa30*/  @!P0 ST.E.64 desc[UR6][R10.64], R24 ;  /* 0x000000180a008985 */ /* 0x0001e4000c101b06 */
[----:B------:R-:W-:Y:S02]  /*fa40*/  VIADD R0, R7, 0x28 ;  /* 0x0000002807007836 */ /* 0x000fe40000000000 */
[--C-:B------:R-:W-:Y:S01]  /*fa50*/  @!P2 IMAD.WIDE R14, R15, 0x4, R8.reuse ;  /* 0x000000040f0ea825 */ /* 0x100fe200078e0208 */
[----:B------:R1:W-:Y:S02]  /*fa60*/  @!P1 ST.E.64 desc[UR6][R12.64], R4 ;  /* 0x000000040c009985 */ /* 0x0003e4000c101b06 */
[----:B------:R-:W-:Y:S01]  /*fa70*/  ISETP.GE.AND P0, PT, R0, UR4, PT ;  /* 0x0000000400007c0c */ /* 0x000fe2000bf06270 */
[----:B------:R-:W-:Y:S01]  /*fa80*/  VIADD R6, R7, 0x30 ;  /* 0x0000003007067836 */ /* 0x000fe20000000000 */
[----:B------:R2:W-:Y:S01]  /*fa90*/  @!P2 ST.E.64 desc[UR6][R14.64], R32 ;  /* 0x000000200e00a985 */ /* 0x0005e2000c101b06 */
[----:B------:R-:W-:Y:S01]  /*faa0*/  @!P3 IMAD.WIDE R16, R17, 0x4, R8 ;  /* 0x000000041110b825 */ /* 0x000fe200078e0208 */
[----:B------:R-:W-:-:S02]  /*fab0*/  ISETP.GE.AND P2, PT, R22, UR4, PT ;  /* 0x0000000416007c0c */ /* 0x000fc4000bf46270 */
[----:B------:R-:W-:Y:S01]  /*fac0*/  ISETP.GE.AND P1, PT, R6, UR4, PT ;  /* 0x0000000406007c0c */ /* 0x000fe2000bf26270 */
[----:B------:R-:W-:Y:S01]  /*fad0*/  @!P4 IMAD.WIDE R18, R19, 0x4, R8 ;  /* 0x000000041312c825 */ /* 0x000fe200078e0208 */
[----:B------:R3:W-:Y:S01]  /*fae0*/  @!P3 ST.E.64 desc[UR6][R16.64], R36 ;  /* 0x000000241000b985 */ /* 0x0007e2000c101b06 */
[----:B------:R-:W-:Y:S02]  /*faf0*/  ISETP.GE.AND P3, PT, R23, UR4, PT ;  /* 0x0000000417007c0c */ /* 0x000fe4000bf66270 */
[C---:B0-----:R-:W-:Y:S01]  /*fb00*/  VIADD R10, R7.reuse, 0x48 ;  /* 0x00000048070a7836 */ /* 0x041fe20000000000 */
[----:B------:R0:W-:Y:S01]  /*fb10*/  @!P4 ST.E.64 desc[UR6][R18.64], R40 ;  /* 0x000000281200c985 */ /* 0x0001e2000c101b06 */
[C---:B-1----:R-:W-:Y:S01]  /*fb20*/  VIADD R5, R7.reuse, 0x58 ;  /* 0x0000005807057836 */ /* 0x042fe20000000000 */
        /* <DEDUP_REMOVED lines=8> */
[----:B------:R-:W-:-:S02]  /*fbb0*/  @!P2 LOP3.LUT R13, R22, 0xfffffffe, RZ, 0xc0, !PT ;  /* 0xfffffffe160da812 */ /* 0x000fc400078ec0ff */
        /* <DEDUP_REMOVED lines=10> */
[----:B------:R-:W-:-:S04]  /*fc60*/  @!P0 IMAD.WIDE R4, R5, 0x4, R8 ;  /* 0x0000000405048825 */ /* 0x000fc800078e0208 */
        /* <DEDUP_REMOVED lines=10> */
[----:B------:R1:W-:Y:S04]  /*fd10*/  @!P5 ST.E.64 desc[UR6][R18.64], R64 ;  /* 0x000000401200d985 */ /* 0x0003e8000c101b06 */
[----:B------:R1:W-:Y:S02]  /*fd20*/  @!P6 ST.E.64 desc[UR6][R8.64], R68 ;  /* 0x000000440800e985 */ /* 0x0003e4000c101b06 */
.L_x_1941:
[----:B------:R-:W-:Y:S05]  /*fd30*/  BSYNC B0 ;  /* 0x0000000000007941 */ /* 0x000fea0003800000 */
.L_x_1940:
[----:B------:R-:W-:Y:S01]  /*fd40*/  ISETP.GE.AND P0, PT, R20, R21, PT ;  /* 0x000000151400720c */ /* 0x000fe20003f06270 */
[----:B01----:R0:W1:Y:S04]  /*fd50*/  SHFL.IDX PT, R15, R27, 0x1, 0x1c1f ;  /* 0x003c1f001b0f7f89 */ /* 0x00306800000e0000 */
[----:B------:R0:W2:Y:S08]  /*fd60*/  SHFL.IDX PT, R14, R26, 0x1, 0x1c1f ;  /* 0x003c1f001a0e7f89 */ /* 0x0000b000000e0000 */
[----:B0-----:R-:W-:Y:S05]  /*fd70*/  @P0 BRA `(.L_x_1906) ;  /* 0x0000004800500947 */ /* 0x001fea0003800000 */
[C---:B------:R-:W-:Y:S01]  /*fd80*/  VIADD R0, R7.reuse, 0x8 ;  /* 0x0000000807007836 */ /* 0x040fe20000000000 */
        /* <DEDUP_REMOVED lines=19> */
[----:B----4-:R-:W-:Y:S01]  /*fec0*/  @!P3 LOP3.LUT R9, R0, 0xfffffffe, RZ, 0xc0, !PT ;  /* 0xfffffffe0009b812 */ /* 0x010fe200078ec0ff */
[----:B------:R-:W-:Y:S01]  /*fed0*/  VIADD R0, R7, 0x30 ;  /* 0x0000003007007836 */ /* 0x000fe20000000000 */
[----:B------:R-:W-:-:S02]  /*fee0*/  @!P4 LOP3.LUT R11, R4, 0xfffffffe, RZ, 0xc0, !PT ;  /* 0xfffffffe040bc812 */ /* 0x000fc400078ec0ff */
[----:B------:R-:W-:Y:S01]  /*fef0*/  @!P5 LOP3.LUT R13, R5, 0xfffffffe, RZ, 0xc0, !PT ;  /* 0xfffffffe050dd812 */ /* 0x000fe200078ec0ff */
[--C-:B-12---:R-:W-:Y:S01]  /*ff00*/  @!P2 IMAD.WIDE R4, R7, 0x4, R14.reuse ;  /* 0x000000040704a825 */ /* 0x106fe200078e020e */
[----:B------:R-:W-:Y:S02]  /*ff10*/  @!P0 LEA.HI R6, R6, R6, RZ, 0x1 ;  /* 0x0000000606068211 */ /* 0x000fe400078f08ff */
[----:B------:R-:W-:Y:S01]  /*ff20*/  ISETP.GE.AND P6, PT, R20, UR4, PT ;  /* 0x0000000414007c0c */ /* 0x000fe2000bfc6270 */
[--C-:B---3--:R-:W-:Y:S01]  /*ff30*/  @!P3 IMAD.WIDE R8, R9, 0x4, R14.reuse ;  /* 0x000000040908b825 */ /* 0x108fe200078e020e */
[----:B------:R0:W-:Y:S01]  /*ff40*/  @!P2 ST.E.64 desc[UR6][R4.64], R2 ;  /* 0x000000020400a985 */ /* 0x0001e2000c101b06 */
[----:B------:R-:W-:Y:S02]  /*ff50*/  ISETP.GE.AND P2, PT, R0, UR4, PT ;  /* 0x0000000400007c0c */ /* 0x000fe4000bf46270 */
[----:B------:R-:W-:Y:S01]  /*ff60*/  @!P4 IMAD.WIDE R10, R11, 0x4, R14 ;  /* 0x000000040b0ac825 */ /* 0x000fe200078e020e */
        /* <DEDUP_REMOVED lines=10> */
[----:B------:R-:W-:-:S02]  /*10010*/  @!P1 LOP3.LUT R5, R16, 0xfffffffe, RZ, 0xc0, !PT ;  /* 0xfffffffe10059812 */ /* 0x000fc400078ec0ff */
[----:B------:R-:W-:Y:S01]  /*10020*/  @!P2 LEA.HI R0, R0, R0, RZ, 0x1 ;  /* 0x000000000000a211 */ /* 0x000fe200078f08ff */
[--C-:B------:R-:W-:Y:S01]  /*10030*/  @!P0 IMAD.WIDE R2, R3, 0x4, R14.reuse ;  /* 0x0000000403028825 */ /* 0x100fe200078e020e */
[----:B------:R-:W-:Y:S02]  /*10040*/  @!P3 LEA.HI R17, R17, R17, RZ, 0x1 ;  /* 0x000000111111b211 */ /* 0x000fe400078f08ff */
[----:B------:R-:W-:Y:S01]  /*10050*/  @!P4 LEA.HI R18, R18, R18, RZ, 0x1 ;  /* 0x000000121212c211 */ /* 0x000fe200078f08ff */
[----:B------:R-:W-:Y:S01]  /*10060*/  @!P1 IMAD.WIDE R4, R5, 0x4, R14 ;  /* 0x0000000405049825 */ /* 0x000fe200078e020e */
[----:B------:R-:W-:Y:S01]  /*10070*/  @!P6 LEA.HI R20, R20, R20, RZ, 0x1 ;  /* 0x000000141414e211 */ /* 0x000fe200078f08ff */
[----:B------:R0:W-:Y:S01]  /*10080*/  @!P0 ST.E.64 desc[UR6][R2.64], R42 ;  /* 0x0000002a02008985 */ /* 0x0001e2000c101b06 */
[----:B------:R-:W-:Y:S02]  /*10090*/  @!P5 LEA.HI R19, R19, R19, RZ, 0x1 ;  /* 0x000000131313d211 */ /* 0x000fe400078f08ff */
[----:B-1----:R-:W-:Y:S01]  /*100a0*/  @!P2 LOP3.LUT R9, R0, 0xfffffffe, RZ, 0xc0, !PT ;  /* 0xfffffffe0009a812 */ /* 0x002fe200078ec0ff */
[----:B------:R1:W-:Y:S01]  /*100b0*/  @!P1 ST.E.64 desc[UR6][R4.64], R46 ;  /* 0x0000002e04009985 */ /* 0x0003e2000c101b06 */
[----:B------:R-:W-:-:S02]  /*100c0*/  @!P3 LOP3.LUT R17, R17, 0xfffffffe, RZ, 0xc0, !PT ;  /* 0xfffffffe1111b812 */ /* 0x000fc400078ec0ff */
[----:B--2---:R-:W-:Y:S02]  /*100d0*/  @!P4 LOP3.LUT R11, R18, 0xfffffffe, RZ, 0xc0, !PT ;  /* 0xfffffffe120bc812 */ /* 0x004fe400078ec0ff */
[----:B------:R-:W-:Y:S02]  /*100e0*/  ISETP.GE.AND P0, PT, R7, UR4, PT ;  /* 0x0000000407007c0c */ /* 0x000fe4000bf06270 */
[----:B------:R-:W-:Y:S02]  /*100f0*/  @!P5 LOP3.LUT R19, R19, 0xfffffffe, RZ, 0xc0, !PT ;  /* 0xfffffffe1313d812 */ /* 0x000fe400078ec0ff */
[----:B---3--:R-:W-:Y:S01]  /*10100*/  @!P6 LOP3.LUT R13, R20, 0xfffffffe, RZ, 0xc0, !PT ;  /* 0xfffffffe140de812 */ /* 0x008fe200078ec0ff */
        /* <DEDUP_REMOVED lines=17> */
.L_x_1939:
[----:B------:R-:W0:Y:S02]  /*10220*/  S2R R2, SR_TID.X ;  /* 0x0000000000027919 */ /* 0x000e240000002100 */
[----:B0-----:R-:W-:-:S05]  /*10230*/  VIADD R0, R2, 0xffffff80 ;  /* 0xffffff8002007836 */ /* 0x001fca0000000000 */
        /* <DEDUP_REMOVED lines=10> */
[----:B------:R-:W2:Y:S01]  /*102e0*/  LDL.LU R7, [R1] ;  /* 0x0000000001077983 */ /* 0x000ea20000300800 */
[----:B------:R-:W-:Y:S01]  /*102f0*/  ISETP.NE.AND P0, PT, R6, 0x1, PT ;  /* 0x000000010600780c */ /* 0x000fe20003f05270 */
[----:B------:R-:W0:Y:S01]  /*10300*/  S2UR UR4, SR_CTAID.Z ;  /* 0x00000000000479c3 */ /* 0x000e220000002700 */
[----:B------:R-:W-:Y:S01]  /*10310*/  ULDC.64 UR6, c[0x0][0xbd0] ;  /* 0x0002f40000067ab9 */ /* 0x000fe20000000a00 */
[----:B------:R-:W-:-:S06]  /*10320*/  ULDC.64 UR10, c[0x0][0x208] ;  /* 0x00008200000a7ab9 */ /* 0x000fcc0000000a00 */
[----:B------:R-:W1:Y:S08]  /*10330*/  LDC.64 R12, c[0x0][0xbd8] ;  /* 0x0002f600ff0c7b82 */ /* 0x000e700000000a00 */
[----:B------:R-:W3:Y:S08]  /*10340*/  @P0 LDC R9, c[0x0][0xbec] ;  /* 0x0002fb00ff090b82 */ /* 0x000ef00000000800 */
[----:B------:R-:W4:Y:S01]  /*10350*/  S2UR UR8, SR_CTAID.Y ;  /* 0x00000000000879c3 */ /* 0x000f220000002600 */
[----:B0-----:R-:W-:-:S07]  /*10360*/  USHF.R.S32.HI UR5, URZ, 0x1f, UR4 ;  /* 0x0000001f3f057899 */ /* 0x001fce0008011404 */
[----:B------:R-:W4:Y:S01]  /*10370*/  LDC R8, c[0x0][0xc50] ;  /* 0x00031400ff087b82 */ /* 0x000f220000000800 */
[----:B-1----:R-:W-:-:S04]  /*10380*/  IMAD R10, R12, UR5, RZ ;  /* 0x000000050c0a7c24 */ /* 0x002fc8000f8e02ff */
[----:B------:R-:W-:-:S03]  /*10390*/  IMAD R13, R13, UR4, R10 ;  /* 0x000000040d0d7c24 */ /* 0x000fc6000f8e020a */
[----:B------:R-:W0:Y:S01]  /*103a0*/  @P0 LDC R11, c[0x0][0xbf0] ;  /* 0x0002fc00ff0b0b82 */ /* 0x000e220000000800 */
[----:B--2---:R-:W-:Y:S01]  /*103b0*/  SHF.R.S32.HI R4, RZ, 0x1f, R7 ;  /* 0x0000001fff047819 */ /* 0x004fe20000011407 */
[----:B------:R-:W-:-:S04]  /*103c0*/  IMAD.WIDE.U32 R2, R7, UR6, RZ ;  /* 0x0000000607027c25 */ /* 0x000fc8000f8e00ff */
[----:B------:R-:W-:-:S04]  /*103d0*/  IMAD R4, R4, UR6, RZ ;  /* 0x0000000604047c24 */ /* 0x000fc8000f8e02ff */
[----:B------:R-:W-:Y:S02]  /*103e0*/  IMAD R5, R7, UR7, R4 ;  /* 0x0000000707057c24 */ /* 0x000fe4000f8e0204 */
[----:B------:R-:W-:Y:S02]  /*103f0*/  IMAD.MOV R7, RZ, RZ, -R7 ;  /* 0x000000ffff077224 */ /* 0x000fe400078e0a07 */
[----:B---3--:R-:W-:-:S04]  /*10400*/  @P0 IMAD.HI.U32 R4, R0, R9, RZ ;  /* 0x0000000900040227 */ /* 0x008fc800078e00ff */
[----:B------:R-:W-:Y:S02]  /*10410*/  IMAD.IADD R3, R3, 0x1, R5 ;  /* 0x0000000103037824 */ /* 0x000fe400078e0205 */
[----:B------:R-:W-:Y:S01]  /*10420*/  IMAD.MOV.U32 R5, RZ, RZ, R0 ;  /* 0x000000ffff057224 */ /* 0x000fe200078e0000 */
[----:B0-----:R-:W-:Y:S01]  /*10430*/  @P0 SHF.R.U32.HI R5, RZ, R11, R4 ;  /* 0x0000000bff050219 */ /* 0x001fe20000011604 */
[----:B----4-:R-:W-:Y:S02]  /*10440*/  IMAD R9, R8, R7, UR8 ;  /* 0x0000000808097e24 */ /* 0x010fe4000f8e0207 */
[----:B------:R-:W-:Y:S01]  /*10450*/  IMAD.WIDE.U32 R2, R12, UR4, R2 ;  /* 0x000000040c027c25 */ /* 0x000fe2000f8e0002 */
[----:B------:R-:W-:Y:S01]  /*10460*/  IADD3 R7, -R5, RZ, RZ ;  /* 0x000000ff05077210 */ /* 0x000fe20007ffe1ff */
[----:B------:R-:W-:Y:S01]  /*10470*/  ULDC.64 UR4, c[0x0][0xbe0] ;  /* 0x0002f80000047ab9 */ /* 0x000fe20000000a00 */
[----:B------:R-:W-:Y:S01]  /*10480*/  SHF.R.S32.HI R4, RZ, 0x1f, R9 ;  /* 0x0000001fff047819 */ /* 0x000fe20000011409 */
[----:B------:R-:W-:-:S02]  /*10490*/  IMAD.IADD R3, R13, 0x1, R3 ;  /* 0x000000010d037824 */ /* 0x000fc400078e0203 */
[----:B------:R-:W-:Y:S02]  /*104a0*/  IMAD R7, R6, R7, R0 ;  /* 0x0000000706077224 */ /* 0x000fe400078e0200 */
[----:B------:R-:W-:Y:S02]  /*104b0*/  IMAD R4, R4, UR4, RZ ;  /* 0x0000000404047c24 */ /* 0x000fe4000f8e02ff */
[----:B------:R-:W-:Y:S01]  /*104c0*/  IMAD.WIDE.U32 R2, R9, UR4, R2 ;  /* 0x0000000409027c25 */ /* 0x000fe2000f8e0002 */
[----:B------:R-:W-:-:S03]  /*104d0*/  SHF.R.S32.HI R0, RZ, 0x1f, R7 ;  /* 0x0000001fff007819 */ /* 0x000fc60000011407 */
[----:B------:R-:W-:Y:S01]  /*104e0*/  IMAD R4, R9, UR5, R4 ;  /* 0x0000000509047c24 */ /* 0x000fe2000f8e0204 */
[----:B------:R-:W-:Y:S01]  /*104f0*/  SHF.R.S32.HI R9, RZ, 0x1f, R5 ;  /* 0x0000001fff097819 */ /* 0x000fe20000011405 */
[----:B------:R-:W-:Y:S01]  /*10500*/  ULDC.64 UR4, c[0x0][0xbc8] ;  /* 0x0002f20000047ab9 */ /* 0x000fe20000000a00 */
[----:B------:R-:W-:Y:S01]  /*10510*/  IADD3 R2, P0, R5, R2, RZ ;  /* 0x0000000205027210 */ /* 0x000fe20007f1e0ff */
[----:B------:R-:W-:-:S03]  /*10520*/  IMAD R0, R0, UR4, RZ ;  /* 0x0000000400007c24 */ /* 0x000fc6000f8e02ff */
[----:B------:R-:W-:Y:S01]  /*10530*/  IADD3.X R3, R9, R3, R4, P0, !PT ;  /* 0x0000000309037210 */ /* 0x000fe200007fe404 */
        /* <DEDUP_REMOVED lines=9> */
.L_x_1904:
        /* <DEDUP_REMOVED lines=18> */
.L_x_1942:
[----:B------:R-:W-:Y:S01]  /*106f0*/  ULDC UR43, c[0x0][0xc50] ;  /* 0x00031400002b7ab9 */ /* 0x000fe20000000800 */
[----:B------:R-:W-:Y:S01]  /*10700*/  UMOV UR36, UR6 ;  /* 0x0000000600247c82 */ /* 0x000fe20008000000 */
[----:B------:R-:W-:-:S11]  /*10710*/  UISETP.NE.AND UP0, UPT, UR43, 0x1, UPT ;  /* 0x000000012b00788c */ /* 0x000fd6000bf05270 */
[----:B------:R-:W-:Y:S01]  /*10720*/  @UP0 ULDC UR4, c[0x0][0xc54] ;  /* 0x0003150000040ab9 */ /* 0x000fe20000000800 */
[----:B------:R-:W-:Y:S01]  /*10730*/  @UP0 ULDC UR7, c[0x0][0xc58] ;  /* 0x0003160000070ab9 */ /* 0x000fe20000000800 */
[----:B------:R-:W-:-:S04]  /*10740*/  UIMAD.WIDE.U32 UR4, UR6, UR4, URZ ;  /* 0x00000004060472a5 */ /* 0x000fc8000f8e003f */
[----:B------:R-:W-:-:S12]  /*10750*/  @UP0 USHF.R.U32.HI UR36, URZ, UR7, UR5 ;  /* 0x000000073f240299 */ /* 0x000fd80008011605 */
.L_x_1943:
        /* <DEDUP_REMOVED lines=8> */
[----:B------:R-:W-:Y:S01]  /*107e0*/  ULDC UR5, c[0x0][0x448] ;  /* 0x0001120000057ab9 */ /* 0x000fe20000000800 */
[----:B------:R-:W-:Y:S01]  /*107f0*/  ULDC.64 UR6, c[0x0][0x418] ;  /* 0x0001060000067ab9 */ /* 0x000fe20000000a00 */
[----:B------:R-:W-:Y:S01]  /*10800*/  UISETP.NE.AND UP1, UPT, UR5, 0x1, UPT ;  /* 0x000000010500788c */ /* 0x000fe2000bf25270 */
[----:B------:R-:W-:Y:S01]  /*10810*/  IMAD.MOV.U32 R25, RZ, RZ, RZ ;  /* 0x000000ffff197224 */ /* 0x000fe200078e00ff */
[----:B------:R-:W-:Y:S01]  /*10820*/  UISETP.NE.U32.AND UP0, UPT, UR6, URZ, UPT ;  /* 0x0000003f0600728c */ /* 0x000fe2000bf05070 */
[----:B------:R-:W-:Y:S01]  /*10830*/  UMOV UR8, 0xc0 ;  /* 0x000000c000087882 */ /* 0x000fe20000000000 */
[----:B------:R-:W-:Y:S02]  /*10840*/  ULDC UR5, c[0x0][0x288] ;  /* 0x0000a20000057ab9 */ /* 0x000fe40000000800 */
[----:B------:R-:W-:Y:S01]  /*10850*/  UISETP.NE.AND.EX UP0, UPT, UR7, URZ, UPT, UP0 ;  /* 0x0000003f0700728c */ /* 0x000fe2000bf05300 */
[----:B------:R-:W-:Y:S01]  /*10860*/  ULDC UR6, c[0x0][0x424] ;  /* 0x0001090000067ab9 */ /* 0x000fe20000000800 */
[----:B------:R-:W-:-:S02]  /*10870*/  UIADD3 UR10, -UR5, 0x90, URZ ;  /* 0x00000090050a7890 */ /* 0x000fc4000fffe13f */
[----:B------:R-:W-:Y:S01]  /*10880*/  USEL UR7, UR6, 0x1, UP0 ;  /* 0x0000000106077887 */ /* 0x000fe20008000000 */
[----:B------:R-:W-:-:S03]  /*10890*/  ULDC UR9, c[0x0][0x2f0] ;  /* 0x0000bc0000097ab9 */ /* 0x000fc60000000800 */
[----:B------:R-:W-:Y:S02]  /*108a0*/  UIMAD UR10, UR7, UR9, UR10 ;  /* 0x00000009070a72a4 */ /* 0x000fe4000f8e020a */
[----:B0-----:R-:W-:-:S03]  /*108b0*/  UIMAD UR8, UR4, UR8, 0xbf ;  /* 0x000000bf040874a4 */ /* 0x001fc6000f8e0208 */
[----:B------:R-:W-:Y:S02]  /*108c0*/  @UP1 ULDC UR4, c[0x0][0x44c] ;  /* 0x0001130000041ab9 */ /* 0x000fe40000000800 */
[----:B------:R-:W-:Y:S02]  /*108d0*/  UIMAD.WIDE.U32 UR4, UR8, UR4, URZ ;  /* 0x00000004080472a5 */ /* 0x000fe4000f8e003f */
[----:B------:R-:W-:Y:S01]  /*108e0*/  UMOV UR6, UR8 ;  /* 0x0000000800067c82 */ /* 0x000fe20008000000 */
[----:B------:R-:W-:Y:S01]  /*108f0*/  @UP1 ULDC UR8, c[0x0][0x450] ;  /* 0x0001140000081ab9 */ /* 0x000fe20000000800 */
[----:B------:R-:W-:Y:S02]  /*10900*/  UIMAD UR4, UR7, UR9, 0x8f ;  /* 0x0000008f070474a4 */ /* 0x000fe4000f8e0209 */
[----:B------:R-:W-:Y:S02]  /*10910*/  @UP1 USHF.R.U32.HI UR6, URZ, UR8, UR5 ;  /* 0x000000083f061299 */ /* 0x000fe40008011605 */
[----:B------:R-:W-:-:S02]  /*10920*/  UIMAD.WIDE UR4, UR4, 0x38e38e39, URZ ;  /* 0x38e38e39040478a5 */ /* 0x000fc4000f8e023f */
[----:B------:R-:W-:Y:S02]  /*10930*/  UIADD3 UR6, UR10, UR6, URZ ;  /* 0x000000060a067290 */ /* 0x000fe4000fffe03f */
[----:B------:R-:W-:Y:S02]  /*10940*/  USHF.R.U32.HI UR8, URZ, 0x1f, UR5 ;  /* 0x0000001f3f087899 */ /* 0x000fe40008011605 */
[----:B------:R-:W-:Y:S02]  /*10950*/  UIMAD.WIDE UR6, UR6, 0x38e38e39, URZ ;  /* 0x38e38e39060678a5 */ /* 0x000fe4000f8e023f */
[----:B------:R-:W-:Y:S02]  /*10960*/  ULEA.HI.SX32 UR8, UR5, UR8, 0x1b ;  /* 0x0000000805087291 */ /* 0x000fe4000f8fda3f */
[----:B------:R-:W-:Y:S02]  /*10970*/  USHF.R.U32.HI UR4, URZ, 0x1f, UR7 ;  /* 0x0000001f3f047899 */ /* 0x000fe40008011607 */
[----:B------:R-:W-:-:S02]  /*10980*/  USHF.R.U32.HI UR5, URZ, 0x10, UR43 ;  /* 0x000000103f057899 */ /* 0x000fc4000801162b */
[----:B------:R-:W-:Y:S02]  /*10990*/  ULEA.HI.SX32 UR4, UR7, UR4, 0x1b ;  /* 0x0000000407047291 */ /* 0x000fe4000f8fda3f */
[----:B------:R-:W-:Y:S02]  /*109a0*/  ULOP3.LUT UR43, UR43, 0xffff, URZ, 0xc0, !UPT ;  /* 0x0000ffff2b2b7892 */ /* 0x000fe4000f8ec03f */
[----:B------:R-:W-:-:S04]  /*109b0*/  UISETP.LT.AND UP0, UPT, UR8, UR4, UPT ;  /* 0x000000040800728c */ /* 0x000fc8000bf01270 */
[----:B------:R-:W-:Y:S02]  /*109c0*/  USEL UR39, UR8, UR4, UP0 ;  /* 0x0000000408277287 */ /* 0x000fe40008000000 */
[----:B------:R-:W-:Y:S02]  /*109d0*/  UISETP.NE.AND UP0, UPT, UR5, URZ, UPT ;  /* 0x0000003f0500728c */ /* 0x000fe4000bf05270 */
[----:B------:R-:W-:-:S06]  /*109e0*/  UISETP.GE.AND UP1, UPT, UR39, 0x1, UPT ;  /* 0x000000012700788c */ /* 0x000fcc000bf26270 */
[----:B------:R-:W-:-:S03]  /*109f0*/  PLOP3.LUT P0, PT, PT, PT, UP1, 0x80, 0x0 ;  /* 0x000000000000781c */ /* 0x000fc60003f0f018 */
[----:B------:R-:W-:-:S10]  /*10a00*/  @!UP0 ULDC UR5, c[0x0][0x9f0] ;  /* 0x00027c0000058ab9 */ /* 0x000fd40000000800 */
[----:B------:R-:W-:Y:S05]  /*10a10*/  @!P0 BRA `(.L_x_1945) ;  /* 0x0000000000748947 */ /* 0x000fea0003800000 */
        /* <DEDUP_REMOVED lines=10> */
[----:B0-----:R-:W-:Y:S01]  /*10ac0*/  VIADD R2, R0, 0xffffffe ;  /* 0x0ffffffe00027836 */ /* 0x001fe20000000000 */
[----:B------:R-:W-:-:S05]  /*10ad0*/  IABS R0, R8 ;  /* 0x0000000800007213 */ /* 0x000fca0000000000 */
        /* <DEDUP_REMOVED lines=11> */
[----:B------:R-:W-:Y:S02]  /*10b90*/  ISETP.NE.AND P1, PT, RZ, UR5, PT ;  /* 0x00000005ff007c0c */ /* 0x000fe4000bf25270 */
[----:B------:R-:W-:-:S13]  /*10ba0*/  ISETP.GE.U32.AND P0, PT, R0, R5, PT ;  /* 0x000000050000720c */ /* 0x000fda0003f06070 */
[----:B------:R-:W-:-:S04]  /*10bb0*/  @P0 VIADD R3, R3, 0x1 ;  /* 0x0000000103030836 */ /* 0x000fc80000000000 */
[----:B------:R-:W-:Y:S01]  /*10bc0*/  @!P2 IMAD.MOV R3, RZ, RZ, -R3 ;  /* 0x000000ffff03a224 */ /* 0x000fe200078e0a03 */
[----:B------:R-:W-:-:S05]  /*10bd0*/  @!P1 LOP3.LUT R3, RZ, UR5, RZ, 0x33, !PT ;  /* 0x00000005ff039c12 */ /* 0x000fca000f8e33ff */
[----:B------:R-:W-:-:S07]  /*10be0*/  IMAD.MOV.U32 R25, RZ, RZ, R3 ;  /* 0x000000ffff197224 */ /* 0x000fce00078e0003 */
.L_x_1945:
        /* <DEDUP_REMOVED lines=20> */
[----:B------:R-:W-:Y:S01]  /*10d30*/  IMAD.U32 R6, RZ, RZ, UR6 ;  /* 0x00000006ff067e24 */ /* 0x000fe2000f8e00ff */
[----:B------:R-:W-:Y:S01]  /*10d40*/  MOV R10, UR4 ;  /* 0x00000004000a7c02 */ /* 0x000fe20008000f00 */
[----:B------:R-:W-:-:S02]  /*10d50*/  IMAD.U32 R7, RZ, RZ, UR7 ;  /* 0x00000007ff077e24 */ /* 0x000fc4000f8e00ff */
[----:B------:R-:W-:Y:S02]  /*10d60*/  IMAD.U32 R11, RZ, RZ, UR5 ;  /* 0x00000005ff0b7e24 */ /* 0x000fe4000f8e00ff */
[----:B------:R-:W-:Y:S02]  /*10d70*/  IMAD.MOV.U32 R8, RZ, RZ, 0x70 ;  /* 0x00000070ff087424 */ /* 0x000fe400078e00ff */
[----:B------:R-:W-:Y:S02]  /*10d80*/  IMAD.MOV.U32 R12, RZ, RZ, 0x1 ;  /* 0x00000001ff0c7424 */ /* 0x000fe400078e00ff */
[----:B------:R-:W-:-:S07]  /*10d90*/  IMAD.MOV.U32 R13, RZ, RZ, RZ ;  /* 0x000000ffff0d7224 */ /* 0x000fce00078e00ff */
[----:B------:R-:W-:-:S07]  /*10da0*/  LEPC R20, `(.L_x_1946) ;  /* 0x000000001014794e */ /* 0x000fce0000000000 */
[----:B0-----:R-:W-:Y:S05]  /*10db0*/  CALL.ABS.NOINC R2 ;  /* 0x0000000002007343 */ /* 0x001fea0003c00000 */
.L_x_1946:
        /* <DEDUP_REMOVED lines=20> */
.L_x_1948:
        /* <DEDUP_REMOVED lines=15> */
.L_x_1947:
[----:B------:R-:W0:Y:S01]  /*10ff0*/  LDC.64 R2, c[0x0][0x9f8] ;  /* 0x00027e00ff027b82 */ /* 0x000e220000000a00 */
[----:B------:R-:W-:Y:S01]  /*11000*/  IMAD.MOV.U32 R18, RZ, RZ, R17 ;  /* 0x000000ffff127224 */ /* 0x000fe200078e0011 */
[----:B------:R-:W-:-:S06]  /*11010*/  ULDC.64 UR4, c[0x0][0x208] ;  /* 0x0000820000047ab9 */ /* 0x000fcc0000000a00 */
        /* <DEDUP_REMOVED lines=8> */
[----:B------:R-:W-:Y:S02]  /*110a0*/  VIADD R17, R26, 0xffffffff ;  /* 0xffffffff1a117836 */ /* 0x000fe40000000000 */
[----:B------:R-:W-:-:S04]  /*110b0*/  ISETP.NE.AND.EX P1, PT, R5, RZ, PT, P0 ;  /* 0x000000ff0500720c */ /* 0x000fc80003f25300 */
[----:B------:R-:W-:Y:S02]  /*110c0*/  P2R R23, PR, RZ, 0x2 ;  /* 0x00000002ff177803 */ /* 0x000fe40000000000 */
[----:B--2---:R-:W-:Y:S02]  /*110d0*/  SHF.R.S32.HI R19, RZ, 0x1f, R18 ;  /* 0x0000001fff137819 */ /* 0x004fe40000011412 */
[----:B------:R-:W-:Y:S01]  /*110e0*/  SEL R16, R18, RZ, !P1 ;  /* 0x000000ff12107207 */ /* 0x000fe20004800000 */
[----:B------:R-:W-:Y:S06]  /*110f0*/  BRA.DIV UR4, `(.L_x_1949) ;  /* 0x0000003a04207947 */ /* 0x000fec000b800000 */
[----:B------:R0:W1:Y:S02]  /*11100*/  SHFL.IDX PT, R14, R22, RZ, 0x1f ;  /* 0x00001fff160e7589 */ /* 0x00006400000e0000 */
.L_x_2033:
[----:B-1----:R-:W-:Y:S02]  /*11110*/  ISETP.NE.AND P0, PT, R14, RZ, PT ;  /* 0x000000ff0e00720c */ /* 0x002fe40003f05270 */
[----:B------:R-:W-:-:S04]  /*11120*/  PLOP3.LUT P2, PT, PT, PT, PT, 0x8, 0x0 ;  /* 0x000000000000781c */ /* 0x000fc80003f4e170 */
[----:B0-----:R-:W-:-:S07]  /*11130*/  P2R R22, PR, RZ, 0x4 ;  /* 0x00000004ff167803 */ /* 0x001fce0000000000 */
[----:B------:R-:W-:Y:S05]  /*11140*/  @P0 BRA `(.L_x_1950) ;  /* 0x00000004000c0947 */ /* 0x000fea0003800000 */
[----:B------:R-:W-:-:S03]  /*11150*/  UMOV UR4, 0xffffffff ;  /* 0xffffffff00047882 */ /* 0x000fc60000000000 */
[----:B------:R-:W-:Y:S05]  /*11160*/  BRA.DIV UR4, `(.L_x_1951) ;  /* 0x0000003a04247947 */ /* 0x000fea000b800000 */
[----:B------:R-:W-:-:S13]  /*11170*/  ELECT P6, URZ, PT ;  /* 0x00000000003f782f */ /* 0x000fda00038c0000 */
.L_x_2036:
[----:B------:R-:W-:Y:S05]  /*11180*/  @!P6 BRA `(.L_x_1950) ;  /* 0x0000000000fce947 */ /* 0x000fea0003800000 */
[----:B------:R-:W-:Y:S01]  /*11190*/  IMAD.MOV.U32 R0, RZ, RZ, 0x1 ;  /* 0x00000001ff007424 */ /* 0x000fe200078e00ff */
[----:B------:R-:W-:-:S04]  /*111a0*/  MOV R16, R18 ;  /* 0x0000001200107202 */ /* 0x000fc80000000f00 */
[----:B------:R-:W-:Y:S01]  /*111b0*/  SHF.L.U32 R0, R0, 0x1f, RZ ;  /* 0x0000001f00007819 */ /* 0x000fe200000006ff */
[----:B------:R-:W-:Y:S06]  /*111c0*/  @!P1 BRA `(.L_x_1952) ;  /* 0x00000000004c9947 */ /* 0x000fec0003800000 */
[----:B------:R-:W0:Y:S01]  /*111d0*/  LDC R6, c[0x0][0x43c] ;  /* 0x00010f00ff067b82 */ /* 0x000e220000000800 */
[----:B------:R-:W-:Y:S01]  /*111e0*/  IMAD.MOV.U32 R7, RZ, RZ, R17 ;  /* 0x000000ffff077224 */ /* 0x000fe200078e0011 */
[----:B------:R-:W-:Y:S01]  /*111f0*/  ULDC.64 UR4, c[0x0][0x428] ;  /* 0x00010a0000047ab9 */ /* 0x000fe20000000a00 */
[----:B------:R-:W-:Y:S01]  /*11200*/  ULDC.64 UR6, c[0x0][0x208] ;  /* 0x0000820000067ab9 */ /* 0x000fe20000000a00 */
        /* <DEDUP_REMOVED lines=15> */
.L_x_1952:
[----:B------:R-:W1:Y:S01]  /*11300*/  SYNCS.PHASECHK.TRANS64.TRYWAIT P0, [UR38+0x31c40], R0 ;  /* 0x031c4000ff0075a7 */ /* 0x000e620008000166 */
[----:B------:R-:W-:Y:S01]  /*11310*/  ISETP.NE.AND P1, PT, R28, RZ, PT ;  /* 0x000000ff1c00720c */ /* 0x000fe20003f25270 */
[----:B-1----:R-:W-:-:S12]  /*11320*/  @!P0 BRA `(.L_x_1953) ;  /* 0x0000003400d48947 */ /* 0x002fd80003800000 */
.L_x_2037:
[----:B------:R-:W-:Y:S05]  /*11330*/  @P1 BRA `(.L_x_1954) ;  /* 0x0000000000181947 */ /* 0x000fea0003800000 */
[----:B------:R-:W2:Y:S01]  /*11340*/  S2R R2, SR_TID.X ;  /* 0x0000000000027919 */ /* 0x000ea20000002100 */
[----:B-1----:R-:W-:-:S04]  /*11350*/  IMAD.MOV.U32 R0, RZ, RZ, 0x6c00 ;  /* 0x00006c00ff007424 */ /* 0x002fc800078e00ff */
[----:B------:R3:W-:Y:S01]  /*11360*/  SYNCS.ARRIVE.TRANS64 RZ, [UR38+0x31c30], R0 ;  /* 0x031c3000ffff79a7 */ /* 0x0007e20008000026 */
[----:B--2---:R-:W-:-:S13]  /*11370*/  LOP3.LUT P0, RZ, R2, 0x1f, RZ, 0xc0, !PT ;  /* 0x0000001f02ff7812 */ /* 0x004fda000780c0ff */
[----:B---3--:R-:W-:Y:S05]  /*11380*/  @!P0 BRA `(.L_x_1954) ;  /* 0x0000000000048947 */ /* 0x008fea0003800000 */
[----:B------:R-:W-:Y:S01]  /*11390*/  BPT.TRAP 0x1 ;  /* 0x000000040000795c */ /* 0x000fe20000300000 */
.L_x_1954:
        /* <DEDUP_REMOVED lines=27> */
[----:B------:R2:W-:Y:S01]  /*11550*/  UTMALDG.4D [UR24], [UR4], desc[UR6] ;  /* 0x00000618040075b4 */ /* 0x0005e20008019000 */
[----:B------:R2:W-:Y:S02]  /*11560*/  UTMALDG.4D [UR16], [UR4], desc[UR6] ;  /* 0x00000610040075b4 */ /* 0x0005e40008019000 */
[----:B--2---:R-:W-:Y:S01]  /*11570*/  NOP ;  /* 0x0000000000007918 */ /* 0x004fe20000000000 */
.L_x_1950:
        /* <DEDUP_REMOVED lines=18> */
[----:B0-----:R-:W-:Y:S02]  /*116a0*/  IMAD.U32 R4, RZ, RZ, UR6 ;  /* 0x00000006ff047e24 */ /* 0x001fe4000f8e00ff */
        /* <DEDUP_REMOVED lines=11> */
.L_x_1955:
        /* <DEDUP_REMOVED lines=8> */
[----:B------:R-:W4:Y:S01]  /*117e0*/  S2R R21, SR_CTAID.Z ;  /* 0x0000000000157919 */ /* 0x000f220000002700 */
        /* <DEDUP_REMOVED lines=9> */
[----:B0-----:R-:W-:-:S04]  /*11880*/  @P0 IMAD.HI.U32 R6, R0, R5, RZ ;  /* 0x0000000500060227 */ /* 0x001fc800078e00ff */
[----:B------:R-:W-:-:S03]  /*11890*/  IMAD.MOV.U32 R5, RZ, RZ, R0 ;  /* 0x000000ffff057224 */ /* 0x000fc600078e0000 */
[----:B------:R-:W0:Y:S01]  /*118a0*/  LDC.64 R2, c[0x0][0x2e0] ;  /* 0x0000b800ff027b82 */ /* 0x000e220000000a00 */
[----:B-1----:R-:W-:Y:S02]  /*118b0*/  @P0 SHF.R.U32.HI R5, RZ, R7, R6 ;  /* 0x00000007ff050219 */ /* 0x002fe40000011606 */
[----:B------:R-:W-:-:S03]  /*118c0*/  SHF.R.U32.HI R6, RZ, 0x3, R20 ;  /* 0x00000003ff067819 */ /* 0x000fc60000011614 */
[----:B------:R-:W-:Y:S01]  /*118d0*/  IMAD.MOV R13, RZ, RZ, -R5 ;  /* 0x000000ffff0d7224 */ /* 0x000fe200078e0a05 */
[----:B------:R-:W-:Y:S01]  /*118e0*/  LOP3.LUT R6, R6, 0x3, RZ, 0xc0, !PT ;  /* 0x0000000306067812 */ /* 0x000fe200078ec0ff */
[----:B--2---:R-:W-:-:S04]  /*118f0*/  @P0 IMAD.HI.U32 R7, R9, R8, RZ ;  /* 0x0000000809070227 */ /* 0x004fc800078e00ff */
[----:B------:R-:W-:Y:S02]  /*11900*/  IMAD.MOV.U32 R8, RZ, RZ, R9 ;  /* 0x000000ffff087224 */ /* 0x000fe400078e0009 */
[----:B------:R-:W-:Y:S01]  /*11910*/  IMAD R13, R14, R13, R0 ;  /* 0x0000000d0e0d7224 */ /* 0x000fe200078e0200 */
[----:B---3--:R-:W-:-:S04]  /*11920*/  @P0 SHF.R.U32.HI R8, RZ, R4, R7 ;  /* 0x00000004ff080219 */ /* 0x008fc80000011607 */
[----:B------:R-:W-:Y:S01]  /*11930*/  SHF.R.S32.HI R0, RZ, 0x1f, R13 ;  /* 0x0000001fff007819 */ /* 0x000fe2000001140d */
[----:B------:R-:W-:Y:S02]  /*11940*/  IMAD.MOV R10, RZ, RZ, -R8 ;  /* 0x000000ffff0a7224 */ /* 0x000fe400078e0a08 */
[-C--:B0-----:R-:W-:Y:S02]  /*11950*/  IMAD R4, R29, R2.reuse, RZ ;  /* 0x000000021d047224 */ /* 0x081fe400078e02ff */
[----:B------:R-:W-:Y:S02]  /*11960*/  IMAD R0, R0, UR6, RZ ;  /* 0x0000000600007c24 */ /* 0x000fe4000f8e02ff */
[C---:B----4-:R-:W-:Y:S01]  /*11970*/  IMAD R7, R21.reuse, R3, R4 ;  /* 0x0000000315077224 */ /* 0x050fe200078e0204 */
[----:B------:R-:W-:Y:S01]  /*11980*/  SHF.R.S32.HI R4, RZ, 0x1f, R5 ;  /* 0x0000001fff047819 */ /* 0x000fe20000011405 */
[----:B------:R-:W-:Y:S01]  /*11990*/  IMAD.WIDE.U32 R2, R21, R2, UR4 ;  /* 0x0000000415027e25 */ /* 0x000fe2000f8e0002 */
[----:B------:R-:W-:-:S03]  /*119a0*/  ULDC.64 UR4, c[0x0][0x2d0] ;  /* 0x0000b40000047ab9 */ /* 0x000fc60000000a00 */
[----:B------:R-:W-:Y:S02]  /*119b0*/  IMAD R4, R4, UR4, RZ ;  /* 0x0000000404047c24 */ /* 0x000fe4000f8e02ff */
[----:B------:R-:W-:Y:S02]  /*119c0*/  IMAD.IADD R3, R3, 0x1, R7 ;  /* 0x0000000103037824 */ /* 0x000fe400078e0207 */
[C---:B------:R-:W-:Y:S02]  /*119d0*/  IMAD R7, R5.reuse, UR5, R4 ;  /* 0x0000000505077c24 */ /* 0x040fe4000f8e0204 */
[----:B------:R-:W-:-:S04]  /*119e0*/  IMAD.WIDE.U32 R4, R5, UR4, R2 ;  /* 0x0000000405047c25 */ /* 0x000fc8000f8e0002 */
[----:B------:R-:W-:Y:S02]  /*119f0*/  IMAD.IADD R5, R5, 0x1, R7 ;  /* 0x0000000105057824 */ /* 0x000fe400078e0207 */
[C---:B------:R-:W-:Y:S02]  /*11a00*/  IMAD R7, R13.reuse, UR7, R0 ;  /* 0x000000070d077c24 */ /* 0x040fe4000f8e0200 */
[----:B------:R-:W-:Y:S02]  /*11a10*/  IMAD.SHL.U32 R0, R20, 0x8, RZ ;  /* 0x0000000814007824 */ /* 0x000fe400078e00ff */
[----:B------:R-:W-:-:S03]  /*11a20*/  IMAD.WIDE.U32 R4, R13, UR6, R4 ;  /* 0x000000060d047c25 */ /* 0x000fc6000f8e0004 */
[----:B------:R-:W-:Y:S01]  /*11a30*/  LOP3.LUT R21, R0, 0x18, RZ, 0xc0, !PT ;  /* 0x0000001800157812 */ /* 0x000fe200078ec0ff */
[----:B------:R-:W-:Y:S01]  /*11a40*/  IMAD.SHL.U32 R13, R28, 0x8, RZ ;  /* 0x000000081c0d7824 */ /* 0x000fe200078e00ff */
[----:B------:R-:W-:Y:S01]  /*11a50*/  LOP3.LUT R0, R0, 0x20, RZ, 0xc0, !PT ;  /* 0x0000002000007812 */ /* 0x000fe200078ec0ff */
[----:B------:R-:W-:Y:S01]  /*11a60*/  IMAD.WIDE.U32 R2, R8, UR4, R2 ;  /* 0x0000000408027c25 */ /* 0x000fe2000f8e0002 */
[----:B------:R-:W-:Y:S02]  /*11a70*/  IADD3 R7, R5, R7, RZ ;  /* 0x0000000705077210 */ /* 0x000fe40007ffe0ff */
[----:B------:R-:W-:Y:S01]  /*11a80*/  LOP3.LUT R0, R0, 0x300, R13, 0xf8, !PT ;  /* 0x0000030000007812 */ /* 0x000fe200078ef80d */
[C---:B------:R-:W-:Y:S02]  /*11a90*/  IMAD R13, R6.reuse, 0x40, R21 ;  /* 0x00000040060d7824 */ /* 0x040fe400078e0215 */
[----:B------:R-:W-:Y:S02]  /*11aa0*/  IMAD.SHL.U32 R6, R6, 0x8, RZ ;  /* 0x0000000806067824 */ /* 0x000fe400078e00ff */
[----:B------:R-:W-:-:S03]  /*11ab0*/  IMAD R5, R14, R10, R9 ;  /* 0x0000000a0e057224 */ /* 0x000fc600078e0209 */
        /* <DEDUP_REMOVED lines=9> */
[----:B------:R-:W-:Y:S02]  /*11b50*/  IMAD R4, R4, UR6, RZ ;  /* 0x0000000604047c24 */ /* 0x000fe4000f8e02ff */
[----:B------:R-:W-:Y:S02]  /*11b60*/  IMAD.IADD R3, R3, 0x1, R9 ;  /* 0x0000000103037824 */ /* 0x000fe400078e0209 */
[----:B------:R-:W-:Y:S01]  /*11b70*/  IMAD R9, R5, UR7, R4 ;  /* 0x0000000705097c24 */ /* 0x000fe2000f8e0204 */
[----:B------:R-:W-:Y:S01]  /*11b80*/  LOP3.LUT R4, R21, 0x20, RZ, 0xfc, !PT ;  /* 0x0000002015047812 */ /* 0x000fe200078efcff */
[----:B------:R-:W-:-:S03]  /*11b90*/  IMAD.WIDE.U32 R2, R5, UR6, R2 ;  /* 0x0000000605027c25 */ /* 0x000fc6000f8e0002 */
[----:B------:R-:W-:Y:S01]  /*11ba0*/  ISETP.GE.AND P0, PT, R4, UR4, PT ;  /* 0x0000000404007c0c */ /* 0x000fe2000bf06270 */
[----:B------:R-:W-:Y:S01]  /*11bb0*/  IMAD.IADD R3, R3, 0x1, R9 ;  /* 0x0000000103037824 */ /* 0x000fe200078e0209 */
[----:B------:R-:W-:Y:S02]  /*11bc0*/  LOP3.LUT R4, R21, 0x40, RZ, 0xfc, !PT ;  /* 0x0000004015047812 */ /* 0x000fe400078efcff */
[----:B------:R-:W-:Y:S02]  /*11bd0*/  LEA R20, P3, R2, UR8, 0x1 ;  /* 0x0000000802147c11 */ /* 0x000fe4000f8608ff */
[----:B------:R-:W-:Y:S01]  /*11be0*/  ISETP.GE.AND P1, PT, R4, UR4, PT ;  /* 0x0000000404007c0c */ /* 0x000fe2000bf26270 */
[----:B------:R-:W-:Y:S01]  /*11bf0*/  UMOV UR4, 0xffffffff ;  /* 0xffffffff00047882 */ /* 0x000fe20000000000 */
[----:B------:R-:W-:Y:S02]  /*11c00*/  LEA.HI.X R10, R2, UR9, R3, 0x1, P3 ;  /* 0x00000009020a7c11 */ /* 0x000fe400098f0c03 */
[----:B------:R-:W-:Y:S09]  /*11c10*/  BRA.DIV UR4, `(.L_x_1956) ;  /* 0x0000002e04b07947 */ /* 0x000ff2000b800000 */
[----:B------:R-:W0:Y:S01]  /*11c20*/  LDC R4, c[0x0][0x448] ;  /* 0x00011200ff047b82 */ /* 0x000e220000000800 */
[----:B------:R-:W-:Y:S01]  /*11c30*/  SHFL.IDX PT, R3, R7, RZ, 0x1c1f ;  /* 0x001c1fff07037589 */ /* 0x000fe200000e0000 */
[----:B------:R-:W-:Y:S01]  /*11c40*/  ULDC UR4, c[0x0][0x288] ;  /* 0x0000a20000047ab9 */ /* 0x000fe20000000800 */
[----:B------:R-:W-:Y:S01]  /*11c50*/  IMAD R8, R12, 0xc0, R11 ;  /* 0x000000c00c087824 */ /* 0x000fe200078e020b */
[----:B------:R-:W-:Y:S01]  /*11c60*/  ULDC.64 UR6, c[0x0][0x208] ;  /* 0x0000820000067ab9 */ /* 0x000fe20000000a00 */
[----:B------:R-:W1:Y:S02]  /*11c70*/  SHFL.IDX PT, R2, R6, RZ, 0x1c1f ;  /* 0x001c1fff06027589 */ /* 0x000e6400000e0000 */
[----:B------:R-:W-:Y:S02]  /*11c80*/  VIADD R12, R8, 0x20 ;  /* 0x00000020080c7836 */ /* 0x000fe40000000000 */
[----:B------:R-:W-:Y:S04]  /*11c90*/  SHFL.IDX PT, R5, R7, 0x1, 0x1c1f ;  /* 0x003c1f0007057f89 */ /* 0x000fe800000e0000 */
[----:B------:R-:W-:Y:S01]  /*11ca0*/  SHFL.IDX PT, R14, R6, 0x2, 0x1c1f ;  /* 0x005c1f00060e7f89 */ /* 0x000fe200000e0000 */
[----:B0-----:R-:W-:-:S03]  /*11cb0*/  IMAD R9, R4, UR4, RZ ;  /* 0x0000000404097c24 */ /* 0x001fc6000f8e02ff */
[----:B------:R-:W0:Y:S02]  /*11cc0*/  SHFL.IDX PT, R4, R6, 0x1, 0x1c1f ;  /* 0x003c1f0006047f89 */ /* 0x000e2400000e0000 */
[----:B------:R-:W-:-:S13]  /*11cd0*/  ISETP.GE.AND P3, PT, R8, R9, PT ;  /* 0x000000090800720c */ /* 0x000fda0003f66270 */
[----:B-1----:R-:W-:Y:S01]  /*11ce0*/  @!P3 IMAD.WIDE.U32 R2, R21, 0x2, R2 ;  /* 0x000000021502b825 */ /* 0x002fe200078e0002 */
[----:B------:R-:W-:-:S05]  /*11cf0*/  @!P3 LEA R29, R0, UR38, 0x1 ;  /* 0x00000026001dbc11 */ /* 0x000fca000f8e08ff */
[----:B------:R-:W-:Y:S04]  /*11d00*/  @!P3 LDGSTS.E.BYPASS.LTC128B.128 [R29+0xda00], desc[UR6][R2.64], !P2 ;  /* 0x0da00000021dbfae */ /* 0x000fe8000d101d46 */
[----:B------:R-:W-:Y:S04]  /*11d10*/  @!P3 LDGSTS.E.BYPASS.LTC128B.128 [R29+0x10a00], desc[UR6][R2.64+0x40], !P0 ;  /* 0x10a00040021dbfae */ /* 0x000fe8000c101d46 */
[----:B------:R1:W-:Y:S01]  /*11d20*/  @!P3 LDGSTS.E.BYPASS.LTC128B.128 [R29+0x13a00], desc[UR6][R2.64+0x80], !P1 ;  /* 0x13a00080021dbfae */ /* 0x0003e2000c901d46 */
[----:B------:R-:W-:Y:S01]  /*11d30*/  ISETP.GE.AND P3, PT, R12, R9, PT ;  /* 0x000000090c00720c */ /* 0x000fe20003f66270 */
[----:B------:R-:W-:-:S05]  /*11d40*/  VIADD R12, R8, 0x40 ;  /* 0x00000040080c7836 */ /* 0x000fca0000000000 */
[-C--:B------:R-:W-:Y:S01]  /*11d50*/  ISETP.GE.AND P4, PT, R12, R9.reuse, PT ;  /* 0x000000090c00720c */ /* 0x080fe20003f86270 */
[----:B------:R-:W-:Y:S01]  /*11d60*/  VIADD R12, R8, 0x60 ;  /* 0x00000060080c7836 */ /* 0x000fe20000000000 */
[----:B-1----:R-:W1:Y:S05]  /*11d70*/  SHFL.IDX PT, R2, R7, 0x2, 0x1c1f ;  /* 0x005c1f0007027f89 */ /* 0x002e6a00000e0000 */
[----:B0-----:R-:W-:Y:S01]  /*11d80*/  @!P3 IMAD.WIDE.U32 R4, R21, 0x2, R4 ;  /* 0x000000021504b825 */ /* 0x001fe200078e0004 */
[----:B------:R-:W-:Y:S01]  /*11d90*/  @!P3 LEA R29, R0, UR38, 0x1 ;  /* 0x00000026001dbc11 */ /* 0x000fe2000f8e08ff */
[----:B------:R-:W-:Y:S04]  /*11da0*/  SHFL.IDX PT, R7, R7, 0x3, 0x1c1f ;  /* 0x007c1f0007077f89 */ /* 0x000fe800000e0000 */
[----:B------:R-:W-:Y:S04]  /*11db0*/  @!P3 LDGSTS.E.BYPASS.LTC128B.128 [R29+0xe200], desc[UR6][R4.64], !P2 ;  /* 0x0e200000041dbfae */ /* 0x000fe8000d101d46 */
[----:B------:R-:W-:Y:S04]  /*11dc0*/  @!P3 LDGSTS.E.BYPASS.LTC128B.128 [R29+0x11200], desc[UR6][R4.64+0x40], !P0 ;  /* 0x11200040041dbfae */ /* 0x000fe8000c101d46 */
[----:B------:R0:W-:Y:S01]  /*11dd0*/  @!P3 LDGSTS.E.BYPASS.LTC128B.128 [R29+0x14200], desc[UR6][R4.64+0x80], !P1 ;  /* 0x14200080041dbfae */ /* 0x0001e2000c901d46 */
[----:B------:R-:W-:Y:S01]  /*11de0*/  ISETP.GE.AND P3, PT, R12, R9, PT ;  /* 0x000000090c00720c */ /* 0x000fe20003f66270 */
[----:B-1----:R-:W-:-:S02]  /*11df0*/  IMAD.MOV.U32 R3, RZ, RZ, R2 ;  /* 0x000000ffff037224 */ /* 0x002fc400078e0002 */
[----:B------:R-:W-:Y:S02]  /*11e00*/  IMAD.MOV.U32 R2, RZ, RZ, R14 ;  /* 0x000000ffff027224 */ /* 0x000fe400078e000e */
[----:B------:R-:W1:Y:S01]  /*11e10*/  SHFL.IDX PT, R14, R6, 0x3, 0x1c1f ;  /* 0x007c1f00060e7f89 */ /* 0x000e6200000e0000 */
[----:B0-----:R-:W-:Y:S01]  /*11e20*/  @!P4 LEA R5, R0, UR38, 0x1 ;  /* 0x000000260005cc11 */ /* 0x001fe2000f8e08ff */
[----:B------:R-:W-:Y:S02]  /*11e30*/  @!P4 IMAD.WIDE.U32 R2, R21, 0x2, R2 ;  /* 0x000000021502c825 */ /* 0x000fe400078e0002 */
[----:B------:R-:W-:Y:S02]  /*11e40*/  SHFL.IDX PT, R29, R10, RZ, 0x1c1f ;  /* 0x001c1fff0a1d7589 */ /* 0x000fe400000e0000 */
[----:B------:R-:W-:Y:S02]  /*11e50*/  VIADD R4, R8, 0x80 ;  /* 0x0000008008047836 */ /* 0x000fe40000000000 */
[----:B------:R-:W0:Y:S04]  /*11e60*/  SHFL.IDX PT, R6, R20, RZ, 0x1c1f ;  /* 0x001c1fff14067589 */ /* 0x000e2800000e0000 */
[----:B------:R-:W-:Y:S04]  /*11e70*/  @!P4 LDGSTS.E.BYPASS.LTC128B.128 [R5+0xea00], desc[UR6][R2.64], !P2 ;  /* 0x0ea000000205cfae */ /* 0x000fe8000d101d46 */
[----:B------:R-:W-:Y:S04]  /*11e80*/  @!P4 LDGSTS.E.BYPASS.LTC128B.128 [R5+0x11a00], desc[UR6][R2.64+0x40], !P0 ;  /* 0x11a000400205cfae */ /* 0x000fe8000c101d46 */
[----:B------:R2:W-:Y:S01]  /*11e90*/  @!P4 LDGSTS.E.BYPASS.LTC128B.128 [R5+0x14a00], desc[UR6][R2.64+0x80], !P1 ;  /* 0x14a000800205cfae */ /* 0x0005e2000c901d46 */
[----:B------:R-:W-:Y:S01]  /*11ea0*/  ISETP.GE.AND P4, PT, R4, R9, PT ;  /* 0x000000090400720c */ /* 0x000fe20003f86270 */
[----:B-1----:R-:W-:-:S02]  /*11eb0*/  IMAD.MOV.U32 R4, RZ, RZ, R14 ;  /* 0x000000ffff047224 */ /* 0x002fc400078e000e */
[----:B------:R-:W1:Y:S04]  /*11ec0*/  SHFL.IDX PT, R10, R10, 0x1, 0x1c1f ;  /* 0x003c1f000a0a7f89 */ /* 0x000e6800000e0000 */
[----:B------:R3:W4:Y:S01]  /*11ed0*/  SHFL.IDX PT, R14, R20, 0x1, 0x1c1f ;  /* 0x003c1f00140e7f89 */ /* 0x00072200000e0000 */
[----:B--2---:R-:W-:Y:S01]  /*11ee0*/  IMAD.MOV.U32 R5, RZ, RZ, R7 ;  /* 0x000000ffff057224 */ /* 0x004fe200078e0007 */
[C---:B------:R-:W-:Y:S01]  /*11ef0*/  @!P3 LEA R7, R0.reuse, UR38, 0x1 ;  /* 0x000000260007bc11 */ /* 0x040fe2000f8e08ff */
[----:B0-----:R-:W-:Y:S02]  /*11f00*/  IMAD.MOV.U32 R2, RZ, RZ, R6 ;  /* 0x000000ffff027224 */ /* 0x001fe400078e0006 */
[----:B------:R-:W-:Y:S01]  /*11f10*/  IMAD.MOV.U32 R3, RZ, RZ, R29 ;  /* 0x000000ffff037224 */ /* 0x000fe200078e001d */
[----:B------:R-:W-:Y:S01]  /*11f20*/  @!P4 LEA R29, R0, UR38, 0x1 ;  /* 0x00000026001dcc11 */ /* 0x000fe2000f8e08ff */
[----:B------:R-:W-:-:S04]  /*11f30*/  @!P3 IMAD.WIDE.U32 R4, R21, 0x2, R4 ;  /* 0x000000021504b825 */ /* 0x000fc800078e0004 */
[----:B------:R-:W-:Y:S01]  /*11f40*/  @!P4 IMAD.WIDE.U32 R2, R21, 0x2, R2 ;  /* 0x000000021502c825 */ /* 0x000fe200078e0002 */
[----:B------:R3:W-:Y:S03]  /*11f50*/  @!P3 LDGSTS.E.BYPASS.LTC128B.128 [R7+0xf200], desc[UR6][R4.64], !P2 ;  /* 0x0f2000000407bfae */ /* 0x0007e6000d101d46 */
[----:B------:R-:W-:Y:S01]  /*11f60*/  IMAD.MOV.U32 R6, RZ, RZ, 0x1 ;  /* 0x00000001ff067424 */ /* 0x000fe200078e00ff */
[----:B------:R3:W-:Y:S04]  /*11f70*/  @!P3 LDGSTS.E.BYPASS.LTC128B.128 [R7+0x12200], desc[UR6][R4.64+0x40], !P0 ;  /* 0x122000400407bfae */ /* 0x0007e8000c101d46 */
[----:B------:R3:W-:Y:S04]  /*11f80*/  @!P3 LDGSTS.E.BYPASS.LTC128B.128 [R7+0x15200], desc[UR6][R4.64+0x80], !P1 ;  /* 0x152000800407bfae */ /* 0x0007e8000c901d46 */
[----:B------:R3:W-:Y:S04]  /*11f90*/  @!P4 LDGSTS.E.BYPASS.LTC128B.128 [R29+0xfa00], desc[UR6][R2.64], !P2 ;  /* 0x0fa00000021dcfae */ /* 0x0007e8000d101d46 */
[----:B------:R3:W-:Y:S04]  /*11fa0*/  @!P4 LDGSTS.E.BYPASS.LTC128B.128 [R29+0x12a00], desc[UR6][R2.64+0x40], !P0 ;  /* 0x12a00040021dcfae */ /* 0x0007e8000c101d46 */
[----:B-1--4-:R3:W-:Y:S02]  /*11fb0*/  @!P4 LDGSTS.E.BYPASS.LTC128B.128 [R29+0x15a00], desc[UR6][R2.64+0x80], !P1 ;  /* 0x15a00080021dcfae */ /* 0x0127e4000c901d46 */
.L_x_2050:
        /* <DEDUP_REMOVED lines=16> */
.L_x_1958:
[----:B------:R-:W-:Y:S05]  /*120c0*/  BSYNC B0 ;  /* 0x0000000000007941 */ /* 0x000fea0003800000 */
.L_x_1957:
        /* <DEDUP_REMOVED lines=10> */
.L_x_2051:
[----:B0-----:R-:W-:Y:S01]  /*12170*/  IMAD.MOV.U32 R0, RZ, RZ, RZ ;  /* 0x000000ffff007224 */ /* 0x001fe200078e00ff */
        /* <DEDUP_REMOVED lines=13> */
[----:B0-----:R-:W-:Y:S02]  /*12250*/  LOP3.LUT R7, R4, 0x1f, RZ, 0xc0, !PT ;  /* 0x0000001f04077812 */ /* 0x001fe400078ec0ff */
[----:B------:R-:W-:Y:S02]  /*12260*/  MOV R4, R16 ;  /* 0x0000001000047202 */ /* 0x000fe40000000f00 */
[----:B------:R-:W-:-:S07]  /*12270*/  LOP3.LUT R10, R9, 0x1, RZ, 0xc0, !PT ;  /* 0x00000001090a7812 */ /* 0x000fce00078ec0ff */
[----:B------:R-:W-:Y:S05]  /*12280*/  @!P0 BRA `(.L_x_1961) ;  /* 0x0000001000d48947 */ /* 0x000fea0003800000 */
[----:B------:R-:W-:Y:S01]  /*12290*/  BSSY B0, `(.L_x_1961) ;  /* 0x0000134000007945 */ /* 0x000fe20003800000 */
[----:B------:R-:W-:Y:S02]  /*122a0*/  IMAD.IADD R9, R9, 0x1, -R10 ;  /* 0x0000000109097824 */ /* 0x000fe400078e0a0a */
[----:B------:R-:W-:Y:S02]  /*122b0*/  IMAD.MOV.U32 R11, RZ, RZ, 0x1 ;  /* 0x00000001ff0b7424 */ /* 0x000fe400078e00ff */
[----:B------:R-:W-:-:S07]  /*122c0*/  IMAD.MOV.U32 R4, RZ, RZ, R16 ;  /* 0x000000ffff047224 */ /* 0x000fce00078e0010 */
.L_x_1996:
        /* <DEDUP_REMOVED lines=29> */
.L_x_1964:
[----:B------:R-:W1:Y:S01]  /*124a0*/  SYNCS.PHASECHK.TRANS64.TRYWAIT P0, [UR38+0x31c48], R6 ;  /* 0x031c4806ff0075a7 */ /* 0x000e620008000166 */
[----:B------:R-:W-:Y:S01]  /*124b0*/  BSSY B2, `(.L_x_1965) ;  /* 0x0000003000027945 */ /* 0x000fe20003800000 */
[----:B------:R-:W-:-:S03]  /*124c0*/  ISETP.NE.AND P2, PT, R28, RZ, PT ;  /* 0x000000ff1c00720c */ /* 0x000fc60003f45270 */
[----:B-1----:R-:W-:Y:S10]  /*124d0*/  @!P0 BRA `(.L_x_1966) ;  /* 0x0000002c00a48947 */ /* 0x002ff40003800000 */
.L_x_2052:
[----:B------:R-:W-:Y:S05]  /*124e0*/  BSYNC B2 ;  /* 0x0000000000027941 */ /* 0x000fea0003800000 */
.L_x_1965:
[----:B------:R-:W-:Y:S04]  /*124f0*/  BSSY B2, `(.L_x_1967) ;  /* 0x0000007000027945 */ /* 0x000fe80003800000 */
[----:B------:R-:W-:Y:S05]  /*12500*/  @P2 BRA `(.L_x_1968) ;  /* 0x0000000000142947 */ /* 0x000fea0003800000 */
[----:B------:R-:W-:Y:S01]  /*12510*/  ISETP.NE.AND P0, PT, R7, RZ, PT ;  /* 0x000000ff0700720c */ /* 0x000fe20003f05270 */
[----:B------:R-:W-:-:S04]  /*12520*/  IMAD.MOV.U32 R2, RZ, RZ, 0x6c00 ;  /* 0x00006c00ff027424 */ /* 0x000fc800078e00ff */
[----:B------:R2:W-:Y:S08]  /*12530*/  SYNCS.ARRIVE.TRANS64 RZ, [UR38+0x31c38], R2 ;  /* 0x031c3802ffff79a7 */ /* 0x0005f00008000026 */
[----:B--2---:R-:W-:Y:S05]  /*12540*/  @!P0 BRA `(.L_x_1968) ;  /* 0x0000000000048947 */ /* 0x004fea0003800000 */
[----:B------:R-:W-:Y:S01]  /*12550*/  BPT.TRAP 0x1 ;  /* 0x000000040000795c */ /* 0x000fe20000300000 */
.L_x_1968:
[----:B------:R-:W-:Y:S05]  /*12560*/  BSYNC B2 ;  /* 0x0000000000027941 */ /* 0x000fea0003800000 */
.L_x_1967:
        /* <DEDUP_REMOVED lines=11> */
.L_x_1969:
        /* <DEDUP_REMOVED lines=13> */
.L_x_1970:
        /* <DEDUP_REMOVED lines=15> */
.L_x_1971:
        /* <DEDUP_REMOVED lines=12> */
.L_x_2053:
[----:B------:R-:W-:Y:S05]  /*128a0*/  BSYNC B2 ;  /* 0x0000000000027941 */ /* 0x000fea0003800000 */
.L_x_1972:
        /* <DEDUP_REMOVED lines=9> */
.L_x_1975:
[----:B------:R-:W-:Y:S05]  /*12940*/  BSYNC B2 ;  /* 0x0000000000027941 */ /* 0x000fea0003800000 */
.L_x_1974:
        /* <DEDUP_REMOVED lines=10> */
.L_x_1976:
        /* <DEDUP_REMOVED lines=13> */
.L_x_1977:
        /* <DEDUP_REMOVED lines=13> */
.L_x_1978:
        /* <DEDUP_REMOVED lines=10> */
.L_x_1963:
[----:B------:R-:W-:Y:S05]  /*12c30*/  BSYNC B1 ;  /* 0x0000000000017941 */ /* 0x000fea0003800000 */
.L_x_1962:
[----:B------:R-:W-:Y:S01]  /*12c40*/  ISETP.NE.AND P0, PT, R22, RZ, PT ;  /* 0x000000ff1600720c */ /* 0x000fe20003f05270 */
[----:B------:R-:W-:Y:S01]  /*12c50*/  BSSY B1, `(.L_x_1979) ;  /* 0x0000094000017945 */ /* 0x000fe20003800000 */
[----:B------:R-:W-:-:S11]  /*12c60*/  LOP3.LUT R6, R11, 0x1, RZ, 0x3c, !PT ;  /* 0x000000010b067812 */ /* 0x000fd600078e3cff */
[----:B------:R-:W-:Y:S05]  /*12c70*/  @!P0 BRA `(.L_x_1980) ;  /* 0x0000000800448947 */ /* 0x000fea0003800000 */
[----:B------:R-:W-:Y:S01]  /*12c80*/  ISETP.NE.AND P0, PT, R23, RZ, PT ;  /* 0x000000ff1700720c */ /* 0x000fe20003f05270 */
[----:B------:R-:W-:Y:S01]  /*12c90*/  VIADD R13, R8, 0xffffffff ;  /* 0xffffffff080d7836 */ /* 0x000fe20000000000 */
        /* <DEDUP_REMOVED lines=22> */
.L_x_1981:
[----:B------:R-:W1:Y:S01]  /*12e00*/  SYNCS.PHASECHK.TRANS64.TRYWAIT P0, [UR38+0x31c40], R12 ;  /* 0x031c400cff0075a7 */ /* 0x000e620008000166 */
[----:B------:R-:W-:Y:S01]  /*12e10*/  BSSY B2, `(.L_x_1982) ;  /* 0x0000003000027945 */ /* 0x000fe20003800000 */
[----:B------:R-:W-:-:S03]  /*12e20*/  ISETP.NE.AND P2, PT, R28, RZ, PT ;  /* 0x000000ff1c00720c */ /* 0x000fc60003f45270 */
[----:B-1----:R-:W-:Y:S10]  /*12e30*/  @!P0 BRA `(.L_x_1983) ;  /* 0x00000024007c8947 */ /* 0x002ff40003800000 */
.L_x_2054:
[----:B------:R-:W-:Y:S05]  /*12e40*/  BSYNC B2 ;  /* 0x0000000000027941 */ /* 0x000fea0003800000 */
.L_x_1982:
[----:B------:R-:W-:Y:S04]  /*12e50*/  BSSY B2, `(.L_x_1984) ;  /* 0x0000007000027945 */ /* 0x000fe80003800000 */
[----:B------:R-:W-:Y:S05]  /*12e60*/  @P2 BRA `(.L_x_1985) ;  /* 0x0000000000142947 */ /* 0x000fea0003800000 */
[----:B------:R-:W-:Y:S01]  /*12e70*/  ISETP.NE.AND P0, PT, R7, RZ, PT ;  /* 0x000000ff0700720c */ /* 0x000fe20003f05270 */
[----:B------:R-:W-:-:S04]  /*12e80*/  IMAD.MOV.U32 R2, RZ, RZ, 0x6c00 ;  /* 0x00006c00ff027424 */ /* 0x000fc800078e00ff */
[----:B------:R2:W-:Y:S08]  /*12e90*/  SYNCS.ARRIVE.TRANS64 RZ, [UR38+0x31c30], R2 ;  /* 0x031c3002ffff79a7 */ /* 0x0005f00008000026 */
[----:B--2---:R-:W-:Y:S05]  /*12ea0*/  @!P0 BRA `(.L_x_1985) ;  /* 0x0000000000048947 */ /* 0x004fea0003800000 */
[----:B------:R-:W-:Y:S01]  /*12eb0*/  BPT.TRAP 0x1 ;  /* 0x000000040000795c */ /* 0x000fe20000300000 */
.L_x_1985:
[----:B------:R-:W-:Y:S05]  /*12ec0*/  BSYNC B2 ;  /* 0x0000000000027941 */ /* 0x000fea0003800000 */
.L_x_1984:
        /* <DEDUP_REMOVED lines=11> */
.L_x_1986:
        /* <DEDUP_REMOVED lines=14> */
.L_x_1987:
        /* <DEDUP_REMOVED lines=14> */
.L_x_1988:
        /* <DEDUP_REMOVED lines=12> */
.L_x_2055:
[----:B------:R-:W-:Y:S05]  /*13200*/  BSYNC B2 ;  /* 0x0000000000027941 */ /* 0x000fea0003800000 */
.L_x_1989:
        /* <DEDUP_REMOVED lines=9> */
.L_x_1992:
[----:B------:R-:W-:Y:S05]  /*132a0*/  BSYNC B2 ;  /* 0x0000000000027941 */ /* 0x000fea0003800000 */
.L_x_1991:
        /* <DEDUP_REMOVED lines=10> */
.L_x_1993:
        /* <DEDUP_REMOVED lines=13> */
.L_x_1994:
        /* <DEDUP_REMOVED lines=13> */
.L_x_1995:
        /* <DEDUP_REMOVED lines=10> */
.L_x_1980:
[----:B------:R-:W-:Y:S05]  /*13590*/  BSYNC B1 ;  /* 0x0000000000017941 */ /* 0x000fea0003800000 */
.L_x_1979:
[----:B------:R-:W-:Y:S02]  /*135a0*/  VIADD R8, R8, 0xfffffffe ;  /* 0xfffffffe08087836 */ /* 0x000fe40000000000 */
[----:B------:R-:W-:Y:S01]  /*135b0*/  IMAD.MOV.U32 R11, RZ, RZ, R6 ;  /* 0x000000ffff0b7224 */ /* 0x000fe200078e0006 */
[----:B------:R-:W-:Y:S06]  /*135c0*/  @P1 BRA `(.L_x_1996) ;  /* 0xffffffec00401947 */ /* 0x000fec000383ffff */
[----:B------:R-:W-:Y:S05]  /*135d0*/  BSYNC B0 ;  /* 0x0000000000007941 */ /* 0x000fea0003800000 */
.L_x_1961:
        /* <DEDUP_REMOVED lines=29> */
.L_x_1998:
[----:B------:R-:W1:Y:S01]  /*137b0*/  SYNCS.PHASECHK.TRANS64.TRYWAIT P0, [UR38+0x31c48], R9 ;  /* 0x031c4809ff0075a7 */ /* 0x000e620008000166 */
[----:B------:R-:W-:Y:S01]  /*137c0*/  BSSY B1, `(.L_x_1999) ;  /* 0x0000003000017945 */ /* 0x000fe20003800000 */
[----:B------:R-:W-:-:S03]  /*137d0*/  ISETP.NE.AND P1, PT, R28, RZ, PT ;  /* 0x000000ff1c00720c */ /* 0x000fc60003f25270 */
[----:B-1----:R-:W-:Y:S10]  /*137e0*/  @!P0 BRA `(.L_x_2000) ;  /* 0x0000001c00408947 */ /* 0x002ff40003800000 */
.L_x_2056:
[----:B------:R-:W-:Y:S05]  /*137f0*/  BSYNC B1 ;  /* 0x0000000000017941 */ /* 0x000fea0003800000 */
.L_x_1999:
[----:B------:R-:W-:Y:S04]  /*13800*/  BSSY B1, `(.L_x_2001) ;  /* 0x0000007000017945 */ /* 0x000fe80003800000 */
[----:B------:R-:W-:Y:S05]  /*13810*/  @P1 BRA `(.L_x_2002) ;  /* 0x0000000000141947 */ /* 0x000fea0003800000 */
[----:B------:R-:W-:Y:S01]  /*13820*/  ISETP.NE.AND P0, PT, R7, RZ, PT ;  /* 0x000000ff0700720c */ /* 0x000fe20003f05270 */
[----:B-1----:R-:W-:-:S04]  /*13830*/  IMAD.MOV.U32 R2, RZ, RZ, 0x6c00 ;  /* 0x00006c00ff027424 */ /* 0x002fc800078e00ff */
[----:B------:R2:W-:Y:S08]  /*13840*/  SYNCS.ARRIVE.TRANS64 RZ, [UR38+0x31c38], R2 ;  /* 0x031c3802ffff79a7 */ /* 0x0005f00008000026 */
[----:B--2---:R-:W-:Y:S05]  /*13850*/  @!P0 BRA `(.L_x_2002) ;  /* 0x0000000000048947 */ /* 0x004fea0003800000 */
[----:B------:R-:W-:Y:S01]  /*13860*/  BPT.TRAP 0x1 ;  /* 0x000000040000795c */ /* 0x000fe20000300000 */
.L_x_2002:
[----:B------:R-:W-:Y:S05]  /*13870*/  BSYNC B1 ;  /* 0x0000000000017941 */ /* 0x000fea0003800000 */
.L_x_2001:
        /* <DEDUP_REMOVED lines=11> */
.L_x_2003:
        /* <DEDUP_REMOVED lines=14> */
.L_x_2004:
        /* <DEDUP_REMOVED lines=14> */
.L_x_2005:
        /* <DEDUP_REMOVED lines=11> */
.L_x_2057:
[----:B------:R-:W-:Y:S05]  /*13ba0*/  BSYNC B1 ;  /* 0x0000000000017941 */ /* 0x000fea0003800000 */
.L_x_2006:
        /* <DEDUP_REMOVED lines=9> */
.L_x_2009:
[----:B------:R-:W-:Y:S05]  /*13c40*/  BSYNC B1 ;  /* 0x0000000000017941 */ /* 0x000fea0003800000 */
.L_x_2008:
        /* <DEDUP_REMOVED lines=10> */
.L_x_2010:
        /* <DEDUP_REMOVED lines=13> */
.L_x_2011:
        /* <DEDUP_REMOVED lines=13> */
.L_x_2012:
        /* <DEDUP_REMOVED lines=10> */
.L_x_1997:
[----:B------:R-:W-:Y:S05]  /*13f30*/  BSYNC B0 ;  /* 0x0000000000007941 */ /* 0x000fea0003800000 */
.L_x_1960:
        /* <DEDUP_REMOVED lines=9> */
.L_x_2058:
[----:B------:R-:W-:Y:S05]  /*13fd0*/  BSYNC B1 ;  /* 0x0000000000017941 */ /* 0x000fea0003800000 */
.L_x_2015:
[----:B------:R-:W-:Y:S04]  /*13fe0*/  BSSY B1, `(.L_x_2017) ;  /* 0x0000008000017945 */ /* 0x000fe80003800000 */
[----:B------:R-:W-:Y:S05]  /*13ff0*/  @P1 BRA `(.L_x_2018) ;  /* 0x0000000000181947 */ /* 0x000fea0003800000 */
[----:B------:R-:W1:Y:S01]  /*14000*/  S2R R4, SR_TID.X ;  /* 0x0000000000047919 */ /* 0x000e620000002100 */
[----:B0-----:R-:W-:-:S04]  /*14010*/  IMAD.MOV.U32 R2, RZ, RZ, 0x6c00 ;  /* 0x00006c00ff027424 */ /* 0x001fc800078e00ff */
[----:B------:R2:W-:Y:S01]  /*14020*/  SYNCS.ARRIVE.TRANS64 RZ, [R3+URZ+0x31c50], R2 ;  /* 0x031c500203ff79a7 */ /* 0x0005e2000800003f */
[----:B-1----:R-:W-:-:S13]  /*14030*/  LOP3.LUT P0, RZ, R4, 0x1f, RZ, 0xc0, !PT ;  /* 0x0000001f04ff7812 */ /* 0x002fda000780c0ff */
[----:B--2---:R-:W-:Y:S05]  /*14040*/  @!P0 BRA `(.L_x_2018) ;  /* 0x0000000000048947 */ /* 0x004fea0003800000 */
[----:B------:R-:W-:Y:S01]  /*14050*/  BPT.TRAP 0x1 ;  /* 0x000000040000795c */ /* 0x000fe20000300000 */
.L_x_2018:
[----:B------:R-:W-:Y:S05]  /*14060*/  BSYNC B1 ;  /* 0x0000000000017941 */ /* 0x000fea0003800000 */
.L_x_2017:
        /* <DEDUP_REMOVED lines=13> */
.L_x_2019:
        /* <DEDUP_REMOVED lines=13> */
.L_x_2020:
        /* <DEDUP_REMOVED lines=13> */
.L_x_2021:
        /* <DEDUP_REMOVED lines=8> */
.L_x_2014:
[----:B------:R-:W-:Y:S05]  /*14360*/  BSYNC B0 ;  /* 0x0000000000007941 */ /* 0x000fea0003800000 */
.L_x_2013:
[----:B------:R-:W-:Y:S01]  /*14370*/  IADD3 R0, R0, 0x1, RZ ;  /* 0x0000000100007810 */ /* 0x000fe20007ffe0ff */
[----:B0-----:R-:W-:-:S03]  /*14380*/  IMAD.MOV.U32 R2, RZ, RZ, RZ ;  /* 0x000000ffff027224 */ /* 0x001fc600078e00ff */
[----:B------:R-:W-:-:S04]  /*14390*/  ISETP.NE.AND P0, PT, R0, 0x2, PT ;  /* 0x000000020000780c */ /* 0x000fc80003f05270 */
[----:B------:R-:W-:Y:S02]  /*143a0*/  SEL R3, RZ, 0x1, P0 ;  /* 0x00000001ff037807 */ /* 0x000fe40000000000 */
[----:B------:R-:W-:Y:S02]  /*143b0*/  SEL R0, R0, RZ, P0 ;  /* 0x000000ff00007207 */ /* 0x000fe40000000000 */
[----:B------:R-:W-:-:S07]  /*143c0*/  LOP3.LUT R6, R6, R3, RZ, 0x3c, !PT ;  /* 0x0000000306067212 */ /* 0x000fce00078e3cff */
.L_x_1944:
[----:B------:R-:W0:Y:S01]  /*143d0*/  S2R R4, SR_CgaCtaId ;  /* 0x0000000000047919 */ /* 0x000e220000008800 */
[----:B------:R-:W-:Y:S02]  /*143e0*/  MOV R3, 0x400 ;  /* 0x0000040000037802 */ /* 0x000fe40000000f00 */
[----:B------:R-:W-:Y:S02]  /*143f0*/  SHF.L.U32 R2, R2, 0x1f, RZ ;  /* 0x0000001f02027819 */ /* 0x000fe400000006ff */
[----:B0-----:R-:W-:-:S04]  /*14400*/  LEA R7, R4, R3, 0x18 ;  /* 0x0000000304077211 */ /* 0x001fc800078ec0ff */
[----:B------:R-:W0:Y:S02]  /*14410*/  SYNCS.PHASECHK.TRANS64.TRYWAIT P0, [R7+URZ+0x31c20], R2 ;  /* 0x031c2002070075a7 */ /* 0x000e24000800017f */
[----:B0-----:R-:W-:Y:S05]  /*14420*/  @!P0 BRA `(.L_x_2022) ;  /* 0x0000001000748947 */ /* 0x001fea0003800000 */
.L_x_2059:
[----:B------:R-:W-:-:S03]  /*14430*/  UMOV UR4, 0xffffffff ;  /* 0xffffffff00047882 */ /* 0x000fc60000000000 */
[----:B------:R-:W-:Y:S05]  /*14440*/  BRA.DIV UR4, `(.L_x_2023) ;  /* 0x0000001204807947 */ /* 0x000fea000b800000 */
[----:B0-----:R-:W0:Y:S02]  /*14450*/  S2R R2, SR_TID.X ;  /* 0x0000000000027919 */ /* 0x001e240000002100 */
[----:B0-----:R-:W-:-:S04]  /*14460*/  SHF.R.U32.HI R2, RZ, 0x5, R2 ;  /* 0x00000005ff027819 */ /* 0x001fc80000011602 */
[----:B------:R-:W-:-:S05]  /*14470*/  LOP3.LUT R2, R2, 0x3, RZ, 0xc0, !PT ;  /* 0x0000000302027812 */ /* 0x000fca00078ec0ff */
[----:B------:R0:W1:Y:S02]  /*14480*/  SHFL.IDX PT, R14, R2, RZ, 0x1f ;  /* 0x00001fff020e7589 */ /* 0x00006400000e0000 */
.L_x_2062:
[----:B-1----:R-:W-:-:S13]  /*14490*/  ISETP.NE.AND P0, PT, R14, RZ, PT ;  /* 0x000000ff0e00720c */ /* 0x002fda0003f05270 */
[----:B------:R-:W-:Y:S05]  /*144a0*/  @P0 BRA `(.L_x_1906) ;  /* 0x0000000000840947 */ /* 0x000fea0003800000 */
[----:B------:R-:W-:-:S03]  /*144b0*/  UMOV UR4, 0xffffffff ;  /* 0xffffffff00047882 */ /* 0x000fc60000000000 */
[----:B------:R-:W-:Y:S05]  /*144c0*/  BRA.DIV UR4, `(.L_x_2024) ;  /* 0x0000001204947947 */ /* 0x000fea000b800000 */
[----:B------:R-:W-:-:S13]  /*144d0*/  ELECT P6, URZ, PT ;  /* 0x00000000003f782f */ /* 0x000fda00038c0000 */
.L_x_2065:
[----:B------:R-:W-:Y:S05]  /*144e0*/  @!P6 BRA `(.L_x_1906) ;  /* 0x000000000074e947 */ /* 0x000fea0003800000 */
[----:B------:R-:W-:-:S04]  /*144f0*/  LOP3.LUT R27, R27, 0x2, RZ, 0xfc, !PT ;  /* 0x000000021b1b7812 */ /* 0x000fc800078efcff */
[----:B------:R-:W-:-:S13]  /*14500*/  ISETP.NE.AND P2, PT, R27, 0x3, PT ;  /* 0x000000031b00780c */ /* 0x000fda0003f45270 */
[----:B------:R-:W-:Y:S05]  /*14510*/  @!P2 BRA `(.L_x_2025) ;  /* 0x000000000004a947 */ /* 0x000fea0003800000 */
[----:B------:R-:W-:Y:S01]  /*14520*/  BPT.TRAP 0x1 ;  /* 0x000000040000795c */ /* 0x000fe20000300000 */
.L_x_2025:
        /* <DEDUP_REMOVED lines=12> */
.L_x_2066:
[----:B------:R-:W1:Y:S02]  /*145f0*/  SYNCS.PHASECHK.TRANS64.TRYWAIT P0, [R3+URZ], R2 ;  /* 0x00000002030075a7 */ /* 0x000e64000800017f */
[----:B-1----:R-:W-:Y:S05]  /*14600*/  @!P0 BRA `(.L_x_2027) ;  /* 0x0000001000788947 */ /* 0x002fea0003800000 */
.L_x_2067:
[----:B------:R-:W-:Y:S05]  /*14610*/  @!P2 BRA `(.L_x_2028) ;  /* 0x000000000004a947 */ /* 0x000fea0003800000 */
[----:B------:R-:W-:Y:S01]  /*14620*/  BPT.TRAP 0x1 ;  /* 0x000000040000795c */ /* 0x000fe20000300000 */
.L_x_2028:
[----:B-1----:R-:W-:-:S04]  /*14630*/  VIADD R3, R7, 0x31c60 ;  /* 0x00031c6007037836 */ /* 0x002fc80000000000 */
[----:B0-----:R-:W-:-:S04]  /*14640*/  IMAD R5, R0, 0x8, R3 ;  /* 0x0000000800057824 */ /* 0x001fc800078e0203 */
[----:B------:R-:W0:Y:S02]  /*14650*/  SYNCS.PHASECHK.TRANS64.TRYWAIT P0, [R5+URZ], R4 ;  /* 0x00000004050075a7 */ /* 0x000e24000800017f */
[----:B0-----:R-:W-:Y:S05]  /*14660*/  @!P0 BRA `(.L_x_2029) ;  /* 0x0000001000748947 */ /* 0x001fea0003800000 */
.L_x_2068:
[----:B------:R-:W-:-:S07]  /*14670*/  IMAD R3, R8, 0x8, R3 ;  /* 0x0000000808037824 */ /* 0x000fce00078e0203 */
.L_x_2030:
[----:B-1----:R1:W2:Y:S02]  /*14680*/  SYNCS.PHASECHK.TRANS64.TRYWAIT P0, [R3+URZ], R2 ;  /* 0x00000002030075a7 */ /* 0x0022a4000800017f */
[----:B--2---:R-:W-:Y:S05]  /*14690*/  @!P0 NANOSLEEP.SYNCS 0x989680 ;  /* 0x009896800000895d */ /* 0x004fea0003900000 */
[----:B------:R-:W2:Y:S02]  /*146a0*/  @!P0 SYNCS.PHASECHK.TRANS64 P0, [R3+URZ], R2 ;  /* 0x00000002030085a7 */ /* 0x000ea4000800007f */
[----:B--2---:R-:W-:Y:S05]  /*146b0*/  @!P0 BRA `(.L_x_2030) ;  /* 0xfffffffc00f08947 */ /* 0x004fea000383ffff */
.L_x_1906:
[----:B------:R-:W-:Y:S05]  /*146c0*/  BSYNC B6 ;  /* 0x0000000000067941 */ /* 0x000fea0003800000 */
.L_x_1903:
[----:B------:R-:W-:Y:S05]  /*146d0*/  EXIT ;  /* 0x000000000000794d */ /* 0x000fea0003800000 */
.L_x_1910:
[----:B0-----:R-:W-:-:S04]  /*146e0*/  IMAD.U32 R3, RZ, RZ, UR60 ;  /* 0x0000003cff037e24 */ /* 0x001fc8000f8e00ff */
[----:B------:R0:W1:Y:S03]  /*146f0*/  SYNCS.PHASECHK.TRANS64.TRYWAIT P1, [R3+URZ+0x31c00], R0 ;  /* 0x031c0000030075a7 */ /* 0x000066000802017f */
[----:B-1----:R-:W-:Y:S05]  /*14700*/  @!P1 NANOSLEEP.SYNCS 0x989680 ;  /* 0x009896800000995d */ /* 0x002fea0003900000 */
[----:B------:R-:W1:Y:S02]  /*14710*/  @!P1 SYNCS.PHASECHK.TRANS64 P1, [R3+URZ+0x31c00], R0 ;  /* 0x031c0000030095a7 */ /* 0x000e64000802007f */
[----:B-1----:R-:W-:Y:S05]  /*14720*/  @!P1 BRA `(.L_x_1910) ;  /* 0xfffffffc00ec9947 */ /* 0x002fea000383ffff */
[----:B------:R-:W-:Y:S05]  /*14730*/  BRA `(.L_x_2031) ;  /* 0xfffffecc00147947 */ /* 0x000fea000383ffff */
.L_x_1914:
[----:B--2---:R-:W-:-:S04]  /*14740*/  IMAD.U32 R5, RZ, RZ, UR60 ;  /* 0x0000003cff057e24 */ /* 0x004fc8000f8e00ff */
[----:B------:R2:W3:Y:S03]  /*14750*/  SYNCS.PHASECHK.TRANS64.TRYWAIT P2, [R5+URZ+0x31c30], R0 ;  /* 0x031c3000050075a7 */ /* 0x0004e6000804017f */
[----:B---3--:R-:W-:Y:S05]  /*14760*/  @!P2 NANOSLEEP.SYNCS 0x989680 ;  /* 0x009896800000a95d */ /* 0x008fea0003900000 */
[----:B------:R-:W3:Y:S02]  /*14770*/  @!P2 SYNCS.PHASECHK.TRANS64 P2, [R5+URZ+0x31c30], R0 ;  /* 0x031c30000500a5a7 */ /* 0x000ee4000804007f */
[----:B---3--:R-:W-:Y:S05]  /*14780*/  @!P2 BRA `(.L_x_1914) ;  /* 0xfffffffc00eca947 */ /* 0x008fea000383ffff */
[----:B------:R-:W-:Y:S05]  /*14790*/  BRA `(.L_x_1913) ;  /* 0xfffffecc00287947 */ /* 0x000fea000383ffff */
.L_x_1919:
[----:B--2---:R-:W-:-:S04]  /*147a0*/  IMAD.U32 R15, RZ, RZ, UR7 ;  /* 0x00000007ff0f7e24 */ /* 0x004fc8000f8e00ff */
[----:B------:R2:W3:Y:S03]  /*147b0*/  SYNCS.PHASECHK.TRANS64.TRYWAIT P3, [R15+URZ+0x31c30], R14 ;  /* 0x031c300e0f0075a7 */ /* 0x0004e6000806017f */
[----:B---3--:R-:W-:Y:S05]  /*147c0*/  @!P3 NANOSLEEP.SYNCS 0x989680 ;  /* 0x009896800000b95d */ /* 0x008fea0003900000 */
[----:B------:R-:W3:Y:S02]  /*147d0*/  @!P3 SYNCS.PHASECHK.TRANS64 P3, [R15+URZ+0x31c30], R14 ;  /* 0x031c300e0f00b5a7 */ /* 0x000ee4000806007f */
[----:B---3--:R-:W-:Y:S05]  /*147e0*/  @!P3 BRA `(.L_x_1919) ;  /* 0xfffffffc00ecb947 */ /* 0x008fea000383ffff */
[----:B------:R-:W-:Y:S05]  /*147f0*/  BRA `(.L_x_1916) ;  /* 0xffffff1000847947 */ /* 0x000fea000383ffff */
.L_x_1923:
[----:B--2---:R-:W-:-:S04]  /*14800*/  IMAD.U32 R14, RZ, RZ, UR7 ;  /* 0x00000007ff0e7e24 */ /* 0x004fc8000f8e00ff */
[----:B------:R2:W3:Y:S03]  /*14810*/  SYNCS.PHASECHK.TRANS64.TRYWAIT P3, [R14+URZ+0x31c50], R13 ;  /* 0x031c500d0e0075a7 */ /* 0x0004e6000806017f */
[----:B---3--:R-:W-:Y:S05]  /*14820*/  @!P3 NANOSLEEP.SYNCS 0x989680 ;  /* 0x009896800000b95d */ /* 0x008fea0003900000 */
[----:B------:R-:W3:Y:S02]  /*14830*/  @!P3 SYNCS.PHASECHK.TRANS64 P3, [R14+URZ+0x31c50], R13 ;  /* 0x031c500d0e00b5a7 */ /* 0x000ee4000806007f */
[----:B---3--:R-:W-:Y:S05]  /*14840*/  @!P3 BRA `(.L_x_1923) ;  /* 0xfffffffc00ecb947 */ /* 0x008fea000383ffff */
[----:B------:R-:W-:Y:S05]  /*14850*/  BRA `(.L_x_1920) ;  /* 0xffffff28001c7947 */ /* 0x000fea000383ffff */
.L_x_1929:
[----:B-1----:R-:W-:-:S04]  /*14860*/  IMAD.U32 R12, RZ, RZ, UR6 ;  /* 0x00000006ff0c7e24 */ /* 0x002fc8000f8e00ff */
[----:B------:R1:W2:Y:S03]  /*14870*/  SYNCS.PHASECHK.TRANS64.TRYWAIT P2, [R12+URZ+0x31c30], R11 ;  /* 0x031c300b0c0075a7 */ /* 0x0002a6000804017f */
[----:B--2---:R-:W-:Y:S05]  /*14880*/  @!P2 NANOSLEEP.SYNCS 0x989680 ;  /* 0x009896800000a95d */ /* 0x004fea0003900000 */
[----:B------:R-:W2:Y:S02]  /*14890*/  @!P2 SYNCS.PHASECHK.TRANS64 P2, [R12+URZ+0x31c30], R11 ;  /* 0x031c300b0c00a5a7 */ /* 0x000ea4000804007f */
[----:B--2---:R-:W-:Y:S05]  /*148a0*/  @!P2 BRA `(.L_x_1929) ;  /* 0xfffffffc00eca947 */ /* 0x004fea000383ffff */
[----:B------:R-:W-:Y:S05]  /*148b0*/  BRA `(.L_x_1926) ;  /* 0xffffff5c009c7947 */ /* 0x000fea000383ffff */
.L_x_1933:
[----:B0-----:R-:W-:-:S04]  /*148c0*/  IMAD.U32 R11, RZ, RZ, UR6 ;  /* 0x00000006ff0b7e24 */ /* 0x001fc8000f8e00ff */
[----:B------:R0:W2:Y:S03]  /*148d0*/  SYNCS.PHASECHK.TRANS64.TRYWAIT P2, [R11+URZ+0x31c50], R10 ;  /* 0x031c500a0b0075a7 */ /* 0x0000a6000804017f */
[----:B--2---:R-:W-:Y:S05]  /*148e0*/  @!P2 NANOSLEEP.SYNCS 0x989680 ;  /* 0x009896800000a95d */ /* 0x004fea0003900000 */
[----:B------:R-:W2:Y:S02]  /*148f0*/  @!P2 SYNCS.PHASECHK.TRANS64 P2, [R11+URZ+0x31c50], R10 ;  /* 0x031c500a0b00a5a7 */ /* 0x000ea4000804007f */
[----:B--2---:R-:W-:Y:S05]  /*14900*/  @!P2 BRA `(.L_x_1933) ;  /* 0xfffffffc00eca947 */ /* 0x004fea000383ffff */
[----:B------:R-:W-:Y:S05]  /*14910*/  BRA `(.L_x_1930) ;  /* 0xffffff7400487947 */ /* 0x000fea000383ffff */
.L_x_1938:
[----:B---3--:R-:W-:-:S04]  /*14920*/  IMAD.U32 R3, RZ, RZ, UR10 ;  /* 0x0000000aff037e24 */ /* 0x008fc8000f8e00ff */
[----:B------:R3:W0:Y:S03]  /*14930*/  SYNCS.PHASECHK.TRANS64.TRYWAIT P0, [R3+URZ+0x31c50], R4 ;  /* 0x031c5004030075a7 */ /* 0x000626000800017f */
[----:B0-----:R-:W-:Y:S05]  /*14940*/  @!P0 NANOSLEEP.SYNCS 0x989680 ;  /* 0x009896800000895d */ /* 0x001fea0003900000 */
[----:B------:R-:W0:Y:S02]  /*14950*/  @!P0 SYNCS.PHASECHK.TRANS64 P0, [R3+URZ+0x31c50], R4 ;  /* 0x031c5004030085a7 */ /* 0x000e24000800007f */
[----:B0-----:R-:W-:Y:S05]  /*14960*/  @!P0 BRA `(.L_x_1938) ;  /* 0xfffffffc00ec8947 */ /* 0x001fea000383ffff */
[----:B------:R-:W-:Y:S05]  /*14970*/  BRA `(.L_x_1937) ;  /* 0xffffff9c00507947 */ /* 0x000fea000383ffff */
.L_x_1949:
[----:B------:R-:W-:Y:S02]  /*14980*/  IMAD.MOV.U32 R13, RZ, RZ, R22 ;  /* 0x000000ffff0d7224 */ /* 0x000fe400078e0016 */
[----:B------:R-:W-:Y:S02]  /*14990*/  IMAD.MOV.U32 R12, RZ, RZ, RZ ;  /* 0x000000ffff0c7224 */ /* 0x000fe400078e00ff */
[----:B------:R-:W-:Y:S02]  /*149a0*/  IMAD.MOV.U32 R11, RZ, RZ, 0x1f ;  /* 0x0000001fff0b7424 */ /* 0x000fe400078e00ff */
[----:B------:R-:W-:-:S07]  /*149b0*/  IMAD.MOV.U32 R15, RZ, RZ, -0x1 ;  /* 0xffffffffff0f7424 */ /* 0x000fce00078e00ff */
[----:B------:R-:W-:Y:S05]  /*149c0*/  WARPSYNC.COLLECTIVE R15, `(.L_x_2032) ;  /* 0x000000000f087348 */ /* 0x000fea0003c00000 */
[----:B------:R0:W1:Y:S02]  /*149d0*/  SHFL.IDX P6, R14, R13, R12, R11 ;  /* 0x0000000c0d0e7389 */ /* 0x00006400000c000b */
[----:B01----:R-:W-:Y:S01]  /*149e0*/  ENDCOLLECTIVE ;  /* 0x000000000000791b */ /* 0x003fe20003800000 */
.L_x_2032:
[----:B------:R-:W-:Y:S05]  /*149f0*/  BRA `(.L_x_2033) ;  /* 0xffffffc400c47947 */ /* 0x000fea000383ffff */
.L_x_1951:
[----:B------:R-:W-:Y:S01]  /*14a00*/  BSSY B0, `(.L_x_2034) ;  /* 0x0000006000007945 */ /* 0x000fe20003800000 */
[----:B------:R-:W-:-:S07]  /*14a10*/  IMAD.MOV.U32 R15, RZ, RZ, -0x1 ;  /* 0xffffffffff0f7424 */ /* 0x000fce00078e00ff */
[----:B------:R-:W-:Y:S05]  /*14a20*/  WARPSYNC.COLLECTIVE R15, `(.L_x_2035) ;  /* 0x000000000f0c7348 */ /* 0x000fea0003c00000 */
[----:B------:R-:W-:Y:S02]  /*14a30*/  ELECT P6, UR62, PT ;  /* 0x00000000003e782f */ /* 0x000fe400038c0000 */
[----:B------:R-:W-:Y:S01]  /*14a40*/  MOV R14, UR62 ;  /* 0x0000003e000e7c02 */ /* 0x000fe20008000f00 */
[----:B------:R-:W-:Y:S10]  /*14a50*/  ENDCOLLECTIVE ;  /* 0x000000000000791b */ /* 0x000ff40003800000 */
.L_x_2035:
[----:B------:R-:W-:Y:S05]  /*14a60*/  BSYNC B0 ;  /* 0x0000000000007941 */ /* 0x000fea0003800000 */
.L_x_2034:
[----:B------:R-:W-:Y:S05]  /*14a70*/  BRA `(.L_x_2036) ;  /* 0xffffffc400c07947 */ /* 0x000fea000383ffff */
.L_x_1953:
[----:B-1----:R-:W-:-:S04]  /*14a80*/  IMAD.U32 R3, RZ, RZ, UR38 ;  /* 0x00000026ff037e24 */ /* 0x002fc8000f8e00ff */
[----:B------:R1:W2:Y:S03]  /*14a90*/  SYNCS.PHASECHK.TRANS64.TRYWAIT P0, [R3+URZ+0x31c40], R0 ;  /* 0x031c4000030075a7 */ /* 0x0002a6000800017f */
[----:B--2---:R-:W-:Y:S05]  /*14aa0*/  @!P0 NANOSLEEP.SYNCS 0x989680 ;  /* 0x009896800000895d */ /* 0x004fea0003900000 */
[----:B------:R-:W2:Y:S02]  /*14ab0*/  @!P0 SYNCS.PHASECHK.TRANS64 P0, [R3+URZ+0x31c40], R0 ;  /* 0x031c4000030085a7 */ /* 0x000ea4000800007f */
[----:B--2---:R-:W-:Y:S05]  /*14ac0*/  @!P0 BRA `(.L_x_1953) ;  /* 0xfffffffc00ec8947 */ /* 0x004fea000383ffff */
[----:B------:R-:W-:Y:S05]  /*14ad0*/  BRA `(.L_x_2037) ;  /* 0xffffffc800147947 */ /* 0x000fea000383ffff */
.L_x_1956:
[----:B------:R-:W-:Y:S01]  /*14ae0*/  IMAD R8, R12, 0xc0, R11 ;  /* 0x000000c00c087824 */ /* 0x000fe200078e020b */
[----:B------:R-:W-:Y:S01]  /*14af0*/  MOV R15, 0xffffffff ;  /* 0xffffffff000f7802 */ /* 0x000fe20000000f00 */
[----:B------:R-:W-:Y:S01]  /*14b00*/  IMAD.MOV.U32 R13, RZ, RZ, R7 ;  /* 0x000000ffff0d7224 */ /* 0x000fe200078e0007 */
[----:B------:R-:W0:Y:S01]  /*14b10*/  LDC R5, c[0x0][0x448] ;  /* 0x00011200ff057b82 */ /* 0x000e220000000800 */
[----:B------:R-:W-:Y:S02]  /*14b20*/  IMAD.MOV.U32 R12, RZ, RZ, RZ ;  /* 0x000000ffff0c7224 */ /* 0x000fe400078e00ff */
[----:B------:R-:W-:Y:S02]  /*14b30*/  IMAD.MOV.U32 R11, RZ, RZ, 0x1c1f ;  /* 0x00001c1fff0b7424 */ /* 0x000fe400078e00ff */
[----:B------:R-:W-:-:S07]  /*14b40*/  VIADD R4, R8, 0x20 ;  /* 0x0000002008047836 */ /* 0x000fce0000000000 */
[----:B0-----:R-:W-:Y:S05]  /*14b50*/  WARPSYNC.COLLECTIVE R15, `(.L_x_2038) ;  /* 0x000000000f087348 */ /* 0x001fea0003c00000 */
[----:B------:R1:W2:Y:S02]  /*14b60*/  SHFL.IDX P6, R14, R13, R12, R11 ;  /* 0x0000000c0d0e7389 */ /* 0x0002a400000c000b */
[----:B012---:R-:W-:Y:S01]  /*14b70*/  ENDCOLLECTIVE ;  /* 0x000000000000791b */ /* 0x007fe20003800000 */
.L_x_2038:
[----:B------:R-:W-:Y:S02]  /*14b80*/  IMAD.MOV.U32 R13, RZ, RZ, R6 ;  /* 0x000000ffff0d7224 */ /* 0x000fe400078e0006 */
[----:B------:R-:W-:-:S07]  /*14b90*/  IMAD.MOV.U32 R3, RZ, RZ, R14 ;  /* 0x000000ffff037224 */ /* 0x000fce00078e000e */
[----:B------:R-:W-:Y:S05]  /*14ba0*/  WARPSYNC.COLLECTIVE R15, `(.L_x_2039) ;  /* 0x000000000f087348 */ /* 0x000fea0003c00000 */
[----:B------:R0:W1:Y:S02]  /*14bb0*/  SHFL.IDX P6, R14, R13, R12, R11 ;  /* 0x0000000c0d0e7389 */ /* 0x00006400000c000b */
[----:B01----:R-:W-:Y:S01]  /*14bc0*/  ENDCOLLECTIVE ;  /* 0x000000000000791b */ /* 0x003fe20003800000 */
.L_x_2039:
[----:B------:R-:W-:Y:S01]  /*14bd0*/  ULDC UR4, c[0x0][0x288] ;  /* 0x0000a20000047ab9 */ /* 0x000fe20000000800 */
[----:B------:R-:W-:Y:S01]  /*14be0*/  ULDC.64 UR6, c[0x0][0x208] ;  /* 0x0000820000067ab9 */ /* 0x000fe20000000a00 */
[----:B------:R-:W-:-:S05]  /*14bf0*/  IMAD R9, R5, UR4, RZ ;  /* 0x0000000405097c24 */ /* 0x000fca000f8e02ff */
[----:B------:R-:W-:Y:S01]  /*14c00*/  ISETP.GE.AND P3, PT, R8, R9, PT ;  /* 0x000000090800720c */ /* 0x000fe20003f66270 */
[----:B------:R-:W-:Y:S02]  /*14c10*/  IMAD.MOV.U32 R13, RZ, RZ, R7 ;  /* 0x000000ffff0d7224 */ /* 0x000fe400078e0007 */
[----:B------:R-:W-:-:S10]  /*14c20*/  IMAD.MOV.U32 R12, RZ, RZ, 0x1 ;  /* 0x00000001ff0c7424 */ /* 0x000fd400078e00ff */
        /* <DEDUP_REMOVED lines=13> */
.L_x_2040:
[----:B------:R-:W-:Y:S01]  /*14d00*/  VIADD R2, R8, 0x40 ;  /* 0x0000004008027836 */ /* 0x000fe20000000000 */
[----:B------:R-:W-:Y:S01]  /*14d10*/  @!P3 LEA R29, R0, UR38, 0x1 ;  /* 0x00000026001dbc11 */ /* 0x000fe2000f8e08ff */
[----:B------:R-:W-:Y:S02]  /*14d20*/  IMAD.MOV.U32 R13, RZ, RZ, R6 ;  /* 0x000000ffff0d7224 */ /* 0x000fe400078e0006 */
[----:B------:R-:W-:-:S07]  /*14d30*/  IMAD.MOV.U32 R5, RZ, RZ, R14 ;  /* 0x000000ffff057224 */ /* 0x000fce00078e000e */
[----:B------:R-:W-:Y:S05]  /*14d40*/  WARPSYNC.COLLECTIVE R15, `(.L_x_2041) ;  /* 0x000000000f087348 */ /* 0x000fea0003c00000 */
[----:B------:R0:W1:Y:S02]  /*14d50*/  SHFL.IDX P6, R14, R13, R12, R11 ;  /* 0x0000000c0d0e7389 */ /* 0x00006400000c000b */
[----:B01----:R-:W-:Y:S01]  /*14d60*/  ENDCOLLECTIVE ;  /* 0x000000000000791b */ /* 0x003fe20003800000 */
.L_x_2041:
[----:B------:R-:W-:Y:S01]  /*14d70*/  ULDC.64 UR4, c[0x0][0x208] ;  /* 0x0000820000047ab9 */ /* 0x000fe20000000a00 */
[----:B------:R-:W-:Y:S02]  /*14d80*/  IMAD.MOV.U32 R13, RZ, RZ, R7 ;  /* 0x000000ffff0d7224 */ /* 0x000fe400078e0007 */
[----:B------:R-:W-:Y:S02]  /*14d90*/  IMAD.MOV.U32 R12, RZ, RZ, 0x2 ;  /* 0x00000002ff0c7424 */ /* 0x000fe400078e00ff */
        /* <DEDUP_REMOVED lines=12> */
.L_x_2042:
[----:B------:R-:W-:Y:S01]  /*14e60*/  @!P3 LEA R5, R0, UR38, 0x1 ;  /* 0x000000260005bc11 */ /* 0x000fe2000f8e08ff */
[----:B------:R-:W-:Y:S02]  /*14e70*/  IMAD.MOV.U32 R13, RZ, RZ, R6 ;  /* 0x000000ffff0d7224 */ /* 0x000fe400078e0006 */
[----:B------:R-:W-:-:S07]  /*14e80*/  IMAD.MOV.U32 R2, RZ, RZ, R14 ;  /* 0x000000ffff027224 */ /* 0x000fce00078e000e */
[----:B------:R-:W-:Y:S05]  /*14e90*/  WARPSYNC.COLLECTIVE R15, `(.L_x_2043) ;  /* 0x000000000f087348 */ /* 0x000fea0003c00000 */
[----:B------:R0:W1:Y:S02]  /*14ea0*/  SHFL.IDX P6, R14, R13, R12, R11 ;  /* 0x0000000c0d0e7389 */ /* 0x00006400000c000b */
[----:B01----:R-:W-:Y:S01]  /*14eb0*/  ENDCOLLECTIVE ;  /* 0x000000000000791b */ /* 0x003fe20003800000 */
.L_x_2043:
[----:B------:R-:W-:Y:S01]  /*14ec0*/  ULDC.64 UR4, c[0x0][0x208] ;  /* 0x0000820000047ab9 */ /* 0x000fe20000000a00 */
[----:B------:R-:W-:Y:S02]  /*14ed0*/  IMAD.MOV.U32 R3, RZ, RZ, R2 ;  /* 0x000000ffff037224 */ /* 0x000fe400078e0002 */
        /* <DEDUP_REMOVED lines=13> */
.L_x_2044:
[----:B------:R-:W-:-:S05]  /*14fb0*/  VIADD R2, R8, 0x60 ;  /* 0x0000006008027836 */ /* 0x000fca0000000000 */
[----:B------:R-:W-:Y:S01]  /*14fc0*/  ISETP.GE.AND P3, PT, R2, R9, PT ;  /* 0x000000090200720c */ /* 0x000fe20003f66270 */
[----:B------:R-:W-:Y:S02]  /*14fd0*/  IMAD.MOV.U32 R13, RZ, RZ, R6 ;  /* 0x000000ffff0d7224 */ /* 0x000fe400078e0006 */
[----:B------:R-:W-:Y:S02]  /*14fe0*/  VIADD R2, R8, 0x80 ;  /* 0x0000008008027836 */ /* 0x000fe40000000000 */
[----:B------:R-:W-:-:S08]  /*14ff0*/  IMAD.MOV.U32 R7, RZ, RZ, R14 ;  /* 0x000000ffff077224 */ /* 0x000fd000078e000e */
[----:B------:R-:W-:Y:S05]  /*15000*/  WARPSYNC.COLLECTIVE R15, `(.L_x_2045) ;  /* 0x000000000f087348 */ /* 0x000fea0003c00000 */
[----:B------:R0:W1:Y:S02]  /*15010*/  SHFL.IDX P6, R14, R13, R12, R11 ;  /* 0x0000000c0d0e7389 */ /* 0x00006400000c000b */
[----:B01----:R-:W-:Y:S01]  /*15020*/  ENDCOLLECTIVE ;  /* 0x000000000000791b */ /* 0x003fe20003800000 */
.L_x_2045:
[----:B------:R-:W-:Y:S01]  /*15030*/  ULDC.64 UR4, c[0x0][0x208] ;  /* 0x0000820000047ab9 */ /* 0x000fe20000000a00 */
[----:B------:R-:W-:Y:S01]  /*15040*/  IMAD.MOV.U32 R5, RZ, RZ, R7 ;  /* 0x000000ffff057224 */ /* 0x000fe200078e0007 */
[----:B------:R-:W-:Y:S02]  /*15050*/  @!P3 LEA R7, R0, UR38, 0x1 ;  /* 0x000000260007bc11 */ /* 0x000fe4000f8e08ff */
[----:B------:R-:W-:Y:S01]  /*15060*/  MOV R13, R10 ;  /* 0x0000000a000d7202 */ /* 0x000fe20000000f00 */
[----:B------:R-:W-:Y:S02]  /*15070*/  IMAD.MOV.U32 R12, RZ, RZ, RZ ;  /* 0x000000ffff0c7224 */ /* 0x000fe400078e00ff */
        /* <DEDUP_REMOVED lines=12> */
.L_x_2046:
[----:B------:R-:W-:Y:S02]  /*15140*/  IMAD.MOV.U32 R13, RZ, RZ, R20 ;  /* 0x000000ffff0d7224 */ /* 0x000fe400078e0014 */
[----:B------:R-:W-:-:S07]  /*15150*/  IMAD.MOV.U32 R29, RZ, RZ, R14 ;  /* 0x000000ffff1d7224 */ /* 0x000fce00078e000e */
[----:B------:R-:W-:Y:S05]  /*15160*/  WARPSYNC.COLLECTIVE R15, `(.L_x_2047) ;  /* 0x000000000f087348 */ /* 0x000fea0003c00000 */
[----:B------:R0:W1:Y:S02]  /*15170*/  SHFL.IDX P6, R14, R13, R12, R11 ;  /* 0x0000000c0d0e7389 */ /* 0x00006400000c000b */
[----:B01----:R-:W-:Y:S01]  /*15180*/  ENDCOLLECTIVE ;  /* 0x000000000000791b */ /* 0x003fe20003800000 */
.L_x_2047:
[----:B------:R-:W-:Y:S01]  /*15190*/  ULDC.64 UR4, c[0x0][0x208] ;  /* 0x0000820000047ab9 */ /* 0x000fe20000000a00 */
[----:B------:R-:W-:Y:S01]  /*151a0*/  IMAD.MOV.U32 R3, RZ, RZ, R29 ;  /* 0x000000ffff037224 */ /* 0x000fe200078e001d */
[----:B------:R-:W-:Y:S01]  /*151b0*/  @!P3 LEA R29, R0, UR38, 0x1 ;  /* 0x00000026001dbc11 */ /* 0x000fe2000f8e08ff */
        /* <DEDUP_REMOVED lines=15> */
.L_x_2048:
[----:B------:R-:W-:Y:S02]  /*152b0*/  IMAD.MOV.U32 R13, RZ, RZ, R20 ;  /* 0x000000ffff0d7224 */ /* 0x000fe400078e0014 */
[----:B------:R-:W-:-:S07]  /*152c0*/  IMAD.MOV.U32 R10, RZ, RZ, R14 ;  /* 0x000000ffff0a7224 */ /* 0x000fce00078e000e */
[----:B------:R-:W-:Y:S05]  /*152d0*/  WARPSYNC.COLLECTIVE R15, `(.L_x_2049) ;  /* 0x000000000f087348 */ /* 0x000fea0003c00000 */
[----:B------:R0:W1:Y:S02]  /*152e0*/  SHFL.IDX P6, R14, R13, R12, R11 ;  /* 0x0000000c0d0e7389 */ /* 0x00006400000c000b */
[----:B01----:R-:W-:Y:S01]  /*152f0*/  ENDCOLLECTIVE ;  /* 0x000000000000791b */ /* 0x003fe20003800000 */
.L_x_2049:
[----:B------:R-:W-:Y:S05]  /*15300*/  BRA `(.L_x_2050) ;  /* 0xffffffcc002c7947 */ /* 0x000fea000383ffff */
.L_x_1959:
[----:B0-----:R-:W-:-:S04]  /*15310*/  IMAD.U32 R3, RZ, RZ, UR38 ;  /* 0x00000026ff037e24 */ /* 0x001fc8000f8e00ff */
[----:B------:R0:W1:Y:S03]  /*15320*/  SYNCS.PHASECHK.TRANS64.TRYWAIT P0, [R3+URZ+0x31c20], R0 ;  /* 0x031c2000030075a7 */ /* 0x000066000800017f */
[----:B-1----:R-:W-:Y:S05]  /*15330*/  @!P0 NANOSLEEP.SYNCS 0x989680 ;  /* 0x009896800000895d */ /* 0x002fea0003900000 */
[----:B------:R-:W1:Y:S02]  /*15340*/  @!P0 SYNCS.PHASECHK.TRANS64 P0, [R3+URZ+0x31c20], R0 ;  /* 0x031c2000030085a7 */ /* 0x000e64000800007f */
[----:B-1----:R-:W-:Y:S05]  /*15350*/  @!P0 BRA `(.L_x_1959) ;  /* 0xfffffffc00ec8947 */ /* 0x002fea000383ffff */
[----:B------:R-:W-:Y:S05]  /*15360*/  BRA `(.L_x_2051) ;  /* 0xffffffcc00807947 */ /* 0x000fea000383ffff */
.L_x_1966:
[----:B-1----:R-:W-:-:S04]  /*15370*/  IMAD.U32 R3, RZ, RZ, UR38 ;  /* 0x00000026ff037e24 */ /* 0x002fc8000f8e00ff */
[----:B------:R1:W2:Y:S03]  /*15380*/  SYNCS.PHASECHK.TRANS64.TRYWAIT P0, [R3+URZ+0x31c48], R6 ;  /* 0x031c4806030075a7 */ /* 0x0002a6000800017f */
[----:B--2---:R-:W-:Y:S05]  /*15390*/  @!P0 NANOSLEEP.SYNCS 0x989680 ;  /* 0x009896800000895d */ /* 0x004fea0003900000 */
[----:B------:R-:W2:Y:S02]  /*153a0*/  @!P0 SYNCS.PHASECHK.TRANS64 P0, [R3+URZ+0x31c48], R6 ;  /* 0x031c4806030085a7 */ /* 0x000ea4000800007f */
[----:B--2---:R-:W-:Y:S05]  /*153b0*/  @!P0 BRA `(.L_x_1966) ;  /* 0xfffffffc00ec8947 */ /* 0x004fea000383ffff */
[----:B------:R-:W-:Y:S05]  /*153c0*/  BRA `(.L_x_2052) ;  /* 0xffffffd000447947 */ /* 0x000fea000383ffff */
.L_x_1973:
[----:B01----:R-:W-:-:S04]  /*153d0*/  IMAD.U32 R3, RZ, RZ, UR38 ;  /* 0x00000026ff037e24 */ /* 0x003fc8000f8e00ff */
[----:B------:R0:W1:Y:S03]  /*153e0*/  SYNCS.PHASECHK.TRANS64.TRYWAIT P0, [R3+URZ+0x31c60], R6 ;  /* 0x031c6006030075a7 */ /* 0x000066000800017f */
[----:B-1----:R-:W-:Y:S05]  /*153f0*/  @!P0 NANOSLEEP.SYNCS 0x989680 ;  /* 0x009896800000895d */ /* 0x002fea0003900000 */
[----:B------:R-:W1:Y:S02]  /*15400*/  @!P0 SYNCS.PHASECHK.TRANS64 P0, [R3+URZ+0x31c60], R6 ;  /* 0x031c6006030085a7 */ /* 0x000e64000800007f */
[----:B-1----:R-:W-:Y:S05]  /*15410*/  @!P0 BRA `(.L_x_1973) ;  /* 0xfffffffc00ec8947 */ /* 0x002fea000383ffff */
[----:B------:R-:W-:Y:S05]  /*15420*/  BRA `(.L_x_2053) ;  /* 0xffffffd4001c7947 */ /* 0x000fea000383ffff */
.L_x_1983:
[----:B-1----:R-:W-:-:S04]  /*15430*/  IMAD.U32 R3, RZ, RZ, UR38 ;  /* 0x00000026ff037e24 */ /* 0x002fc8000f8e00ff */
[----:B------:R1:W2:Y:S03]  /*15440*/  SYNCS.PHASECHK.TRANS64.TRYWAIT P0, [R3+URZ+0x31c40], R12 ;  /* 0x031c400c030075a7 */ /* 0x0002a6000800017f */
[----:B--2---:R-:W-:Y:S05]  /*15450*/  @!P0 NANOSLEEP.SYNCS 0x989680 ;  /* 0x009896800000895d */ /* 0x004fea0003900000 */
[----:B------:R-:W2:Y:S02]  /*15460*/  @!P0 SYNCS.PHASECHK.TRANS64 P0, [R3+URZ+0x31c40], R12 ;  /* 0x031c400c030085a7 */ /* 0x000ea4000800007f */
[----:B--2---:R-:W-:Y:S05]  /*15470*/  @!P0 BRA `(.L_x_1983) ;  /* 0xfffffffc00ec8947 */ /* 0x004fea000383ffff */
[----:B------:R-:W-:Y:S05]  /*15480*/  BRA `(.L_x_2054) ;  /* 0xffffffd8006c7947 */ /* 0x000fea000383ffff */
.L_x_1990:
[----:B0-----:R-:W-:-:S04]  /*15490*/  IMAD.U32 R3, RZ, RZ, UR38 ;  /* 0x00000026ff037e24 */ /* 0x001fc8000f8e00ff */
[----:B------:R0:W1:Y:S03]  /*154a0*/  SYNCS.PHASECHK.TRANS64.TRYWAIT P0, [R3+URZ+0x31c68], R2 ;  /* 0x031c6802030075a7 */ /* 0x000066000800017f */
[----:B-1----:R-:W-:Y:S05]  /*154b0*/  @!P0 NANOSLEEP.SYNCS 0x989680 ;  /* 0x009896800000895d */ /* 0x002fea0003900000 */
[----:B------:R-:W1:Y:S02]  /*154c0*/  @!P0 SYNCS.PHASECHK.TRANS64 P0, [R3+URZ+0x31c68], R2 ;  /* 0x031c6802030085a7 */ /* 0x000e64000800007f */
[----:B-1----:R-:W-:Y:S05]  /*154d0*/  @!P0 BRA `(.L_x_1990) ;  /* 0xfffffffc00ec8947 */ /* 0x002fea000383ffff */
[----:B------:R-:W-:Y:S05]  /*154e0*/  BRA `(.L_x_2055) ;  /* 0xffffffdc00447947 */ /* 0x000fea000383ffff */
.L_x_2000:
[----:B-1----:R-:W-:-:S04]  /*154f0*/  IMAD.U32 R2, RZ, RZ, UR38 ;  /* 0x00000026ff027e24 */ /* 0x002fc8000f8e00ff */
[----:B------:R1:W2:Y:S03]  /*15500*/  SYNCS.PHASECHK.TRANS64.TRYWAIT P0, [R2+URZ+0x31c48], R9 ;  /* 0x031c4809020075a7 */ /* 0x0002a6000800017f */
[----:B--2---:R-:W-:Y:S05]  /*15510*/  @!P0 NANOSLEEP.SYNCS 0x989680 ;  /* 0x009896800000895d */ /* 0x004fea0003900000 */
[----:B------:R-:W2:Y:S02]  /*15520*/  @!P0 SYNCS.PHASECHK.TRANS64 P0, [R2+URZ+0x31c48], R9 ;  /* 0x031c4809020085a7 */ /* 0x000ea4000800007f */
[----:B--2---:R-:W-:Y:S05]  /*15530*/  @!P0 BRA `(.L_x_2000) ;  /* 0xfffffffc00ec8947 */ /* 0x004fea000383ffff */
[----:B------:R-:W-:Y:S05]  /*15540*/  BRA `(.L_x_2056) ;  /* 0xffffffe000a87947 */ /* 0x000fea000383ffff */
.L_x_2007:
[----:B0-----:R-:W-:-:S04]  /*15550*/  IMAD.U32 R2, RZ, RZ, UR38 ;  /* 0x00000026ff027e24 */ /* 0x001fc8000f8e00ff */
[----:B------:R0:W1:Y:S03]  /*15560*/  SYNCS.PHASECHK.TRANS64.TRYWAIT P0, [R2+URZ+0x31c60], R9 ;  /* 0x031c6009020075a7 */ /* 0x000066000800017f */
[----:B-1----:R-:W-:Y:S05]  /*15570*/  @!P0 NANOSLEEP.SYNCS 0x989680 ;  /* 0x009896800000895d */ /* 0x002fea0003900000 */
[----:B------:R-:W1:Y:S02]  /*15580*/  @!P0 SYNCS.PHASECHK.TRANS64 P0, [R2+URZ+0x31c60], R9 ;  /* 0x031c6009020085a7 */ /* 0x000e64000800007f */
[----:B-1----:R-:W-:Y:S05]  /*15590*/  @!P0 BRA `(.L_x_2007) ;  /* 0xfffffffc00ec8947 */ /* 0x002fea000383ffff */
[----:B------:R-:W-:Y:S05]  /*155a0*/  BRA `(.L_x_2057) ;  /* 0xffffffe4007c7947 */ /* 0x000fea000383ffff */
.L_x_2016:
[----:B0-----:R0:W1:Y:S02]  /*155b0*/  SYNCS.PHASECHK.TRANS64.TRYWAIT P0, [R3+URZ+0x31c60], R2 ;  /* 0x031c6002030075a7 */ /* 0x001064000800017f */
[----:B-1----:R-:W-:Y:S05]  /*155c0*/  @!P0 NANOSLEEP.SYNCS 0x989680 ;  /* 0x009896800000895d */ /* 0x002fea0003900000 */
[----:B------:R-:W1:Y:S02]  /*155d0*/  @!P0 SYNCS.PHASECHK.TRANS64 P0, [R3+URZ+0x31c60], R2 ;  /* 0x031c6002030085a7 */ /* 0x000e64000800007f */
[----:B-1----:R-:W-:Y:S05]  /*155e0*/  @!P0 BRA `(.L_x_2016) ;  /* 0xfffffffc00f08947 */ /* 0x002fea000383ffff */
[----:B------:R-:W-:Y:S05]  /*155f0*/  BRA `(.L_x_2058) ;  /* 0xffffffe800747947 */ /* 0x000fea000383ffff */
.L_x_2022:
[----:B0-----:R0:W1:Y:S02]  /*15600*/  SYNCS.PHASECHK.TRANS64.TRYWAIT P0, [R7+URZ+0x31c20], R2 ;  /* 0x031c2002070075a7 */ /* 0x001064000800017f */
[----:B-1----:R-:W-:Y:S05]  /*15610*/  @!P0 NANOSLEEP.SYNCS 0x989680 ;  /* 0x009896800000895d */ /* 0x002fea0003900000 */
[----:B------:R-:W1:Y:S02]  /*15620*/  @!P0 SYNCS.PHASECHK.TRANS64 P0, [R7+URZ+0x31c20], R2 ;  /* 0x031c2002070085a7 */ /* 0x000e64000800007f */
[----:B-1----:R-:W-:Y:S05]  /*15630*/  @!P0 BRA `(.L_x_2022) ;  /* 0xfffffffc00f08947 */ /* 0x002fea000383ffff */
[----:B------:R-:W-:Y:S05]  /*15640*/  BRA `(.L_x_2059) ;  /* 0xffffffec00787947 */ /* 0x000fea000383ffff */
.L_x_2023:
        /* <DEDUP_REMOVED lines=8> */
[----:B0-----:R-:W-:Y:S05]  /*156d0*/  WARPSYNC.COLLECTIVE R15, `(.L_x_2061) ;  /* 0x000000000f087348 */ /* 0x001fea0003c00000 */
[----:B------:R1:W2:Y:S02]  /*156e0*/  SHFL.IDX P6, R14, R13, R12, R11 ;  /* 0x0000000c0d0e7389 */ /* 0x0002a400000c000b */
[----:B012---:R-:W-:Y:S01]  /*156f0*/  ENDCOLLECTIVE ;  /* 0x000000000000791b */ /* 0x007fe20003800000 */
.L_x_2061:
[----:B------:R-:W-:Y:S05]  /*15700*/  BSYNC B0 ;  /* 0x0000000000007941 */ /* 0x000fea0003800000 */
.L_x_2060:
[----:B------:R-:W-:Y:S05]  /*15710*/  BRA `(.L_x_2062) ;  /* 0xffffffec005c7947 */ /* 0x000fea000383ffff */
.L_x_2024:
[----:B------:R-:W-:Y:S01]  /*15720*/  BSSY B0, `(.L_x_2063) ;  /* 0x0000006000007945 */ /* 0x000fe20003800000 */
[----:B------:R-:W-:-:S07]  /*15730*/  IMAD.MOV.U32 R15, RZ, RZ, -0x1 ;  /* 0xffffffffff0f7424 */ /* 0x000fce00078e00ff */
[----:B0-----:R-:W-:Y:S05]  /*15740*/  WARPSYNC.COLLECTIVE R15, `(.L_x_2064) ;  /* 0x000000000f0c7348 */ /* 0x001fea0003c00000 */
[----:B------:R-:W-:Y:S02]  /*15750*/  ELECT P6, UR62, PT ;  /* 0x00000000003e782f */ /* 0x000fe400038c0000 */
[----:B------:R-:W-:Y:S01]  /*15760*/  MOV R14, UR62 ;  /* 0x0000003e000e7c02 */ /* 0x000fe20008000f00 */
[----:B0-----:R-:W-:Y:S10]  /*15770*/  ENDCOLLECTIVE ;  /* 0x000000000000791b */ /* 0x001ff40003800000 */
.L_x_2064:
[----:B------:R-:W-:Y:S05]  /*15780*/  BSYNC B0 ;  /* 0x0000000000007941 */ /* 0x000fea0003800000 */
.L_x_2063:
[----:B------:R-:W-:Y:S05]  /*15790*/  BRA `(.L_x_2065) ;  /* 0xffffffec00507947 */ /* 0x000fea000383ffff */
.L_x_2026:
[----:B0-----:R0:W1:Y:S02]  /*157a0*/  SYNCS.PHASECHK.TRANS64.TRYWAIT P0, [R5+URZ], R4 ;  /* 0x00000004050075a7 */ /* 0x001064000800017f */
[----:B-1----:R-:W-:Y:S05]  /*157b0*/  @!P0 NANOSLEEP.SYNCS 0x989680 ;  /* 0x009896800000895d */ /* 0x002fea0003900000 */
[----:B------:R-:W1:Y:S02]  /*157c0*/  @!P0 SYNCS.PHASECHK.TRANS64 P0, [R5+URZ], R4 ;  /* 0x00000004050085a7 */ /* 0x000e64000800007f */
[----:B-1----:R-:W-:Y:S05]  /*157d0*/  @!P0 BRA `(.L_x_2026) ;  /* 0xfffffffc00f08947 */ /* 0x002fea000383ffff */
[----:B------:R-:W-:Y:S05]  /*157e0*/  BRA `(.L_x_2066) ;  /* 0xffffffec00807947 */ /* 0x000fea000383ffff */
.L_x_2027:
[----:B-1----:R1:W2:Y:S02]  /*157f0*/  SYNCS.PHASECHK.TRANS64.TRYWAIT P0, [R3+URZ], R2 ;  /* 0x00000002030075a7 */ /* 0x0022a4000800017f */
[----:B--2---:R-:W-:Y:S05]  /*15800*/  @!P0 NANOSLEEP.SYNCS 0x989680 ;  /* 0x009896800000895d */ /* 0x004fea0003900000 */
[----:B------:R-:W2:Y:S02]  /*15810*/  @!P0 SYNCS.PHASECHK.TRANS64 P0, [R3+URZ], R2 ;  /* 0x00000002030085a7 */ /* 0x000ea4000800007f */
[----:B--2---:R-:W-:Y:S05]  /*15820*/  @!P0 BRA `(.L_x_2027) ;  /* 0xfffffffc00f08947 */ /* 0x004fea000383ffff */
[----:B------:R-:W-:Y:S05]  /*15830*/  BRA `(.L_x_2067) ;  /* 0xffffffec00747947 */ /* 0x000fea000383ffff */
.L_x_2029:
[----:B0-----:R0:W1:Y:S02]  /*15840*/  SYNCS.PHASECHK.TRANS64.TRYWAIT P0, [R5+URZ], R4 ;  /* 0x00000004050075a7 */ /* 0x001064000800017f */
[----:B-1----:R-:W-:Y:S05]  /*15850*/  @!P0 NANOSLEEP.SYNCS 0x989680 ;  /* 0x009896800000895d */ /* 0x002fea0003900000 */
[----:B------:R-:W1:Y:S02]  /*15860*/  @!P0 SYNCS.PHASECHK.TRANS64 P0, [R5+URZ], R4 ;  /* 0x00000004050085a7 */ /* 0x000e64000800007f */
[----:B-1----:R-:W-:Y:S05]  /*15870*/  @!P0 BRA `(.L_x_2029) ;  /* 0xfffffffc00f08947 */ /* 0x002fea000383ffff */
[----:B------:R-:W-:Y:S05]  /*15880*/  BRA `(.L_x_2068) ;  /* 0xffffffec00787947 */ /* 0x000fea000383ffff */
.L_x_2069:
        /* <DEDUP_REMOVED lines=15> */
.L_x_2782:


//--------------------- .text._ZN7cutlass13device_kernelIN5flash11enable_sm90INS1_16FlashAttnFwdSm90INS1_25CollectiveMainloopFwdSm90ILi2EN4cute5tupleIJNS5_1CILi1EEES8_S8_EEENS6_IJNS7_ILi192EEENS7_ILi144EEENS7_ILi96EEEEEELi96ENS_10bfloat16_tEfNS_4arch4Sm90ELb1ELb0ELb1ELb1ELb0ELb0ELb0ELb0ELb1ELb1ELb1ELb0EEENS1_21CollectiveEpilogueFwdINS6_IJSA_SC_SB_EEES9_SE_SG_Li384ELb1ELb1ELb1ELb0EEENS1_36VarlenDynamicPersistentTileSchedulerILi192ELi144ELi384ELi128ELb1ELb1ELb1ELb1ELb1ELb1EEEEEEEEEvNT_6ParamsE --------------------------
	.section	.text._ZN7cutlass13device_kernelIN5flash11enable_sm90INS1_16FlashAttnFwdSm90INS1_25CollectiveMainloopFwdSm90ILi2EN4cute5tupleIJNS5_1CILi1EEES8_S8_EEENS6_IJNS7_ILi192EEENS7_ILi144EEENS7_ILi96EEEEEELi96ENS_10bfloat16_tEfNS_4arch4Sm90ELb1ELb0ELb1ELb1ELb0ELb0ELb0ELb0ELb1ELb1ELb1ELb0EEENS1_21CollectiveEpilogueFwdINS6_IJSA_SC_SB_EEES9_SE_SG_Li384ELb1ELb1ELb1ELb0EEENS1_36VarlenDynamicPersistentTileSchedulerILi192ELi144ELi384ELi128ELb1ELb1ELb1ELb1ELb1ELb1EEEEEEEEEvNT_6ParamsE,"ax",@progbits
	.align	128
.text._ZN7cutlass13device_kernelIN5flash11enable_sm90INS1_16FlashAttnFwdSm90INS1_25CollectiveMainloopFwdSm90ILi2EN4cute5tupleIJNS5_1CILi1EEES8_S8_EEENS6_IJNS7_ILi192EEENS7_ILi144EEENS7_ILi96EEEEEELi96ENS_10bfloat16_tEfNS_4arch4Sm90ELb1ELb0ELb1ELb1ELb0ELb0ELb0ELb0ELb1ELb1ELb1ELb0EEENS1_21CollectiveEpilogueFwdINS6_IJSA_SC_SB_EEES9_SE_SG_Li384ELb1ELb1ELb1ELb0EEENS1_36VarlenDynamicPersistentTileSchedulerILi192ELi144ELi384ELi128ELb1ELb1ELb1ELb1ELb1ELb1EEEEEEEEEvNT_6ParamsE:
        .type           _ZN7cutlass13device_kernelIN5flash11enable_sm90INS1_16FlashAttnFwdSm90INS1_25CollectiveMainloopFwdSm90ILi2EN4cute5tupleIJNS5_1CILi1EEES8_S8_EEENS6_IJNS7_ILi192EEENS7_ILi144EEENS7_ILi96EEEEEELi96ENS_10bfloat16_tEfNS_4arch4Sm90ELb1ELb0ELb1ELb1ELb0ELb0ELb0ELb0ELb1ELb1ELb1ELb0EEENS1_21CollectiveEpilogueFwdINS6_IJSA_SC_SB_EEES9_SE_SG_Li384ELb1ELb1ELb1ELb0EEENS1_36VarlenDynamicPersistentTileSchedulerILi192ELi144ELi384ELi128ELb1ELb1ELb1ELb1ELb1ELb1EEEEEEEEEvNT_6ParamsE,@function
        .size           _ZN7cutlass13device_kernelIN5flash11enable_sm90INS1_16FlashAttnFwdSm90INS1_25CollectiveMainloopFwdSm90ILi2EN4cute5tupleIJNS5_1CILi1EEES8_S8_EEENS6_IJNS7_ILi192EEENS7_ILi144EEENS7_ILi96EEEEEELi96ENS_10bfloat16_tEfNS_4arch4Sm90ELb1ELb0ELb1ELb1ELb0ELb0ELb0ELb0ELb1ELb1ELb1ELb0EEENS1_21CollectiveEpilogueFwdINS6_IJSA_SC_SB_EEES9_SE_SG_Li384ELb1ELb1ELb1ELb0EEENS1_36VarlenDynamicPersistentTileSchedulerILi192ELi144ELi384ELi128ELb1ELb1ELb1ELb1ELb1ELb1EEEEEEEEEvNT_6ParamsE,(.L_x_2783 - _ZN7cutlass13device_kernelIN5flash11enable_sm90INS1_16FlashAttnFwdSm90INS1_25CollectiveMainloopFwdSm90ILi2EN4cute5tupleIJNS5_1CILi1EEES8_S8_EEENS6_IJNS7_ILi192EEENS7_ILi144EEENS7_ILi96EEEEEELi96ENS_10bfloat16_tEfNS_4arch4Sm90ELb1ELb0ELb1ELb1ELb0ELb0ELb0ELb0ELb1ELb1ELb1ELb0EEENS1_21CollectiveEpilogueFwdINS6_IJSA_SC_SB_EEES9_SE_SG_Li384ELb1ELb1ELb1ELb0EEENS1_36VarlenDynamicPersistentTileSchedulerILi192ELi144ELi384ELi128ELb1ELb1ELb1ELb1ELb1ELb1EEEEEEEEEvNT_6ParamsE)
        .other          _ZN7cutlass13device_kernelIN5flash11enable_sm90INS1_16FlashAttnFwdSm90INS1_25CollectiveMainloopFwdSm90ILi2EN4cute5tupleIJNS5_1CILi1EEES8_S8_EEENS6_IJNS7_ILi192EEENS7_ILi144EEENS7_ILi96EEEEEELi96ENS_10bfloat16_tEfNS_4arch4Sm90ELb1ELb0ELb1ELb1ELb0ELb0ELb0ELb0ELb1ELb1ELb1ELb0EEENS1_21CollectiveEpilogueFwdINS6_IJSA_SC_SB_EEES9_SE_SG_Li384ELb1ELb1ELb1ELb0EEENS1_36VarlenDynamicPersistentTileSchedulerILi192ELi144ELi384ELi128ELb1ELb1ELb1ELb1ELb1ELb1EEEEEEEEEvNT_6ParamsE,@"STO_CUDA_ENTRY STV_DEFAULT"
_ZN7cutlass13device_kernelIN5flash11enable_sm90INS1_16FlashAttnFwdSm90INS1_25CollectiveMainloopFwdSm90ILi2EN4cute5tupleIJNS5_1CILi1EEES8_S8_EEENS6_IJNS7_ILi192EEENS7_ILi144EEENS7_ILi96EEEEEELi96ENS_10bfloat16_tEfNS_4arch4Sm90ELb1ELb0ELb1ELb1ELb0ELb0ELb0ELb0ELb1ELb1ELb1ELb0EEENS1_21CollectiveEpilogueFwdINS6_IJSA_SC_SB_EEES9_SE_SG_Li384ELb1ELb1ELb1ELb0EEENS1_36VarlenDynamicPersistentTileSchedulerILi192ELi144ELi384ELi128ELb1ELb1ELb1ELb1ELb1ELb1EEEEEEEEEvNT_6ParamsE:
        /* <DEDUP_REMOVED lines=18> */
.L_x_2071:
[----:B------:R-:W-:Y:S05]  /*0120*/  BSYNC B0 ;  /* 0x0000000000007941 */ /* 0x000fea0003800000 */
.L_x_2070:
        /* <DEDUP_REMOVED lines=41> */
.L_x_2072:
        /* <DEDUP_REMOVED lines=22> */
.L_x_2073:
        /* <DEDUP_REMOVED lines=18> */
.L_x_2074:
        /* <DEDUP_REMOVED lines=22> */
.L_x_2075:
        /* <DEDUP_REMOVED lines=22> */
.L_x_2076:
        /* <DEDUP_REMOVED lines=8> */
.L_x_2078:
        /* <DEDUP_REMOVED lines=24> */
[----:B------:R-:W-:-:S04]  /*0b00*/  SHF.R.S32.HI R0, RZ, 0x1f, R16 ;  /* 0x0000001fff007819 */ /* 0x000fc80000011410 */
[CC--:B------:R-:W-:Y:S02]  /*0b10*/  LEA.HI R2, R0.reuse, R16.reuse, RZ, 0x4 ;  /* 0x0000001000027211 */ /* 0x0c0fe400078f20ff */
[----:B------:R-:W-:Y:S02]  /*0b20*/  LEA.HI R7, R0, R16, RZ, 0x5 ;  /* 0x0000001000077211 */ /* 0x000fe400078f28ff */
[----:B------:R-:W-:Y:S02]  /*0b30*/  SHF.R.S32.HI R5, RZ, 0x4, R2 ;  /* 0x00000004ff057819 */ /* 0x000fe40000011402 */
[----:B------:R-:W-:Y:S02]  /*0b40*/  SHF.R.S32.HI R10, RZ, 0x5, R7 ;  /* 0x00000005ff0a7819 */ /* 0x000fe40000011407 */
[----:B--2---:R-:W-:Y:S02]  /*0b50*/  R2UR UR4, R3 ;  /* 0x00000000030472ca */ /* 0x004fe400000e0000 */
[----:B------:R-:W-:-:S02]  /*0b60*/  LOP3.LUT R3, R2, 0xfffffff0, RZ, 0xc0, !PT ;  /* 0xfffffff002037812 */ /* 0x000fc400078ec0ff */
[----:B------:R-:W-:-:S03]  /*0b70*/  LEA.HI R2, R2, R5, RZ, 0x1 ;  /* 0x0000000502027211 */ /* 0x000fc600078f08ff */
[----:B------:R-:W-:Y:S01]  /*0b80*/  IMAD.IADD R3, R16, 0x1, -R3 ;  /* 0x0000000110037824 */ /* 0x000fe200078e0a03 */
[----:B------:R-:W-:Y:S02]  /*0b90*/  LOP3.LUT R6, R2, 0x1ffffffe, RZ, 0xc0, !PT ;  /* 0x1ffffffe02067812 */ /* 0x000fe400078ec0ff */
[-C--:B------:R-:W-:Y:S01]  /*0ba0*/  LEA.HI R2, R0, R16.reuse, RZ, 0x7 ;  /* 0x0000001000027211 */ /* 0x080fe200078f38ff */
[--C-:B------:R-:W-:Y:S01]  /*0bb0*/  IMAD R14, R10, 0x10, R3.reuse ;  /* 0x000000100a0e7824 */ /* 0x100fe200078e0203 */
[----:B------:R-:W-:Y:S01]  /*0bc0*/  SHF.R.S32.HI R4, RZ, 0x1f, R3 ;  /* 0x0000001fff047819 */ /* 0x000fe20000011403 */
[----:B------:R-:W-:Y:S01]  /*0bd0*/  IMAD.IADD R6, R5, 0x1, -R6 ;  /* 0x0000000105067824 */ /* 0x000fe200078e0a06 */
[----:B------:R-:W-:Y:S01]  /*0be0*/  LOP3.LUT R8, R2, 0xffffff80, RZ, 0xc0, !PT ;  /* 0xffffff8002087812 */ /* 0x000fe200078ec0ff */
[----:B------:R-:W-:Y:S01]  /*0bf0*/  ULOP3.LUT UR7, UR4, 0x1, URZ, 0xfc, !UPT ;  /* 0x0000000104077892 */ /* 0x000fe2000f8efc3f */
[CC--:B------:R-:W-:Y:S02]  /*0c00*/  LEA.HI R5, R4.reuse, R3.reuse, RZ, 0x3 ;  /* 0x0000000304057211 */ /* 0x0c0fe400078f18ff */
[----:B------:R-:W-:Y:S01]  /*0c10*/  LEA.HI R4, R4, R3, RZ, 0x2 ;  /* 0x0000000304047211 */ /* 0x000fe200078f10ff */
[----:B------:R-:W-:Y:S01]  /*0c20*/  IMAD.IADD R15, R16, 0x1, -R8 ;  /* 0x00000001100f7824 */ /* 0x000fe200078e0a08 */
[----:B------:R-:W-:Y:S01]  /*0c30*/  LEA.HI R0, R0, R16, RZ, 0x2 ;  /* 0x0000001000007211 */ /* 0x000fe200078f10ff */
[----:B------:R-:W-:Y:S01]  /*0c40*/  IMAD.SHL.U32 R5, R5, 0x10, RZ ;  /* 0x0000001005057824 */ /* 0x000fe200078e00ff */
[----:B------:R-:W-:Y:S01]  /*0c50*/  LOP3.LUT R8, R4, 0x7fffffc, RZ, 0xc0, !PT ;  /* 0x07fffffc04087812 */ /* 0x000fe200078ec0ff */
[----:B------:R-:W-:Y:S01]  /*0c60*/  UMOV UR4, URZ ;  /* 0x0000003f00047c82 */ /* 0x000fe20008000000 */
[----:B------:R-:W-:-:S02]  /*0c70*/  SHF.R.S32.HI R4, RZ, 0x2, R4 ;  /* 0x00000002ff047819 */ /* 0x000fc40000011404 */
[----:B------:R-:W-:Y:S01]  /*0c80*/  SHF.R.S32.HI R9, RZ, 0x1f, R15 ;  /* 0x0000001fff097819 */ /* 0x000fe2000001140f */
[----:B------:R-:W-:Y:S01]  /*0c90*/  IMAD.IADD R8, R3, 0x1, -R8 ;  /* 0x0000000103087824 */ /* 0x000fe200078e0a08 */
[----:B------:R-:W-:Y:S01]  /*0ca0*/  LOP3.LUT R5, R5, 0x7fffff80, RZ, 0xc0, !PT ;  /* 0x7fffff8005057812 */ /* 0x000fe200078ec0ff */
[----:B------:R-:W-:Y:S01]  /*0cb0*/  IMAD.SHL.U32 R4, R4, 0x40, RZ ;  /* 0x0000004004047824 */ /* 0x000fe200078e00ff */
[----:B------:R-:W-:Y:S01]  /*0cc0*/  LEA.HI R12, R9, R15, RZ, 0x2 ;  /* 0x0000000f090c7211 */ /* 0x000fe200078f10ff */
[----:B------:R-:W-:Y:S01]  /*0cd0*/  IMAD.SHL.U32 R3, R6, 0x8, RZ ;  /* 0x0000000806037824 */ /* 0x000fe200078e00ff */
[----:B------:R-:W-:Y:S01]  /*0ce0*/  SHF.R.S32.HI R17, RZ, 0x7, R2 ;  /* 0x00000007ff117819 */ /* 0x000fe20000011402 */
[----:B------:R-:W-:Y:S01]  /*0cf0*/  IMAD R5, R10, 0x100, R5 ;  /* 0x000001000a057824 */ /* 0x000fe200078e0205 */
[----:B------:R-:W-:Y:S02]  /*0d00*/  LOP3.LUT R4, R4, 0x40, RZ, 0xc0, !PT ;  /* 0x0000004004047812 */ /* 0x000fe400078ec0ff */
[--C-:B------:R-:W-:Y:S01]  /*0d10*/  SHF.R.S32.HI R10, RZ, 0x2, R12.reuse ;  /* 0x00000002ff0a7819 */ /* 0x100fe2000001140c */
[----:B------:R-:W-:Y:S01]  /*0d20*/  IMAD R7, R8, 0x10, R5 ;  /* 0x0000001008077824 */ /* 0x000fe200078e0205 */
[----:B------:R-:W-:Y:S01]  /*0d30*/  SHF.R.S32.HI R13, RZ, 0x1f, R12 ;  /* 0x0000001fff0d7819 */ /* 0x000fe2000001140c */
[----:B------:R-:W-:Y:S01]  /*0d40*/  IMAD.HI R6, R17, 0x55555556, RZ ;  /* 0x5555555611067827 */ /* 0x000fe200078e02ff */
[----:B------:R-:W-:-:S02]  /*0d50*/  LOP3.LUT R2, R4, 0x8, R3, 0xf8, !PT ;  /* 0x0000000804027812 */ /* 0x000fc400078ef803 */
[----:B------:R-:W-:Y:S01]  /*0d60*/  SHF.R.U32.HI R5, RZ, 0x3, R4 ;  /* 0x00000003ff057819 */ /* 0x000fe20000011604 */
[----:B------:R-:W-:Y:S01]  /*0d70*/  IMAD.U32 R4, R14, 0x20, R3 ;  /* 0x000000200e047824 */ /* 0x000fe200078e0003 */
[----:B------:R-:W-:Y:S01]  /*0d80*/  LEA.HI R13, R13, R10, RZ, 0x3 ;  /* 0x0000000a0d0d7211 */ /* 0x000fe200078f18ff */
[----:B------:R-:W-:Y:S01]  /*0d90*/  IMAD.U32 R8, RZ, RZ, UR7 ;  /* 0x00000007ff087e24 */ /* 0x000fe2000f8e00ff */
[----:B------:R-:W-:Y:S02]  /*0da0*/  LOP3.LUT R3, R0, 0xfffffffc, RZ, 0xc0, !PT ;  /* 0xfffffffc00037812 */ /* 0x000fe400078ec0ff */
[----:B------:R-:W-:Y:S01]  /*0db0*/  LEA.HI R9, R9, R15, RZ, 0x5 ;  /* 0x0000000f09097211 */ /* 0x000fe200078f28ff */
[----:B------:R0:W-:Y:S01]  /*0dc0*/  STL [R1+0x40], R4 ;  /* 0x0000400401007387 */ /* 0x0001e20000100800 */
[----:B------:R-:W-:Y:S02]  /*0dd0*/  LOP3.LUT R13, R13, 0xfffffff8, RZ, 0xc0, !PT ;  /* 0xfffffff80d0d7812 */ /* 0x000fe400078ec0ff */
[----:B------:R-:W-:Y:S01]  /*0de0*/  LOP3.LUT R2, R2, R5, RZ, 0x3c, !PT ;  /* 0x0000000502027212 */ /* 0x000fe200078e3cff */
[----:B------:R-:W-:Y:S01]  /*0df0*/  IMAD.IADD R5, R16, 0x1, -R3 ;  /* 0x0000000110057824 */ /* 0x000fe200078e0a03 */
[----:B------:R-:W-:Y:S01]  /*0e00*/  LOP3.LUT R12, R12, 0x7ffffffc, RZ, 0xc0, !PT ;  /* 0x7ffffffc0c0c7812 */ /* 0x000fe200078ec0ff */
[----:B------:R-:W-:Y:S01]  /*0e10*/  IMAD.IADD R10, R10, 0x1, -R13 ;  /* 0x000000010a0a7824 */ /* 0x000fe200078e0a0d */
[----:B------:R-:W-:Y:S01]  /*0e20*/  LEA.HI R6, R6, R6, RZ, 0x1 ;  /* 0x0000000606067211 */ /* 0x000fe200078f08ff */
[----:B------:R-:W-:Y:S01]  /*0e30*/  IMAD.SHL.U32 R146, R5, 0x8, RZ ;  /* 0x0000000805927824 */ /* 0x000fe200078e00ff */
[----:B------:R-:W-:Y:S01]  /*0e40*/  SHF.R.S32.HI R9, RZ, 0x5, R9 ;  /* 0x00000005ff097819 */ /* 0x000fe20000011409 */
[----:B------:R-:W-:Y:S01]  /*0e50*/  IMAD.IADD R12, R15, 0x1, -R12 ;  /* 0x000000010f0c7824 */ /* 0x000fe200078e0a0c */
[----:B------:R-:W-:Y:S01]  /*0e60*/  LEA.HI R3, R5, R5, RZ, 0x1 ;  /* 0x0000000505037211 */ /* 0x000fe200078f08ff */
[----:B------:R-:W-:Y:S01]  /*0e70*/  IMAD R6, R6, -0x3, R17 ;  /* 0xfffffffd06067824 */ /* 0x000fe200078e0211 */
[----:B------:R-:W-:Y:S01]  /*0e80*/  SHF.R.S32.HI R0, RZ, 0x2, R0 ;  /* 0x00000002ff007819 */ /* 0x000fe20000011400 */
[----:B------:R-:W-:Y:S01]  /*0e90*/  IMAD R9, R9, 0x10, R10 ;  /* 0x0000001009097824 */ /* 0x000fe200078e020a */
[----:B------:R-:W-:Y:S01]  /*0ea0*/  LOP3.LUT R3, R3, 0x1ffffffe, RZ, 0xc0, !PT ;  /* 0x1ffffffe03037812 */ /* 0x000fe200078ec0ff */
[----:B------:R-:W-:-:S02]  /*0eb0*/  VIADD R148, R146, 0x20 ;  /* 0x0000002092947836 */ /* 0x000fc40000000000 */
[----:B------:R-:W-:Y:S02]  /*0ec0*/  IMAD.SHL.U32 R18, R12, 0x2, RZ ;  /* 0x000000020c127824 */ /* 0x000fe400078e00ff */
[----:B0-----:R-:W-:Y:S01]  /*0ed0*/  IMAD R4, R6, 0x40, R9 ;  /* 0x0000004006047824 */ /* 0x001fe200078e0209 */
[----:B------:R-:W-:Y:S01]  /*0ee0*/  SHF.R.S32.HI R0, RZ, 0x1f, R148 ;  /* 0x0000001fff007819 */ /* 0x000fe20000011494 */
[----:B------:R-:W-:Y:S02]  /*0ef0*/  IMAD.U32 R6, RZ, RZ, UR4 ;  /* 0x00000004ff067e24 */ /* 0x000fe4000f8e00ff */
[----:B------:R-:W-:Y:S01]  /*0f00*/  IMAD.IADD R3, R5, 0x1, -R3 ;  /* 0x0000000105037824 */ /* 0x000fe200078e0a03 */
[----:B------:R-:W-:Y:S01]  /*0f10*/  STL [R1+0x3c], R4 ;  /* 0x00003c0401007387 */ /* 0x000fe20000100800 */
[----:B------:R-:W-:Y:S02]  /*0f20*/  VIADD R151, R146, 0x40 ;  /* 0x0000004092977836 */ /* 0x000fe40000000000 */
[C---:B------:R-:W-:Y:S01]  /*0f30*/  VIADD R5, R18.reuse, 0x20 ;  /* 0x0000002012057836 */ /* 0x040fe20000000000 */
[----:B------:R-:W-:Y:S01]  /*0f40*/  STL [R1+0x44], R8 ;  /* 0x0000440801007387 */ /* 0x000fe20000100800 */
[----:B------:R-:W-:-:S02]  /*0f50*/  VIADD R0, R18, 0x28 ;  /* 0x0000002812007836 */ /* 0x000fc40000000000 */
[C---:B------:R-:W-:Y:S01]  /*0f60*/  VIADD R157, R18.reuse, 0x30 ;  /* 0x00000030129d7836 */ /* 0x040fe20000000000 */
[----:B------:R0:W-:Y:S01]  /*0f70*/  STL [R1+0x1c], R6 ;  /* 0x00001c0601007387 */ /* 0x0001e20000100800 */
[C---:B------:R-:W-:Y:S01]  /*0f80*/  VIADD R156, R18.reuse, 0x38 ;  /* 0x00000038129c7836 */ /* 0x040fe20000000000 */
[----:B------:R-:W-:Y:S01]  /*0f90*/  SHF.R.S32.HI R5, RZ, 0x1f, R5 ;  /* 0x0000001fff057819 */ /* 0x000fe20000011405 */
[----:B------:R-:W-:Y:S01]  /*0fa0*/  VIADD R155, R18, 0x40 ;  /* 0x00000040129b7836 */ /* 0x000fe20000000000 */
[----:B------:R-:W-:Y:S01]  /*0fb0*/  SHF.R.S32.HI R0, RZ, 0x1f, R0 ;  /* 0x0000001fff007819 */ /* 0x000fe20000011400 */
[----:B------:R-:W-:Y:S01]  /*0fc0*/  IMAD.IADD R2, R2, 0x1, R7 ;  /* 0x0000000102027824 */ /* 0x000fe200078e0207 */
[----:B------:R-:W-:Y:S01]  /*0fd0*/  SHF.R.S32.HI R5, RZ, 0x1f, R156 ;  /* 0x0000001fff057819 */ /* 0x000fe2000001149c */
[C---:B------:R-:W-:Y:S01]  /*0fe0*/  VIADD R154, R18.reuse, 0x48 ;  /* 0x00000048129a7836 */ /* 0x040fe20000000000 */
[----:B------:R-:W-:Y:S01]  /*0ff0*/  SHF.R.S32.HI R0, RZ, 0x1f, R155 ;  /* 0x0000001fff007819 */ /* 0x000fe2000001149b */
[C---:B------:R-:W-:Y:S01]  /*1000*/  VIADD R153, R18.reuse, 0x50 ;  /* 0x0000005012997836 */ /* 0x040fe20000000000 */
[----:B0-----:R-:W-:Y:S01]  /*1010*/  SHF.R.S32.HI R6, RZ, 0x1f, R151 ;  /* 0x0000001fff067819 */ /* 0x001fe20000011497 */
[----:B------:R-:W-:Y:S01]  /*1020*/  VIADD R152, R18, 0x58 ;  /* 0x0000005812987836 */ /* 0x000fe20000000000 */
[----:B------:R-:W-:Y:S01]  /*1030*/  SHF.R.S32.HI R6, RZ, 0x1f, R157 ;  /* 0x0000001fff067819 */ /* 0x000fe2000001149d */
[----:B------:R-:W-:Y:S01]  /*1040*/  IMAD.MOV.U32 R7, RZ, RZ, R11 ;  /* 0x000000ffff077224 */ /* 0x000fe200078e000b */
[----:B------:R-:W-:Y:S01]  /*1050*/  SHF.R.S32.HI R6, RZ, 0x1f, R154 ;  /* 0x0000001fff067819 */ /* 0x000fe2000001149a */
[----:B------:R-:W-:Y:S01]  /*1060*/  IMAD R145, R3, 0x8, R4 ;  /* 0x0000000803917824 */ /* 0x000fe200078e0204 */
[----:B------:R-:W-:-:S02]  /*1070*/  SHF.R.S32.HI R5, RZ, 0x1f, R153 ;  /* 0x0000001fff057819 */ /* 0x000fc40000011499 */
[----:B------:R-:W-:Y:S02]  /*1080*/  SHF.R.S32.HI R0, RZ, 0x1f, R152 ;  /* 0x0000001fff007819 */ /* 0x000fe40000011498 */
[----:B------:R-:W-:-:S07]  /*1090*/  LEA R2, R2, UR37, 0x1 ;  /* 0x0000002502027c11 */ /* 0x000fce000f8e08ff */
.L_x_2128:
[----:B012-4-:R-:W0:Y:S01]  /*10a0*/  LDC.64 R4, c[0x0][0xc88] ;  /* 0x00032200ff047b82 */ /* 0x017e220000000a00 */
[----:B------:R-:W-:Y:S01]  /*10b0*/  ULDC.64 UR12, c[0x0][0x208] ;  /* 0x00008200000c7ab9 */ /* 0x000fe20000000a00 */
[----:B------:R-:W-:Y:S01]  /*10c0*/  ULDC.64 UR8, c[0x0][0xa28] ;  /* 0x00028a0000087ab9 */ /* 0x000fe20000000a00 */
[----:B------:R-:W-:Y:S01]  /*10d0*/  ULDC.64 UR10, c[0x0][0xa18] ;  /* 0x00028600000a7ab9 */ /* 0x000fe20000000a00 */
[----:B0-----:R-:W-:-:S06]  /*10e0*/  IMAD.WIDE R4, R7, 0x4, R4 ;  /* 0x0000000407047825 */ /* 0x001fcc00078e0204 */
        /* <DEDUP_REMOVED lines=9> */
[----:B------:R-:W-:Y:S01]  /*1180*/  IMAD.U32 R150, RZ, RZ, UR4 ;  /* 0x00000004ff967e24 */ /* 0x000fe2000f8e00ff */
[----:B------:R-:W-:-:S04]  /*1190*/  @UP0 ULEA UR8, UP2, UR4, UR8, 0x2 ;  /* 0x0000000804080291 */ /* 0x000fc8000f84103f */
[----:B------:R-:W-:Y:S02]  /*11a0*/  @UP0 ULEA.HI.X UR9, UR4, UR9, UR7, 0x2, UP2 ;  /* 0x0000000904090291 */ /* 0x000fe400090f1407 */
[----:B---3--:R-:W-:Y:S01]  /*11b0*/  IMAD.U32 R8, RZ, RZ, UR7 ;  /* 0x00000007ff087e24 */ /* 0x008fe2000f8e00ff */
[----:B------:R-:W-:Y:S01]  /*11c0*/  @UP1 ULEA UR10, UP0, UR4, UR10, 0x2 ;  /* 0x0000000a040a1291 */ /* 0x000fe2000f80103f */
[----:B------:R-:W-:-:S03]  /*11d0*/  IMAD.U32 R4, RZ, RZ, UR8 ;  /* 0x00000008ff047e24 */ /* 0x000fc6000f8e00ff */
[----:B------:R-:W-:Y:S01]  /*11e0*/  @UP1 ULEA.HI.X UR11, UR4, UR11, UR7, 0x2, UP0 ;  /* 0x0000000b040b1291 */ /* 0x000fe200080f1407 */
[----:B------:R-:W-:Y:S01]  /*11f0*/  IMAD.U32 R5, RZ, RZ, UR9 ;  /* 0x00000009ff057e24 */ /* 0x000fe2000f8e00ff */
[----:B------:R-:W-:Y:S01]  /*1200*/  ULDC.64 UR8, c[0x0][0x418] ;  /* 0x0001060000087ab9 */ /* 0x000fe20000000a00 */
[----:B------:R-:W-:Y:S01]  /*1210*/  IMAD.U32 R6, RZ, RZ, UR10 ;  /* 0x0000000aff067e24 */ /* 0x000fe2000f8e00ff */
[----:B------:R0:W-:Y:S02]  /*1220*/  STL [R1+0x18], R8 ;  /* 0x0000180801007387 */ /* 0x0001e40000100800 */
[----:B------:R-:W-:Y:S02]  /*1230*/  IMAD.U32 R7, RZ, RZ, UR11 ;  /* 0x0000000bff077e24 */ /* 0x000fe4000f8e00ff */
[----:B------:R-:W2:Y:S01]  /*1240*/  @P0 LDG.E R4, desc[UR12][R4.64] ;  /* 0x0000000c04040981 */ /* 0x000ea2000c1e1900 */
[----:B------:R-:W-:Y:S02]  /*1250*/  UISETP.NE.U32.AND UP0, UPT, UR8, URZ, UPT ;  /* 0x0000003f0800728c */ /* 0x000fe4000bf05070 */
[----:B------:R-:W-:Y:S01]  /*1260*/  ULOP3.LUT UR7, UR6, 0xff0000, URZ, 0xc0, !UPT ;  /* 0x00ff000006077892 */ /* 0x000fe2000f8ec03f */
[----:B------:R-:W3:Y:S01]  /*1270*/  @P2 LDG.E R6, desc[UR12][R6.64] ;  /* 0x0000000c06062981 */ /* 0x000ee2000c1e1900 */
[----:B------:R-:W-:-:S02]  /*1280*/  ULOP3.LUT UR8, UR6, 0xff000000, URZ, 0xc0, !UPT ;  /* 0xff00000006087892 */ /* 0x000fc4000f8ec03f */
[----:B------:R-:W-:Y:S01]  /*1290*/  ULOP3.LUT UR6, UR6, 0xffff, URZ, 0xc0, !UPT ;  /* 0x0000ffff06067892 */ /* 0x000fe2000f8ec03f */
[----:B------:R-:W-:Y:S01]  /*12a0*/  ULDC UR11, c[0x0][0x288] ;  /* 0x0000a200000b7ab9 */ /* 0x000fe20000000800 */
[----:B------:R-:W-:Y:S01]  /*12b0*/  UISETP.NE.AND.EX UP0, UPT, UR9, URZ, UPT, UP0 ;  /* 0x0000003f0900728c */ /* 0x000fe2000bf05300 */
[----:B------:R-:W-:-:S03]  /*12c0*/  ULDC.64 UR12, c[0x0][0xa20] ;  /* 0x00028800000c7ab9 */ /* 0x000fc60000000a00 */
[----:B-----5:R-:W-:Y:S01]  /*12d0*/  IMAD.U32 R0, RZ, RZ, UR6 ;  /* 0x00000006ff007e24 */ /* 0x020fe2000f8e00ff */
[----:B------:R-:W-:Y:S01]  /*12e0*/  ULDC UR9, c[0x0][0x424] ;  /* 0x0001090000097ab9 */ /* 0x000fe20000000800 */
[----:B------:R-:W-:Y:S01]  /*12f0*/  USHF.R.U32.HI UR8, URZ, 0x8, UR8 ;  /* 0x000000083f087899 */ /* 0x000fe20008011608 */
[----:B------:R-:W-:Y:S01]  /*1300*/  ISETP.NE.U32.AND P1, PT, RZ, UR12, PT ;  /* 0x0000000cff007c0c */ /* 0x000fe2000bf25070 */
[----:B------:R-:W-:Y:S01]  /*1310*/  USEL UR9, UR9, 0x1, UP0 ;  /* 0x0000000109097887 */ /* 0x000fe20008000000 */
[----:B------:R0:W-:Y:S01]  /*1320*/  STL [R1+0x8], R0 ;  /* 0x0000080001007387 */ /* 0x0001e20000100800 */
[----:B------:R-:W-:Y:S01]  /*1330*/  ULDC UR10, c[0x0][0x2f0] ;  /* 0x0000bc00000a7ab9 */ /* 0x000fe20000000800 */
[----:B------:R-:W-:Y:S01]  /*1340*/  UMOV UR4, URZ ;  /* 0x0000003f00047c82 */ /* 0x000fe20008000000 */
[----:B------:R-:W-:Y:S01]  /*1350*/  ULEA.HI UR7, UR7, UR8, URZ, 0x10 ;  /* 0x0000000807077291 */ /* 0x000fe2000f8f803f */
[----:B------:R-:W-:Y:S01]  /*1360*/  ISETP.NE.AND.EX P1, PT, RZ, UR13, PT, P1 ;  /* 0x0000000dff007c0c */ /* 0x000fe2000bf25310 */
[----:B------:R-:W-:Y:S01]  /*1370*/  UIMAD UR10, UR9, UR10, URZ ;  /* 0x0000000a090a72a4 */ /* 0x000fe2000f8e023f */
[----:B--2---:R-:W-:-:S02]  /*1380*/  @P0 R2UR UR4, R4 ;  /* 0x00000000040402ca */ /* 0x004fc400000e0000 */
[----:B---3--:R-:W-:-:S13]  /*1390*/  @P2 R2UR UR11, R6 ;  /* 0x00000000060b22ca */ /* 0x008fda00000e0000 */
[----:B------:R-:W-:Y:S01]  /*13a0*/  IMAD.U32 R17, RZ, RZ, UR11 ;  /* 0x0000000bff117e24 */ /* 0x000fe2000f8e00ff */
[----:B0-----:R-:W-:Y:S06]  /*13b0*/  @P2 BRA `(.L_x_2079) ;  /* 0x0000000000402947 */ /* 0x001fec0003800000 */
        /* <DEDUP_REMOVED lines=14> */
[----:B------:R-:W-:-:S06]  /*14a0*/  UIADD3 UR6, -UR6, UR8, URZ ;  /* 0x0000000806067290 */ /* 0x000fcc000fffe13f */
[----:B------:R-:W-:-:S07]  /*14b0*/  IMAD.U32 R17, RZ, RZ, UR6 ;  /* 0x00000006ff117e24 */ /* 0x000fce000f8e00ff */
.L_x_2079:
[----:B------:R-:W-:Y:S05]  /*14c0*/  @!P1 BRA `(.L_x_2080) ;  /* 0x0000000000289947 */ /* 0x000fea0003800000 */
[----:B------:R-:W-:Y:S01]  /*14d0*/  R2UR UR8, R150 ;  /* 0x00000000960872ca */ /* 0x000fe200000e0000 */
[----:B------:R-:W-:Y:S01]  /*14e0*/  ULDC.64 UR10, c[0x0][0x208] ;  /* 0x00008200000a7ab9 */ /* 0x000fe20000000a00 */
[----:B------:R-:W-:-:S11]  /*14f0*/  R2UR UR9, R8 ;  /* 0x00000000080972ca */ /* 0x000fd600000e0000 */
[----:B------:R-:W-:-:S04]  /*1500*/  ULEA UR6, UP0, UR8, UR12, 0x2 ;  /* 0x0000000c08067291 */ /* 0x000fc8000f80103f */
[----:B------:R-:W-:Y:S02]  /*1510*/  ULEA.HI.X UR8, UR8, UR13, UR9, 0x2, UP0 ;  /* 0x0000000d08087291 */ /* 0x000fe400080f1409 */
[----:B------:R-:W-:-:S04]  /*1520*/  IMAD.U32 R4, RZ, RZ, UR6 ;  /* 0x00000006ff047e24 */ /* 0x000fc8000f8e00ff */
[----:B------:R-:W-:-:S05]  /*1530*/  IMAD.U32 R5, RZ, RZ, UR8 ;  /* 0x00000008ff057e24 */ /* 0x000fca000f8e00ff */
[----:B------:R-:W2:Y:S02]  /*1540*/  LDG.E R4, desc[UR10][R4.64] ;  /* 0x0000000a04047981 */ /* 0x000ea4000c1e1900 */
[----:B--2---:R-:W-:Y:S01]  /*1550*/  R2UR UR10, R4 ;  /* 0x00000000040a72ca */ /* 0x004fe200000e0000 */
[----:B------:R-:W-:-:S14]  /*1560*/  BRA `(.L_x_2081) ;  /* 0x00000000003c7947 */ /* 0x000fdc0003800000 */
.L_x_2080:
        /* <DEDUP_REMOVED lines=15> */
.L_x_2081:
[----:B------:R-:W-:Y:S01]  /*1660*/  ULDC UR6, c[0x0][0x448] ;  /* 0x0001120000067ab9 */ /* 0x000fe20000000800 */
[----:B------:R-:W-:Y:S01]  /*1670*/  R2UR UR8, R17 ;  /* 0x00000000110872ca */ /* 0x000fe200000e0000 */
[----:B------:R-:W-:Y:S02]  /*1680*/  UISETP.NE.AND UP0, UPT, UR6, 0x1, UPT ;  /* 0x000000010600788c */ /* 0x000fe4000bf05270 */
[----:B------:R-:W-:Y:S02]  /*1690*/  UIMAD UR5, UR5, 0xc0, URZ ;  /* 0x000000c0050578a4 */ /* 0x000fe4000f8e023f */
[----:B------:R-:W-:Y:S02]  /*16a0*/  UIADD3 UR10, -UR4, UR10, URZ ;  /* 0x0000000a040a7290 */ /* 0x000fe4000fffe13f */
[----:B------:R-:W-:Y:S02]  /*16b0*/  UIADD3 UR6, UR5, 0xbf, URZ ;  /* 0x000000bf05067890 */ /* 0x000fe4000fffe03f */
[----:B------:R-:W-:-:S02]  /*16c0*/  IMAD.U32 R23, RZ, RZ, UR5 ;  /* 0x00000005ff177e24 */ /* 0x000fc4000f8e00ff */
[----:B------:R-:W-:Y:S01]  /*16d0*/  IMAD.U32 R19, RZ, RZ, UR10 ;  /* 0x0000000aff137e24 */ /* 0x000fe2000f8e00ff */
[----:B------:R-:W-:Y:S01]  /*16e0*/  @UP0 ULDC UR4, c[0x0][0x44c] ;  /* 0x0001130000040ab9 */ /* 0x000fe20000000800 */
[----:B------:R-:W-:Y:S01]  /*16f0*/  @UP0 ULDC UR9, c[0x0][0x450] ;  /* 0x0001140000090ab9 */ /* 0x000fe20000000800 */
[----:B------:R-:W-:Y:S02]  /*1700*/  UIMAD.WIDE.U32 UR4, UR6, UR4, URZ ;  /* 0x00000004060472a5 */ /* 0x000fe4000f8e003f */
[----:B------:R-:W-:Y:S02]  /*1710*/  UIADD3 UR8, UR10, 0x90, -UR8 ;  /* 0x000000900a087890 */ /* 0x000fe4000fffe808 */
[----:B------:R-:W-:Y:S02]  /*1720*/  @UP0 USHF.R.U32.HI UR6, URZ, UR9, UR5 ;  /* 0x000000093f060299 */ /* 0x000fe40008011605 */
[----:B------:R-:W-:Y:S02]  /*1730*/  UIADD3 UR4, UR10, 0x8f, URZ ;  /* 0x0000008f0a047890 */ /* 0x000fe4000fffe03f */
[----:B------:R-:W-:-:S02]  /*1740*/  UIADD3 UR8, UR8, UR6, URZ ;  /* 0x0000000608087290 */ /* 0x000fc4000fffe03f */
[----:B------:R-:W-:Y:S02]  /*1750*/  UIMAD.WIDE UR4, UR4, 0x38e38e39, URZ ;  /* 0x38e38e39040478a5 */ /* 0x000fe4000f8e023f */
[----:B------:R-:W-:Y:S02]  /*1760*/  UIMAD.WIDE UR8, UR8, 0x38e38e39, URZ ;  /* 0x38e38e39080878a5 */ /* 0x000fe4000f8e023f */
[----:B------:R-:W-:Y:S02]  /*1770*/  USHF.R.U32.HI UR4, URZ, 0x1f, UR5 ;  /* 0x0000001f3f047899 */ /* 0x000fe40008011605 */
[----:B------:R-:W-:Y:S02]  /*1780*/  USHF.R.U32.HI UR6, URZ, 0x1f, UR9 ;  /* 0x0000001f3f067899 */ /* 0x000fe40008011609 */
[----:B------:R-:W-:Y:S02]  /*1790*/  ULEA.HI.SX32 UR4, UR5, UR4, 0x1b ;  /* 0x0000000405047291 */ /* 0x000fe4000f8fda3f */
[----:B------:R-:W-:-:S02]  /*17a0*/  ULEA.HI.SX32 UR6, UR9, UR6, 0x1b ;  /* 0x0000000609067291 */ /* 0x000fc4000f8fda3f */
[----:B------:R-:W-:Y:S02]  /*17b0*/  USHF.R.U32.HI UR5, URZ, 0x10, UR7 ;  /* 0x000000103f057899 */ /* 0x000fe40008011607 */
[----:B------:R-:W-:-:S04]  /*17c0*/  UISETP.LT.AND UP0, UPT, UR4, UR6, UPT ;  /* 0x000000060400728c */ /* 0x000fc8000bf01270 */
[----:B------:R-:W-:Y:S01]  /*17d0*/  USEL UR9, UR4, UR6, UP0 ;  /* 0x0000000604097287 */ /* 0x000fe20008000000 */
[----:B------:R-:W-:Y:S01]  /*17e0*/  IMAD.U32 R147, RZ, RZ, UR5 ;  /* 0x00000005ff937e24 */ /* 0x000fe2000f8e00ff */
[----:B------:R-:W-:Y:S02]  /*17f0*/  ULOP3.LUT UR6, UR7, 0xff, URZ, 0xc0, !UPT ;  /* 0x000000ff07067892 */ /* 0x000fe4000f8ec03f */
[----:B------:R-:W-:Y:S01]  /*1800*/  UISETP.GE.AND UP0, UPT, UR9, 0x1, UPT ;  /* 0x000000010900788c */ /* 0x000fe2000bf06270 */
[----:B------:R-:W-:-:S03]  /*1810*/  UMOV UR4, URZ ;  /* 0x0000003f00047c82 */ /* 0x000fc60008000000 */
[----:B------:R-:W-:Y:S02]  /*1820*/  IMAD.U32 R149, RZ, RZ, UR6 ;  /* 0x00000006ff957e24 */ /* 0x000fe4000f8e00ff */
[----:B------:R-:W-:-:S13]  /*1830*/  PLOP3.LUT P0, PT, PT, PT, UP0, 0x80, 0x0 ;  /* 0x000000000000781c */ /* 0x000fda0003f0f008 */
[----:B------:R-:W-:Y:S05]  /*1840*/  @!P0 BRA `(.L_x_2082) ;  /* 0x0000000000948947 */ /* 0x000fea0003800000 */
        /* <DEDUP_REMOVED lines=37> */
.L_x_2082:
        /* <DEDUP_REMOVED lines=37> */
[----:B------:R-:W0:Y:S01]  /*1cf0*/  S2R R4, SR_TID.X ;  /* 0x0000000000047919 */ /* 0x000e220000002100 */
[----:B------:R-:W-:-:S04]  /*1d00*/  UIADD3 UR6, UR37, 0x24300, URZ ;  /* 0x0002430025067890 */ /* 0x000fc8000fffe03f */
[----:B------:R-:W-:-:S06]  /*1d10*/  ULOP3.LUT UP0, URZ, UR6, 0x9f, URZ, 0xc0, !UPT ;  /* 0x0000009f063f7892 */ /* 0x000fcc000f80c03f */
[----:B------:R-:W-:Y:S01]  /*1d20*/  PLOP3.LUT P0, PT, PT, PT, UP0, 0x80, 0x0 ;  /* 0x000000000000781c */ /* 0x000fe20003f0f008 */
        /* <DEDUP_REMOVED lines=34> */
.L_x_2084:
        /* <DEDUP_REMOVED lines=13> */
.L_x_2257:
[----:B------:R-:W-:Y:S05]  /*2020*/  @!P0 BRA `(.L_x_2086) ;  /* 0x0000000000048947 */ /* 0x000fea0003800000 */
[----:B------:R-:W-:Y:S01]  /*2030*/  BPT.TRAP 0x1 ;  /* 0x000000040000795c */ /* 0x000fe20000300000 */
.L_x_2086:
[----:B0-----:R-:W-:Y:S02]  /*2040*/  IMAD.U32 R0, RZ, RZ, UR36 ;  /* 0x00000024ff007e24 */ /* 0x001fe4000f8e00ff */
[----:B------:R-:W-:-:S03]  /*2050*/  IMAD.U32 R3, RZ, RZ, UR60 ;  /* 0x0000003cff037e24 */ /* 0x000fc6000f8e00ff */
[----:B------:R-:W-:Y:S02]  /*2060*/  LEA R0, R0, UR37, 0x3 ;  /* 0x0000002500007c11 */ /* 0x000fe4000f8e18ff */
[----:B------:R-:W-:-:S04]  /*2070*/  SHF.L.U32 R3, R3, 0x1f, RZ ;  /* 0x0000001f03037819 */ /* 0x000fc800000006ff */
[----:B------:R0:W1:Y:S01]  /*2080*/  SYNCS.PHASECHK.TRANS64.TRYWAIT P2, [R0+URZ+0x31c30], R3 ;  /* 0x031c3003000075a7 */ /* 0x000062000804017f */
[----:B------:R-:W-:Y:S05]  /*2090*/  @!P0 BRA `(.L_x_2087) ;  /* 0x0000000000048947 */ /* 0x000fea0003800000 */
[----:B------:R-:W-:Y:S01]  /*20a0*/  BPT.TRAP 0x1 ;  /* 0x000000040000795c */ /* 0x000fe20000300000 */
.L_x_2087:
[----:B------:R-:W2:Y:S02]  /*20b0*/  S2R R4, SR_TID.X ;  /* 0x0000000000047919 */ /* 0x000ea40000002100 */
[----:B--2---:R-:W-:Y:S01]  /*20c0*/  LOP3.LUT P1, RZ, R4, 0x7f, RZ, 0xc0, !PT ;  /* 0x0000007f04ff7812 */ /* 0x004fe2000782c0ff */
[----:B-1----:R-:W-:-:S12]  /*20d0*/  @P2 BRA `(.L_x_2088) ;  /* 0x0000000000082947 */ /* 0x002fd80003800000 */
[----:B------:R-:W1:Y:S02]  /*20e0*/  SYNCS.PHASECHK.TRANS64.TRYWAIT P2, [R0+URZ+0x31c30], R3 ;  /* 0x031c3003000075a7 */ /* 0x000e64000804017f */
[----:B-1----:R-:W-:Y:S05]  /*20f0*/  @!P2 BRA `(.L_x_2089) ;  /* 0x0000017400e4a947 */ /* 0x002fea0003800000 */
.L_x_2088:
[----:B------:R-:W-:Y:S05]  /*2100*/  WARPSYNC.ALL ;  /* 0x0000000000007948 */ /* 0x000fea0003800000 */
[----:B------:R-:W-:Y:S01]  /*2110*/  UIADD3 UR4, UR37, 0x16a00, URZ ;  /* 0x00016a0025047890 */ /* 0x000fe2000fffe03f */
[----:B------:R-:W-:Y:S01]  /*2120*/  WARPGROUP.ARRIVE ;  /* 0x00000000000079c5 */ /* 0x000fe20000000000 */
[----:B------:R-:W-:Y:S01]  /*2130*/  ULOP3.LUT UR5, UR39, 0x10000, URZ, 0xfc, !UPT ;  /* 0x0001000027057892 */ /* 0x000fe2000f8efc3f */
[----:B------:R-:W-:Y:S01]  /*2140*/  R2UR UR58, R23 ;  /* 0x00000000173a72ca */ /* 0x000fe200000e0000 */
[----:B------:R-:W-:Y:S01]  /*2150*/  USHF.R.U32.HI UR4, URZ, 0x4, UR4 ;  /* 0x000000043f047899 */ /* 0x000fe20008011604 */
[----:B------:R-:W-:Y:S01]  /*2160*/  R2UR UR56, R19 ;  /* 0x00000000133872ca */ /* 0x000fe200000e0000 */
[----:B------:R-:W-:Y:S01]  /*2170*/  UMOV UR29, 0x80000020 ;  /* 0x80000020001d7882 */ /* 0x000fe20000000000 */
[----:B------:R-:W-:Y:S01]  /*2180*/  UMOV UR31, 0x80000020 ;  /* 0x80000020001f7882 */ /* 0x000fe20000000000 */
[----:B------:R-:W-:Y:S01]  /*2190*/  ULOP3.LUT UR4, UR4, 0x3fff, URZ, 0xc0, !UPT ;  /* 0x00003fff04047892 */ /* 0x000fe2000f8ec03f */
[----:B------:R-:W-:Y:S01]  /*21a0*/  R2UR UR57, R17 ;  /* 0x00000000113972ca */ /* 0x000fe200000e0000 */
[----:B------:R-:W-:Y:S01]  /*21b0*/  UMOV UR28, UR5 ;  /* 0x00000005001c7c82 */ /* 0x000fe20008000000 */
[----:B------:R-:W-:Y:S01]  /*21c0*/  UMOV UR9, UR29 ;  /* 0x0000001d00097c82 */ /* 0x000fe20008000000 */
[----:B------:R-:W-:Y:S01]  /*21d0*/  ULOP3.LUT UR6, UR4, 0x10000, URZ, 0xfc, !UPT ;  /* 0x0001000004067892 */ /* 0x000fe2000f8efc3f */
[----:B01----:R-:W-:Y:S01]  /*21e0*/  @!P1 VIADD R0, R0, 0x31c40 ;  /* 0x00031c4000009836 */ /* 0x003fe20000000000 */
[----:B------:R-:W-:Y:S01]  /*21f0*/  UMOV UR8, UR28 ;  /* 0x0000001c00087c82 */ /* 0x000fe20008000000 */
[----:B------:R-:W-:Y:S01]  /*2200*/  UMOV UR11, 0x80000020 ;  /* 0x80000020000b7882 */ /* 0x000fe20000000000 */
[----:B------:R-:W-:Y:S01]  /*2210*/  UIMAD UR4, UR36, 0x6c0, UR6 ;  /* 0x000006c0240478a4 */ /* 0x000fe2000f8e0206 */
[----:B------:R-:W-:Y:S01]  /*2220*/  UMOV UR12, UR28 ;  /* 0x0000001c000c7c82 */ /* 0x000fe20008000000 */
[----:B------:R-:W-:-:S02]  /*2230*/  UMOV UR13, UR29 ;  /* 0x0000001d000d7c82 */ /* 0x000fc40008000000 */
[----:B------:R-:W-:Y:S02]  /*2240*/  UIADD3 UR10, UR4, 0x40, URZ ;  /* 0x00000040040a7890 */ /* 0x000fe4000fffe03f */
[----:B------:R-:W-:Y:S02]  /*2250*/  UIADD3 UR14, UR4, 0x80, URZ ;  /* 0x00000080040e7890 */ /* 0x000fe4000fffe03f */
[----:B------:R-:W-:Y:S01]  /*2260*/  UMOV UR30, UR4 ;  /* 0x00000004001e7c82 */ /* 0x000fe20008000000 */
[----:B------:R-:W-:Y:S01]  /*2270*/  UMOV UR15, 0x80000020 ;  /* 0x80000020000f7882 */ /* 0x000fe20000000000 */
[----:B------:R-:W-:Y:S01]  /*2280*/  HGMMA.64x16x16.F32.BF16 R88, gdesc[UR28], RZ, !UPT, gsb0 ;  /* 0x002000001c5879f0 */ /* 0x000fe2000c0018ff */
        /* <DEDUP_REMOVED lines=13> */
[----:B------:R-:W-:Y:S01]  /*2360*/  UMOV UR31, 0x80000020 ;  /* 0x80000020001f7882 */ /* 0x000fe20000000000 */
[----:B------:R-:W-:Y:S01]  /*2370*/  UIADD3 UR34, UR4, 0x1c0, URZ ;  /* 0x000001c004227890 */ /* 0x000fe2000fffe03f */
[----:B------:R-:W-:Y:S01]  /*2380*/  UMOV UR32, UR28 ;  /* 0x0000001c00207c82 */ /* 0x000fe20008000000 */
[----:B------:R-:W-:Y:S01]  /*2390*/  UMOV UR33, UR29 ;  /* 0x0000001d00217c82 */ /* 0x000fe20008000000 */
[----:B------:R-:W-:Y:S01]  /*23a0*/  UMOV UR35, 0x80000020 ;  /* 0x8000002000237882 */ /* 0x000fe20000000000 */
[----:B------:R-:W-:-:S02]  /*23b0*/  UIADD3 UR7, UR5, 0x2, URZ ;  /* 0x0000000205077890 */ /* 0x000fc4000fffe03f */
        /* <DEDUP_REMOVED lines=18> */
[----:B------:R-:W-:Y:S02]  /*24e0*/  UIADD3 UR12, UR4, 0x2, URZ ;  /* 0x00000002040c7890 */ /* 0x000fe4000fffe03f */
[----:B------:R-:W-:Y:S01]  /*24f0*/  UIADD3 UR14, UR4, 0x82, URZ ;  /* 0x00000082040e7890 */ /* 0x000fe2000fffe03f */
        /* <DEDUP_REMOVED lines=27> */
[----:B------:R-:W-:Y:S01]  /*26b0*/  UMOV UR8, UR7 ;  /* 0x0000000700087c82 */ /* 0x000fe20008000000 */
[----:B------:R-:W-:Y:S01]  /*26c0*/  UMOV UR9, 0x80000020 ;  /* 0x8000002000097882 */ /* 0x000fe20000000000 */
[----:B------:R-:W-:Y:S01]  /*26d0*/  UMOV UR10, UR12 ;  /* 0x0000000c000a7c82 */ /* 0x000fe20008000000 */
[----:B------:R-:W-:Y:S01]  /*26e0*/  UMOV UR11, 0x80000020 ;  /* 0x80000020000b7882 */ /* 0x000fe20000000000 */
[----:B------:R-:W-:Y:S01]  /*26f0*/  UMOV UR12, UR8 ;  /* 0x00000008000c7c82 */ /* 0x000fe20008000000 */
        /* <DEDUP_REMOVED lines=11> */
[----:B------:R-:W-:Y:S01]  /*27b0*/  UIADD3 UR7, UR5, 0x300, URZ ;  /* 0x0000030005077890 */ /* 0x000fe2000fffe03f */
[----:B------:R-:W-:-:S02]  /*27c0*/  WARPGROUP.DEPBAR.LE gsb0, 0x0 ;  /* 0x00008000000079c5 */ /* 0x000fc40000010000 */
        /* <DEDUP_REMOVED lines=14> */
[----:B------:R-:W-:Y:S01]  /*28b0*/  UMOV UR13, 0x80000020 ;  /* 0x80000020000d7882 */ /* 0x000fe20000000000 */
[----:B------:R-:W-:Y:S01]  /*28c0*/  UMOV UR15, 0x80000020 ;  /* 0x80000020000f7882 */ /* 0x000fe20000000000 */
[----:B------:R-:W-:Y:S01]  /*28d0*/  UMOV UR44, UR12 ;  /* 0x0000000c002c7c82 */ /* 0x000fe20008000000 */
[----:B------:R-:W-:Y:S01]  /*28e0*/  UMOV UR45, UR13 ;  /* 0x0000000d002d7c82 */ /* 0x000fe20008000000 */
[----:B------:R-:W-:Y:S01]  /*28f0*/  UIADD3 UR7, UR5, 0x302, URZ ;  /* 0x0000030205077890 */ /* 0x000fe2000fffe03f */
        /* <DEDUP_REMOVED lines=38> */
[----:B------:R-:W-:Y:S02]  /*2b60*/  UIMAD UR10, UR38, -0x90, UR56 ;  /* 0xffffff70260a78a4 */ /* 0x000fe4000f8e0238 */
        /* <DEDUP_REMOVED lines=19> */
[----:B------:R-:W-:Y:S02]  /*2ca0*/  UIADD3 UR7, UR5, 0x600, URZ ;  /* 0x0000060005077890 */ /* 0x000fe4000fffe03f */
[----:B------:R-:W-:Y:S01]  /*2cb0*/  UIADD3 UR5, UR5, 0x602, URZ ;  /* 0x0000060205057890 */ /* 0x000fe2000fffe03f */
[----:B------:R-:W-:-:S02]  /*2cc0*/  WARPGROUP.DEPBAR.LE gsb0, 0x0 ;  /* 0x00008000000079c5 */ /* 0x000fc40000010000 */
        /* <DEDUP_REMOVED lines=37> */
[----:B------:R-:W-:Y:S02]  /*2f20*/  R2UR UR14, R144 ;  /* 0x00000000900e72ca */ /* 0x000fe400000e0000 */
        /* <DEDUP_REMOVED lines=19> */
[----:B------:R-:W-:Y:S02]  /*3060*/  ULDC UR7, c[0x0][0x448] ;  /* 0x0001120000077ab9 */ /* 0x000fe40000000800 */
[----:B------:R-:W-:-:S06]  /*3070*/  UISETP.NE.AND UP0, UPT, UR7, 0x1, UPT ;  /* 0x000000010700788c */ /* 0x000fcc000bf05270 */
[----:B------:R-:W-:-:S05]  /*3080*/  PLOP3.LUT P2, PT, PT, PT, UP0, 0x80, 0x0 ;  /* 0x000000000000781c */ /* 0x000fca0003f4f008 */
[----:B------:R-:W-:Y:S01]  /*3090*/  @UP0 ULDC UR7, c[0x0][0x44c] ;  /* 0x0001130000070ab9 */ /* 0x000fe20000000800 */
        /* <DEDUP_REMOVED lines=55> */
[----:B------:R-:W-:Y:S01]  /*3410*/  ULDC UR5, c[0x0][0x9d8] ;  /* 0x0002760000057ab9 */ /* 0x000fe20000000800 */
        /* <DEDUP_REMOVED lines=52> */
[----:B------:R-:W-:Y:S02]  /*3760*/  IMAD.U32 R83, RZ, RZ, UR10 ;  /* 0x0000000aff537e24 */ /* 0x000fe4000f8e00ff */
[----:B------:R-:W-:Y:S01]  /*3770*/  FMUL.FTZ R93, R80, UR5 ;  /* 0x00000005505d7c20 */ /* 0x000fe20008410000 */
[----:B------:R-:W-:Y:S01]  /*3780*/  HGMMA.64x16x16.F32.BF16 R72, gdesc[UR24], R72, gsb0 ;  /* 0x00200000184879f0 */ /* 0x000fe20008001848 */
[----:B------:R-:W-:Y:S01]  /*3790*/  UIADD3 UR26, UR4, 0x542, URZ ;  /* 0x00000542041a7890 */ /* 0x000fe2000fffe03f */
[----:B------:R-:W-:Y:S01]  /*37a0*/  FMUL.FTZ R80, R81, UR5 ;  /* 0x0000000551507c20 */ /* 0x000fe20008410000 */
[----:B------:R-:W-:Y:S01]  /*37b0*/  UMOV UR27, 0x80000020 ;  /* 0x80000020001b7882 */ /* 0x000fe20000000000 */
[----:B------:R-:W-:Y:S01]  /*37c0*/  IADD3 R83, -R18, 0x90, R83 ;  /* 0x0000009012537810 */ /* 0x000fe20007ffe153 */
[----:B------:R-:W4:Y:S01]  /*37d0*/  MUFU.TANH R93, R93 ;  /* 0x0000005d005d7308 */ /* 0x000f220000002400 */
[----:B------:R-:W-:Y:S01]  /*37e0*/  FMUL.FTZ R90, R84, UR5 ;  /* 0x00000005545a7c20 */ /* 0x000fe20008410000 */
[----:B------:R-:W-:Y:S01]  /*37f0*/  FMUL.FTZ R11, R87, UR5 ;  /* 0x00000005570b7c20 */ /* 0x000fe20008410000 */
[----:B------:R-:W-:Y:S01]  /*3800*/  FMUL.FTZ R84, R85, UR5 ;  /* 0x0000000555547c20 */ /* 0x000fe20008410000 */
[----:B------:R-:W-:-:S02]  /*3810*/  @UP0 ULDC UR10, c[0x0][0x44c] ;  /* 0x00011300000a0ab9 */ /* 0x000fc40000000800 */
[----:B------:R-:W-:Y:S02]  /*3820*/  UIMAD.WIDE.U32 UR10, UR58, UR10, URZ ;  /* 0x0000000a3a0a72a5 */ /* 0x000fe4000f8e003f */
        /* <DEDUP_REMOVED lines=8> */
[----:B------:R-:W-:Y:S02]  /*38b0*/  VIADD R79, R145, UR58 ;  /* 0x0000003a914f7c36 */ /* 0x000fe40008000000 */
        /* <DEDUP_REMOVED lines=8> */
[----:B------:R-:W-:Y:S01]  /*3940*/  FMUL.FTZ R73, R73, UR5 ;  /* 0x0000000549497c20 */ /* 0x000fe20008410000 */
[----:B------:R-:W-:Y:S01]  /*3950*/  MUFU.TANH R75, R75 ;  /* 0x0000004b004b7308 */ /* 0x000fe20000002400 */
[----:B------:R-:W-:-:S07]  /*3960*/  FMUL.FTZ R14, R78, UR5 ;  /* 0x000000054e0e7c20 */ /* 0x000fce0008410000 */
[----:B------:R-:W5:Y:S08]  /*3970*/  MUFU.TANH R72, R72 ;  /* 0x0000004800487308 */ /* 0x000f700000002400 */
[----:B------:R-:W-:Y:S08]  /*3980*/  MUFU.TANH R73, R73 ;  /* 0x0000004900497308 */ /* 0x000ff00000002400 */
[----:B------:R-:W5:Y:S08]  /*3990*/  MUFU.TANH R76, R76 ;  /* 0x0000004c004c7308 */ /* 0x000f700000002400 */
        /* <DEDUP_REMOVED lines=8> */
[----:B------:R-:W-:Y:S01]  /*3a20*/  IMAD.U32 R71, RZ, RZ, UR57 ;  /* 0x00000039ff477e24 */ /* 0x000fe2000f8e00ff */
        /* <DEDUP_REMOVED lines=17> */
[----:B------:R-:W-:Y:S01]  /*3b40*/  @P2 IMAD.HI.U32 R58, R79, UR7, RZ ;  /* 0x000000074f3a2c27 */ /* 0x000fe2000f8e00ff */
[----:B------:R-:W-:-:S03]  /*3b50*/  @UP0 ULDC UR7, c[0x0][0x450] ;  /* 0x0001140000070ab9 */ /* 0x000fc60000000800 */
[----:B------:R-:W-:Y:S01]  /*3b60*/  FMUL.FTZ R86, R61, UR5 ;  /* 0x000000053d567c20 */ /* 0x000fe20008410000 */
[----:B------:R-:W-:Y:S01]  /*3b70*/  HGMMA.64x16x16.F32.BF16 R48, gdesc[UR24], R48, gsb0 ;  /* 0x00200000183079f0 */ /* 0x000fe20008001830 */
[----:B------:R-:W-:Y:S01]  /*3b80*/  UIADD3 UR26, UR4, 0x602, URZ ;  /* 0x00000602041a7890 */ /* 0x000fe2000fffe03f */
[----:B------:R-:W-:Y:S01]  /*3b90*/  @P2 SHF.R.U32.HI R79, RZ, UR7, R58 ;  /* 0x00000007ff4f2c19 */ /* 0x000fe2000801163a */
[----:B------:R-:W-:Y:S01]  /*3ba0*/  UMOV UR27, 0x80000020 ;  /* 0x80000020001b7882 */ /* 0x000fe20000000000 */
[----:B------:R-:W-:Y:S01]  /*3bb0*/  UIMAD UR7, UR38, -0x90, URZ ;  /* 0xffffff70260778a4 */ /* 0x000fe2000f8e023f */
[----:B------:R-:W-:Y:S01]  /*3bc0*/  FMUL.FTZ R68, R57, UR5 ;  /* 0x0000000539447c20 */ /* 0x000fe20008410000 */
[----:B------:R-:W-:Y:S01]  /*3bd0*/  FMUL.FTZ R57, R59, UR5 ;  /* 0x000000053b397c20 */ /* 0x000fe20008410000 */
[----:B------:R-:W0:Y:S01]  /*3be0*/  SHFL.IDX PT, R74, R79, RZ, 0x1c1f ;  /* 0x001c1fff4f4a7589 */ /* 0x000e2200000e0000 */
[----:B------:R-:W-:Y:S01]  /*3bf0*/  FMUL.FTZ R59, R63, UR5 ;  /* 0x000000053f3b7c20 */ /* 0x000fe20008410000 */
[----:B------:R-:W-:Y:S01]  /*3c00*/  FMUL.FTZ R70, R60, UR5 ;  /* 0x000000053c467c20 */ /* 0x000fe20008410000 */
[----:B------:R-:W-:Y:S01]  /*3c10*/  IMAD.U32 R61, RZ, RZ, UR7 ;  /* 0x00000007ff3d7e24 */ /* 0x000fe2000f8e00ff */
[----:B------:R-:W5:Y:S01]  /*3c20*/  MUFU.TANH R69, R69 ;  /* 0x0000004500457308 */ /* 0x000f620000002400 */
[----:B------:R-:W-:Y:S01]  /*3c30*/  FMUL.FTZ R58, R62, UR5 ;  /* 0x000000053e3a7c20 */ /* 0x000fe20008410000 */
[----:B------:R-:W5:Y:S01]  /*3c40*/  SHFL.IDX PT, R79, R79, 0x1, 0x1c1f ;  /* 0x003c1f004f4f7f89 */ /* 0x000f6200000e0000 */
[----:B------:R-:W-:Y:S01]  /*3c50*/  @UP0 ULDC UR7, c[0x0][0x450] ;  /* 0x0001140000070ab9 */ /* 0x000fe20000000800 */
[----:B------:R-:W-:Y:S01]  /*3c60*/  IADD3 R82, -R18, 0x91, R61 ;  /* 0x0000009112527810 */ /* 0x000fe20007ffe13d */
[----:B------:R-:W-:-:S03]  /*3c70*/  UIADD3 UR38, UR38, -0x2, URZ ;  /* 0xfffffffe26267890 */ /* 0x000fc6000fffe03f */
[----:B------:R-:W-:Y:S01]  /*3c80*/  IADD3 R82, -R71, UR56, R82 ;  /* 0x0000003847527c10 */ /* 0x000fe2000fffe152 */
[----:B------:R-:W-:Y:S08]  /*3c90*/  MUFU.TANH R68, R68 ;  /* 0x0000004400447308 */ /* 0x000ff00000002400 */
[----:B------:R-:W5:Y:S01]  /*3ca0*/  MUFU.TANH R70, R70 ;  /* 0x0000004600467308 */ /* 0x000f620000002400 */
[----:B0-----:R-:W-:-:S04]  /*3cb0*/  VIADDMNMX R74, R74, R82, R83, PT ;  /* 0x000000524a4a7246 */ /* 0x001fc80003800153 */
[----:B------:R-:W-:-:S03]  /*3cc0*/  ISETP.GT.AND P3, PT, R74, RZ, PT ;  /* 0x000000ff4a00720c */ /* 0x000fc60003f64270 */
[----:B------:R-:W-:Y:S01]  /*3cd0*/  MUFU.TANH R86, R86 ;  /* 0x0000005600567308 */ /* 0x000fe20000002400 */
[C---:B------:R-:W-:Y:S02]  /*3ce0*/  ISETP.GT.AND P4, PT, R74.reuse, 0x1, PT ;  /* 0x000000014a00780c */ /* 0x040fe40003f84270 */
[----:B------:R-:W-:Y:S02]  /*3cf0*/  ISETP.GT.AND P5, PT, R74, 0x8, PT ;  /* 0x000000084a00780c */ /* 0x000fe40003fa4270 */
[----:B------:R-:W-:Y:S02]  /*3d00*/  FSEL R81, R88, -INF , P3 ;  /* 0xff80000058517808 */ /* 0x000fe40001800000 */
[----:B-1----:R-:W-:Y:S01]  /*3d10*/  FSEL R87, R9, -INF , P4 ;  /* 0xff80000009577808 */ /* 0x002fe20002000000 */
[----:B------:R-:W-:Y:S01]  /*3d20*/  MUFU.TANH R13, R13 ;  /* 0x0000000d000d7308 */ /* 0x000fe20000002400 */
[----:B------:R-:W-:Y:S02]  /*3d30*/  ISETP.GT.AND P6, PT, R74, 0x9, PT ;  /* 0x000000094a00780c */ /* 0x000fe40003fc4270 */
[----:B--2---:R-:W-:-:S02]  /*3d40*/  FSEL R89, R89, -INF , P5 ;  /* 0xff80000059597808 */ /* 0x004fc40002800000 */
[----:B------:R-:W-:Y:S02]  /*3d50*/  ISETP.GT.AND P3, PT, R74, 0x10, PT ;  /* 0x000000104a00780c */ /* 0x000fe40003f64270 */
[----:B---3--:R-:W-:Y:S01]  /*3d60*/  FSEL R91, R91, -INF , P6 ;  /* 0xff8000005b5b7808 */ /* 0x008fe20003000000 */
[----:B------:R-:W-:Y:S02]  /*3d70*/  WARPGROUP.DEPBAR.LE gsb0, 0x0 ;  /* 0x00008000000079c5 */ /* 0x000fe40000010000 */
[----:B------:R-:W-:Y:S01]  /*3d80*/  WARPGROUP.ARRIVE ;  /* 0x00000000000079c5 */ /* 0x000fe20000000000 */
[----:B------:R-:W-:Y:S01]  /*3d90*/  FMUL.FTZ R63, R48, UR5 ;  /* 0x00000005303f7c20 */ /* 0x000fe20008410000 */
[----:B------:R-:W-:Y:S01]  /*3da0*/  FMUL.FTZ R48, R50, UR5 ;  /* 0x0000000532307c20 */ /* 0x000fe20008410000 */
[----:B------:R-:W-:Y:S01]  /*3db0*/  FMNMX.FTZ R50, R81, R87, !PT ;  /* 0x0000005751327209 */ /* 0x000fe20007810000 */
[----:B------:R-:W-:Y:S01]  /*3dc0*/  FMUL.FTZ R9, R52, UR5 ;  /* 0x0000000534097c20 */ /* 0x000fe20008410000 */
[C---:B------:R-:W-:Y:S01]  /*3dd0*/  ISETP.GT.AND P4, PT, R74.reuse, 0x11, PT ;  /* 0x000000114a00780c */ /* 0x040fe20003f84270 */
[----:B------:R-:W-:Y:S01]  /*3de0*/  HGMMA.64x16x16.F32.BF16 R40, gdesc[UR24], R40, gsb0 ;  /* 0x00200000182879f0 */ /* 0x000fe20008001828 */
[----:B------:R-:W-:Y:S01]  /*3df0*/  UIADD3 UR26, UR4, 0x642, URZ ;  /* 0x00000642041a7890 */ /* 0x000fe2000fffe03f */
[----:B------:R-:W-:Y:S01]  /*3e00*/  FMNMX.FTZ R50, R89, R50, !PT ;  /* 0x0000003259327209 */ /* 0x000fe20007810000 */
[----:B------:R-:W-:Y:S01]  /*3e10*/  UMOV UR27, 0x80000020 ;  /* 0x80000020001b7882 */ /* 0x000fe20000000000 */
[----:B----4-:R-:W-:Y:S01]  /*3e20*/  FSEL R93, R93, -INF , P3 ;  /* 0xff8000005d5d7808 */ /* 0x010fe20001800000 */
[----:B------:R-:W-:Y:S01]  /*3e30*/  FMUL.FTZ R92, R49, UR5 ;  /* 0x00000005315c7c20 */ /* 0x000fe20008410000 */
[----:B------:R-:W-:Y:S01]  /*3e40*/  FMNMX.FTZ R50, R91, R50, !PT ;  /* 0x000000325b327209 */ /* 0x000fe20007810000 */
[----:B------:R-:W-:Y:S01]  /*3e50*/  FMUL.FTZ R49, R51, UR5 ;  /* 0x0000000533317c20 */ /* 0x000fe20008410000 */
[----:B------:R-:W-:Y:S01]  /*3e60*/  ISETP.GT.AND P5, PT, R74, 0x18, PT ;  /* 0x000000184a00780c */ /* 0x000fe20003fa4270 */
[----:B------:R-:W0:Y:S01]  /*3e70*/  MUFU.TANH R63, R63 ;  /* 0x0000003f003f7308 */ /* 0x000e220000002400 */
[----:B-----5:R-:W-:Y:S01]  /*3e80*/  FSEL R85, R80, -INF , P4 ;  /* 0xff80000050557808 */ /* 0x020fe20002000000 */
[----:B------:R-:W-:Y:S01]  /*3e90*/  FMUL.FTZ R80, R53, UR5 ;  /* 0x0000000535507c20 */ /* 0x000fe20008410000 */
[----:B------:R-:W-:Y:S01]  /*3ea0*/  FMNMX.FTZ R50, R93, R50, !PT ;  /* 0x000000325d327209 */ /* 0x000fe20007810000 */
[----:B------:R-:W-:Y:S01]  /*3eb0*/  ULDC UR4, c[0x0][0x988] ;  /* 0x0002620000047ab9 */ /* 0x000fe20000000800 */
[----:B------:R-:W-:-:S02]  /*3ec0*/  ISETP.GT.AND P3, PT, R74, 0x19, PT ;  /* 0x000000194a00780c */ /* 0x000fc40003f64270 */
[----:B------:R-:W-:Y:S01]  /*3ed0*/  FSEL R71, R90, -INF , P5 ;  /* 0xff8000005a477808 */ /* 0x000fe20002800000 */
[----:B------:R-:W1:Y:S01]  /*3ee0*/  MUFU.TANH R92, R92 ;  /* 0x0000005c005c7308 */ /* 0x000e620000002400 */
[----:B------:R-:W-:Y:S02]  /*3ef0*/  FMNMX.FTZ R52, R85, R50, !PT ;  /* 0x0000003255347209 */ /* 0x000fe40007810000 */
[----:B------:R-:W-:Y:S02]  /*3f00*/  ISETP.GT.AND P4, PT, R74, 0x20, PT ;  /* 0x000000204a00780c */ /* 0x000fe40003f84270 */
[----:B------:R-:W-:Y:S02]  /*3f10*/  FSEL R50, R84, -INF , P3 ;  /* 0xff80000054327808 */ /* 0x000fe40001800000 */
[----:B------:R-:W-:Y:S01]  /*3f20*/  FMNMX.FTZ R61, R71, R52, !PT ;  /* 0x00000034473d7209 */ /* 0x000fe20007810000 */
[----:B------:R-:W2:Y:S01]  /*3f30*/  MUFU.TANH R9, R9 ;  /* 0x0000000900097308 */ /* 0x000ea20000002400 */
[----:B------:R-:W-:-:S02]  /*3f40*/  ISETP.GT.AND P5, PT, R74, 0x21, PT ;  /* 0x000000214a00780c */ /* 0x000fc40003fa4270 */
[----:B------:R-:W-:Y:S02]  /*3f50*/  FSEL R51, R72, -INF , P4 ;  /* 0xff80000048337808 */ /* 0x000fe40002000000 */
[----:B------:R-:W-:Y:S02]  /*3f60*/  FMNMX.FTZ R52, R50, R61, !PT ;  /* 0x0000003d32347209 */ /* 0x000fe40007810000 */
[C---:B------:R-:W-:Y:S01]  /*3f70*/  ISETP.GT.AND P3, PT, R74.reuse, 0x28, PT ;  /* 0x000000284a00780c */ /* 0x040fe20003f64270 */
[----:B------:R-:W3:Y:S01]  /*3f80*/  MUFU.TANH R80, R80 ;  /* 0x0000005000507308 */ /* 0x000ee20000002400 */
[----:B------:R-:W-:Y:S02]  /*3f90*/  FMNMX.FTZ R61, R51, R52, !PT ;  /* 0x00000034333d7209 */ /* 0x000fe40007810000 */
[----:B------:R-:W-:Y:S02]  /*3fa0*/  ISETP.GT.AND P4, PT, R74, 0x29, PT ;  /* 0x000000294a00780c */ /* 0x000fe40003f84270 */
[----:B------:R-:W-:-:S02]  /*3fb0*/  VIADDMNMX R83, R79, R82, R83, PT ;  /* 0x000000524f537246 */ /* 0x000fc40003800153 */
[----:B------:R-:W-:Y:S01]  /*3fc0*/  FSEL R52, R76, -INF , P4 ;  /* 0xff8000004c347808 */ /* 0x000fe20002000000 */
[----:B------:R-:W-:Y:S01]  /*3fd0*/  MUFU.TANH R14, R14 ;  /* 0x0000000e000e7308 */ /* 0x000fe20000002400 */
[----:B------:R-:W-:-:S07]  /*3fe0*/  ISETP.GT.AND P4, PT, R74, 0x38, PT ;  /* 0x000000384a00780c */ /* 0x000fce0003f84270 */
[----:B------:R-:W-:Y:S01]  /*3ff0*/  MUFU.TANH R15, R15 ;  /* 0x0000000f000f7308 */ /* 0x000fe20000002400 */
[----:B------:R-:W-:Y:S02]  /*4000*/  WARPGROUP.DEPBAR.LE gsb0, 0x0 ;  /* 0x00008000000079c5 */ /* 0x000fe40000010000 */
[----:B------:R-:W-:Y:S01]  /*4010*/  WARPGROUP.ARRIVE ;  /* 0x00000000000079c5 */ /* 0x000fe20000000000 */
[----:B------:R-:W-:Y:S01]  /*4020*/  FMUL.FTZ R53, R40, UR5 ;  /* 0x0000000528357c20 */ /* 0x000fe20008410000 */
[----:B------:R-:W-:Y:S01]  /*4030*/  FSEL R40, R73, -INF , P5 ;  /* 0xff80000049287808 */ /* 0x000fe20002800000 */
[----:B------:R-:W-:Y:S01]  /*4040*/  FMUL.FTZ R73, R41, UR5 ;  /* 0x0000000529497c20 */ /* 0x000fe20008410000 */
[----:B------:R-:W-:Y:S01]  /*4050*/  FSEL R41, R75, -INF , P3 ;  /* 0xff8000004b297808 */ /* 0x000fe20001800000 */
[----:B------:R-:W-:Y:S01]  /*4060*/  FMUL.FTZ R75, R44, UR5 ;  /* 0x000000052c4b7c20 */ /* 0x000fe20008410000 */
[----:B------:R-:W-:Y:S01]  /*4070*/  HGMMA.64x16x16.F32.BF16 R32, gdesc[UR24], R32, gsb0 ;  /* 0x00200000182079f0 */ /* 0x000fe20008001820 */
[----:B------:R-:W-:Y:S01]  /*4080*/  FMNMX.FTZ R60, R40, R61, !PT ;  /* 0x0000003d283c7209 */ /* 0x000fe20007810000 */
[----:B------:R4:W-:Y:S01]  /*4090*/  MUFU.TANH R72, R53 ;  /* 0x0000003500487308 */ /* 0x0009e20000002400 */
[----:B------:R-:W-:Y:S01]  /*40a0*/  ISETP.GT.AND P5, PT, R74, 0x30, PT ;  /* 0x000000304a00780c */ /* 0x000fe20003fa4270 */
[----:B------:R-:W-:Y:S01]  /*40b0*/  FMUL.FTZ R76, R45, UR5 ;  /* 0x000000052d4c7c20 */ /* 0x000fe20008410000 */
[----:B------:R-:W-:Y:S01]  /*40c0*/  FMNMX.FTZ R61, R41, R60, !PT ;  /* 0x0000003c293d7209 */ /* 0x000fe20007810000 */
[----:B------:R-:W-:Y:S01]  /*40d0*/  FMUL.FTZ R42, R42, UR5 ;  /* 0x000000052a2a7c20 */ /* 0x000fe20008410000 */
[----:B------:R-:W-:Y:S01]  /*40e0*/  ISETP.GT.AND P3, PT, R74, 0x31, PT ;  /* 0x000000314a00780c */ /* 0x000fe20003f64270 */
[----:B------:R-:W-:Y:S01]  /*40f0*/  FMUL.FTZ R43, R43, UR5 ;  /* 0x000000052b2b7c20 */ /* 0x000fe20008410000 */
[----:B------:R-:W-:Y:S01]  /*4100*/  FSEL R44, R78, -INF , P5 ;  /* 0xff8000004e2c7808 */ /* 0x000fe20002800000 */
[----:B------:R-:W5:Y:S01]  /*4110*/  MUFU.TANH R73, R73 ;  /* 0x0000004900497308 */ /* 0x000f620000002400 */
[----:B------:R-:W-:Y:S01]  /*4120*/  FMNMX.FTZ R61, R52, R61, !PT ;  /* 0x0000003d343d7209 */ /* 0x000fe20007810000 */
[----:B------:R-:W-:Y:S01]  /*4130*/  FMUL.FTZ R46, R46, UR5 ;  /* 0x000000052e2e7c20 */ /* 0x000fe20008410000 */
[----:B----4-:R-:W-:Y:S01]  /*4140*/  FSEL R53, R77, -INF , P3 ;  /* 0xff8000004d357808 */ /* 0x010fe20001800000 */
[----:B------:R-:W-:Y:S01]  /*4150*/  FMUL.FTZ R47, R47, UR5 ;  /* 0x000000052f2f7c20 */ /* 0x000fe20008410000 */
[----:B------:R-:W-:-:S02]  /*4160*/  FMNMX.FTZ R60, R44, R61, !PT ;  /* 0x0000003d2c3c7209 */ /* 0x000fc40007810000 */
[C---:B------:R-:W-:Y:S01]  /*4170*/  ISETP.GT.AND P3, PT, R74.reuse, 0x39, PT ;  /* 0x000000394a00780c */ /* 0x040fe20003f64270 */
[----:B------:R-:W4:Y:S01]  /*4180*/  MUFU.TANH R75, R75 ;  /* 0x0000004b004b7308 */ /* 0x000f220000002400 */
[----:B------:R-:W-:Y:S02]  /*4190*/  FSEL R45, R67, -INF , P4 ;  /* 0xff800000432d7808 */ /* 0x000fe40002000000 */
[----:B------:R-:W-:Y:S02]  /*41a0*/  FMNMX.FTZ R62, R53, R60, !PT ;  /* 0x0000003c353e7209 */ /* 0x000fe40007810000 */
[----:B------:R-:W-:Y:S02]  /*41b0*/  ISETP.GT.AND P4, PT, R74, 0x40, PT ;  /* 0x000000404a00780c */ /* 0x000fe40003f84270 */
[----:B------:R-:W-:Y:S01]  /*41c0*/  FSEL R60, R66, -INF , P3 ;  /* 0xff800000423c7808 */ /* 0x000fe20001800000 */
[----:B------:R-:W4:Y:S01]  /*41d0*/  MUFU.TANH R76, R76 ;  /* 0x0000004c004c7308 */ /* 0x000f220000002400 */
[----:B------:R-:W-:-:S02]  /*41e0*/  FMNMX.FTZ R67, R45, R62, !PT ;  /* 0x0000003e2d437209 */ /* 0x000fc40007810000 */
[----:B------:R-:W-:Y:S02]  /*41f0*/  ISETP.GT.AND P3, PT, R74, 0x41, PT ;  /* 0x000000414a00780c */ /* 0x000fe40003f64270 */
[----:B------:R-:W-:Y:S02]  /*4200*/  FSEL R61, R69, -INF , P4 ;  /* 0xff800000453d7808 */ /* 0x000fe40002000000 */
[----:B------:R-:W-:Y:S01]  /*4210*/  FMNMX.FTZ R62, R60, R67, !PT ;  /* 0x000000433c3e7209 */ /* 0x000fe20007810000 */
[----:B------:R-:W-:Y:S01]  /*4220*/  MUFU.TANH R20, R20 ;  /* 0x0000001400147308 */ /* 0x000fe20000002400 */
[----:B------:R-:W-:Y:S02]  /*4230*/  ISETP.GT.AND P4, PT, R74, 0x48, PT ;  /* 0x000000484a00780c */ /* 0x000fe40003f84270 */
[----:B------:R-:W-:Y:S02]  /*4240*/  FMNMX.FTZ R77, R61, R62, !PT ;  /* 0x0000003e3d4d7209 */ /* 0x000fe40007810000 */
[----:B------:R-:W-:-:S02]  /*4250*/  FSEL R62, R70, -INF , P4 ;  /* 0xff800000463e7808 */ /* 0x000fc40002000000 */
[C---:B------:R-:W-:Y:S01]  /*4260*/  ISETP.GT.AND P4, PT, R74.reuse, 0x50, PT ;  /* 0x000000504a00780c */ /* 0x040fe20003f84270 */
[----:B------:R-:W-:Y:S01]  /*4270*/  MUFU.TANH R21, R21 ;  /* 0x0000001500157308 */ /* 0x000fe20000002400 */
[----:B------:R-:W-:Y:S02]  /*4280*/  ISETP.GT.AND P5, PT, R83, 0x8, PT ;  /* 0x000000085300780c */ /* 0x000fe40003fa4270 */
[----:B0-----:R-:W-:Y:S02]  /*4290*/  FSEL R63, R63, -INF , P4 ;  /* 0xff8000003f3f7808 */ /* 0x001fe40002000000 */
[----:B------:R-:W-:Y:S02]  /*42a0*/  ISETP.GT.AND P4, PT, R74, 0x58, PT ;  /* 0x000000584a00780c */ /* 0x000fe40003f84270 */
[----:B------:R-:W-:Y:S01]  /*42b0*/  FSEL R5, R5, -INF , P5 ;  /* 0xff80000005057808 */ /* 0x000fe20002800000 */
[----:B------:R-:W-:Y:S01]  /*42c0*/  MUFU.TANH R64, R64 ;  /* 0x0000004000407308 */ /* 0x000fe20000002400 */
[----:B------:R-:W-:-:S02]  /*42d0*/  WARPGROUP.DEPBAR.LE gsb0, 0x0 ;  /* 0x00008000000079c5 */ /* 0x000fc40000010000 */
[----:B------:R-:W-:Y:S01]  /*42e0*/  WARPGROUP.ARRIVE ;  /* 0x00000000000079c5 */ /* 0x000fe20000000000 */
[----:B------:R-:W-:Y:S01]  /*42f0*/  FMUL.FTZ R66, R32, UR5 ;  /* 0x0000000520427c20 */ /* 0x000fe20008410000 */
[----:B------:R-:W-:Y:S01]  /*4300*/  FSEL R32, R68, -INF , P3 ;  /* 0xff80000044207808 */ /* 0x000fe20001800000 */
[----:B------:R-:W-:Y:S01]  /*4310*/  FMUL.FTZ R67, R33, UR5 ;  /* 0x0000000521437c20 */ /* 0x000fe20008410000 */
[----:B------:R-:W-:Y:S01]  /*4320*/  ISETP.GT.AND P3, PT, R74, 0x49, PT ;  /* 0x000000494a00780c */ /* 0x000fe20003f64270 */
[----:B------:R-:W-:Y:S01]  /*4330*/  FMUL.FTZ R68, R36, UR5 ;  /* 0x0000000524447c20 */ /* 0x000fe20008410000 */
[----:B------:R-:W-:Y:S01]  /*4340*/  HGMMA.64x16x16.F32.BF16 R24, gdesc[UR32], R24, gsb0 ;  /* 0x00200000201879f0 */ /* 0x000fe20008001818 */
[----:B------:R-:W-:Y:S01]  /*4350*/  FMNMX.FTZ R77, R32, R77, !PT ;  /* 0x0000004d204d7209 */ /* 0x000fe20007810000 */
[----:B------:R3:W0:Y:S01]  /*4360*/  MUFU.TANH R69, R66 ;  /* 0x0000004200457308 */ /* 0x0006220000002400 */
[----:B------:R-:W-:Y:S01]  /*4370*/  FSEL R33, R86, -INF , P3 ;  /* 0xff80000056217808 */ /* 0x000fe20001800000 */
[----:B------:R-:W-:Y:S01]  /*4380*/  FMUL.FTZ R34, R34, UR5 ;  /* 0x0000000522227c20 */ /* 0x000fe20008410000 */
[----:B------:R-:W-:Y:S01]  /*4390*/  FMNMX.FTZ R70, R62, R77, !PT ;  /* 0x0000004d3e467209 */ /* 0x000fe20007810000 */
[----:B------:R-:W-:Y:S01]  /*43a0*/  FMUL.FTZ R35, R35, UR5 ;  /* 0x0000000523237c20 */ /* 0x000fe20008410000 */
[----:B------:R-:W-:Y:S01]  /*43b0*/  ISETP.GT.AND P3, PT, R74, 0x51, PT ;  /* 0x000000514a00780c */ /* 0x000fe20003f64270 */
[----:B------:R-:W-:Y:S01]  /*43c0*/  FMUL.FTZ R38, R38, UR5 ;  /* 0x0000000526267c20 */ /* 0x000fe20008410000 */
[----:B------:R-:W-:Y:S01]  /*43d0*/  FMNMX.FTZ R70, R33, R70, !PT ;  /* 0x0000004621467209 */ /* 0x000fe20007810000 */
[----:B------:R5:W0:Y:S01]  /*43e0*/  MUFU.TANH R84, R67 ;  /* 0x0000004300547308 */ /* 0x000a220000002400 */
[----:B-1----:R-:W-:Y:S01]  /*43f0*/  FSEL R36, R92, -INF , P3 ;  /* 0xff8000005c247808 */ /* 0x002fe20001800000 */
[----:B------:R-:W-:Y:S01]  /*4400*/  FMUL.FTZ R39, R39, UR5 ;  /* 0x0000000527277c20 */ /* 0x000fe20008410000 */
[----:B------:R-:W-:Y:S01]  /*4410*/  FMNMX.FTZ R77, R63, R70, !PT ;  /* 0x000000463f4d7209 */ /* 0x000fe20007810000 */
[----:B------:R-:W-:Y:S01]  /*4420*/  FMUL.FTZ R70, R37, UR5 ;  /* 0x0000000525467c20 */ /* 0x000fe20008410000 */
[----:B------:R-:W-:-:S02]  /*4430*/  ISETP.GT.AND P3, PT, R74, 0x59, PT ;  /* 0x000000594a00780c */ /* 0x000fc40003f64270 */
[----:B--2---:R-:W-:Y:S01]  /*4440*/  FSEL R37, R9, -INF , P4 ;  /* 0xff80000009257808 */ /* 0x004fe20002000000 */
[----:B------:R-:W1:Y:S01]  /*4450*/  MUFU.TANH R86, R68 ;  /* 0x0000004400567308 */ /* 0x000e620000002400 */
[----:B------:R-:W-:Y:S02]  /*4460*/  FMNMX.FTZ R78, R36, R77, !PT ;  /* 0x0000004d244e7209 */ /* 0x000fe40007810000 */
[----:B------:R-:W-:Y:S02]  /*4470*/  ISETP.GT.AND P4, PT, R74, 0x60, PT ;  /* 0x000000604a00780c */ /* 0x000fe40003f84270 */
[----:B---3--:R-:W-:Y:S02]  /*4480*/  FSEL R66, R80, -INF , P3 ;  /* 0xff80000050427808 */ /* 0x008fe40001800000 */
[----:B-----5:R-:W-:Y:S01]  /*4490*/  FMNMX.FTZ R67, R37, R78, !PT ;  /* 0x0000004e25437209 */ /* 0x020fe20007810000 */
[----:B------:R2:W3:Y:S01]  /*44a0*/  MUFU.TANH R88, R70 ;  /* 0x0000004600587308 */ /* 0x0004e20000002400 */
[----:B------:R-:W-:-:S02]  /*44b0*/  ISETP.GT.AND P3, PT, R74, 0x61, PT ;  /* 0x000000614a00780c */ /* 0x000fc40003f64270 */
[----:B------:R-:W-:Y:S02]  /*44c0*/  FMNMX.FTZ R77, R66, R67, !PT ;  /* 0x00000043424d7209 */ /* 0x000fe40007810000 */
[----:B------:R-:W-:Y:S02]  /*44d0*/  FSEL R67, R73, -INF , P3 ;  /* 0xff80000049437808 */ /* 0x000fe40001800000 */
[----:B------:R-:W-:Y:S01]  /*44e0*/  ISETP.GT.AND P3, PT, R74, 0x69, PT ;  /* 0x000000694a00780c */ /* 0x000fe20003f64270 */
[----:B------:R-:W-:Y:S08]  /*44f0*/  MUFU.TANH R65, R65 ;  /* 0x0000004100417308 */ /* 0x000ff00000002400 */
[----:B------:R-:W-:Y:S08]  /*4500*/  MUFU.TANH R56, R56 ;  /* 0x0000003800387308 */ /* 0x000ff00000002400 */
[----:B------:R-:W-:Y:S01]  /*4510*/  MUFU.TANH R57, R57 ;  /* 0x0000003900397308 */ /* 0x000fe20000002400 */
[----:B------:R-:W-:-:S02]  /*4520*/  WARPGROUP.DEPBAR.LE gsb0, 0x0 ;  /* 0x00008000000079c5 */ /* 0x000fc40000010000 */
[----:B------:R-:W-:Y:S01]  /*4530*/  FMUL.FTZ R9, R24, UR5 ;  /* 0x0000000518097c20 */ /* 0x000fe20008410000 */
[----:B------:R-:W-:Y:S01]  /*4540*/  FSEL R24, R72, -INF , P4 ;  /* 0xff80000048187808 */ /* 0x000fe20002000000 */
[----:B--2---:R-:W-:Y:S01]  /*4550*/  FMUL.FTZ R70, R25, UR5 ;  /* 0x0000000519467c20 */ /* 0x004fe20008410000 */
[----:B------:R-:W-:Y:S02]  /*4560*/  ISETP.GT.AND P4, PT, R74, 0x68, PT ;  /* 0x000000684a00780c */ /* 0x000fe40003f84270 */
[----:B------:R2:W5:Y:S01]  /*4570*/  MUFU.TANH R78, R9 ;  /* 0x00000009004e7308 */ /* 0x0005620000002400 */
[----:B------:R-:W-:Y:S01]  /*4580*/  FMNMX.FTZ R68, R24, R77, !PT ;  /* 0x0000004d18447209 */ /* 0x000fe20007810000 */
[----:B------:R-:W-:Y:S01]  /*4590*/  FMUL.FTZ R26, R26, UR5 ;  /* 0x000000051a1a7c20 */ /* 0x000fe20008410000 */
[----:B----4-:R-:W-:Y:S01]  /*45a0*/  FSEL R25, R75, -INF , P4 ;  /* 0xff8000004b197808 */ /* 0x010fe20002000000 */
[----:B------:R-:W-:Y:S01]  /*45b0*/  FMUL.FTZ R75, R29, UR5 ;  /* 0x000000051d4b7c20 */ /* 0x000fe20008410000 */
[----:B------:R-:W-:Y:S01]  /*45c0*/  FMNMX.FTZ R72, R67, R68, !PT ;  /* 0x0000004443487209 */ /* 0x000fe20007810000 */
[----:B------:R-:W-:Y:S01]  /*45d0*/  FMUL.FTZ R27, R27, UR5 ;  /* 0x000000051b1b7c20 */ /* 0x000fe20008410000 */
[----:B------:R-:W-:Y:S01]  /*45e0*/  ISETP.GT.AND P4, PT, R74, 0x70, PT ;  /* 0x000000704a00780c */ /* 0x000fe20003f84270 */
[----:B------:R3:W4:Y:S01]  /*45f0*/  MUFU.TANH R77, R70 ;  /* 0x00000046004d7308 */ /* 0x0007220000002400 */
[----:B------:R-:W-:Y:S01]  /*4600*/  FSEL R68, R76, -INF , P3 ;  /* 0xff8000004c447808 */ /* 0x000fe20001800000 */
[----:B--2---:R-:W-:Y:S01]  /*4610*/  FMUL.FTZ R9, R28, UR5 ;  /* 0x000000051c097c20 */ /* 0x004fe20008410000 */
[----:B------:R-:W-:-:S02]  /*4620*/  FMNMX.FTZ R73, R25, R72, !PT ;  /* 0x0000004819497209 */ /* 0x000fc40007810000 */
[----:B------:R-:W-:Y:S02]  /*4630*/  ISETP.GT.AND P3, PT, R74, 0x71, PT ;  /* 0x000000714a00780c */ /* 0x000fe40003f64270 */
[----:B0-----:R-:W-:Y:S01]  /*4640*/  FSEL R69, R69, -INF , P4 ;  /* 0xff80000045457808 */ /* 0x001fe20002000000 */
[----:B------:R0:W2:Y:S01]  /*4650*/  MUFU.TANH R80, R9 ;  /* 0x0000000900507308 */ /* 0x0000a20000002400 */
[----:B------:R-:W-:Y:S02]  /*4660*/  FMNMX.FTZ R72, R68, R73, !PT ;  /* 0x0000004944487209 */ /* 0x000fe40007810000 */
[----:B------:R-:W-:Y:S02]  /*4670*/  ISETP.GT.AND P4, PT, R74, 0x78, PT ;  /* 0x000000784a00780c */ /* 0x000fe40003f84270 */
[----:B------:R-:W-:Y:S02]  /*4680*/  FSEL R28, R84, -INF , P3 ;  /* 0xff800000541c7808 */ /* 0x000fe40001800000 */
[----:B------:R-:W-:Y:S01]  /*4690*/  FMNMX.FTZ R73, R69, R72, !PT ;  /* 0x0000004845497209 */ /* 0x000fe20007810000 */
[----:B------:R-:W2:Y:S01]  /*46a0*/  MUFU.TANH R75, R75 ;  /* 0x0000004b004b7308 */ /* 0x000ea20000002400 */
[----:B------:R-:W-:-:S02]  /*46b0*/  ISETP.GT.AND P3, PT, R74, 0x79, PT ;  /* 0x000000794a00780c */ /* 0x000fc40003f64270 */
[----:B-1----:R-:W-:Y:S02]  /*46c0*/  FSEL R29, R86, -INF , P4 ;  /* 0xff800000561d7808 */ /* 0x002fe40002000000 */
[----:B------:R-:W-:Y:S02]  /*46d0*/  FMNMX.FTZ R72, R28, R73, !PT ;  /* 0x000000491c487209 */ /* 0x000fe40007810000 */
[----:B------:R-:W-:Y:S01]  /*46e0*/  ISETP.GT.AND P4, PT, R74, 0x80, PT ;  /* 0x000000804a00780c */ /* 0x000fe20003f84270 */
[----:B------:R-:W1:Y:S01]  /*46f0*/  MUFU.TANH R58, R58 ;  /* 0x0000003a003a7308 */ /* 0x000e620000002400 */
[----:B---3--:R-:W-:Y:S02]  /*4700*/  FSEL R70, R88, -INF , P3 ;  /* 0xff80000058467808 */ /* 0x008fe40001800000 */
[----:B------:R-:W-:Y:S01]  /*4710*/  FMNMX.FTZ R73, R29, R72, !PT ;  /* 0x000000481d497209 */ /* 0x000fe20007810000 */
[----:B------:R-:W-:Y:S01]  /*4720*/  FMUL.FTZ R72, R54, UR5 ;  /* 0x0000000536487c20 */ /* 0x000fe20008410000 */
[----:B------:R-:W-:-:S02]  /*4730*/  ISETP.GT.AND P3, PT, R74, 0x81, PT ;  /* 0x000000814a00780c */ /* 0x000fc40003f64270 */
[----:B-----5:R-:W-:Y:S01]  /*4740*/  FSEL R54, R78, -INF , P4 ;  /* 0xff8000004e367808 */ /* 0x020fe20002000000 */
[----:B------:R-:W3:Y:S01]  /*4750*/  MUFU.TANH R59, R59 ;  /* 0x0000003b003b7308 */ /* 0x000ee20000002400 */
[----:B0-----:R-:W-:Y:S02]  /*4760*/  FMNMX.FTZ R9, R70, R73, !PT ;  /* 0x0000004946097209 */ /* 0x001fe40007810000 */
[----:B------:R-:W-:Y:S02]  /*4770*/  ISETP.GT.AND P4, PT, R74, 0x88, PT ;  /* 0x000000884a00780c */ /* 0x000fe40003f84270 */
[----:B----4-:R-:W-:Y:S02]  /*4780*/  FSEL R73, R77, -INF , P3 ;  /* 0xff8000004d497808 */ /* 0x010fe40001800000 */
[----:B------:R-:W-:Y:S01]  /*4790*/  FMNMX.FTZ R76, R54, R9, !PT ;  /* 0x00000009364c7209 */ /* 0x000fe20007810000 */
[----:B------:R-:W0:Y:S01]  /*47a0*/  MUFU.TANH R48, R48 ;  /* 0x0000003000307308 */ /* 0x000e220000002400 */
[----:B------:R-:W-:Y:S01]  /*47b0*/  ISETP.GT.AND P3, PT, R74, 0x89, PT ;  /* 0x000000894a00780c */ /* 0x000fe20003f64270 */
[----:B------:R-:W-:Y:S01]  /*47c0*/  FMUL.FTZ R74, R55, UR5 ;  /* 0x00000005374a7c20 */ /* 0x000fe20008410000 */
[----:B--2---:R-:W-:-:S02]  /*47d0*/  FSEL R55, R80, -INF , P4 ;  /* 0xff80000050377808 */ /* 0x004fc40002000000 */
[----:B------:R-:W-:Y:S02]  /*47e0*/  FMNMX.FTZ R76, R73, R76, !PT ;  /* 0x0000004c494c7209 */ /* 0x000fe40007810000 */
[----:B------:R-:W-:Y:S01]  /*47f0*/  FSEL R75, R75, -INF , P3 ;  /* 0xff8000004b4b7808 */ /* 0x000fe20001800000 */
[----:B------:R-:W2:Y:S01]  /*4800*/  MUFU.TANH R49, R49 ;  /* 0x0000003100317308 */ /* 0x000ea20000002400 */
[----:B------:R-:W-:Y:S02]  /*4810*/  FMNMX.FTZ R76, R55, R76, !PT ;  /* 0x0000004c374c7209 */ /* 0x000fe40007810000 */
[----:B------:R-:W-:Y:S02]  /*4820*/  ISETP.GT.AND P4, PT, R83, 0x1, PT ;  /* 0x000000015300780c */ /* 0x000fe40003f84270 */
[----:B------:R-:W-:Y:S02]  /*4830*/  FMNMX.FTZ R76, R75, R76, !PT ;  /* 0x0000004c4b4c7209 */ /* 0x000fe40007810000 */
[----:B------:R-:W-:Y:S01]  /*4840*/  FSEL R4, R4, -INF , P4 ;  /* 0xff80000004047808 */ /* 0x000fe20002000000 */
[----:B------:R-:W4:Y:S01]  /*4850*/  MUFU.TANH R72, R72 ;  /* 0x0000004800487308 */ /* 0x000f220000002400 */
[----:B------:R-:W-:Y:S01]  /*4860*/  ISETP.GT.AND P4, PT, R83, 0x10, PT ;  /* 0x000000105300780c */ /* 0x000fe20003f84270 */
[----:B------:R-:W5:Y:S03]  /*4870*/  SHFL.BFLY PT, R9, R76, 0x2, 0x1f ;  /* 0x0c401f004c097f89 */ /* 0x000f6600000e0000 */
[----:B------:R-:W-:-:S02]  /*4880*/  FSEL R7, R7, -INF , P4 ;  /* 0xff80000007077808 */ /* 0x000fc40002000000 */
[C---:B------:R-:W-:Y:S01]  /*4890*/  ISETP.GT.AND P4, PT, R83.reuse, 0x18, PT ;  /* 0x000000185300780c */ /* 0x040fe20003f84270 */
[----:B------:R-:W4:Y:S03]  /*48a0*/  MUFU.TANH R74, R74 ;  /* 0x0000004a004a7308 */ /* 0x000f260000002400 */
[----:B------:R-:W-:Y:S02]  /*48b0*/  FSEL R10, R10, -INF , P4 ;  /* 0xff8000000a0a7808 */ /* 0x000fe40002000000 */
[----:B------:R-:W-:-:S03]  /*48c0*/  ISETP.GT.AND P4, PT, R83, 0x20, PT ;  /* 0x000000205300780c */ /* 0x000fc60003f84270 */
[----:B------:R-:W4:Y:S08]  /*48d0*/  MUFU.TANH R42, R42 ;  /* 0x0000002a002a7308 */ /* 0x000f300000002400 */
[----:B------:R-:W4:Y:S01]  /*48e0*/  MUFU.TANH R43, R43 ;  /* 0x0000002b002b7308 */ /* 0x000f220000002400 */
[----:B-----5:R-:W-:-:S05]  /*48f0*/  FMNMX.FTZ R77, R76, R9, !PT ;  /* 0x000000094c4d7209 */ /* 0x020fca0007810000 */
[----:B------:R-:W5:Y:S02]  /*4900*/  SHFL.BFLY PT, R76, R77, 0x1, 0x1f ;  /* 0x0c201f004d4c7f89 */ /* 0x000f6400000e0000 */
[----:B------:R-:W4:Y:S08]  /*4910*/  MUFU.TANH R46, R46 ;  /* 0x0000002e002e7308 */ /* 0x000f300000002400 */
[----:B------:R-:W4:Y:S08]  /*4920*/  MUFU.TANH R47, R47 ;  /* 0x0000002f002f7308 */ /* 0x000f300000002400 */
[----:B------:R-:W4:Y:S01]  /*4930*/  MUFU.TANH R34, R34 ;  /* 0x0000002200227308 */ /* 0x000f220000002400 */
[----:B-----5:R-:W-:Y:S01]  /*4940*/  FMNMX.FTZ R9, R77, R76, !PT ;  /* 0x0000004c4d097209 */ /* 0x020fe20007810000 */
[----:B------:R-:W-:Y:S01]  /*4950*/  FMUL.FTZ R77, R31, UR5 ;  /* 0x000000051f4d7c20 */ /* 0x000fe20008410000 */
[----:B------:R-:W-:-:S05]  /*4960*/  FMUL.FTZ R76, R30, UR5 ;  /* 0x000000051e4c7c20 */ /* 0x000fca0008410000 */
[----:B------:R-:W5:Y:S01]  /*4970*/  MUFU.TANH R35, R35 ;  /* 0x0000002300237308 */ /* 0x000f620000002400 */
[C---:B------:R-:W-:Y:S01]  /*4980*/  FSETP.NEU.FTZ.AND P3, PT, R9.reuse, -INF , PT ;  /* 0xff8000000900780b */ /* 0x040fe20003f7d000 */
[----:B------:R-:W-:Y:S01]  /*4990*/  FMUL.FTZ R78, R9, UR4 ;  /* 0x00000004094e7c20 */ /* 0x000fe20008410000 */
[----:B------:R-:W-:Y:S01]  /*49a0*/  UMOV UR5, UR58 ;  /* 0x0000003a00057c82 */ /* 0x000fe20008000000 */
[----:B------:R-:W-:-:S03]  /*49b0*/  @UP0 USHF.R.U32.HI UR5, URZ, UR7, UR11 ;  /* 0x000000073f050299 */ /* 0x000fc6000801160b */
[----:B------:R-:W-:Y:S01]  /*49c0*/  FSEL R78, R78, RZ, P3 ;  /* 0x000000ff4e4e7208 */ /* 0x000fe20001800000 */
[----:B------:R-:W5:Y:S01]  /*49d0*/  MUFU.TANH R38, R38 ;  /* 0x0000002600267308 */ /* 0x000f620000002400 */
[----:B------:R-:W-:Y:S01]  /*49e0*/  ISETP.GT.AND P3, PT, R83, RZ, PT ;  /* 0x000000ff5300720c */ /* 0x000fe20003f64270 */
[----:B------:R-:W-:Y:S02]  /*49f0*/  UIADD3 UR10, UR5, UR56, -UR57 ;  /* 0x00000038050a7290 */ /* 0x000fe4000fffe839 */
[--C-:B------:R-:W-:Y:S01]  /*4a00*/  FFMA.FTZ R80, R81, UR4, -R78.reuse ;  /* 0x0000000451507c23 */ /* 0x100fe2000801084e */
[----:B------:R-:W-:Y:S01]  /*4a10*/  FSEL R81, R3, -INF , P3 ;  /* 0xff80000003517808 */ /* 0x000fe20001800000 */
[--C-:B------:R-:W-:Y:S01]  /*4a20*/  FFMA.FTZ R82, R85, UR4, -R78.reuse ;  /* 0x0000000455527c23 */ /* 0x100fe2000801084e */
[----:B------:R-:W-:Y:S01]  /*4a30*/  ISETP.GT.AND P3, PT, R83, 0x9, PT ;  /* 0x000000095300780c */ /* 0x000fe20003f64270 */
[--C-:B------:R-:W-:Y:S01]  /*4a40*/  FFMA.FTZ R86, R71, UR4, -R78.reuse ;  /* 0x0000000447567c23 */ /* 0x100fe2000801084e */
[----:B------:R-:W-:Y:S01]  /*4a50*/  FMNMX.FTZ R84, R81, R4, !PT ;  /* 0x0000000451547209 */ /* 0x000fe20007810000 */
[--C-:B------:R-:W-:Y:S01]  /*4a60*/  FFMA.FTZ R31, R87, UR4, -R78.reuse ;  /* 0x00000004571f7c23 */ /* 0x100fe2000801084e */
[----:B------:R-:W-:Y:S01]  /*4a70*/  FSEL R6, R6, -INF , P3 ;  /* 0xff80000006067808 */ /* 0x000fe20001800000 */
[--C-:B------:R-:W-:Y:S01]  /*4a80*/  FFMA.FTZ R87, R50, UR4, -R78.reuse ;  /* 0x0000000432577c23 */ /* 0x100fe2000801084e */
[----:B------:R-:W-:Y:S01]  /*4a90*/  FMNMX.FTZ R85, R5, R84, !PT ;  /* 0x0000005405557209 */ /* 0x000fe20007810000 */
[--C-:B------:R-:W-:Y:S01]  /*4aa0*/  FFMA.FTZ R30, R89, UR4, -R78.reuse ;  /* 0x00000004591e7c23 */ /* 0x100fe2000801084e */
[----:B------:R-:W-:Y:S01]  /*4ab0*/  ISETP.GT.AND P3, PT, R83, 0x11, PT ;  /* 0x000000115300780c */ /* 0x000fe20003f64270 */
[--C-:B------:R-:W-:Y:S01]  /*4ac0*/  FFMA.FTZ R89, R60, UR4, -R78.reuse ;  /* 0x000000043c597c23 */ /* 0x100fe2000801084e */
[----:B------:R-:W-:Y:S01]  /*4ad0*/  FMNMX.FTZ R84, R6, R85, !PT ;  /* 0x0000005506547209 */ /* 0x000fe20007810000 */
[--C-:B------:R-:W-:Y:S01]  /*4ae0*/  FFMA.FTZ R91, R91, UR4, -R78.reuse ;  /* 0x000000045b5b7c23 */ /* 0x100fe2000801084e */
[----:B------:R-:W-:Y:S01]  /*4af0*/  FSEL R71, R8, -INF , P3 ;  /* 0xff80000008477808 */ /* 0x000fe20001800000 */
[----:B------:R-:W5:Y:S01]  /*4b00*/  MUFU.TANH R39, R39 ;  /* 0x0000002700277308 */ /* 0x000f620000002400 */
[----:B------:R-:W-:Y:S01]  /*4b10*/  FMNMX.FTZ R84, R7, R84, !PT ;  /* 0x0000005407547209 */ /* 0x000fe20007810000 */
[--C-:B------:R-:W-:Y:S01]  /*4b20*/  FFMA.FTZ R93, R93, UR4, -R78.reuse ;  /* 0x000000045d5d7c23 */ /* 0x100fe2000801084e */
[----:B------:R-:W-:Y:S01]  /*4b30*/  ISETP.GT.AND P3, PT, R83, 0x19, PT ;  /* 0x000000195300780c */ /* 0x000fe20003f64270 */
[----:B------:R-:W-:Y:S01]  /*4b40*/  FFMA.FTZ R33, R33, UR4, -R78 ;  /* 0x0000000421217c23 */ /* 0x000fe2000801084e */
[----:B------:R-:W-:Y:S01]  /*4b50*/  FMNMX.FTZ R85, R71, R84, !PT ;  /* 0x0000005447557209 */ /* 0x000fe20007810000 */
[----:B------:R-:W-:Y:S01]  /*4b60*/  UIMAD.WIDE UR10, UR10, 0x38e38e39, URZ ;  /* 0x38e38e390a0a78a5 */ /* 0x000fe2000f8e023f */
[----:B------:R-:W-:Y:S01]  /*4b70*/  FSEL R50, R11, -INF , P3 ;  /* 0xff8000000b327808 */ /* 0x000fe20001800000 */
[----:B------:R1:W-:Y:S01]  /*4b80*/  MUFU.EX2 R8, R86 ;  /* 0x0000005600087308 */ /* 0x0003e20000000800 */
[----:B------:R-:W-:Y:S01]  /*4b90*/  FMNMX.FTZ R85, R10, R85, !PT ;  /* 0x000000550a557209 */ /* 0x000fe20007810000 */
[----:B------:R-:W-:Y:S01]  /*4ba0*/  USHF.R.U32.HI UR5, URZ, 0x1f, UR11 ;  /* 0x0000001f3f057899 */ /* 0x000fe2000801160b */
[----:B------:R-:W-:-:S02]  /*4bb0*/  ISETP.GT.AND P3, PT, R83, 0x21, PT ;  /* 0x000000215300780c */ /* 0x000fc40003f64270 */
[----:B------:R-:W-:Y:S01]  /*4bc0*/  FSEL R84, R12, -INF , P4 ;  /* 0xff8000000c547808 */ /* 0x000fe20002000000 */
[--C-:B------:R-:W-:Y:S01]  /*4bd0*/  FFMA.FTZ R12, R51, UR4, -R78.reuse ;  /* 0x00000004330c7c23 */ /* 0x100fe2000801084e */
[----:B------:R-:W-:Y:S01]  /*4be0*/  FMNMX.FTZ R85, R50, R85, !PT ;  /* 0x0000005532557209 */ /* 0x000fe20007810000 */
[----:B------:R3:W-:Y:S01]  /*4bf0*/  MUFU.EX2 R11, R87 ;  /* 0x00000057000b7308 */ /* 0x0007e20000000800 */
[----:B------:R-:W-:Y:S01]  /*4c00*/  ISETP.GT.AND P4, PT, R83, 0x28, PT ;  /* 0x000000285300780c */ /* 0x000fe20003f84270 */
[----:B------:R-:W-:Y:S01]  /*4c10*/  ULEA.HI.SX32 UR5, UR11, UR5, 0x1b ;  /* 0x000000050b057291 */ /* 0x000fe2000f8fda3f */
[----:B------:R-:W-:Y:S01]  /*4c20*/  FSEL R51, R13, -INF , P3 ;  /* 0xff8000000d337808 */ /* 0x000fe20001800000 */
[--C-:B------:R-:W-:Y:S01]  /*4c30*/  FFMA.FTZ R13, R40, UR4, -R78.reuse ;  /* 0x00000004280d7c23 */ /* 0x100fe2000801084e */
[----:B-1----:R-:W-:Y:S01]  /*4c40*/  FMNMX.FTZ R86, R84, R85, !PT ;  /* 0x0000005554567209 */ /* 0x002fe20007810000 */
[----:B------:R-:W-:Y:S01]  /*4c50*/  UISETP.LT.AND UP1, UPT, UR14, UR5, UPT ;  /* 0x000000050e00728c */ /* 0x000fe2000bf21270 */
[----:B------:R-:W-:Y:S01]  /*4c60*/  ISETP.GT.AND P3, PT, R83, 0x29, PT ;  /* 0x000000295300780c */ /* 0x000fe20003f64270 */
[----:B------:R-:W-:Y:S01]  /*4c70*/  MUFU.EX2 R79, R91 ;  /* 0x0000005b004f7308 */ /* 0x000fe20000000800 */
[----:B------:R-:W-:Y:S01]  /*4c80*/  FSEL R85, R14, -INF , P4 ;  /* 0xff8000000e557808 */ /* 0x000fe20002000000 */
[----:B------:R-:W-:Y:S01]  /*4c90*/  FFMA.FTZ R14, R41, UR4, -R78 ;  /* 0x00000004290e7c23 */ /* 0x000fe2000801084e */
[----:B------:R-:W-:Y:S01]  /*4ca0*/  FMNMX.FTZ R86, R51, R86, !PT ;  /* 0x0000005633567209 */ /* 0x000fe20007810000 */
[----:B------:R-:W-:Y:S01]  /*4cb0*/  USEL UR7, UR14, UR5, !UP1 ;  /* 0x000000050e077287 */ /* 0x000fe2000c800000 */
[----:B------:R-:W-:-:S02]  /*4cc0*/  FSEL R40, R15, -INF , P3 ;  /* 0xff8000000f287808 */ /* 0x000fc40001800000 */
[----:B------:R-:W-:Y:S01]  /*4cd0*/  ISETP.GT.AND P4, PT, R83, 0x30, PT ;  /* 0x000000305300780c */ /* 0x000fe20003f84270 */
[----:B------:R-:W1:Y:S01]  /*4ce0*/  MUFU.TANH R26, R26 ;  /* 0x0000001a001a7308 */ /* 0x000e620000002400 */
[----:B------:R-:W-:Y:S01]  /*4cf0*/  FMNMX.FTZ R15, R85, R86, !PT ;  /* 0x00000056550f7209 */ /* 0x000fe20007810000 */
[----:B------:R-:W-:Y:S01]  /*4d00*/  UISETP.GE.AND UP1, UPT, UR38, UR7, UPT ;  /* 0x000000072600728c */ /* 0x000fe2000bf26270 */
[C---:B------:R-:W-:Y:S02]  /*4d10*/  ISETP.GT.AND P3, PT, R83.reuse, 0x31, PT ;  /* 0x000000315300780c */ /* 0x040fe40003f64270 */
[----:B------:R-:W-:Y:S02]  /*4d20*/  FSEL R86, R20, -INF , P4 ;  /* 0xff80000014567808 */ /* 0x000fe40002000000 */
[----:B------:R-:W-:Y:S01]  /*4d30*/  FMNMX.FTZ R15, R40, R15, !PT ;  /* 0x0000000f280f7209 */ /* 0x000fe20007810000 */
[----:B------:R-:W1:Y:S01]  /*4d40*/  MUFU.TANH R27, R27 ;  /* 0x0000001b001b7308 */ /* 0x000e620000002400 */
[----:B------:R-:W-:-:S02]  /*4d50*/  ISETP.GT.AND P4, PT, R83, 0x38, PT ;  /* 0x000000385300780c */ /* 0x000fc40003f84270 */
[----:B---3--:R-:W-:Y:S02]  /*4d60*/  FSEL R87, R21, -INF , P3 ;  /* 0xff80000015577808 */ /* 0x008fe40001800000 */
[----:B------:R-:W-:Y:S01]  /*4d70*/  FMNMX.FTZ R20, R86, R15, !PT ;  /* 0x0000000f56147209 */ /* 0x000fe20007810000 */
[--C-:B------:R-:W-:Y:S01]  /*4d80*/  FFMA.FTZ R15, R52, UR4, -R78.reuse ;  /* 0x00000004340f7c23 */ /* 0x100fe2000801084e */
[----:B------:R-:W-:Y:S01]  /*4d90*/  ISETP.GT.AND P3, PT, R83, 0x39, PT ;  /* 0x000000395300780c */ /* 0x000fe20003f64270 */
[----:B------:R-:W-:Y:S01]  /*4da0*/  FFMA.FTZ R52, R44, UR4, -R78 ;  /* 0x000000042c347c23 */ /* 0x000fe2000801084e */
[----:B------:R-:W-:Y:S01]  /*4db0*/  FSEL R64, R64, -INF , P4 ;  /* 0xff80000040407808 */ /* 0x000fe20002000000 */
[----:B------:R-:W3:Y:S01]  /*4dc0*/  MUFU.TANH R76, R76 ;  /* 0x0000004c004c7308 */ /* 0x000ee20000002400 */
[----:B------:R-:W-:Y:S02]  /*4dd0*/  FMNMX.FTZ R21, R87, R20, !PT ;  /* 0x0000001457157209 */ /* 0x000fe40007810000 */
[----:B------:R-:W-:-:S02]  /*4de0*/  ISETP.GT.AND P4, PT, R83, 0x40, PT ;  /* 0x000000405300780c */ /* 0x000fc40003f84270 */
[----:B------:R-:W-:Y:S02]  /*4df0*/  FSEL R65, R65, -INF , P3 ;  /* 0xff80000041417808 */ /* 0x000fe40001800000 */
[----:B------:R-:W-:Y:S01]  /*4e00*/  FMNMX.FTZ R20, R64, R21, !PT ;  /* 0x0000001540147209 */ /* 0x000fe20007810000 */
[----:B------:R-:W-:Y:S01]  /*4e10*/  MUFU.EX2 R3, R93 ;  /* 0x0000005d00037308 */ /* 0x000fe20000000800 */
[----:B------:R-:W-:Y:S02]  /*4e20*/  ISETP.GT.AND P3, PT, R83, 0x41, PT ;  /* 0x000000415300780c */ /* 0x000fe40003f64270 */
[----:B------:R-:W-:Y:S02]  /*4e30*/  FSEL R56, R56, -INF , P4 ;  /* 0xff80000038387808 */ /* 0x000fe40002000000 */
[----:B------:R-:W-:Y:S02]  /*4e40*/  FMNMX.FTZ R21, R65, R20, !PT ;  /* 0x0000001441157209 */ /* 0x000fe40007810000 */
[----:B------:R-:W-:Y:S01]  /*4e50*/  ISETP.GT.AND P4, PT, R83, 0x48, PT ;  /* 0x000000485300780c */ /* 0x000fe20003f84270 */
[----:B------:R5:W-:Y:S01]  /*4e60*/  MUFU.EX2 R20, R52 ;  /* 0x0000003400147308 */ /* 0x000be20000000800 */
[----:B------:R-:W-:-:S02]  /*4e70*/  FSEL R57, R57, -INF , P3 ;  /* 0xff80000039397808 */ /* 0x000fc40001800000 */
[----:B------:R-:W-:Y:S01]  /*4e80*/  FMNMX.FTZ R44, R56, R21, !PT ;  /* 0x00000015382c7209 */ /* 0x000fe20007810000 */
[----:B------:R-:W-:Y:S01]  /*4e90*/  FFMA.FTZ R21, R53, UR4, -R78 ;  /* 0x0000000435157c23 */ /* 0x000fe2000801084e */
[----:B------:R-:W-:Y:S02]  /*4ea0*/  ISETP.GT.AND P3, PT, R83, 0x49, PT ;  /* 0x000000495300780c */ /* 0x000fe40003f64270 */
[----:B------:R-:W-:Y:S01]  /*4eb0*/  FSEL R58, R58, -INF , P4 ;  /* 0xff8000003a3a7808 */ /* 0x000fe20002000000 */
[----:B------:R-:W3:Y:S01]  /*4ec0*/  MUFU.TANH R77, R77 ;  /* 0x0000004d004d7308 */ /* 0x000ee20000002400 */
[----:B------:R-:W-:Y:S02]  /*4ed0*/  FMNMX.FTZ R41, R57, R44, !PT ;  /* 0x0000002c39297209 */ /* 0x000fe40007810000 */
[----:B------:R-:W-:Y:S02]  /*4ee0*/  ISETP.GT.AND P4, PT, R83, 0x50, PT ;  /* 0x000000505300780c */ /* 0x000fe40003f84270 */
[----:B------:R-:W-:-:S02]  /*4ef0*/  FSEL R59, R59, -INF , P3 ;  /* 0xff8000003b3b7808 */ /* 0x000fc40001800000 */
[----:B------:R-:W-:Y:S01]  /*4f00*/  FMNMX.FTZ R44, R58, R41, !PT ;  /* 0x000000293a2c7209 */ /* 0x000fe20007810000 */
[----:B------:R-:W-:Y:S01]  /*4f10*/  FFMA.FTZ R41, R45, UR4, -R78 ;  /* 0x000000042d297c23 */ /* 0x000fe2000801084e */
[----:B------:R-:W-:Y:S01]  /*4f20*/  ISETP.GT.AND P3, PT, R83, 0x51, PT ;  /* 0x000000515300780c */ /* 0x000fe20003f64270 */
[----:B------:R-:W-:Y:S01]  /*4f30*/  MUFU.EX2 R80, R80 ;  /* 0x0000005000507308 */ /* 0x000fe20000000800 */
[----:B0-----:R-:W-:Y:S02]  /*4f40*/  FSEL R48, R48, -INF , P4 ;  /* 0xff80000030307808 */ /* 0x001fe40002000000 */
[----:B------:R-:W-:Y:S02]  /*4f50*/  FMNMX.FTZ R45, R59, R44, !PT ;  /* 0x0000002c3b2d7209 */ /* 0x000fe40007810000 */
[----:B------:R-:W-:Y:S02]  /*4f60*/  ISETP.GT.AND P4, PT, R83, 0x58, PT ;  /* 0x000000585300780c */ /* 0x000fe40003f84270 */
[----:B--2---:R-:W-:Y:S01]  /*4f70*/  FSEL R49, R49, -INF , P3 ;  /* 0xff80000031317808 */ /* 0x004fe20001800000 */
[----:B------:R-:W0:Y:S01]  /*4f80*/  MUFU.EX2 R31, R31 ;  /* 0x0000001f001f7308 */ /* 0x000e220000000800 */
[----:B------:R-:W-:-:S02]  /*4f90*/  FMNMX.FTZ R44, R48, R45, !PT ;  /* 0x0000002d302c7209 */ /* 0x000fc40007810000 */
[----:B------:R-:W-:Y:S02]  /*4fa0*/  ISETP.GT.AND P3, PT, R83, 0x59, PT ;  /* 0x000000595300780c */ /* 0x000fe40003f64270 */
[----:B----4-:R-:W-:Y:S02]  /*4fb0*/  FSEL R72, R72, -INF , P4 ;  /* 0xff80000048487808 */ /* 0x010fe40002000000 */
[----:B------:R-:W-:Y:S01]  /*4fc0*/  FMNMX.FTZ R53, R49, R44, !PT ;  /* 0x0000002c31357209 */ /* 0x000fe20007810000 */
[----:B------:R-:W2:Y:S01]  /*4fd0*/  MUFU.EX2 R30, R30 ;  /* 0x0000001e001e7308 */ /* 0x000ea20000000800 */
[----:B------:R-:W-:Y:S02]  /*4fe0*/  ISETP.GT.AND P4, PT, R83, 0x60, PT ;  /* 0x000000605300780c */ /* 0x000fe40003f84270 */
[----:B------:R-:W-:Y:S02]  /*4ff0*/  FSEL R45, R74, -INF , P3 ;  /* 0xff8000004a2d7808 */ /* 0x000fe40001800000 */
[----:B------:R-:W-:-:S02]  /*5000*/  FMNMX.FTZ R60, R72, R53, !PT ;  /* 0x00000035483c7209 */ /* 0x000fc40007810000 */
[----:B------:R-:W-:Y:S01]  /*5010*/  ISETP.GT.AND P3, PT, R83, 0x61, PT ;  /* 0x000000615300780c */ /* 0x000fe20003f64270 */
[----:B------:R4:W-:Y:S01]  /*5020*/  MUFU.EX2 R44, R89 ;  /* 0x00000059002c7308 */ /* 0x0009e20000000800 */
[----:B-----5:R-:W-:Y:S01]  /*5030*/  FSEL R52, R42, -INF , P4 ;  /* 0xff8000002a347808 */ /* 0x020fe20002000000 */
[--C-:B------:R-:W-:Y:S01]  /*5040*/  FFMA.FTZ R42, R61, UR4, -R78.reuse ;  /* 0x000000043d2a7c23 */ /* 0x100fe2000801084e */
[----:B------:R-:W-:Y:S01]  /*5050*/  FMNMX.FTZ R53, R45, R60, !PT ;  /* 0x0000003c2d357209 */ /* 0x000fe20007810000 */
[--C-:B------:R-:W-:Y:S01]  /*5060*/  FFMA.FTZ R60, R67, UR4, -R78.reuse ;  /* 0x00000004433c7c23 */ /* 0x100fe2000801084e */
[----:B------:R-:W-:Y:S01]  /*5070*/  ISETP.GT.AND P4, PT, R83, 0x68, PT ;  /* 0x000000685300780c */ /* 0x000fe20003f84270 */
[--C-:B------:R-:W-:Y:S01]  /*5080*/  FFMA.FTZ R61, R68, UR4, -R78.reuse ;  /* 0x00000004443d7c23 */ /* 0x100fe2000801084e */
[----:B------:R-:W-:Y:S01]  /*5090*/  FSEL R88, R43, -INF , P3 ;  /* 0xff8000002b587808 */ /* 0x000fe20001800000 */
[----:B------:R-:W-:Y:S01]  /*50a0*/  FFMA.FTZ R43, R32, UR4, -R78 ;  /* 0x00000004202b7c23 */ /* 0x000fe2000801084e */
[----:B------:R-:W-:Y:S01]  /*50b0*/  FMNMX.FTZ R53, R52, R53, !PT ;  /* 0x0000003534357209 */ /* 0x000fe20007810000 */
[----:B------:R-:W-:Y:S01]  /*50c0*/  MUFU.EX2 R82, R82 ;  /* 0x0000005200527308 */ /* 0x000fe20000000800 */
[----:B------:R-:W-:-:S02]  /*50d0*/  ISETP.GT.AND P3, PT, R83, 0x69, PT ;  /* 0x000000695300780c */ /* 0x000fc40003f64270 */
[----:B----4-:R-:W-:Y:S02]  /*50e0*/  FSEL R89, R46, -INF , P4 ;  /* 0xff8000002e597808 */ /* 0x010fe40002000000 */
[----:B------:R-:W-:Y:S01]  /*50f0*/  FMNMX.FTZ R32, R88, R53, !PT ;  /* 0x0000003558207209 */ /* 0x000fe20007810000 */
[--C-:B------:R-:W-:Y:S01]  /*5100*/  FFMA.FTZ R53, R70, UR4, -R78.reuse ;  /* 0x0000000446357c23 */ /* 0x100fe2000801084e */
[----:B------:R-:W-:Y:S01]  /*5110*/  ISETP.GT.AND P4, PT, R83, 0x70, PT ;  /* 0x000000705300780c */ /* 0x000fe20003f84270 */
[----:B------:R-:W-:Y:S01]  /*5120*/  MUFU.EX2 R12, R12 ;  /* 0x0000000c000c7308 */ /* 0x000fe20000000800 */
[----:B------:R-:W-:Y:S02]  /*5130*/  FSEL R90, R47, -INF , P3 ;  /* 0xff8000002f5a7808 */ /* 0x000fe40001800000 */
[----:B------:R-:W-:Y:S01]  /*5140*/  FMNMX.FTZ R47, R89, R32, !PT ;  /* 0x00000020592f7209 */ /* 0x000fe20007810000 */
[--C-:B------:R-:W-:Y:S01]  /*5150*/  FFMA.FTZ R32, R62, UR4, -R78.reuse ;  /* 0x000000043e207c23 */ /* 0x100fe2000801084e */
[----:B------:R-:W-:Y:S01]  /*5160*/  ISETP.GT.AND P3, PT, R83, 0x71, PT ;  /* 0x000000715300780c */ /* 0x000fe20003f64270 */
[--C-:B------:R-:W-:Y:S01]  /*5170*/  FFMA.FTZ R62, R28, UR4, -R78.reuse ;  /* 0x000000041c3e7c23 */ /* 0x100fe2000801084e */
[----:B------:R-:W-:Y:S01]  /*5180*/  FSEL R91, R34, -INF , P4 ;  /* 0xff800000225b7808 */ /* 0x000fe20002000000 */
[----:B------:R-:W-:Y:S01]  /*5190*/  MUFU.EX2 R13, R13 ;  /* 0x0000000d000d7308 */ /* 0x000fe20000000800 */
[----:B------:R-:W-:Y:S01]  /*51a0*/  FMNMX.FTZ R34, R90, R47, !PT ;  /* 0x0000002f5a227209 */ /* 0x000fe20007810000 */
[--C-:B------:R-:W-:Y:S01]  /*51b0*/  FFMA.FTZ R47, R37, UR4, -R78.reuse ;  /* 0x00000004252f7c23 */ /* 0x100fe2000801084e */
[----:B------:R-:W-:Y:S01]  /*51c0*/  FSEL R92, R35, -INF , P3 ;  /* 0xff800000235c7808 */ /* 0x000fe20001800000 */
[----:B------:R-:W-:Y:S01]  /*51d0*/  FFMA.FTZ R37, R24, UR4, -R78 ;  /* 0x0000000418257c23 */ /* 0x000fe2000801084e */
[----:B------:R-:W-:-:S02]  /*51e0*/  ISETP.GT.AND P4, PT, R83, 0x78, PT ;  /* 0x000000785300780c */ /* 0x000fc40003f84270 */
[----:B------:R-:W-:Y:S01]  /*51f0*/  FMNMX.FTZ R35, R91, R34, !PT ;  /* 0x000000225b237209 */ /* 0x000fe20007810000 */
[----:B------:R-:W-:Y:S01]  /*5200*/  MUFU.EX2 R14, R14 ;  /* 0x0000000e000e7308 */ /* 0x000fe20000000800 */
[C---:B------:R-:W-:Y:S02]  /*5210*/  ISETP.GT.AND P3, PT, R83.reuse, 0x79, PT ;  /* 0x000000795300780c */ /* 0x040fe40003f64270 */
[----:B------:R-:W-:Y:S02]  /*5220*/  FSEL R93, R38, -INF , P4 ;  /* 0xff800000265d7808 */ /* 0x000fe40002000000 */
[----:B------:R-:W-:Y:S02]  /*5230*/  FMNMX.FTZ R34, R92, R35, !PT ;  /* 0x000000235c227209 */ /* 0x000fe40007810000 */
[----:B------:R-:W-:Y:S01]  /*5240*/  ISETP.GT.AND P4, PT, R83, 0x80, PT ;  /* 0x000000805300780c */ /* 0x000fe20003f84270 */
[----:B------:R-:W-:Y:S01]  /*5250*/  MUFU.EX2 R15, R15 ;  /* 0x0000000f000f7308 */ /* 0x000fe20000000800 */
[----:B------:R-:W-:Y:S01]  /*5260*/  FSEL R94, R39, -INF , P3 ;  /* 0xff800000275e7808 */ /* 0x000fe20001800000 */
[--C-:B------:R-:W-:Y:S01]  /*5270*/  FFMA.FTZ R39, R36, UR4, -R78.reuse ;  /* 0x0000000424277c23 */ /* 0x100fe2000801084e */
[----:B------:R-:W-:Y:S01]  /*5280*/  FMNMX.FTZ R35, R93, R34, !PT ;  /* 0x000000225d237209 */ /* 0x000fe20007810000 */
[--C-:B------:R-:W-:Y:S01]  /*5290*/  FFMA.FTZ R34, R63, UR4, -R78.reuse ;  /* 0x000000043f227c23 */ /* 0x100fe2000801084e */
[----:B------:R-:W-:Y:S01]  /*52a0*/  ISETP.GT.AND P3, PT, R83, 0x81, PT ;  /* 0x000000815300780c */ /* 0x000fe20003f64270 */
[--C-:B------:R-:W-:Y:S01]  /*52b0*/  FFMA.FTZ R63, R66, UR4, -R78.reuse ;  /* 0x00000004423f7c23 */ /* 0x100fe2000801084e */
[----:B-1----:R-:W-:Y:S01]  /*52c0*/  FSEL R26, R26, -INF , P4 ;  /* 0xff8000001a1a7808 */ /* 0x002fe20002000000 */
[----:B------:R-:W-:Y:S01]  /*52d0*/  FFMA.FTZ R66, R73, UR4, -R78 ;  /* 0x0000000449427c23 */ /* 0x000fe2000801084e */
[----:B------:R-:W-:Y:S01]  /*52e0*/  FMNMX.FTZ R35, R94, R35, !PT ;  /* 0x000000235e237209 */ /* 0x000fe20007810000 */
[----:B------:R-:W-:Y:S01]  /*52f0*/  MUFU.EX2 R21, R21 ;  /* 0x0000001500157308 */ /* 0x000fe20000000800 */
[----:B------:R-:W-:-:S02]  /*5300*/  ISETP.GT.AND P4, PT, R83, 0x88, PT ;  /* 0x000000885300780c */ /* 0x000fc40003f84270 */
[----:B------:R-:W-:Y:S02]  /*5310*/  FSEL R27, R27, -INF , P3 ;  /* 0xff8000001b1b7808 */ /* 0x000fe40001800000 */
[----:B------:R-:W-:Y:S02]  /*5320*/  FMNMX.FTZ R38, R26, R35, !PT ;  /* 0x000000231a267209 */ /* 0x000fe40007810000 */
[----:B------:R-:W-:Y:S01]  /*5330*/  ISETP.GT.AND P3, PT, R83, 0x89, PT ;  /* 0x000000895300780c */ /* 0x000fe20003f64270 */
[----:B------:R-:W-:Y:S01]  /*5340*/  MUFU.EX2 R41, R41 ;  /* 0x0000002900297308 */ /* 0x000fe20000000800 */
[----:B---3--:R-:W-:Y:S02]  /*5350*/  FSEL R76, R76, -INF , P4 ;  /* 0xff8000004c4c7808 */ /* 0x008fe40002000000 */
[----:B------:R-:W-:Y:S01]  /*5360*/  FMNMX.FTZ R35, R27, R38, !PT ;  /* 0x000000261b237209 */ /* 0x000fe20007810000 */
[----:B------:R-:W-:Y:S01]  /*5370*/  FFMA.FTZ R38, R25, UR4, -R78 ;  /* 0x0000000419267c23 */ /* 0x000fe2000801084e */
[----:B------:R-:W-:-:S02]  /*5380*/  FSEL R83, R77, -INF , P3 ;  /* 0xff8000004d537808 */ /* 0x000fc40001800000 */
[----:B------:R-:W-:Y:S01]  /*5390*/  FMNMX.FTZ R36, R76, R35, !PT ;  /* 0x000000234c247209 */ /* 0x000fe20007810000 */
[----:B------:R1:W-:Y:S03]  /*53a0*/  MUFU.EX2 R77, R39 ;  /* 0x00000027004d7308 */ /* 0x0003e60000000800 */
[----:B------:R-:W-:-:S05]  /*53b0*/  FMNMX.FTZ R35, R83, R36, !PT ;  /* 0x0000002453237209 */ /* 0x000fca0007810000 */
[----:B------:R-:W3:Y:S01]  /*53c0*/  SHFL.BFLY PT, R46, R35, 0x2, 0x1f ;  /* 0x0c401f00232e7f89 */ /* 0x000ee200000e0000 */
[----:B------:R4:W-:Y:S01]  /*53d0*/  MUFU.EX2 R36, R47 ;  /* 0x0000002f00247308 */ /* 0x0009e20000000800 */
[----:B-1----:R-:W-:-:S07]  /*53e0*/  FFMA.FTZ R39, R69, UR4, -R78 ;  /* 0x0000000445277c23 */ /* 0x002fce000801084e */
[----:B------:R-:W-:Y:S01]  /*53f0*/  MUFU.EX2 R42, R42 ;  /* 0x0000002a002a7308 */ /* 0x000fe20000000800 */
[--C-:B----4-:R-:W-:Y:S01]  /*5400*/  FFMA.FTZ R47, R54, UR4, -R78.reuse ;  /* 0x00000004362f7c23 */ /* 0x110fe2000801084e */
[----:B------:R-:W-:-:S06]  /*5410*/  FFMA.FTZ R54, R75, UR4, -R78 ;  /* 0x000000044b367c23 */ /* 0x000fcc000801084e */
[----:B------:R-:W-:Y:S01]  /*5420*/  MUFU.EX2 R43, R43 ;  /* 0x0000002b002b7308 */ /* 0x000fe20000000800 */
[----:B---3--:R-:W-:Y:S01]  /*5430*/  FMNMX.FTZ R24, R35, R46, !PT ;  /* 0x0000002e23187209 */ /* 0x008fe20007810000 */
[--C-:B------:R-:W-:Y:S01]  /*5440*/  FFMA.FTZ R46, R29, UR4, -R78.reuse ;  /* 0x000000041d2e7c23 */ /* 0x100fe2000801084e */
[----:B------:R-:W-:-:S05]  /*5450*/  FFMA.FTZ R35, R55, UR4, -R78 ;  /* 0x0000000437237c23 */ /* 0x000fca000801084e */
[----:B------:R-:W-:Y:S01]  /*5460*/  MUFU.EX2 R32, R32 ;  /* 0x0000002000207308 */ /* 0x000fe20000000800 */
[----:B------:R-:W1:Y:S07]  /*5470*/  SHFL.BFLY PT, R25, R24, 0x1, 0x1f ;  /* 0x0c201f0018197f89 */ /* 0x000e6e00000e0000 */
[----:B------:R-:W-:Y:S08]  /*5480*/  MUFU.EX2 R33, R33 ;  /* 0x0000002100217308 */ /* 0x000ff00000000800 */
[----:B------:R-:W-:Y:S08]  /*5490*/  MUFU.EX2 R34, R34 ;  /* 0x0000002200227308 */ /* 0x000ff00000000800 */
[----:B------:R-:W-:Y:S01]  /*54a0*/  MUFU.EX2 R63, R63 ;  /* 0x0000003f003f7308 */ /* 0x000fe20000000800 */
[----:B-1----:R-:W-:-:S04]  /*54b0*/  FMNMX.FTZ R74, R24, R25, !PT ;  /* 0x00000019184a7209 */ /* 0x002fc80007810000 */
        /* <DEDUP_REMOVED lines=12> */
[----:B------:R-:W-:Y:S01]  /*5580*/  FFMA.FTZ R55, R10, UR4, -R25 ;  /* 0x000000040a377c23 */ /* 0x000fe20008010819 */
[----:B------:R-:W-:Y:S01]  /*5590*/  MUFU.EX2 R75, R75 ;  /* 0x0000004b004b7308 */ /* 0x000fe20000000800 */
[----:B0-----:R-:W-:Y:S01]  /*55a0*/  FADD.FTZ R5, R80, R31 ;  /* 0x0000001f50057221 */ /* 0x001fe20000010000 */
[--C-:B------:R-:W-:Y:S01]  /*55b0*/  FFMA.FTZ R68, R50, UR4, -R25.reuse ;  /* 0x0000000432447c23 */ /* 0x100fe20008010819 */
[----:B------:R-:W-:Y:S01]  /*55c0*/  FFMA.FTZ R10, R58, UR4, -R25 ;  /* 0x000000043a0a7c23 */ /* 0x000fe20008010819 */
[----:B------:R-:W-:Y:S01]  /*55d0*/  @!P1 PRMT R4, RZ, 0x654, R0 ;  /* 0x00000654ff049816 */ /* 0x000fe20000000000 */
[----:B--2---:R-:W-:Y:S01]  /*55e0*/  FADD.FTZ R58, R30, R5 ;  /* 0x000000051e3a7221 */ /* 0x004fe20000010000 */
[--C-:B------:R-:W-:Y:S01]  /*55f0*/  FFMA.FTZ R50, R84, UR4, -R25.reuse ;  /* 0x0000000454327c23 */ /* 0x100fe20008010819 */
[--C-:B------:R-:W-:Y:S01]  /*5600*/  FFMA.FTZ R71, R51, UR4, -R25.reuse ;  /* 0x0000000433477c23 */ /* 0x100fe20008010819 */
[----:B------:R-:W0:Y:S01]  /*5610*/  MUFU.EX2 R78, R78 ;  /* 0x0000004e004e7308 */ /* 0x000e220000000800 */
[----:B------:R1:W-:Y:S01]  /*5620*/  @!P1 SYNCS.ARRIVE.TRANS64.RED.A1T0 RZ, [R4+URZ], RZ ;  /* 0x000000ff04ff99a7 */ /* 0x0003e2000810043f */
[----:B------:R-:W-:Y:S01]  /*5630*/  FADD.FTZ R58, R79, R58 ;  /* 0x0000003a4f3a7221 */ /* 0x000fe20000010000 */
[--C-:B------:R-:W-:Y:S01]  /*5640*/  FFMA.FTZ R24, R85, UR4, -R25.reuse ;  /* 0x0000000455187c23 */ /* 0x100fe20008010819 */
[--C-:B------:R-:W-:Y:S01]  /*5650*/  FFMA.FTZ R67, R40, UR4, -R25.reuse ;  /* 0x0000000428437c23 */ /* 0x100fe20008010819 */
[--C-:B------:R-:W-:Y:S01]  /*5660*/  FFMA.FTZ R40, R86, UR4, -R25.reuse ;  /* 0x0000000456287c23 */ /* 0x100fe20008010819 */
[--C-:B------:R-:W-:Y:S01]  /*5670*/  FFMA.FTZ R48, R48, UR4, -R25.reuse ;  /* 0x0000000430307c23 */ /* 0x100fe20008010819 */
[--C-:B------:R-:W-:Y:S01]  /*5680*/  FFMA.FTZ R72, R72, UR4, -R25.reuse ;  /* 0x0000000448487c23 */ /* 0x100fe20008010819 */
[----:B------:R-:W2:Y:S01]  /*5690*/  MUFU.EX2 R81, R81 ;  /* 0x0000005100517308 */ /* 0x000ea20000000800 */
[----:B-1----:R-:W-:Y:S01]  /*56a0*/  F2FP.BF16.F32.PACK_AB R4, R31, R80 ;  /* 0x000000501f04723e */ /* 0x002fe200000010ff */
[--C-:B------:R-:W-:Y:S01]  /*56b0*/  FFMA.FTZ R69, R87, UR4, -R25.reuse ;  /* 0x0000000457457c23 */ /* 0x100fe20008010819 */
[--C-:B------:R-:W-:Y:S01]  /*56c0*/  FFMA.FTZ R28, R64, UR4, -R25.reuse ;  /* 0x00000004401c7c23 */ /* 0x100fe20008010819 */
[--C-:B------:R-:W-:Y:S01]  /*56d0*/  FFMA.FTZ R51, R65, UR4, -R25.reuse ;  /* 0x0000000441337c23 */ /* 0x100fe20008010819 */
[--C-:B------:R-:W-:Y:S01]  /*56e0*/  FFMA.FTZ R64, R26, UR4, -R25.reuse ;  /* 0x000000041a407c23 */ /* 0x100fe20008010819 */
[--C-:B------:R-:W-:Y:S01]  /*56f0*/  FFMA.FTZ R29, R56, UR4, -R25.reuse ;  /* 0x00000004381d7c23 */ /* 0x100fe20008010819 */
[--C-:B------:R-:W-:Y:S01]  /*5700*/  FFMA.FTZ R56, R57, UR4, -R25.reuse ;  /* 0x0000000439387c23 */ /* 0x100fe20008010819 */
[----:B------:R-:W1:Y:S01]  /*5710*/  MUFU.EX2 R96, R96 ;  /* 0x0000006000607308 */ /* 0x000e620000000800 */
[----:B0-----:R-:W-:Y:S01]  /*5720*/  FADD.FTZ R6, R75, R78 ;  /* 0x0000004e4b067221 */ /* 0x001fe20000010000 */
[----:B------:R-:W-:Y:S01]  /*5730*/  F2FP.BF16.F32.PACK_AB R5, R78, R75 ;  /* 0x0000004b4e05723e */ /* 0x000fe200000010ff */
[----:B------:R-:W-:Y:S01]  /*5740*/  FADD.FTZ R75, R3, R58 ;  /* 0x0000003a034b7221 */ /* 0x000fe20000010000 */
[--C-:B------:R-:W-:Y:S01]  /*5750*/  FFMA.FTZ R57, R59, UR4, -R25.reuse ;  /* 0x000000043b397c23 */ /* 0x100fe20008010819 */
[--C-:B------:R-:W-:Y:S01]  /*5760*/  FFMA.FTZ R49, R49, UR4, -R25.reuse ;  /* 0x0000000431317c23 */ /* 0x100fe20008010819 */
[----:B------:R-:W-:Y:S01]  /*5770*/  FFMA.FTZ R52, R52, UR4, -R25 ;  /* 0x0000000434347c23 */ /* 0x000fe20008010819 */
[----:B------:R-:W-:Y:S01]  /*5780*/  FADD.FTZ R75, R82, R75 ;  /* 0x0000004b524b7221 */ /* 0x000fe20000010000 */
[----:B------:R-:W0:Y:S01]  /*5790*/  MUFU.EX2 R70, R70 ;  /* 0x0000004600467308 */ /* 0x000e220000000800 */
[----:B--2---:R-:W-:Y:S01]  /*57a0*/  FADD.FTZ R7, R81, R6 ;  /* 0x0000000651077221 */ /* 0x004fe20000010000 */
[----:B------:R-:W-:Y:S01]  /*57b0*/  F2FP.BF16.F32.PACK_AB R6, R79, R30 ;  /* 0x0000001e4f06723e */ /* 0x000fe200000010ff */
[----:B------:R-:W-:Y:S01]  /*57c0*/  FADD.FTZ R58, R8, R75 ;  /* 0x0000004b083a7221 */ /* 0x000fe20000010000 */
[--C-:B------:R-:W-:Y:S01]  /*57d0*/  FFMA.FTZ R59, R88, UR4, -R25.reuse ;  /* 0x00000004583b7c23 */ /* 0x100fe20008010819 */
[--C-:B------:R-:W-:Y:S01]  /*57e0*/  FFMA.FTZ R65, R89, UR4, -R25.reuse ;  /* 0x0000000459417c23 */ /* 0x100fe20008010819 */
[----:B------:R-:W-:Y:S01]  /*57f0*/  FFMA.FTZ R90, R90, UR4, -R25 ;  /* 0x000000045a5a7c23 */ /* 0x000fe20008010819 */
[----:B------:R-:W-:Y:S01]  /*5800*/  FADD.FTZ R75, R11, R58 ;  /* 0x0000003a0b4b7221 */ /* 0x000fe20000010000 */
[----:B------:R-:W2:Y:S01]  /*5810*/  MUFU.EX2 R73, R73 ;  /* 0x0000004900497308 */ /* 0x000ea20000000800 */
[----:B-1----:R-:W-:Y:S01]  /*5820*/  FADD.FTZ R31, R96, R7 ;  /* 0x00000007601f7221 */ /* 0x002fe20000010000 */
[--C-:B------:R-:W-:Y:S01]  /*5830*/  FFMA.FTZ R58, R27, UR4, -R25.reuse ;  /* 0x000000041b3a7c23 */ /* 0x100fe20008010819 */
[--C-:B------:R-:W-:Y:S01]  /*5840*/  FFMA.FTZ R91, R91, UR4, -R25.reuse ;  /* 0x000000045b5b7c23 */ /* 0x100fe20008010819 */
[--C-:B------:R-:W-:Y:S01]  /*5850*/  FFMA.FTZ R92, R92, UR4, -R25.reuse ;  /* 0x000000045c5c7c23 */ /* 0x100fe20008010819 */
[--C-:B------:R-:W-:Y:S01]  /*5860*/  FFMA.FTZ R93, R93, UR4, -R25.reuse ;  /* 0x000000045d5d7c23 */ /* 0x100fe20008010819 */
[--C-:B------:R-:W-:Y:S01]  /*5870*/  FFMA.FTZ R94, R94, UR4, -R25.reuse ;  /* 0x000000045e5e7c23 */ /* 0x100fe20008010819 */
[----:B------:R-:W-:Y:S01]  /*5880*/  FFMA.FTZ R76, R76, UR4, -R25 ;  /* 0x000000044c4c7c23 */ /* 0x000fe20008010819 */
[----:B------:R-:W1:Y:S01]  /*5890*/  MUFU.EX2 R55, R55 ;  /* 0x0000003700377308 */ /* 0x000e620000000800 */
[----:B0-----:R-:W-:Y:S01]  /*58a0*/  FADD.FTZ R30, R70, R31 ;  /* 0x0000001f461e7221 */ /* 0x001fe20000010000 */
[----:B------:R-:W-:Y:S01]  /*58b0*/  FFMA.FTZ R83, R83, UR4, -R25 ;  /* 0x0000000453537c23 */ /* 0x000fe20008010819 */
[----:B------:R-:W-:-:S05]  /*58c0*/  F2FP.BF16.F32.PACK_AB R7, R96, R81 ;  /* 0x000000516007723e */ /* 0x000fca00000010ff */
[----:B------:R-:W0:Y:S01]  /*58d0*/  MUFU.EX2 R68, R68 ;  /* 0x0000004400447308 */ /* 0x000e220000000800 */
[----:B--2---:R-:W-:Y:S01]  /*58e0*/  FADD.FTZ R30, R73, R30 ;  /* 0x0000001e491e7221 */ /* 0x004fe20000010000 */
[----:B------:R2:W-:Y:S06]  /*58f0*/  STSM.16.M88.4 [R2+0x24300], R4 ;  /* 0x0243000402007844 */ /* 0x0005ec0000000200 */
[----:B------:R-:W3:Y:S01]  /*5900*/  MUFU.EX2 R50, R50 ;  /* 0x0000003200327308 */ /* 0x000ee20000000800 */
[----:B-1----:R-:W-:Y:S01]  /*5910*/  FADD.FTZ R31, R55, R30 ;  /* 0x0000001e371f7221 */ /* 0x002fe20000010000 */
[----:B------:R-:W-:Y:S01]  /*5920*/  FADD.FTZ R30, R12, R75 ;  /* 0x0000004b0c1e7221 */ /* 0x000fe20000010000 */
[----:B------:R-:W-:-:S05]  /*5930*/  F2FP.BF16.F32.PACK_AB R12, R13, R12 ;  /* 0x0000000c0d0c723e */ /* 0x000fca00000010ff */
[----:B------:R-:W1:Y:S01]  /*5940*/  MUFU.EX2 R71, R71 ;  /* 0x0000004700477308 */ /* 0x000e620000000800 */
[----:B0-----:R-:W-:Y:S01]  /*5950*/  FADD.FTZ R31, R68, R31 ;  /* 0x0000001f441f7221 */ /* 0x001fe20000010000 */
[----:B--2---:R-:W-:Y:S02]  /*5960*/  F2FP.BF16.F32.PACK_AB R4, R82, R3 ;  /* 0x000000035204723e */ /* 0x004fe400000010ff */
[----:B------:R-:W-:Y:S02]  /*5970*/  F2FP.BF16.F32.PACK_AB R6, R11, R8 ;  /* 0x000000080b06723e */ /* 0x000fe400000010ff */
[----:B------:R-:W-:Y:S02]  /*5980*/  F2FP.BF16.F32.PACK_AB R5, R73, R70 ;  /* 0x000000464905723e */ /* 0x000fe400000010ff */
[----:B------:R-:W0:Y:S01]  /*5990*/  MUFU.EX2 R24, R24 ;  /* 0x0000001800187308 */ /* 0x000e220000000800 */
[----:B------:R-:W-:-:S05]  /*59a0*/  F2FP.BF16.F32.PACK_AB R7, R68, R55 ;  /* 0x000000374407723e */ /* 0x000fca00000010ff */
[----:B------:R-:W-:Y:S02]  /*59b0*/  STSM.16.M88.4 [R2+0x25b00], R4 ;  /* 0x025b000402007844 */ /* 0x000fe40000000200 */
[----:B------:R-:W2:Y:S08]  /*59c0*/  MUFU.EX2 R67, R67 ;  /* 0x0000004300437308 */ /* 0x000eb00000000800 */
[----:B------:R4:W-:Y:S08]  /*59d0*/  MUFU.EX2 R0, R48 ;  /* 0x0000003000007308 */ /* 0x0009f00000000800 */
[----:B------:R-:W5:Y:S01]  /*59e0*/  MUFU.EX2 R40, R40 ;  /* 0x0000002800287308 */ /* 0x000f620000000800 */
[----:B----4-:R-:W-:-:S07]  /*59f0*/  FFMA.FTZ R48, R45, UR4, -R25 ;  /* 0x000000042d307c23 */ /* 0x010fce0008010819 */
[----:B------:R3:W-:Y:S08]  /*5a00*/  MUFU.EX2 R45, R72 ;  /* 0x00000048002d7308 */ /* 0x0007f00000000800 */
[----:B------:R-:W4:Y:S01]  /*5a10*/  MUFU.EX2 R69, R69 ;  /* 0x0000004500457308 */ /* 0x000f220000000800 */
[----:B---3--:R-:W-:Y:S01]  /*5a20*/  FADD.FTZ R72, R50, R31 ;  /* 0x0000001f32487221 */ /* 0x008fe20000010000 */
[----:B------:R-:W-:Y:S01]  /*5a30*/  FADD.FTZ R31, R13, R30 ;  /* 0x0000001e0d1f7221 */ /* 0x000fe20000010000 */
[----:B-1----:R-:W-:-:S02]  /*5a40*/  F2FP.BF16.F32.PACK_AB R13, R71, R50 ;  /* 0x00000032470d723e */ /* 0x002fc400000010ff */
[----:B------:R-:W-:Y:S01]  /*5a50*/  FADD.FTZ R27, R71, R72 ;  /* 0x00000048471b7221 */ /* 0x000fe20000010000 */
[----:B------:R-:W-:Y:S01]  /*5a60*/  FADD.FTZ R26, R14, R31 ;  /* 0x0000001f0e1a7221 */ /* 0x000fe20000010000 */
[C---:B------:R-:W-:Y:S01]  /*5a70*/  F2FP.BF16.F32.PACK_AB R14, R15.reuse, R14 ;  /* 0x0000000e0f0e723e */ /* 0x040fe200000010ff */
[----:B------:R-:W1:Y:S01]  /*5a80*/  MUFU.EX2 R28, R28 ;  /* 0x0000001c001c7308 */ /* 0x000e620000000800 */
[----:B0-----:R-:W-:Y:S01]  /*5a90*/  FADD.FTZ R30, R24, R27 ;  /* 0x0000001b181e7221 */ /* 0x001fe20000010000 */
[----:B------:R-:W-:Y:S01]  /*5aa0*/  FADD.FTZ R25, R15, R26 ;  /* 0x0000001a0f197221 */ /* 0x000fe20000010000 */
[C---:B--2---:R-:W-:Y:S02]  /*5ab0*/  F2FP.BF16.F32.PACK_AB R15, R67.reuse, R24 ;  /* 0x00000018430f723e */ /* 0x044fe400000010ff */
[----:B------:R-:W-:Y:S01]  /*5ac0*/  CS2R R70, SRZ ;  /* 0x0000000000467805 */ /* 0x000fe2000001ff00 */
[----:B------:R-:W-:Y:S01]  /*5ad0*/  FADD.FTZ R27, R67, R30 ;  /* 0x0000001e431b7221 */ /* 0x000fe20000010000 */
[----:B------:R-:W-:Y:S01]  /*5ae0*/  FADD.FTZ R26, R20, R25 ;  /* 0x00000019141a7221 */ /* 0x000fe20000010000 */
[C---:B------:R-:W-:Y:S01]  /*5af0*/  F2FP.BF16.F32.PACK_AB R24, R21.reuse, R20 ;  /* 0x000000141518723e */ /* 0x040fe200000010ff */
[----:B------:R-:W0:Y:S01]  /*5b00*/  MUFU.EX2 R51, R51 ;  /* 0x0000003300337308 */ /* 0x000e220000000800 */
[----:B-----5:R-:W-:Y:S01]  /*5b10*/  FADD.FTZ R30, R40, R27 ;  /* 0x0000001b281e7221 */ /* 0x020fe20000010000 */
[----:B------:R-:W-:Y:S01]  /*5b20*/  FADD.FTZ R26, R21, R26 ;  /* 0x0000001a151a7221 */ /* 0x000fe20000010000 */
[----:B------:R2:W-:Y:S02]  /*5b30*/  STSM.16.M88.4 [R2+0x27300], R12 ;  /* 0x0273000c02007844 */ /* 0x0005e40000000200 */
[----:B----4-:R-:W-:Y:S01]  /*5b40*/  FADD.FTZ R3, R69, R30 ;  /* 0x0000001e45037221 */ /* 0x010fe20000010000 */
[----:B------:R-:W-:-:S02]  /*5b50*/  FADD.FTZ R11, R41, R26 ;  /* 0x0000001a290b7221 */ /* 0x000fc40000010000 */
[----:B------:R-:W3:Y:S01]  /*5b60*/  MUFU.EX2 R29, R29 ;  /* 0x0000001d001d7308 */ /* 0x000ee20000000800 */
[----:B-1----:R-:W-:Y:S01]  /*5b70*/  FADD.FTZ R26, R28, R3 ;  /* 0x000000031c1a7221 */ /* 0x002fe20000010000 */
[----:B------:R-:W-:-:S04]  /*5b80*/  FADD.FTZ R11, R44, R11 ;  /* 0x0000000b2c0b7221 */ /* 0x000fc80000010000 */
[----:B------:R-:W-:Y:S02]  /*5b90*/  FADD.FTZ R30, R42, R11 ;  /* 0x0000000b2a1e7221 */ /* 0x000fe40000010000 */
[----:B------:R-:W1:Y:S01]  /*5ba0*/  MUFU.EX2 R56, R56 ;  /* 0x0000003800387308 */ /* 0x000e620000000800 */
[----:B0-----:R-:W-:Y:S01]  /*5bb0*/  FADD.FTZ R26, R51, R26 ;  /* 0x0000001a331a7221 */ /* 0x001fe20000010000 */
[----:B------:R-:W-:Y:S01]  /*5bc0*/  FADD.FTZ R25, R43, R30 ;  /* 0x0000001e2b197221 */ /* 0x000fe20000010000 */
[----:B------:R-:W-:Y:S02]  /*5bd0*/  F2FP.BF16.F32.PACK_AB R27, R51, R28 ;  /* 0x0000001c331b723e */ /* 0x000fe400000010ff */
[----:B------:R-:W-:Y:S02]  /*5be0*/  CS2R R50, SRZ ;  /* 0x0000000000327805 */ /* 0x000fe4000001ff00 */
[----:B--2---:R-:W-:Y:S01]  /*5bf0*/  F2FP.BF16.F32.PACK_AB R12, R77, R34 ;  /* 0x000000224d0c723e */ /* 0x004fe200000010ff */
[----:B------:R-:W-:Y:S01]  /*5c00*/  FADD.FTZ R20, R32, R25 ;  /* 0x0000001920147221 */ /* 0x000fe20000010000 */
[----:B------:R-:W-:Y:S01]  /*5c10*/  F2FP.BF16.F32.PACK_AB R25, R69, R40 ;  /* 0x000000284519723e */ /* 0x000fe200000010ff */
[----:B------:R-:W0:Y:S01]  /*5c20*/  MUFU.EX2 R10, R10 ;  /* 0x0000000a000a7308 */ /* 0x000e220000000800 */
[----:B---3--:R-:W-:Y:S01]  /*5c30*/  FADD.FTZ R11, R29, R26 ;  /* 0x0000001a1d0b7221 */ /* 0x008fe20000010000 */
[----:B------:R-:W-:-:S02]  /*5c40*/  F2FP.BF16.F32.PACK_AB R26, R44, R41 ;  /* 0x000000292c1a723e */ /* 0x000fc400000010ff */
[----:B------:R-:W-:Y:S02]  /*5c50*/  CS2R R68, SRZ ;  /* 0x0000000000447805 */ /* 0x000fe4000001ff00 */
[----:B------:R-:W-:Y:S02]  /*5c60*/  F2FP.BF16.F32.PACK_AB R14, R63, R36 ;  /* 0x000000243f0e723e */ /* 0x000fe400000010ff */
[----:B------:R-:W-:Y:S01]  /*5c70*/  CS2R R40, SRZ ;  /* 0x0000000000287805 */ /* 0x000fe2000001ff00 */
[----:B------:R-:W-:Y:S01]  /*5c80*/  STSM.16.M88.4 [R2+0x28b00], R24 ;  /* 0x028b001802007844 */ /* 0x000fe20000000200 */
[----:B------:R-:W2:Y:S01]  /*5c90*/  MUFU.EX2 R57, R57 ;  /* 0x0000003900397308 */ /* 0x000ea20000000800 */
[C---:B-1----:R-:W-:Y:S01]  /*5ca0*/  FADD.FTZ R11, R56.reuse, R11 ;  /* 0x0000000b380b7221 */ /* 0x042fe20000010000 */
[----:B------:R-:W-:-:S06]  /*5cb0*/  F2FP.BF16.F32.PACK_AB R29, R56, R29 ;  /* 0x0000001d381d723e */ /* 0x000fcc00000010ff */
[----:B------:R-:W1:Y:S01]  /*5cc0*/  MUFU.EX2 R49, R49 ;  /* 0x0000003100317308 */ /* 0x000e620000000800 */
[----:B0-----:R-:W-:Y:S01]  /*5cd0*/  FADD.FTZ R30, R10, R11 ;  /* 0x0000000b0a1e7221 */ /* 0x001fe20000010000 */
[----:B------:R-:W-:-:S04]  /*5ce0*/  FADD.FTZ R11, R33, R20 ;  /* 0x00000014210b7221 */ /* 0x000fc80000010000 */
[----:B------:R-:W-:Y:S02]  /*5cf0*/  FADD.FTZ R20, R34, R11 ;  /* 0x0000000b22147221 */ /* 0x000fe40000010000 */
[----:B------:R-:W0:Y:S01]  /*5d00*/  MUFU.EX2 R48, R48 ;  /* 0x0000003000307308 */ /* 0x000e220000000800 */
[----:B--2---:R-:W-:Y:S01]  /*5d10*/  FADD.FTZ R21, R57, R30 ;  /* 0x0000001e39157221 */ /* 0x004fe20000010000 */
[----:B------:R-:W-:Y:S01]  /*5d20*/  FADD.FTZ R11, R77, R20 ;  /* 0x000000144d0b7221 */ /* 0x000fe20000010000 */
[----:B------:R-:W-:Y:S02]  /*5d30*/  F2FP.BF16.F32.PACK_AB R31, R57, R10 ;  /* 0x0000000a391f723e */ /* 0x000fe400000010ff */
[----:B------:R-:W-:Y:S01]  /*5d40*/  CS2R R56, SRZ ;  /* 0x0000000000387805 */ /* 0x000fe2000001ff00 */
[----:B------:R-:W-:Y:S01]  /*5d50*/  FADD.FTZ R28, R0, R21 ;  /* 0x00000015001c7221 */ /* 0x000fe20000010000 */
[----:B------:R-:W-:Y:S01]  /*5d60*/  FADD.FTZ R30, R36, R11 ;  /* 0x0000000b241e7221 */ /* 0x000fe20000010000 */
[----:B------:R-:W2:Y:S02]  /*5d70*/  MUFU.EX2 R52, R52 ;  /* 0x0000003400347308 */ /* 0x000ea40000000800 */
[----:B-1----:R-:W-:Y:S01]  /*5d80*/  FADD.FTZ R20, R49, R28 ;  /* 0x0000001c31147221 */ /* 0x002fe20000010000 */
[----:B------:R-:W-:Y:S01]  /*5d90*/  FADD.FTZ R4, R63, R30 ;  /* 0x0000001e3f047221 */ /* 0x000fe20000010000 */
[----:B------:R-:W-:-:S02]  /*5da0*/  F2FP.BF16.F32.PACK_AB R13, R49, R0 ;  /* 0x00000000310d723e */ /* 0x000fc400000010ff */
[----:B------:R-:W-:Y:S01]  /*5db0*/  FADD.FTZ R11, R45, R20 ;  /* 0x000000142d0b7221 */ /* 0x000fe20000010000 */
[----:B------:R-:W-:Y:S01]  /*5dc0*/  FADD.FTZ R5, R37, R4 ;  /* 0x0000000425057221 */ /* 0x000fe20000010000 */
[----:B------:R-:W-:Y:S01]  /*5dd0*/  F2FP.BF16.F32.PACK_AB R28, R43, R42 ;  /* 0x0000002a2b1c723e */ /* 0x000fe200000010ff */
[----:B------:R-:W1:Y:S01]  /*5de0*/  MUFU.EX2 R59, R59 ;  /* 0x0000003b003b7308 */ /* 0x000e620000000800 */
[----:B0-----:R-:W-:Y:S01]  /*5df0*/  FADD.FTZ R11, R48, R11 ;  /* 0x0000000b300b7221 */ /* 0x001fe20000010000 */
[----:B------:R-:W-:Y:S01]  /*5e00*/  FADD.FTZ R5, R60, R5 ;  /* 0x000000053c057221 */ /* 0x000fe20000010000 */
[----:B------:R-:W-:Y:S02]  /*5e10*/  F2FP.BF16.F32.PACK_AB R30, R33, R32 ;  /* 0x00000020211e723e */ /* 0x000fe400000010ff */
[----:B------:R-:W-:Y:S02]  /*5e20*/  CS2R R42, SRZ ;  /* 0x00000000002a7805 */ /* 0x000fe4000001ff00 */
[----:B------:R-:W-:-:S02]  /*5e30*/  F2FP.BF16.F32.PACK_AB R15, R48, R45 ;  /* 0x0000002d300f723e */ /* 0x000fc400000010ff */
[----:B------:R-:W-:Y:S02]  /*5e40*/  CS2R R48, SRZ ;  /* 0x0000000000307805 */ /* 0x000fe4000001ff00 */
[----:B------:R-:W-:Y:S01]  /*5e50*/  CS2R R44, SRZ ;  /* 0x00000000002c7805 */ /* 0x000fe2000001ff00 */
[----:B------:R-:W0:Y:S01]  /*5e60*/  MUFU.EX2 R38, R38 ;  /* 0x0000002600267308 */ /* 0x000e220000000800 */
[----:B--2---:R-:W-:Y:S01]  /*5e70*/  FADD.FTZ R4, R52, R11 ;  /* 0x0000000b34047221 */ /* 0x004fe20000010000 */
[----:B------:R2:W-:Y:S01]  /*5e80*/  STSM.16.M88.4 [R2+0x2a300], R28 ;  /* 0x02a3001c02007844 */ /* 0x0005e20000000200 */
[----:B------:R-:W-:-:S03]  /*5e90*/  CS2R R32, SRZ ;  /* 0x0000000000207805 */ /* 0x000fc6000001ff00 */
[----:B------:R3:W-:Y:S02]  /*5ea0*/  STSM.16.M88.4 [R2+0x2bb00], R12 ;  /* 0x02bb000c02007844 */ /* 0x0007e40000000200 */
[----:B------:R-:W4:Y:S01]  /*5eb0*/  MUFU.EX2 R65, R65 ;  /* 0x0000004100417308 */ /* 0x000f220000000800 */
[----:B-1----:R-:W-:-:S07]  /*5ec0*/  FADD.FTZ R4, R59, R4 ;  /* 0x000000043b047221 */ /* 0x002fce0000010000 */
[----:B------:R-:W1:Y:S01]  /*5ed0*/  MUFU.EX2 R61, R61 ;  /* 0x0000003d003d7308 */ /* 0x000e620000000800 */
[----:B0-----:R-:W-:Y:S01]  /*5ee0*/  FADD.FTZ R0, R38, R5 ;  /* 0x0000000526007221 */ /* 0x001fe20000010000 */
[----:B--2---:R-:W-:Y:S02]  /*5ef0*/  CS2R R30, SRZ ;  /* 0x00000000001e7805 */ /* 0x004fe4000001ff00 */
[----:B------:R-:W-:-:S04]  /*5f00*/  CS2R R28, SRZ ;  /* 0x00000000001c7805 */ /* 0x000fc8000001ff00 */
[----:B------:R-:W0:Y:S01]  /*5f10*/  MUFU.EX2 R8, R90 ;  /* 0x0000005a00087308 */ /* 0x000e220000000800 */
[----:B----4-:R-:W-:-:S07]  /*5f20*/  FADD.FTZ R5, R65, R4 ;  /* 0x0000000441057221 */ /* 0x010fce0000010000 */
[----:B------:R-:W2:Y:S01]  /*5f30*/  MUFU.EX2 R39, R39 ;  /* 0x0000002700277308 */ /* 0x000ea20000000800 */
[C---:B-1----:R-:W-:Y:S01]  /*5f40*/  FADD.FTZ R0, R61.reuse, R0 ;  /* 0x000000003d007221 */ /* 0x042fe20000010000 */
[----:B------:R-:W-:-:S06]  /*5f50*/  F2FP.BF16.F32.PACK_AB R6, R61, R38 ;  /* 0x000000263d06723e */ /* 0x000fcc00000010ff */
[----:B------:R-:W1:Y:S01]  /*5f60*/  MUFU.EX2 R3, R91 ;  /* 0x0000005b00037308 */ /* 0x000e620000000800 */
[----:B0-----:R-:W-:-:S07]  /*5f70*/  FADD.FTZ R4, R8, R5 ;  /* 0x0000000508047221 */ /* 0x001fce0000010000 */
[----:B------:R-:W0:Y:S01]  /*5f80*/  MUFU.EX2 R62, R62 ;  /* 0x0000003e003e7308 */ /* 0x000e220000000800 */
[----:B--2---:R-:W-:-:S07]  /*5f90*/  FADD.FTZ R5, R39, R0 ;  /* 0x0000000027057221 */ /* 0x004fce0000010000 */
[----:B------:R-:W2:Y:S01]  /*5fa0*/  MUFU.EX2 R92, R92 ;  /* 0x0000005c005c7308 */ /* 0x000ea20000000800 */
[----:B-1----:R-:W-:Y:S01]  /*5fb0*/  FADD.FTZ R7, R3, R4 ;  /* 0x0000000403077221 */ /* 0x002fe20000010000 */
[----:B------:R-:W-:Y:S02]  /*5fc0*/  F2FP.BF16.F32.PACK_AB R4, R60, R37 ;  /* 0x000000253c04723e */ /* 0x000fe400000010ff */
[----:B------:R-:W-:Y:S02]  /*5fd0*/  CS2R R60, SRZ ;  /* 0x00000000003c7805 */ /* 0x000fe4000001ff00 */
[----:B------:R-:W-:Y:S02]  /*5fe0*/  CS2R R36, SRZ ;  /* 0x0000000000247805 */ /* 0x000fe4000001ff00 */
[----:B------:R-:W1:Y:S01]  /*5ff0*/  MUFU.EX2 R46, R46 ;  /* 0x0000002e002e7308 */ /* 0x000e620000000800 */
[----:B0-----:R-:W-:Y:S01]  /*6000*/  FADD.FTZ R11, R62, R5 ;  /* 0x000000053e0b7221 */ /* 0x001fe20000010000 */
[----:B------:R-:W-:-:S02]  /*6010*/  F2FP.BF16.F32.PACK_AB R5, R59, R52 ;  /* 0x000000343b05723e */ /* 0x000fc400000010ff */
[----:B---3--:R-:W-:Y:S02]  /*6020*/  F2FP.BF16.F32.PACK_AB R12, R62, R39 ;  /* 0x000000273e0c723e */ /* 0x008fe400000010ff */
[----:B------:R-:W-:Y:S02]  /*6030*/  CS2R R62, SRZ ;  /* 0x00000000003e7805 */ /* 0x000fe4000001ff00 */
[----:B------:R-:W-:Y:S01]  /*6040*/  CS2R R38, SRZ ;  /* 0x0000000000267805 */ /* 0x000fe2000001ff00 */
[----:B------:R-:W0:Y:S01]  /*6050*/  MUFU.EX2 R93, R93 ;  /* 0x0000005d005d7308 */ /* 0x000e220000000800 */
[C---:B--2---:R-:W-:Y:S01]  /*6060*/  FADD.FTZ R0, R92.reuse, R7 ;  /* 0x000000075c007221 */ /* 0x044fe20000010000 */
[----:B------:R-:W-:Y:S02]  /*6070*/  F2FP.BF16.F32.PACK_AB R13, R92, R3 ;  /* 0x000000035c0d723e */ /* 0x000fe400000010ff */
[----:B------:R-:W-:-:S04]  /*6080*/  F2FP.BF16.F32.PACK_AB R7, R8, R65 ;  /* 0x000000410807723e */ /* 0x000fc800000010ff */
[----:B------:R-:W2:Y:S01]  /*6090*/  MUFU.EX2 R53, R53 ;  /* 0x0000003500357308 */ /* 0x000ea20000000800 */
[----:B-1----:R-:W-:Y:S01]  /*60a0*/  FADD.FTZ R10, R46, R11 ;  /* 0x0000000b2e0a7221 */ /* 0x002fe20000010000 */
[----:B------:R1:W-:Y:S06]  /*60b0*/  STSM.16.M88.4 [R2+0x2d300], R4 ;  /* 0x02d3000402007844 */ /* 0x0003ec0000000200 */
[----:B------:R-:W3:Y:S01]  /*60c0*/  MUFU.EX2 R94, R94 ;  /* 0x0000005e005e7308 */ /* 0x000ee20000000800 */
[----:B0-----:R-:W-:-:S07]  /*60d0*/  FADD.FTZ R11, R93, R0 ;  /* 0x000000005d0b7221 */ /* 0x001fce0000010000 */
[----:B------:R-:W0:Y:S01]  /*60e0*/  MUFU.EX2 R47, R47 ;  /* 0x0000002f002f7308 */ /* 0x000e220000000800 */
[C---:B--2---:R-:W-:Y:S01]  /*60f0*/  FADD.FTZ R10, R53.reuse, R10 ;  /* 0x0000000a350a7221 */ /* 0x044fe20000010000 */
[----:B------:R-:W-:Y:S01]  /*6100*/  F2FP.BF16.F32.PACK_AB R14, R53, R46 ;  /* 0x0000002e350e723e */ /* 0x000fe200000010ff */
[----:B-1----:R-:W-:Y:S01]  /*6110*/  IMAD.U32 R6, RZ, RZ, UR7 ;  /* 0x00000007ff067e24 */ /* 0x002fe2000f8e00ff */
[----:B------:R-:W-:-:S04]  /*6120*/  CS2R R52, SRZ ;  /* 0x0000000000347805 */ /* 0x000fc8000001ff00 */
[----:B------:R-:W1:Y:S01]  /*6130*/  MUFU.EX2 R64, R64 ;  /* 0x0000004000407308 */ /* 0x000e620000000800 */
[C---:B---3--:R-:W-:Y:S01]  /*6140*/  FADD.FTZ R11, R94.reuse, R11 ;  /* 0x0000000b5e0b7221 */ /* 0x048fe20000010000 */
[----:B------:R-:W-:-:S05]  /*6150*/  F2FP.BF16.F32.PACK_AB R15, R94, R93 ;  /* 0x0000005d5e0f723e */ /* 0x000fca00000010ff */
[----:B------:R-:W-:Y:S01]  /*6160*/  STSM.16.M88.4 [R2+0x2eb00], R12 ;  /* 0x02eb000c02007844 */ /* 0x000fe20000000200 */
[----:B------:R-:W2:Y:S01]  /*6170*/  MUFU.EX2 R66, R66 ;  /* 0x0000004200427308 */ /* 0x000ea20000000800 */
[----:B0-----:R-:W-:-:S07]  /*6180*/  FADD.FTZ R3, R47, R10 ;  /* 0x0000000a2f037221 */ /* 0x001fce0000010000 */
[----:B------:R0:W3:Y:S01]  /*6190*/  MUFU.EX2 R25, R58 ;  /* 0x0000003a00197308 */ /* 0x0000e20000000800 */
[----:B-1----:R-:W-:-:S07]  /*61a0*/  FADD.FTZ R0, R64, R11 ;  /* 0x0000000b40007221 */ /* 0x002fce0000010000 */
[----:B------:R-:W-:Y:S01]  /*61b0*/  MUFU.EX2 R35, R35 ;  /* 0x0000002300237308 */ /* 0x000fe20000000800 */
[C---:B--2---:R-:W-:Y:S01]  /*61c0*/  FADD.FTZ R8, R66.reuse, R3 ;  /* 0x0000000342087221 */ /* 0x044fe20000010000 */
[----:B------:R-:W-:Y:S02]  /*61d0*/  F2FP.BF16.F32.PACK_AB R24, R66, R47 ;  /* 0x0000002f4218723e */ /* 0x000fe400000010ff */
[----:B------:R-:W-:Y:S02]  /*61e0*/  CS2R R66, SRZ ;  /* 0x0000000000427805 */ /* 0x000fe4000001ff00 */
[----:B0-----:R-:W-:Y:S02]  /*61f0*/  CS2R R58, SRZ ;  /* 0x00000000003a7805 */ /* 0x001fe4000001ff00 */
[----:B------:R-:W-:Y:S01]  /*6200*/  CS2R R46, SRZ ;  /* 0x00000000002e7805 */ /* 0x000fe2000001ff00 */
[----:B------:R-:W0:Y:S01]  /*6210*/  MUFU.EX2 R54, R54 ;  /* 0x0000003600367308 */ /* 0x000e220000000800 */
[C---:B---3--:R-:W-:Y:S01]  /*6220*/  FADD.FTZ R3, R25.reuse, R0 ;  /* 0x0000000019037221 */ /* 0x048fe20000010000 */
[----:B------:R-:W-:-:S02]  /*6230*/  F2FP.BF16.F32.PACK_AB R25, R25, R64 ;  /* 0x000000401919723e */ /* 0x000fc400000010ff */
[----:B------:R-:W-:-:S04]  /*6240*/  CS2R R64, SRZ ;  /* 0x0000000000407805 */ /* 0x000fc8000001ff00 */
[----:B------:R-:W1:Y:S08]  /*6250*/  MUFU.EX2 R76, R76 ;  /* 0x0000004c004c7308 */ /* 0x000e700000000800 */
[----:B------:R-:W2:Y:S01]  /*6260*/  MUFU.EX2 R83, R83 ;  /* 0x0000005300537308 */ /* 0x000ea20000000800 */
[----:B0-----:R-:W-:Y:S01]  /*6270*/  F2FP.BF16.F32.PACK_AB R26, R54, R35 ;  /* 0x00000023361a723e */ /* 0x001fe200000010ff */
[----:B------:R-:W-:Y:S01]  /*6280*/  FADD.FTZ R35, R35, R8 ;  /* 0x0000000823237221 */ /* 0x000fe20000010000 */
[----:B-1----:R-:W-:-:S03]  /*6290*/  FADD.FTZ R0, R76, R3 ;  /* 0x000000034c007221 */ /* 0x002fc60000010000 */
[----:B------:R-:W-:Y:S01]  /*62a0*/  FADD.FTZ R3, R54, R35 ;  /* 0x0000002336037221 */ /* 0x000fe20000010000 */
[----:B------:R-:W-:Y:S02]  /*62b0*/  CS2R R54, SRZ ;  /* 0x0000000000367805 */ /* 0x000fe4000001ff00 */
[----:B------:R-:W-:Y:S02]  /*62c0*/  CS2R R34, SRZ ;  /* 0x0000000000227805 */ /* 0x000fe4000001ff00 */
[C---:B--2---:R-:W-:Y:S01]  /*62d0*/  F2FP.BF16.F32.PACK_AB R27, R83.reuse, R76 ;  /* 0x0000004c531b723e */ /* 0x044fe200000010ff */
[----:B------:R-:W-:-:S04]  /*62e0*/  FADD.FTZ R0, R83, R0 ;  /* 0x0000000053007221 */ /* 0x000fc80000010000 */
[----:B------:R0:W-:Y:S01]  /*62f0*/  STSM.16.M88.4 [R2+0x30300], R24 ;  /* 0x0303001802007844 */ /* 0x0001e20000000200 */
[----:B------:R1:W-:Y:S06]  /*6300*/  MEMBAR.ALL.CTA ;  /* 0x0000000000007992 */ /* 0x0003ec0000008000 */
[----:B-1----:R-:W1:Y:S01]  /*6310*/  FENCE.VIEW.ASYNC.S ;  /* 0x00000000000073c6 */ /* 0x002e620000000000 */
[----:B0-----:R-:W-:Y:S02]  /*6320*/  CS2R R26, SRZ ;  /* 0x00000000001a7805 */ /* 0x001fe4000001ff00 */
[----:B------:R-:W-:Y:S01]  /*6330*/  CS2R R24, SRZ ;  /* 0x0000000000187805 */ /* 0x000fe2000001ff00 */
[----:B-1----:R-:W-:Y:S01]  /*6340*/  NOP ;  /* 0x0000000000007918 */ /* 0x002fe20000000000 */
[----:B------:R-:W-:Y:S05]  /*6350*/  @!P3 BRA `(.L_x_2090) ;  /* 0x0000004800e4b947 */ /* 0x000fea0003800000 */
[----:B------:R-:W-:Y:S01]  /*6360*/  IMAD.MOV.U32 R5, RZ, RZ, R74 ;  /* 0x000000ffff057224 */ /* 0x000fe200078e004a */
[----:B------:R-:W-:Y:S01]  /*6370*/  UMOV UR39, UR60 ;  /* 0x0000003c00277c82 */ /* 0x000fe20008000000 */
[----:B------:R-:W-:Y:S01]  /*6380*/  IMAD.MOV.U32 R4, RZ, RZ, R9 ;  /* 0x000000ffff047224 */ /* 0x000fe200078e0009 */
[----:B------:R-:W-:Y:S01]  /*6390*/  UMOV UR7, UR36 ;  /* 0x0000002400077c82 */ /* 0x000fe20008000000 */
[----:B------:R-:W-:Y:S01]  /*63a0*/  IMAD.MOV.U32 R71, RZ, RZ, RZ ;  /* 0x000000ffff477224 */ /* 0x000fe200078e00ff */
[----:B------:R-:W-:-:S06]  /*63b0*/  ULDC UR5, c[0x0][0x9d8] ;  /* 0x0002760000057ab9 */ /* 0x000fcc0000000800 */
.L_x_2099:
        /* <DEDUP_REMOVED lines=10> */
.L_x_2092:
[----:B------:R-:W-:Y:S01]  /*6460*/  ULEA UR4, UR36, UR37, 0x3 ;  /* 0x0000002524047291 */ /* 0x000fe2000f8e183f */
[----:B------:R-:W-:-:S05]  /*6470*/  IMAD.U32 R7, RZ, RZ, UR60 ;  /* 0x0000003cff077e24 */ /* 0x000fca000f8e00ff */
[----:B------:R-:W-:-:S04]  /*6480*/  SHF.L.U32 R7, R7, 0x1f, RZ ;  /* 0x0000001f07077819 */ /* 0x000fc800000006ff */
[----:B------:R0:W1:Y:S01]  /*6490*/  SYNCS.PHASECHK.TRANS64.TRYWAIT P3, [UR4+0x31c30], R7 ;  /* 0x031c3007ff0075a7 */ /* 0x0000620008060144 */
[----:B------:R-:W-:Y:S05]  /*64a0*/  @!P0 BRA `(.L_x_2093) ;  /* 0x0000000000048947 */ /* 0x000fea0003800000 */
[----:B------:R-:W-:Y:S01]  /*64b0*/  BPT.TRAP 0x1 ;  /* 0x000000040000795c */ /* 0x000fe20000300000 */
.L_x_2093:
[----:B-1----:R-:W-:Y:S05]  /*64c0*/  @P3 BRA `(.L_x_2091) ;  /* 0x0000000000083947 */ /* 0x002fea0003800000 */
[----:B------:R-:W1:Y:S02]  /*64d0*/  SYNCS.PHASECHK.TRANS64.TRYWAIT P3, [UR4+0x31c30], R7 ;  /* 0x031c3007ff0075a7 */ /* 0x000e640008060144 */
[----:B-1----:R-:W-:Y:S05]  /*64e0*/  @!P3 BRA `(.L_x_2094) ;  /* 0x0000013000fcb947 */ /* 0x002fea0003800000 */
.L_x_2091:
[----:B-1----:R-:W1:Y:S01]  /*64f0*/  S2R R8, SR_TID.X ;  /* 0x0000000000087919 */ /* 0x002e620000002100 */
        /* <DEDUP_REMOVED lines=24> */
[----:B-1----:R-:W-:Y:S01]  /*6680*/  SHF.R.U32.HI R8, RZ, 0x7, R8 ;  /* 0x00000007ff087819 */ /* 0x002fe20000011608 */
        /* <DEDUP_REMOVED lines=331> */
.L_x_2096:
[----:B------:R-:W-:Y:S01]  /*7b40*/  ULEA UR4, UR7, UR37, 0x3 ;  /* 0x0000002507047291 */ /* 0x000fe2000f8e183f */
[----:B------:R-:W-:-:S05]  /*7b50*/  IMAD.U32 R7, RZ, RZ, UR39 ;  /* 0x00000027ff077e24 */ /* 0x000fca000f8e00ff */
[----:B------:R-:W-:-:S04]  /*7b60*/  SHF.L.U32 R7, R7, 0x1f, RZ ;  /* 0x0000001f07077819 */ /* 0x000fc800000006ff */
[----:B------:R0:W1:Y:S01]  /*7b70*/  SYNCS.PHASECHK.TRANS64.TRYWAIT P3, [UR4+0x31c50], R7 ;  /* 0x031c5007ff0075a7 */ /* 0x0000620008060144 */
[----:B------:R-:W-:Y:S05]  /*7b80*/  @!P0 BRA `(.L_x_2097) ;  /* 0x0000000000048947 */ /* 0x000fea0003800000 */
[----:B------:R-:W-:Y:S01]  /*7b90*/  BPT.TRAP 0x1 ;  /* 0x000000040000795c */ /* 0x000fe20000300000 */
.L_x_2097:
[----:B-1----:R-:W-:Y:S05]  /*7ba0*/  @P3 BRA `(.L_x_2095) ;  /* 0x0000000000083947 */ /* 0x002fea0003800000 */
[----:B------:R-:W1:Y:S02]  /*7bb0*/  SYNCS.PHASECHK.TRANS64.TRYWAIT P3, [UR4+0x31c50], R7 ;  /* 0x031c5007ff0075a7 */ /* 0x000e640008060144 */
[----:B-1----:R-:W-:Y:S05]  /*7bc0*/  @!P3 BRA `(.L_x_2098) ;  /* 0x0000011c005cb947 */ /* 0x002fea0003800000 */
.L_x_2095:
[----:B------:R-:W-:Y:S01]  /*7bd0*/  R2UR UR4, R23 ;  /* 0x00000000170472ca */ /* 0x000fe200000e0000 */
[----:B------:R-:W-:Y:S01]  /*7be0*/  FMUL.FTZ R12, R128, UR5 ;  /* 0x00000005800c7c20 */ /* 0x000fe20008410000 */
[----:B------:R-:W-:Y:S01]  /*7bf0*/  FMUL.FTZ R20, R120, UR5 ;  /* 0x0000000578147c20 */ /* 0x000fe20008410000 */
[----:B------:R-:W-:Y:S01]  /*7c00*/  @UP0 ULDC UR10, c[0x0][0x44c] ;  /* 0x00011300000a0ab9 */ /* 0x000fe20000000800 */
[----:B------:R-:W-:Y:S01]  /*7c10*/  R2UR UR14, R17 ;  /* 0x00000000110e72ca */ /* 0x000fe200000e0000 */
[----:B------:R-:W-:Y:S01]  /*7c20*/  FMUL.FTZ R120, R124, UR5 ;  /* 0x000000057c787c20 */ /* 0x000fe20008410000 */
[----:B------:R-:W-:Y:S01]  /*7c30*/  R2UR UR11, R19 ;  /* 0x00000000130b72ca */ /* 0x000fe200000e0000 */
[----:B------:R-:W-:Y:S01]  /*7c40*/  FMUL.FTZ R21, R121, UR5 ;  /* 0x0000000579157c20 */ /* 0x000fe20008410000 */
[----:B------:R-:W-:Y:S01]  /*7c50*/  FMUL.FTZ R121, R125, UR5 ;  /* 0x000000057d797c20 */ /* 0x000fe20008410000 */
[----:B------:R-:W-:Y:S01]  /*7c60*/  WARPGROUP.ARRIVE ;  /* 0x00000000000079c5 */ /* 0x000fe20000000000 */
[----:B------:R-:W-:Y:S01]  /*7c70*/  UMOV UR33, 0xc0000010 ;  /* 0xc000001000217882 */ /* 0x000fe20000000000 */
[----:B------:R-:W-:Y:S01]  /*7c80*/  UMOV UR35, 0x80000020 ;  /* 0x8000002000237882 */ /* 0x000fe20000000000 */
[----:B------:R-:W-:Y:S01]  /*7c90*/  FMUL.FTZ R11, R141, UR5 ;  /* 0x000000058d0b7c20 */ /* 0x000fe20008410000 */
[----:B------:R-:W-:Y:S01]  /*7ca0*/  VIADD R128, R145, UR4 ;  /* 0x0000000491807c36 */ /* 0x000fe20008000000 */
[----:B------:R-:W-:Y:S01]  /*7cb0*/  UIMAD UR4, UR38, -0x90, URZ ;  /* 0xffffff70260478a4 */ /* 0x000fe2000f8e023f */
[----:B-1----:R-:W-:Y:S01]  /*7cc0*/  FMUL.FTZ R8, R137, UR5 ;  /* 0x0000000589087c20 */ /* 0x002fe20008410000 */
[----:B0-----:R-:W-:Y:S01]  /*7cd0*/  FMUL.FTZ R7, R136, UR5 ;  /* 0x0000000588077c20 */ /* 0x001fe20008410000 */
[----:B------:R-:W-:Y:S01]  /*7ce0*/  @P2 IMAD.HI.U32 R124, R128, UR10, RZ ;  /* 0x0000000a807c2c27 */ /* 0x000fe2000f8e00ff */
[----:B------:R-:W-:-:S03]  /*7cf0*/  @UP0 ULDC UR10, c[0x0][0x450] ;  /* 0x00011400000a0ab9 */ /* 0x000fc60000000800 */
[----:B------:R-:W-:Y:S01]  /*7d00*/  FMUL.FTZ R10, R140, UR5 ;  /* 0x000000058c0a7c20 */ /* 0x000fe20008410000 */
[----:B------:R-:W-:Y:S01]  /*7d10*/  FMUL.FTZ R15, R133, UR5 ;  /* 0x00000005850f7c20 */ /* 0x000fe20008410000 */
[----:B------:R-:W-:Y:S01]  /*7d20*/  IMAD.U32 R125, RZ, RZ, UR14 ;  /* 0x0000000eff7d7e24 */ /* 0x000fe2000f8e00ff */
[----:B------:R-:W-:Y:S01]  /*7d30*/  @P2 SHF.R.U32.HI R128, RZ, UR10, R124 ;  /* 0x0000000aff802c19 */ /* 0x000fe2000801167c */
[----:B------:R-:W-:Y:S01]  /*7d40*/  UIADD3 UR10, UR37, 0x200, URZ ;  /* 0x00000200250a7890 */ /* 0x000fe2000fffe03f */
[----:B------:R-:W-:Y:S01]  /*7d50*/  IMAD.U32 R124, RZ, RZ, UR4 ;  /* 0x00000004ff7c7e24 */ /* 0x000fe2000f8e00ff */
[----:B------:R-:W0:Y:S01]  /*7d60*/  MUFU.TANH R11, R11 ;  /* 0x0000000b000b7308 */ /* 0x000e220000002400 */
[----:B------:R-:W-:Y:S01]  /*7d70*/  FMUL.FTZ R13, R129, UR5 ;  /* 0x00000005810d7c20 */ /* 0x000fe20008410000 */
[----:B------:R-:W-:Y:S01]  /*7d80*/  USHF.R.U32.HI UR10, URZ, 0x4, UR10 ;  /* 0x000000043f0a7899 */ /* 0x000fe2000801160a */
[----:B------:R-:W-:Y:S01]  /*7d90*/  FMUL.FTZ R14, R132, UR5 ;  /* 0x00000005840e7c20 */ /* 0x000fe20008410000 */
[----:B------:R-:W-:Y:S01]  /*7da0*/  IADD3 R124, -R18, 0x1, R124 ;  /* 0x00000001127c7810 */ /* 0x000fe20007ffe17c */
[----:B------:R-:W-:Y:S01]  /*7db0*/  FMUL.FTZ R117, R117, UR5 ;  /* 0x0000000575757c20 */ /* 0x000fe20008410000 */
[----:B------:R-:W-:Y:S01]  /*7dc0*/  ULOP3.LUT UR10, UR10, 0x3fff, URZ, 0xc0, !UPT ;  /* 0x00003fff0a0a7892 */ /* 0x000fe2000f8ec03f */
[----:B------:R-:W-:Y:S01]  /*7dd0*/  FMUL.FTZ R113, R113, UR5 ;  /* 0x0000000571717c20 */ /* 0x000fe20008410000 */
[----:B------:R-:W-:Y:S01]  /*7de0*/  IADD3 R125, -R125, UR11, R124 ;  /* 0x0000000b7d7d7c10 */ /* 0x000fe2000fffe17c */
[----:B------:R-:W1:Y:S01]  /*7df0*/  MUFU.TANH R8, R8 ;  /* 0x0000000800087308 */ /* 0x000e620000002400 */
[----:B------:R-:W-:Y:S01]  /*7e00*/  ULOP3.LUT UR11, UR10, 0x2400000, URZ, 0xfc, !UPT ;  /* 0x024000000a0b7892 */ /* 0x000fe2000f8efc3f */
[----:B------:R-:W2:Y:S01]  /*7e10*/  SHFL.IDX PT, R124, R128, RZ, 0x1c1f ;  /* 0x001c1fff807c7589 */ /* 0x000ea200000e0000 */
[----:B------:R-:W-:Y:S01]  /*7e20*/  ULOP3.LUT UR10, UR61, 0x10000, URZ, 0xfc, !UPT ;  /* 0x000100003d0a7892 */ /* 0x000fe2000f8efc3f */
[----:B------:R-:W-:Y:S01]  /*7e30*/  FMUL.FTZ R112, R112, UR5 ;  /* 0x0000000570707c20 */ /* 0x000fe20008410000 */
[----:B------:R-:W-:Y:S01]  /*7e40*/  UIMAD UR11, UR7, 0x6c0, UR11 ;  /* 0x000006c0070b78a4 */ /* 0x000fe2000f8e020b */
[----:B------:R-:W-:Y:S01]  /*7e50*/  FMUL.FTZ R116, R116, UR5 ;  /* 0x0000000574747c20 */ /* 0x000fe20008410000 */
[----:B------:R-:W-:Y:S01]  /*7e60*/  FMUL.FTZ R109, R109, UR5 ;  /* 0x000000056d6d7c20 */ /* 0x000fe20008410000 */
[----:B------:R-:W3:Y:S01]  /*7e70*/  MUFU.TANH R7, R7 ;  /* 0x0000000700077308 */ /* 0x000ee20000002400 */
[----:B------:R-:W-:Y:S01]  /*7e80*/  FMUL.FTZ R105, R105, UR5 ;  /* 0x0000000569697c20 */ /* 0x000fe20008410000 */
[----:B------:R-:W-:Y:S01]  /*7e90*/  UMOV UR32, UR10 ;  /* 0x0000000a00207c82 */ /* 0x000fe20008000000 */
[----:B------:R-:W-:Y:S01]  /*7ea0*/  FMUL.FTZ R104, R104, UR5 ;  /* 0x0000000568687c20 */ /* 0x000fe20008410000 */
[----:B------:R-:W-:Y:S01]  /*7eb0*/  UMOV UR34, UR11 ;  /* 0x0000000b00227c82 */ /* 0x000fe20008000000 */
[----:B------:R-:W-:Y:S01]  /*7ec0*/  FMUL.FTZ R108, R108, UR5 ;  /* 0x000000056c6c7c20 */ /* 0x000fe20008410000 */
[----:B------:R-:W-:Y:S01]  /*7ed0*/  HGMMA.64x96x16.F32.BF16 R24, gdesc[UR32].tnspB, R24, gsb0 ;  /* 0x41600000201879f0 */ /* 0x000fe20008001818 */
[----:B------:R-:W-:Y:S01]  /*7ee0*/  UIADD3 UR32, UR10, 0x180, URZ ;  /* 0x000001800a207890 */ /* 0x000fe2000fffe03f */
[----:B------:R-:W4:Y:S01]  /*7ef0*/  MUFU.TANH R10, R10 ;  /* 0x0000000a000a7308 */ /* 0x000f220000002400 */
[----:B------:R-:W-:Y:S01]  /*7f00*/  UIADD3 UR34, UR11, 0x40, URZ ;  /* 0x000000400b227890 */ /* 0x000fe2000fffe03f */
[----:B------:R-:W-:Y:S01]  /*7f10*/  FMUL.FTZ R101, R101, UR5 ;  /* 0x0000000565657c20 */ /* 0x000fe20008410000 */
[----:B------:R-:W-:Y:S01]  /*7f20*/  UMOV UR33, 0xc0000010 ;  /* 0xc000001000217882 */ /* 0x000fe20000000000 */
[----:B------:R-:W-:Y:S01]  /*7f30*/  UMOV UR35, 0x80000020 ;  /* 0x8000002000237882 */ /* 0x000fe20000000000 */
[----:B------:R-:W-:Y:S01]  /*7f40*/  FMUL.FTZ R97, R97, UR5 ;  /* 0x0000000561617c20 */ /* 0x000fe20008410000 */
[----:B------:R-:W-:Y:S01]  /*7f50*/  FMUL.FTZ R96, R96, UR5 ;  /* 0x0000000560607c20 */ /* 0x000fe20008410000 */
[----:B------:R-:W-:Y:S01]  /*7f60*/  FMUL.FTZ R100, R100, UR5 ;  /* 0x0000000564647c20 */ /* 0x000fe20008410000 */
[----:B------:R-:W5:Y:S01]  /*7f70*/  MUFU.TANH R15, R15 ;  /* 0x0000000f000f7308 */ /* 0x000f620000002400 */
[----:B------:R-:W-:Y:S01]  /*7f80*/  FMUL.FTZ R93, R93, UR5 ;  /* 0x000000055d5d7c20 */ /* 0x000fe20008410000 */
[----:B--2---:R-:W-:-:S02]  /*7f90*/  IMAD.IADD R124, R125, 0x1, R124 ;  /* 0x000000017d7c7824 */ /* 0x004fc400078e027c */
[----:B------:R-:W-:Y:S01]  /*7fa0*/  FMUL.FTZ R89, R89, UR5 ;  /* 0x0000000559597c20 */ /* 0x000fe20008410000 */
[----:B------:R-:W2:Y:S01]  /*7fb0*/  SHFL.IDX PT, R128, R128, 0x1, 0x1c1f ;  /* 0x003c1f0080807f89 */ /* 0x000ea200000e0000 */
[----:B------:R-:W-:Y:S01]  /*7fc0*/  FMUL.FTZ R88, R88, UR5 ;  /* 0x0000000558587c20 */ /* 0x000fe20008410000 */
[----:B------:R-:W-:Y:S01]  /*7fd0*/  FMUL.FTZ R92, R92, UR5 ;  /* 0x000000055c5c7c20 */ /* 0x000fe20008410000 */
[C---:B------:R-:W-:Y:S01]  /*7fe0*/  ISETP.GT.AND P6, PT, R124.reuse, 0x9, PT ;  /* 0x000000097c00780c */ /* 0x040fe20003fc4270 */
[----:B------:R-:W2:Y:S01]  /*7ff0*/  MUFU.TANH R13, R13 ;  /* 0x0000000d000d7308 */ /* 0x000ea20000002400 */
[----:B------:R-:W-:Y:S01]  /*8000*/  ISETP.GT.AND P4, PT, R124, 0x1, PT ;  /* 0x000000017c00780c */ /* 0x000fe20003f84270 */
[----:B------:R-:W-:Y:S01]  /*8010*/  FMUL.FTZ R81, R81, UR5 ;  /* 0x0000000551517c20 */ /* 0x000fe20008410000 */
[----:B0-----:R-:W-:Y:S01]  /*8020*/  FSEL R11, R11, -INF , P6 ;  /* 0xff8000000b0b7808 */ /* 0x001fe20003000000 */
[----:B------:R-:W-:Y:S01]  /*8030*/  FMUL.FTZ R80, R80, UR5 ;  /* 0x0000000550507c20 */ /* 0x000fe20008410000 */
[----:B------:R-:W-:Y:S01]  /*8040*/  ISETP.GT.AND P5, PT, R124, RZ, PT ;  /* 0x000000ff7c00720c */ /* 0x000fe20003fa4270 */
[----:B------:R-:W-:Y:S01]  /*8050*/  FMUL.FTZ R84, R84, UR5 ;  /* 0x0000000554547c20 */ /* 0x000fe20008410000 */
[----:B------:R-:W-:Y:S01]  /*8060*/  ISETP.GT.AND P3, PT, R124, 0x8, PT ;  /* 0x000000087c00780c */ /* 0x000fe20003f64270 */
[----:B------:R-:W0:Y:S01]  /*8070*/  MUFU.TANH R12, R12 ;  /* 0x0000000c000c7308 */ /* 0x000e220000002400 */
[----:B-1----:R-:W-:Y:S01]  /*8080*/  FSEL R8, R8, -INF , P4 ;  /* 0xff80000008087808 */ /* 0x002fe20002000000 */
[----:B------:R-:W-:Y:S01]  /*8090*/  FMUL.FTZ R9, R138, UR5 ;  /* 0x000000058a097c20 */ /* 0x000fe20008410000 */
[C---:B------:R-:W-:Y:S01]  /*80a0*/  ISETP.GT.AND P6, PT, R124.reuse, 0x19, PT ;  /* 0x000000197c00780c */ /* 0x040fe20003fc4270 */
[----:B------:R-:W-:Y:S01]  /*80b0*/  FMUL.FTZ R139, R139, UR5 ;  /* 0x000000058b8b7c20 */ /* 0x000fe20008410000 */
[----:B------:R-:W-:Y:S01]  /*80c0*/  ISETP.GT.AND P4, PT, R124, 0x11, PT ;  /* 0x000000117c00780c */ /* 0x000fe20003f84270 */
[----:B------:R-:W-:Y:S01]  /*80d0*/  FMUL.FTZ R142, R142, UR5 ;  /* 0x000000058e8e7c20 */ /* 0x000fe20008410000 */
[----:B---3--:R-:W-:Y:S01]  /*80e0*/  FSEL R7, R7, -INF , P5 ;  /* 0xff80000007077808 */ /* 0x008fe20002800000 */
[----:B------:R-:W1:Y:S01]  /*80f0*/  MUFU.TANH R14, R14 ;  /* 0x0000000e000e7308 */ /* 0x000e620000002400 */
[----:B----4-:R-:W-:Y:S01]  /*8100*/  FSEL R10, R10, -INF , P3 ;  /* 0xff8000000a0a7808 */ /* 0x010fe20001800000 */
[----:B------:R-:W-:Y:S01]  /*8110*/  FMUL.FTZ R143, R143, UR5 ;  /* 0x000000058f8f7c20 */ /* 0x000fe20008410000 */
[----:B-----5:R-:W-:Y:S01]  /*8120*/  FSEL R15, R15, -INF , P6 ;  /* 0xff8000000f0f7808 */ /* 0x020fe20003000000 */
[----:B--2---:R-:W-:Y:S01]  /*8130*/  IMAD.IADD R125, R125, 0x1, R128 ;  /* 0x000000017d7d7824 */ /* 0x004fe200078e0280 */
[----:B------:R-:W-:Y:S01]  /*8140*/  ISETP.GT.AND P5, PT, R124, 0x10, PT ;  /* 0x000000107c00780c */ /* 0x000fe20003fa4270 */
[----:B------:R-:W-:Y:S01]  /*8150*/  FMUL.FTZ R130, R130, UR5 ;  /* 0x0000000582827c20 */ /* 0x000fe20008410000 */
[C---:B------:R-:W-:Y:S01]  /*8160*/  ISETP.GT.AND P3, PT, R124.reuse, 0x18, PT ;  /* 0x000000187c00780c */ /* 0x040fe20003f64270 */
[----:B------:R-:W2:Y:S01]  /*8170*/  MUFU.TANH R121, R121 ;  /* 0x0000007900797308 */ /* 0x000ea20000002400 */
[----:B------:R-:W-:Y:S01]  /*8180*/  FSEL R13, R13, -INF , P4 ;  /* 0xff8000000d0d7808 */ /* 0x000fe20002000000 */
[----:B------:R-:W-:Y:S01]  /*8190*/  FMUL.FTZ R131, R131, UR5 ;  /* 0x0000000583837c20 */ /* 0x000fe20008410000 */
[----:B------:R-:W-:Y:S01]  /*81a0*/  ISETP.GT.AND P6, PT, R124, 0x29, PT ;  /* 0x000000297c00780c */ /* 0x000fe20003fc4270 */
[----:B------:R-:W-:Y:S01]  /*81b0*/  FMUL.FTZ R134, R134, UR5 ;  /* 0x0000000586867c20 */ /* 0x000fe20008410000 */
[----:B------:R-:W-:Y:S01]  /*81c0*/  ISETP.GT.AND P4, PT, R124, 0x21, PT ;  /* 0x000000217c00780c */ /* 0x000fe20003f84270 */
[----:B------:R-:W-:Y:S01]  /*81d0*/  FMUL.FTZ R135, R135, UR5 ;  /* 0x0000000587877c20 */ /* 0x000fe20008410000 */
[----:B0-----:R-:W-:Y:S01]  /*81e0*/  FSEL R12, R12, -INF , P5 ;  /* 0xff8000000c0c7808 */ /* 0x001fe20002800000 */
[----:B------:R-:W0:Y:S01]  /*81f0*/  MUFU.TANH R21, R21 ;  /* 0x0000001500157308 */ /* 0x000e220000002400 */
[----:B-1----:R-:W-:Y:S01]  /*8200*/  FSEL R14, R14, -INF , P3 ;  /* 0xff8000000e0e7808 */ /* 0x002fe20001800000 */
[----:B------:R-:W-:Y:S01]  /*8210*/  FMUL.FTZ R122, R122, UR5 ;  /* 0x000000057a7a7c20 */ /* 0x000fe20008410000 */
[C---:B------:R-:W-:Y:S01]  /*8220*/  ISETP.GT.AND P5, PT, R124.reuse, 0x20, PT ;  /* 0x000000207c00780c */ /* 0x040fe20003fa4270 */
[----:B------:R-:W-:Y:S01]  /*8230*/  FMUL.FTZ R123, R123, UR5 ;  /* 0x000000057b7b7c20 */ /* 0x000fe20008410000 */
[----:B------:R-:W-:Y:S01]  /*8240*/  ISETP.GT.AND P3, PT, R124, 0x28, PT ;  /* 0x000000287c00780c */ /* 0x000fe20003f64270 */
[----:B------:R-:W-:Y:S01]  /*8250*/  FMUL.FTZ R126, R126, UR5 ;  /* 0x000000057e7e7c20 */ /* 0x000fe20008410000 */
[----:B------:R-:W-:Y:S01]  /*8260*/  LOP3.LUT R22, R22, 0xfffffffb, RZ, 0xc0, !PT ;  /* 0xfffffffb16167812 */ /* 0x000fe200078ec0ff */
[----:B------:R-:W1:Y:S01]  /*8270*/  MUFU.TANH R20, R20 ;  /* 0x0000001400147308 */ /* 0x000e620000002400 */
[----:B--2---:R-:W-:Y:S01]  /*8280*/  FSEL R121, R121, -INF , P6 ;  /* 0xff80000079797808 */ /* 0x004fe20003000000 */
[----:B------:R-:W-:Y:S01]  /*8290*/  FMUL.FTZ R127, R127, UR5 ;  /* 0x000000057f7f7c20 */ /* 0x000fe20008410000 */
[----:B------:R-:W-:Y:S01]  /*82a0*/  ISETP.GT.AND P6, PT, R124, 0x39, PT ;  /* 0x000000397c00780c */ /* 0x000fe20003fc4270 */
[----:B------:R-:W-:Y:S01]  /*82b0*/  FMUL.FTZ R114, R114, UR5 ;  /* 0x0000000572727c20 */ /* 0x000fe20008410000 */
[----:B------:R-:W-:Y:S01]  /*82c0*/  @P0 LOP3.LUT R22, R22, 0x4, RZ, 0xfc, !PT ;  /* 0x0000000416160812 */ /* 0x000fe200078efcff */
[----:B------:R-:W-:Y:S01]  /*82d0*/  FMUL.FTZ R115, R115, UR5 ;  /* 0x0000000573737c20 */ /* 0x000fe20008410000 */
[----:B------:R-:W-:Y:S01]  /*82e0*/  ISETP.GT.AND P0, PT, R124, 0x80, PT ;  /* 0x000000807c00780c */ /* 0x000fe20003f04270 */
[----:B------:R-:W2:Y:S01]  /*82f0*/  MUFU.TANH R120, R120 ;  /* 0x0000007800787308 */ /* 0x000ea20000002400 */
[----:B0-----:R-:W-:Y:S01]  /*8300*/  FSEL R21, R21, -INF , P4 ;  /* 0xff80000015157808 */ /* 0x001fe20002000000 */
[----:B------:R-:W-:Y:S01]  /*8310*/  FMUL.FTZ R118, R118, UR5 ;  /* 0x0000000576767c20 */ /* 0x000fe20008410000 */
[----:B------:R-:W-:Y:S01]  /*8320*/  ISETP.GT.AND P4, PT, R124, 0x31, PT ;  /* 0x000000317c00780c */ /* 0x000fe20003f84270 */
[----:B------:R-:W-:Y:S01]  /*8330*/  FMUL.FTZ R119, R119, UR5 ;  /* 0x0000000577777c20 */ /* 0x000fe20008410000 */
[----:B------:R-:W-:Y:S01]  /*8340*/  LOP3.LUT R22, R22, 0xfffffffd, RZ, 0xc0, !PT ;  /* 0xfffffffd16167812 */ /* 0x000fe200078ec0ff */
[----:B------:R-:W-:Y:S01]  /*8350*/  FMUL.FTZ R106, R106, UR5 ;  /* 0x000000056a6a7c20 */ /* 0x000fe20008410000 */
[----:B------:R-:W-:Y:S01]  /*8360*/  FMUL.FTZ R107, R107, UR5 ;  /* 0x000000056b6b7c20 */ /* 0x000fe20008410000 */
[----:B------:R-:W0:Y:S01]  /*8370*/  MUFU.TANH R117, R117 ;  /* 0x0000007500757308 */ /* 0x000e220000002400 */
[----:B-1----:R-:W-:Y:S01]  /*8380*/  FSEL R20, R20, -INF , P5 ;  /* 0xff80000014147808 */ /* 0x002fe20002800000 */
[----:B------:R-:W-:Y:S01]  /*8390*/  FMUL.FTZ R110, R110, UR5 ;  /* 0x000000056e6e7c20 */ /* 0x000fe20008410000 */
[----:B------:R-:W-:Y:S01]  /*83a0*/  ISETP.GT.AND P5, PT, R124, 0x30, PT ;  /* 0x000000307c00780c */ /* 0x000fe20003fa4270 */
[----:B------:R-:W-:Y:S01]  /*83b0*/  FMUL.FTZ R111, R111, UR5 ;  /* 0x000000056f6f7c20 */ /* 0x000fe20008410000 */
[----:B------:R-:W-:Y:S01]  /*83c0*/  FMUL.FTZ R98, R98, UR5 ;  /* 0x0000000562627c20 */ /* 0x000fe20008410000 */
[----:B------:R-:W-:Y:S01]  /*83d0*/  FMUL.FTZ R99, R99, UR5 ;  /* 0x0000000563637c20 */ /* 0x000fe20008410000 */
[----:B------:R-:W-:Y:S01]  /*83e0*/  FMUL.FTZ R102, R102, UR5 ;  /* 0x0000000566667c20 */ /* 0x000fe20008410000 */
[----:B------:R-:W1:Y:S01]  /*83f0*/  MUFU.TANH R113, R113 ;  /* 0x0000007100717308 */ /* 0x000e620000002400 */
[----:B--2---:R-:W-:Y:S01]  /*8400*/  FSEL R120, R120, -INF , P3 ;  /* 0xff80000078787808 */ /* 0x004fe20001800000 */
[----:B------:R-:W-:Y:S01]  /*8410*/  FMUL.FTZ R103, R103, UR5 ;  /* 0x0000000567677c20 */ /* 0x000fe20008410000 */
[----:B------:R-:W-:Y:S01]  /*8420*/  ISETP.GT.AND P3, PT, R124, 0x38, PT ;  /* 0x000000387c00780c */ /* 0x000fe20003f64270 */
[----:B------:R-:W-:Y:S01]  /*8430*/  FMUL.FTZ R90, R90, UR5 ;  /* 0x000000055a5a7c20 */ /* 0x000fe20008410000 */
[----:B------:R-:W-:Y:S01]  /*8440*/  FMUL.FTZ R91, R91, UR5 ;  /* 0x000000055b5b7c20 */ /* 0x000fe20008410000 */
[----:B------:R-:W-:Y:S01]  /*8450*/  FMUL.FTZ R94, R94, UR5 ;  /* 0x000000055e5e7c20 */ /* 0x000fe20008410000 */
[----:B------:R-:W-:Y:S01]  /*8460*/  FMUL.FTZ R95, R95, UR5 ;  /* 0x000000055f5f7c20 */ /* 0x000fe20008410000 */
[----:B------:R-:W2:Y:S01]  /*8470*/  MUFU.TANH R112, R112 ;  /* 0x0000007000707308 */ /* 0x000ea20000002400 */
[----:B0-----:R-:W-:Y:S01]  /*8480*/  FSEL R117, R117, -INF , P6 ;  /* 0xff80000075757808 */ /* 0x001fe20003000000 */
[----:B------:R-:W-:Y:S01]  /*8490*/  FMUL.FTZ R82, R82, UR5 ;  /* 0x0000000552527c20 */ /* 0x000fe20008410000 */
[----:B------:R-:W-:Y:S01]  /*84a0*/  ISETP.GT.AND P6, PT, R124, 0x49, PT ;  /* 0x000000497c00780c */ /* 0x000fe20003fc4270 */
[----:B------:R-:W-:Y:S01]  /*84b0*/  FMUL.FTZ R83, R83, UR5 ;  /* 0x0000000553537c20 */ /* 0x000fe20008410000 */
[----:B------:R-:W-:Y:S01]  /*84c0*/  FMUL.FTZ R86, R86, UR5 ;  /* 0x0000000556567c20 */ /* 0x000fe20008410000 */
[----:B------:R-:W-:Y:S01]  /*84d0*/  FMUL.FTZ R87, R87, UR5 ;  /* 0x0000000557577c20 */ /* 0x000fe20008410000 */
[----:B------:R-:W-:Y:S01]  /*84e0*/  FMUL.FTZ R74, R74, UR5 ;  /* 0x000000054a4a7c20 */ /* 0x000fe20008410000 */
[----:B------:R-:W0:Y:S01]  /*84f0*/  MUFU.TANH R116, R116 ;  /* 0x0000007400747308 */ /* 0x000e220000002400 */
[----:B-1----:R-:W-:Y:S01]  /*8500*/  FSEL R113, R113, -INF , P4 ;  /* 0xff80000071717808 */ /* 0x002fe20002000000 */
[----:B------:R-:W-:Y:S01]  /*8510*/  FMUL.FTZ R75, R75, UR5 ;  /* 0x000000054b4b7c20 */ /* 0x000fe20008410000 */
[----:B------:R-:W-:Y:S01]  /*8520*/  ISETP.GT.AND P4, PT, R124, 0x41, PT ;  /* 0x000000417c00780c */ /* 0x000fe20003f84270 */
[----:B------:R-:W-:-:S02]  /*8530*/  WARPGROUP.DEPBAR.LE gsb0, 0x0 ;  /* 0x00008000000079c5 */ /* 0x000fc40000010000 */
[----:B------:R-:W-:Y:S01]  /*8540*/  WARPGROUP.ARRIVE ;  /* 0x00000000000079c5 */ /* 0x000fe20000000000 */
[----:B------:R-:W-:Y:S01]  /*8550*/  FMUL.FTZ R78, R78, UR5 ;  /* 0x000000054e4e7c20 */ /* 0x000fe20008410000 */
[----:B------:R-:W1:Y:S01]  /*8560*/  MUFU.TANH R109, R109 ;  /* 0x0000006d006d7308 */ /* 0x000e620000002400 */
[----:B--2---:R-:W-:Y:S01]  /*8570*/  FSEL R112, R112, -INF , P5 ;  /* 0xff80000070707808 */ /* 0x004fe20002800000 */
[----:B------:R-:W-:Y:S01]  /*8580*/  FMUL.FTZ R79, R79, UR5 ;  /* 0x000000054f4f7c20 */ /* 0x000fe20008410000 */
[----:B------:R-:W-:Y:S01]  /*8590*/  ISETP.GT.AND P5, PT, R124, 0x40, PT ;  /* 0x000000407c00780c */ /* 0x000fe20003fa4270 */
[----:B------:R-:W-:Y:S01]  /*85a0*/  HGMMA.64x96x16.F32.BF16 R24, gdesc[UR32].tnspB, R24, gsb0 ;  /* 0x41600000201879f0 */ /* 0x000fe20008001818 */
[----:B------:R-:W-:Y:S01]  /*85b0*/  UIADD3 UR32, UR10, 0x300, URZ ;  /* 0x000003000a207890 */ /* 0x000fe2000fffe03f */
[----:B------:R-:W-:Y:S01]  /*85c0*/  FMUL.FTZ R85, R85, UR5 ;  /* 0x0000000555557c20 */ /* 0x000fe20008410000 */
[----:B------:R-:W-:Y:S01]  /*85d0*/  UIADD3 UR34, UR11, 0x80, URZ ;  /* 0x000000800b227890 */ /* 0x000fe2000fffe03f */
[----:B------:R-:W2:Y:S01]  /*85e0*/  MUFU.TANH R105, R105 ;  /* 0x0000006900697308 */ /* 0x000ea20000002400 */
[----:B------:R-:W-:Y:S01]  /*85f0*/  UMOV UR33, 0xc0000010 ;  /* 0xc000001000217882 */ /* 0x000fe20000000000 */
[----:B------:R-:W-:Y:S01]  /*8600*/  UMOV UR35, 0x80000020 ;  /* 0x8000002000237882 */ /* 0x000fe20000000000 */
[----:B0-----:R-:W-:Y:S01]  /*8610*/  FSEL R116, R116, -INF , P3 ;  /* 0xff80000074747808 */ /* 0x001fe20001800000 */
[----:B------:R-:W-:Y:S01]  /*8620*/  ULDC UR4, c[0x0][0x988] ;  /* 0x0002620000047ab9 */ /* 0x000fe20000000800 */
[----:B------:R-:W-:Y:S01]  /*8630*/  ISETP.GT.AND P3, PT, R124, 0x48, PT ;  /* 0x000000487c00780c */ /* 0x000fe20003f64270 */
[----:B------:R-:W-:Y:S01]  /*8640*/  FMUL.FTZ R72, R72, UR5 ;  /* 0x0000000548487c20 */ /* 0x000fe20008410000 */
[----:B------:R-:W-:Y:S01]  /*8650*/  FMUL.FTZ R76, R76, UR5 ;  /* 0x000000054c4c7c20 */ /* 0x000fe20008410000 */
[----:B------:R-:W0:Y:S01]  /*8660*/  MUFU.TANH R104, R104 ;  /* 0x0000006800687308 */ /* 0x000e220000002400 */
[----:B-1----:R-:W-:Y:S01]  /*8670*/  FSEL R109, R109, -INF , P6 ;  /* 0xff8000006d6d7808 */ /* 0x002fe20003000000 */
[----:B------:R-:W-:Y:S01]  /*8680*/  FMUL.FTZ R77, R77, UR5 ;  /* 0x000000054d4d7c20 */ /* 0x000fe20008410000 */
[----:B------:R-:W-:Y:S01]  /*8690*/  ISETP.GT.AND P6, PT, R124, 0x59, PT ;  /* 0x000000597c00780c */ /* 0x000fe20003fc4270 */
[----:B------:R-:W1:Y:S01]  /*86a0*/  S2R R138, SR_TID.X ;  /* 0x00000000008a7919 */ /* 0x000e620000002100 */
[----:B------:R-:W-:Y:S01]  /*86b0*/  R2UR UR14, R6 ;  /* 0x00000000060e72ca */ /* 0x000fe200000e0000 */
[----:B------:R-:W-:-:S02]  /*86c0*/  UMOV UR39, UR60 ;  /* 0x0000003c00277c82 */ /* 0x000fc40008000000 */
[----:B------:R-:W3:Y:S01]  /*86d0*/  MUFU.TANH R108, R108 ;  /* 0x0000006c006c7308 */ /* 0x000ee20000002400 */
[----:B--2---:R-:W-:Y:S02]  /*86e0*/  FSEL R105, R105, -INF , P4 ;  /* 0xff80000069697808 */ /* 0x004fe40002000000 */
[----:B------:R-:W-:-:S05]  /*86f0*/  ISETP.GT.AND P4, PT, R124, 0x51, PT ;  /* 0x000000517c00780c */ /* 0x000fca0003f84270 */
[----:B------:R-:W2:Y:S01]  /*8700*/  MUFU.TANH R101, R101 ;  /* 0x0000006500657308 */ /* 0x000ea20000002400 */
[----:B0-----:R-:W-:Y:S01]  /*8710*/  FSEL R104, R104, -INF , P5 ;  /* 0xff80000068687808 */ /* 0x001fe20002800000 */
[----:B------:R-:W-:Y:S01]  /*8720*/  UISETP.GT.AND UP1, UPT, UR38, UR14, UPT ;  /* 0x0000000e2600728c */ /* 0x000fe2000bf24270 */
[----:B------:R-:W-:-:S05]  /*8730*/  ISETP.GT.AND P5, PT, R124, 0x50, PT ;  /* 0x000000507c00780c */ /* 0x000fca0003fa4270 */
[----:B------:R-:W0:Y:S01]  /*8740*/  MUFU.TANH R97, R97 ;  /* 0x0000006100617308 */ /* 0x000e220000002400 */
[----:B---3--:R-:W-:Y:S02]  /*8750*/  FSEL R108, R108, -INF , P3 ;  /* 0xff8000006c6c7808 */ /* 0x008fe40001800000 */
[----:B------:R-:W-:-:S05]  /*8760*/  ISETP.GT.AND P3, PT, R124, 0x58, PT ;  /* 0x000000587c00780c */ /* 0x000fca0003f64270 */
[----:B------:R-:W3:Y:S01]  /*8770*/  MUFU.TANH R96, R96 ;  /* 0x0000006000607308 */ /* 0x000ee20000002400 */
[----:B--2---:R-:W-:Y:S02]  /*8780*/  FSEL R101, R101, -INF , P6 ;  /* 0xff80000065657808 */ /* 0x004fe40003000000 */
[----:B------:R-:W-:Y:S02]  /*8790*/  ISETP.GT.AND P6, PT, R124, 0x69, PT ;  /* 0x000000697c00780c */ /* 0x000fe40003fc4270 */
[----:B-1----:R-:W-:-:S03]  /*87a0*/  SHF.R.U32.HI R137, RZ, 0x7, R138 ;  /* 0x00000007ff897819 */ /* 0x002fc6000001168a */
[----:B------:R-:W1:Y:S01]  /*87b0*/  MUFU.TANH R100, R100 ;  /* 0x0000006400647308 */ /* 0x000e620000002400 */
[----:B0-----:R-:W-:Y:S02]  /*87c0*/  FSEL R97, R97, -INF , P4 ;  /* 0xff80000061617808 */ /* 0x001fe40002000000 */
[----:B------:R-:W-:-:S05]  /*87d0*/  ISETP.GT.AND P4, PT, R124, 0x61, PT ;  /* 0x000000617c00780c */ /* 0x000fca0003f84270 */
[----:B------:R-:W0:Y:S01]  /*87e0*/  MUFU.TANH R93, R93 ;  /* 0x0000005d005d7308 */ /* 0x000e220000002400 */
[----:B---3--:R-:W-:Y:S02]  /*87f0*/  FSEL R96, R96, -INF , P5 ;  /* 0xff80000060607808 */ /* 0x008fe40002800000 */
[----:B------:R-:W-:-:S05]  /*8800*/  ISETP.GT.AND P5, PT, R124, 0x60, PT ;  /* 0x000000607c00780c */ /* 0x000fca0003fa4270 */
[----:B------:R-:W2:Y:S01]  /*8810*/  MUFU.TANH R89, R89 ;  /* 0x0000005900597308 */ /* 0x000ea20000002400 */
[----:B-1----:R-:W-:Y:S02]  /*8820*/  FSEL R100, R100, -INF , P3 ;  /* 0xff80000064647808 */ /* 0x002fe40001800000 */
[----:B------:R-:W-:-:S05]  /*8830*/  ISETP.GT.AND P3, PT, R124, 0x68, PT ;  /* 0x000000687c00780c */ /* 0x000fca0003f64270 */
[----:B------:R-:W1:Y:S01]  /*8840*/  MUFU.TANH R88, R88 ;  /* 0x0000005800587308 */ /* 0x000e620000002400 */
[----:B0-----:R-:W-:Y:S02]  /*8850*/  FSEL R93, R93, -INF , P6 ;  /* 0xff8000005d5d7808 */ /* 0x001fe40003000000 */
[----:B------:R-:W-:-:S05]  /*8860*/  ISETP.GT.AND P6, PT, R124, 0x79, PT ;  /* 0x000000797c00780c */ /* 0x000fca0003fc4270 */
[----:B------:R-:W0:Y:S01]  /*8870*/  MUFU.TANH R92, R92 ;  /* 0x0000005c005c7308 */ /* 0x000e220000002400 */
[----:B--2---:R-:W-:Y:S02]  /*8880*/  FSEL R89, R89, -INF , P4 ;  /* 0xff80000059597808 */ /* 0x004fe40002000000 */
[----:B------:R-:W-:-:S05]  /*8890*/  ISETP.GT.AND P4, PT, R124, 0x71, PT ;  /* 0x000000717c00780c */ /* 0x000fca0003f84270 */
[----:B------:R-:W2:Y:S01]  /*88a0*/  MUFU.TANH R81, R81 ;  /* 0x0000005100517308 */ /* 0x000ea20000002400 */
[----:B-1----:R-:W-:Y:S02]  /*88b0*/  FSEL R88, R88, -INF , P5 ;  /* 0xff80000058587808 */ /* 0x002fe40002800000 */
[----:B------:R-:W-:Y:S02]  /*88c0*/  ISETP.GT.AND P5, PT, R124, 0x70, PT ;  /* 0x000000707c00780c */ /* 0x000fe40003fa4270 */
[----:B------:R-:W-:Y:S02]  /*88d0*/  @P6 LOP3.LUT R22, R22, 0x2, RZ, 0xfc, !PT ;  /* 0x0000000216166812 */ /* 0x000fe400078efcff */
[----:B------:R-:W-:Y:S01]  /*88e0*/  ISETP.GT.AND P6, PT, R125, RZ, PT ;  /* 0x000000ff7d00720c */ /* 0x000fe20003fc4270 */
[----:B------:R-:W1:Y:S01]  /*88f0*/  MUFU.TANH R80, R80 ;  /* 0x0000005000507308 */ /* 0x000e620000002400 */
[----:B0-----:R-:W-:Y:S01]  /*8900*/  FSEL R92, R92, -INF , P3 ;  /* 0xff8000005c5c7808 */ /* 0x001fe20001800000 */
[----:B------:R-:W-:-:S02]  /*8910*/  WARPGROUP.DEPBAR.LE gsb0, 0x0 ;  /* 0x00008000000079c5 */ /* 0x000fc40000010000 */
[----:B------:R-:W-:Y:S01]  /*8920*/  WARPGROUP.ARRIVE ;  /* 0x00000000000079c5 */ /* 0x000fe20000000000 */
[----:B------:R-:W-:-:S03]  /*8930*/  ISETP.GT.AND P3, PT, R124, 0x78, PT ;  /* 0x000000787c00780c */ /* 0x000fc60003f64270 */
[----:B------:R-:W0:Y:S01]  /*8940*/  MUFU.TANH R84, R84 ;  /* 0x0000005400547308 */ /* 0x000e220000002400 */
[----:B--2---:R-:W-:Y:S01]  /*8950*/  FSEL R128, R81, -INF , P4 ;  /* 0xff80000051807808 */ /* 0x004fe20002000000 */
[----:B------:R-:W-:Y:S01]  /*8960*/  HGMMA.64x96x16.F32.BF16 R24, gdesc[UR32].tnspB, R24, gsb0 ;  /* 0x41600000201879f0 */ /* 0x000fe20008001818 */
[----:B------:R-:W-:Y:S01]  /*8970*/  ISETP.GT.AND P4, PT, R124, 0x88, PT ;  /* 0x000000887c00780c */ /* 0x000fe20003f84270 */
[----:B------:R-:W-:Y:S02]  /*8980*/  UIADD3 UR32, UR10, 0x480, URZ ;  /* 0x000004800a207890 */ /* 0x000fe4000fffe03f */
[----:B------:R-:W-:Y:S02]  /*8990*/  UIADD3 UR34, UR11, 0xc0, URZ ;  /* 0x000000c00b227890 */ /* 0x000fe4000fffe03f */
[----:B------:R-:W2:Y:S01]  /*89a0*/  MUFU.TANH R9, R9 ;  /* 0x0000000900097308 */ /* 0x000ea20000002400 */
[----:B-1----:R-:W-:Y:S01]  /*89b0*/  FSEL R80, R80, -INF , P5 ;  /* 0xff80000050507808 */ /* 0x002fe20002800000 */
[----:B------:R-:W-:Y:S01]  /*89c0*/  UMOV UR33, 0xc0000010 ;  /* 0xc000001000217882 */ /* 0x000fe20000000000 */
[----:B------:R-:W-:Y:S01]  /*89d0*/  ISETP.GT.AND P5, PT, R124, 0x81, PT ;  /* 0x000000817c00780c */ /* 0x000fe20003fa4270 */
[----:B------:R-:W-:-:S04]  /*89e0*/  UMOV UR35, 0x80000020 ;  /* 0x8000002000237882 */ /* 0x000fc80000000000 */
        /* <DEDUP_REMOVED lines=32> */
[C---:B------:R-:W-:Y:S01]  /*8bf0*/  ISETP.GT.AND P6, PT, R125.reuse, 0x28, PT ;  /* 0x000000287d00780c */ /* 0x040fe20003fc4270 */
[----:B------:R-:W-:Y:S02]  /*8c00*/  WARPGROUP.DEPBAR.LE gsb0, 0x0 ;  /* 0x00008000000079c5 */ /* 0x000fe40000010000 */
[----:B------:R-:W-:Y:S02]  /*8c10*/  WARPGROUP.ARRIVE ;  /* 0x00000000000079c5 */ /* 0x000fe40000000000 */
[----:B------:R-:W2:Y:S01]  /*8c20*/  MUFU.TANH R114, R114 ;  /* 0x0000007200727308 */ /* 0x000ea20000002400 */
[----:B-1----:R-:W-:Y:S02]  /*8c30*/  FSEL R126, R126, -INF , P6 ;  /* 0xff8000007e7e7808 */ /* 0x002fe40003000000 */
[----:B------:R-:W-:Y:S01]  /*8c40*/  ISETP.GT.AND P6, PT, R125, 0x29, PT ;  /* 0x000000297d00780c */ /* 0x000fe20003fc4270 */
[----:B------:R-:W-:Y:S01]  /*8c50*/  HGMMA.64x96x16.F32.BF16 R24, gdesc[UR32].tnspB, R24, gsb0 ;  /* 0x41600000201879f0 */ /* 0x000fe20008001818 */
[----:B------:R-:W-:-:S02]  /*8c60*/  UIADD3 UR32, UR10, 0x600, URZ ;  /* 0x000006000a207890 */ /* 0x000fc4000fffe03f */
[----:B0-----:R-:W-:Y:S01]  /*8c70*/  FSEL R127, R127, -INF , P6 ;  /* 0xff8000007f7f7808 */ /* 0x001fe20003000000 */
[----:B------:R-:W0:Y:S01]  /*8c80*/  MUFU.TANH R115, R115 ;  /* 0x0000007300737308 */ /* 0x000e220000002400 */
[----:B------:R-:W-:Y:S01]  /*8c90*/  ISETP.GT.AND P6, PT, R125, 0x30, PT ;  /* 0x000000307d00780c */ /* 0x000fe20003fc4270 */
[----:B------:R-:W-:Y:S01]  /*8ca0*/  UIADD3 UR34, UR11, 0x100, URZ ;  /* 0x000001000b227890 */ /* 0x000fe2000fffe03f */
[----:B------:R-:W-:Y:S01]  /*8cb0*/  UMOV UR33, 0xc0000010 ;  /* 0xc000001000217882 */ /* 0x000fe20000000000 */
[----:B------:R-:W-:-:S04]  /*8cc0*/  UMOV UR35, 0x80000020 ;  /* 0x8000002000237882 */ /* 0x000fc80000000000 */
[----:B------:R-:W1:Y:S01]  /*8cd0*/  MUFU.TANH R118, R118 ;  /* 0x0000007600767308 */ /* 0x000e620000002400 */
[----:B--2---:R-:W-:Y:S02]  /*8ce0*/  FSEL R114, R114, -INF , P6 ;  /* 0xff80000072727808 */ /* 0x004fe40003000000 */
[----:B------:R-:W-:-:S05]  /*8cf0*/  ISETP.GT.AND P6, PT, R125, 0x31, PT ;  /* 0x000000317d00780c */ /* 0x000fca0003fc4270 */
        /* <DEDUP_REMOVED lines=32> */
[C---:B------:R-:W-:Y:S01]  /*8f00*/  ISETP.GT.AND P6, PT, R125.reuse, 0x60, PT ;  /* 0x000000607d00780c */ /* 0x040fe20003fc4270 */
[----:B------:R-:W-:Y:S02]  /*8f10*/  WARPGROUP.DEPBAR.LE gsb0, 0x0 ;  /* 0x00008000000079c5 */ /* 0x000fe40000010000 */
[----:B------:R-:W-:Y:S02]  /*8f20*/  WARPGROUP.ARRIVE ;  /* 0x00000000000079c5 */ /* 0x000fe40000000000 */
[----:B------:R-:W1:Y:S01]  /*8f30*/  MUFU.TANH R94, R94 ;  /* 0x0000005e005e7308 */ /* 0x000e620000002400 */
[----:B--2---:R-:W-:Y:S02]  /*8f40*/  FSEL R90, R90, -INF , P6 ;  /* 0xff8000005a5a7808 */ /* 0x004fe40003000000 */
[----:B------:R-:W-:Y:S01]  /*8f50*/  ISETP.GT.AND P6, PT, R125, 0x61, PT ;  /* 0x000000617d00780c */ /* 0x000fe20003fc4270 */
[----:B------:R-:W-:Y:S01]  /*8f60*/  HGMMA.64x96x16.F32.BF16 R24, gdesc[UR32].tnspB, R24, gsb0 ;  /* 0x41600000201879f0 */ /* 0x000fe20008001818 */
[----:B------:R-:W-:-:S02]  /*8f70*/  UIADD3 UR32, UR10, 0x780, URZ ;  /* 0x000007800a207890 */ /* 0x000fc4000fffe03f */
[----:B------:R-:W-:Y:S01]  /*8f80*/  UIADD3 UR34, UR11, 0x140, URZ ;  /* 0x000001400b227890 */ /* 0x000fe2000fffe03f */
[----:B------:R-:W2:Y:S01]  /*8f90*/  MUFU.TANH R95, R95 ;  /* 0x0000005f005f7308 */ /* 0x000ea20000002400 */
[----:B0-----:R-:W-:Y:S01]  /*8fa0*/  FSEL R91, R91, -INF , P6 ;  /* 0xff8000005b5b7808 */ /* 0x001fe20003000000 */
[----:B------:R-:W-:Y:S01]  /*8fb0*/  UMOV UR33, 0xc0000010 ;  /* 0xc000001000217882 */ /* 0x000fe20000000000 */
[----:B------:R-:W-:Y:S01]  /*8fc0*/  ISETP.GT.AND P6, PT, R125, 0x68, PT ;  /* 0x000000687d00780c */ /* 0x000fe20003fc4270 */
[----:B------:R-:W-:-:S04]  /*8fd0*/  UMOV UR35, 0x80000020 ;  /* 0x8000002000237882 */ /* 0x000fc80000000000 */
        /* <DEDUP_REMOVED lines=20> */
[----:B------:R-:W-:Y:S02]  /*9120*/  FMNMX.FTZ R74, R9, R5, !PT ;  /* 0x00000005094a7209 */ /* 0x000fe40007810000 */
[----:B------:R-:W-:Y:S02]  /*9130*/  ISETP.GT.AND P6, PT, R125, 0x81, PT ;  /* 0x000000817d00780c */ /* 0x000fe40003fc4270 */
[----:B------:R-:W-:Y:S01]  /*9140*/  FMNMX.FTZ R74, R81, R74, !PT ;  /* 0x0000004a514a7209 */ /* 0x000fe20007810000 */
[----:B------:R-:W1:Y:S01]  /*9150*/  MUFU.TANH R79, R79 ;  /* 0x0000004f004f7308 */ /* 0x000e620000002400 */
[----:B--2---:R-:W-:Y:S02]  /*9160*/  FSEL R75, R75, -INF , P6 ;  /* 0xff8000004b4b7808 */ /* 0x004fe40003000000 */
[----:B------:R-:W-:-:S02]  /*9170*/  FMNMX.FTZ R74, R124, R74, !PT ;  /* 0x0000004a7c4a7209 */ /* 0x000fc40007810000 */
[----:B------:R-:W-:Y:S02]  /*9180*/  ISETP.GT.AND P6, PT, R125, 0x88, PT ;  /* 0x000000887d00780c */ /* 0x000fe40003fc4270 */
[----:B------:R-:W-:Y:S01]  /*9190*/  FMNMX.FTZ R74, R129, R74, !PT ;  /* 0x0000004a814a7209 */ /* 0x000fe20007810000 */
[----:B------:R-:W2:Y:S01]  /*91a0*/  MUFU.TANH R77, R77 ;  /* 0x0000004d004d7308 */ /* 0x000ea20000002400 */
[----:B0-----:R-:W-:Y:S02]  /*91b0*/  FSEL R78, R78, -INF , P6 ;  /* 0xff8000004e4e7808 */ /* 0x001fe40003000000 */
[----:B------:R-:W-:Y:S02]  /*91c0*/  FMNMX.FTZ R74, R130, R74, !PT ;  /* 0x0000004a824a7209 */ /* 0x000fe40007810000 */
[----:B------:R-:W-:Y:S02]  /*91d0*/  ISETP.GT.AND P6, PT, R125, 0x89, PT ;  /* 0x000000897d00780c */ /* 0x000fe40003fc4270 */
[----:B------:R-:W-:-:S02]  /*91e0*/  FMNMX.FTZ R74, R131, R74, !PT ;  /* 0x0000004a834a7209 */ /* 0x000fc40007810000 */
[----:B-1----:R-:W-:Y:S02]  /*91f0*/  FSEL R79, R79, -INF , P6 ;  /* 0xff8000004f4f7808 */ /* 0x002fe40003000000 */
[----:B------:R-:W-:-:S04]  /*9200*/  FMNMX.FTZ R74, R132, R74, !PT ;  /* 0x0000004a844a7209 */ /* 0x000fc80007810000 */
[----:B------:R-:W-:Y:S02]  /*9210*/  FMNMX.FTZ R74, R133, R74, !PT ;  /* 0x0000004a854a7209 */ /* 0x000fe40007810000 */
[----:B--2---:R-:W-:Y:S02]  /*9220*/  FSEL R77, R77, -INF , P3 ;  /* 0xff8000004d4d7808 */ /* 0x004fe40001800000 */
[----:B------:R-:W-:-:S04]  /*9230*/  FMNMX.FTZ R74, R122, R74, !PT ;  /* 0x0000004a7a4a7209 */ /* 0x000fc80007810000 */
[----:B------:R-:W-:Y:S01]  /*9240*/  FMNMX.FTZ R74, R123, R74, !PT ;  /* 0x0000004a7b4a7209 */ /* 0x000fe20007810000 */
[----:B------:R-:W-:-:S03]  /*9250*/  WARPGROUP.DEPBAR.LE gsb0, 0x0 ;  /* 0x00008000000079c5 */ /* 0x000fc60000010000 */
[----:B------:R-:W-:Y:S01]  /*9260*/  FMNMX.FTZ R74, R126, R74, !PT ;  /* 0x0000004a7e4a7209 */ /* 0x000fe20007810000 */
[----:B------:R-:W-:-:S03]  /*9270*/  WARPGROUP.ARRIVE ;  /* 0x00000000000079c5 */ /* 0x000fc60000000000 */
[----:B------:R-:W-:-:S03]  /*9280*/  FMNMX.FTZ R74, R127, R74, !PT ;  /* 0x0000004a7f4a7209 */ /* 0x000fc60007810000 */
[----:B------:R-:W-:Y:S01]  /*9290*/  HGMMA.64x96x16.F32.BF16 R24, gdesc[UR32].tnspB, R24, gsb0 ;  /* 0x41600000201879f0 */ /* 0x000fe20008001818 */
[----:B------:R-:W-:Y:S01]  /*92a0*/  FMNMX.FTZ R74, R114, R74, !PT ;  /* 0x0000004a724a7209 */ /* 0x000fe20007810000 */
[----:B------:R-:W-:Y:S02]  /*92b0*/  UIADD3 UR32, UR10, 0x900, URZ ;  /* 0x000009000a207890 */ /* 0x000fe4000fffe03f */
[----:B------:R-:W-:Y:S01]  /*92c0*/  UIADD3 UR34, UR11, 0x180, URZ ;  /* 0x000001800b227890 */ /* 0x000fe2000fffe03f */
[----:B------:R-:W-:Y:S01]  /*92d0*/  FMNMX.FTZ R74, R115, R74, !PT ;  /* 0x0000004a734a7209 */ /* 0x000fe20007810000 */
[----:B------:R-:W-:Y:S01]  /*92e0*/  UMOV UR33, 0xc0000010 ;  /* 0xc000001000217882 */ /* 0x000fe20000000000 */
[----:B------:R-:W-:Y:S02]  /*92f0*/  UMOV UR35, 0x80000020 ;  /* 0x8000002000237882 */ /* 0x000fe40000000000 */
        /* <DEDUP_REMOVED lines=22> */
[----:B------:R-:W0:Y:S01]  /*9460*/  SHFL.BFLY PT, R125, R74, 0x2, 0x1f ;  /* 0x0c401f004a7d7f89 */ /* 0x000e2200000e0000 */
[----:B------:R-:W-:Y:S02]  /*9470*/  WARPGROUP.DEPBAR.LE gsb0, 0x0 ;  /* 0x00008000000079c5 */ /* 0x000fe40000010000 */
[----:B------:R-:W-:-:S06]  /*9480*/  WARPGROUP.ARRIVE ;  /* 0x00000000000079c5 */ /* 0x000fcc0000000000 */
[----:B------:R-:W-:Y:S01]  /*9490*/  HGMMA.64x96x16.F32.BF16 R24, gdesc[UR32].tnspB, R24, gsb0 ;  /* 0x41600000201879f0 */ /* 0x000fe20008001818 */
[----:B------:R-:W-:Y:S02]  /*94a0*/  UIADD3 UR32, UR10, 0xa80, URZ ;  /* 0x00000a800a207890 */ /* 0x000fe4000fffe03f */
[----:B------:R-:W-:Y:S01]  /*94b0*/  UIADD3 UR34, UR11, 0x1c0, URZ ;  /* 0x000001c00b227890 */ /* 0x000fe2000fffe03f */
[----:B------:R-:W-:Y:S01]  /*94c0*/  UMOV UR33, 0xc0000010 ;  /* 0xc000001000217882 */ /* 0x000fe20000000000 */
[----:B------:R-:W-:Y:S01]  /*94d0*/  UMOV UR35, 0x80000020 ;  /* 0x8000002000237882 */ /* 0x000fe20000000000 */
[----:B0-----:R-:W-:-:S05]  /*94e0*/  FMNMX.FTZ R74, R74, R125, !PT ;  /* 0x0000007d4a4a7209 */ /* 0x001fca0007810000 */
[----:B------:R-:W0:Y:S02]  /*94f0*/  SHFL.BFLY PT, R125, R74, 0x1, 0x1f ;  /* 0x0c201f004a7d7f89 */ /* 0x000e2400000e0000 */
[----:B0-----:R-:W-:-:S04]  /*9500*/  FMNMX.FTZ R74, R74, R125, !PT ;  /* 0x0000007d4a4a7209 */ /* 0x001fc80007810000 */
[C---:B------:R-:W-:Y:S01]  /*9510*/  FSETP.NEU.FTZ.AND P6, PT, R74.reuse, -INF , PT ;  /* 0xff8000004a00780b */ /* 0x040fe20003fdd000 */
[----:B------:R-:W-:-:S03]  /*9520*/  FMUL.FTZ R136, R74, UR4 ;  /* 0x000000044a887c20 */ /* 0x000fc60008410000 */
[----:B------:R-:W-:Y:S02]  /*9530*/  FSEL R125, R74, RZ, P6 ;  /* 0x000000ff4a7d7208 */ /* 0x000fe40003000000 */
[----:B------:R-:W-:Y:S02]  /*9540*/  FSEL R136, R136, RZ, P6 ;  /* 0x000000ff88887208 */ /* 0x000fe40003000000 */
[----:B------:R-:W-:Y:S01]  /*9550*/  LOP3.LUT P6, RZ, R22, 0x2, RZ, 0xc0, !PT ;  /* 0x0000000216ff7812 */ /* 0x000fe200078cc0ff */
[----:B------:R-:W-:Y:S02]  /*9560*/  FADD.FTZ R125, -R125, R5 ;  /* 0x000000057d7d7221 */ /* 0x000fe40000010100 */
[--C-:B------:R-:W-:Y:S01]  /*9570*/  FFMA.FTZ R9, R9, UR4, -R136.reuse ;  /* 0x0000000409097c23 */ /* 0x100fe20008010888 */
[--C-:B------:R-:W-:Y:S01]  /*9580*/  FFMA.FTZ R81, R81, UR4, -R136.reuse ;  /* 0x0000000451517c23 */ /* 0x100fe20008010888 */
[----:B------:R-:W-:Y:S01]  /*9590*/  FMUL.FTZ R125, R125, UR4 ;  /* 0x000000047d7d7c20 */ /* 0x000fe20008410000 */
[----:B------:R0:W1:Y:S01]  /*95a0*/  MUFU.TANH R5, R85 ;  /* 0x0000005500057308 */ /* 0x0000620000002400 */
        /* <DEDUP_REMOVED lines=8> */
[--C-:B0-----:R-:W-:Y:S01]  /*9630*/  FFMA.FTZ R85, R82, UR4, -R136.reuse ;  /* 0x0000000452557c23 */ /* 0x101fe20008010888 */
[--C-:B------:R-:W-:Y:S01]  /*9640*/  FFMA.FTZ R122, R122, UR4, -R136.reuse ;  /* 0x000000047a7a7c23 */ /* 0x100fe20008010888 */
[--C-:B------:R-:W-:Y:S01]  /*9650*/  FFMA.FTZ R123, R123, UR4, -R136.reuse ;  /* 0x000000047b7b7c23 */ /* 0x100fe20008010888 */
[--C-:B------:R-:W-:Y:S01]  /*9660*/  FFMA.FTZ R126, R126, UR4, -R136.reuse ;  /* 0x000000047e7e7c23 */ /* 0x100fe20008010888 */
[--C-:B------:R-:W-:Y:S01]  /*9670*/  FFMA.FTZ R127, R127, UR4, -R136.reuse ;  /* 0x000000047f7f7c23 */ /* 0x100fe20008010888 */
[--C-:B------:R-:W-:Y:S01]  /*9680*/  FFMA.FTZ R114, R114, UR4, -R136.reuse ;  /* 0x0000000472727c23 */ /* 0x100fe20008010888 */
[--C-:B------:R-:W-:Y:S01]  /*9690*/  FFMA.FTZ R115, R115, UR4, -R136.reuse ;  /* 0x0000000473737c23 */ /* 0x100fe20008010888 */
[----:B------:R-:W0:Y:S01]  /*96a0*/  MUFU.EX2 R125, R125 ;  /* 0x0000007d007d7308 */ /* 0x000e220000000800 */
[----:B-1----:R-:W-:Y:S01]  /*96b0*/  FSEL R5, R5, -INF , P6 ;  /* 0xff80000005057808 */ /* 0x002fe20003000000 */
        /* <DEDUP_REMOVED lines=23> */
[C---:B-1----:R-:W-:Y:S01]  /*9830*/  FADD.FTZ R0, R81.reuse, R0 ;  /* 0x0000000051007221 */ /* 0x042fe20000010000 */
[----:B------:R-:W-:Y:S01]  /*9840*/  F2FP.BF16.F32.PACK_AB R81, R81, R9 ;  /* 0x000000095151723e */ /* 0x000fe200000010ff */
[----:B------:R-:W-:-:S02]  /*9850*/  WARPGROUP.DEPBAR.LE gsb0, 0x0 ;  /* 0x00008000000079c5 */ /* 0x000fc40000010000 */
[----:B------:R-:W-:Y:S01]  /*9860*/  FMNMX.FTZ R9, R7, R4, !PT ;  /* 0x0000000407097209 */ /* 0x000fe20007810000 */
[----:B------:R-:W-:Y:S01]  /*9870*/  WARPGROUP.ARRIVE ;  /* 0x00000000000079c5 */ /* 0x000fe20000000000 */
[----:B------:R-:W-:Y:S01]  /*9880*/  FFMA.FTZ R79, R79, UR4, -R136 ;  /* 0x000000044f4f7c23 */ /* 0x000fe20008010888 */
[----:B------:R-:W1:Y:S01]  /*9890*/  MUFU.EX2 R130, R130 ;  /* 0x0000008200827308 */ /* 0x000e620000000800 */
[----:B------:R-:W-:Y:S01]  /*98a0*/  FMNMX.FTZ R9, R8, R9, !PT ;  /* 0x0000000908097209 */ /* 0x000fe20007810000 */
[----:B--2---:R-:W-:Y:S02]  /*98b0*/  FADD.FTZ R0, R83, R0 ;  /* 0x0000000053007221 */ /* 0x004fe40000010000 */
[----:B------:R-:W-:Y:S01]  /*98c0*/  HGMMA.64x96x16.F32.BF16 R24, gdesc[UR32].tnspB, R24, gsb0 ;  /* 0x41600000201879f0 */ /* 0x000fe20008001818 */
[----:B------:R-:W-:Y:S01]  /*98d0*/  FMNMX.FTZ R9, R10, R9, !PT ;  /* 0x000000090a097209 */ /* 0x000fe20007810000 */
[----:B------:R-:W-:Y:S02]  /*98e0*/  UIADD3 UR32, UR10, 0xc00, URZ ;  /* 0x00000c000a207890 */ /* 0x000fe4000fffe03f */
[----:B------:R-:W-:Y:S01]  /*98f0*/  UIADD3 UR34, UR11, 0x200, URZ ;  /* 0x000002000b227890 */ /* 0x000fe2000fffe03f */
[----:B------:R-:W-:Y:S01]  /*9900*/  FMNMX.FTZ R9, R11, R9, !PT ;  /* 0x000000090b097209 */ /* 0x000fe20007810000 */
[----:B------:R-:W-:Y:S01]  /*9910*/  UMOV UR33, 0xc0000010 ;  /* 0xc000001000217882 */ /* 0x000fe20000000000 */
[----:B------:R-:W-:Y:S01]  /*9920*/  UMOV UR35, 0x80000020 ;  /* 0x8000002000237882 */ /* 0x000fe20000000000 */
[C---:B0-----:R-:W-:Y:S01]  /*9930*/  FADD.FTZ R0, R129.reuse, R0 ;  /* 0x0000000081007221 */ /* 0x041fe20000010000 */
[----:B------:R-:W-:Y:S01]  /*9940*/  FMNMX.FTZ R9, R12, R9, !PT ;  /* 0x000000090c097209 */ /* 0x000fe20007810000 */
[----:B------:R-:W0:Y:S01]  /*9950*/  MUFU.EX2 R131, R131 ;  /* 0x0000008300837308 */ /* 0x000e220000000800 */
[----:B------:R-:W-:Y:S01]  /*9960*/  F2FP.BF16.F32.PACK_AB R83, R129, R83 ;  /* 0x000000538153723e */ /* 0x000fe200000010ff */
[----:B------:R-:W-:Y:S01]  /*9970*/  UIADD3 UR10, UR38, -0x1, URZ ;  /* 0xffffffff260a7890 */ /* 0x000fe2000fffe03f */
[----:B------:R-:W-:Y:S01]  /*9980*/  FMNMX.FTZ R9, R13, R9, !PT ;  /* 0x000000090d097209 */ /* 0x000fe20007810000 */
[----:B-1----:R-:W-:-:S03]  /*9990*/  FADD.FTZ R0, R130, R0 ;  /* 0x0000000082007221 */ /* 0x002fc60000010000 */
[----:B------:R-:W-:Y:S01]  /*99a0*/  FMNMX.FTZ R9, R14, R9, !PT ;  /* 0x000000090e097209 */ /* 0x000fe20007810000 */
[----:B------:R-:W1:Y:S01]  /*99b0*/  MUFU.EX2 R132, R132 ;  /* 0x0000008400847308 */ /* 0x000e620000000800 */
[----:B------:R-:W-:Y:S02]  /*99c0*/  UMOV UR38, UR10 ;  /* 0x0000000a00267c82 */ /* 0x000fe40008000000 */
[----:B------:R-:W-:-:S04]  /*99d0*/  FMNMX.FTZ R9, R15, R9, !PT ;  /* 0x000000090f097209 */ /* 0x000fc80007810000 */
[----:B------:R-:W-:Y:S01]  /*99e0*/  FMNMX.FTZ R9, R20, R9, !PT ;  /* 0x0000000914097209 */ /* 0x000fe20007810000 */
[----:B------:R-:W2:Y:S01]  /*99f0*/  MUFU.EX2 R133, R133 ;  /* 0x0000008500857308 */ /* 0x000ea20000000800 */
[----:B0-----:R-:W-:Y:S02]  /*9a00*/  FADD.FTZ R0, R131, R0 ;  /* 0x0000000083007221 */ /* 0x001fe40000010000 */
[----:B------:R-:W-:-:S04]  /*9a10*/  FMNMX.FTZ R9, R21, R9, !PT ;  /* 0x0000000915097209 */ /* 0x000fc80007810000 */
[----:B------:R-:W-:Y:S01]  /*9a20*/  FMNMX.FTZ R9, R120, R9, !PT ;  /* 0x0000000978097209 */ /* 0x000fe20007810000 */
[----:B------:R-:W0:Y:S01]  /*9a30*/  MUFU.EX2 R122, R122 ;  /* 0x0000007a007a7308 */ /* 0x000e220000000800 */
[----:B-1----:R-:W-:Y:S02]  /*9a40*/  FADD.FTZ R0, R132, R0 ;  /* 0x0000000084007221 */ /* 0x002fe40000010000 */
[----:B------:R-:W-:-:S04]  /*9a50*/  FMNMX.FTZ R9, R121, R9, !PT ;  /* 0x0000000979097209 */ /* 0x000fc80007810000 */
[----:B------:R-:W-:Y:S01]  /*9a60*/  FMNMX.FTZ R9, R112, R9, !PT ;  /* 0x0000000970097209 */ /* 0x000fe20007810000 */
[----:B------:R-:W1:Y:S01]  /*9a70*/  MUFU.EX2 R123, R123 ;  /* 0x0000007b007b7308 */ /* 0x000e620000000800 */
[----:B--2---:R-:W-:Y:S02]  /*9a80*/  FADD.FTZ R0, R133, R0 ;  /* 0x0000000085007221 */ /* 0x004fe40000010000 */
        /* <DEDUP_REMOVED lines=14> */
[----:B------:R-:W-:Y:S01]  /*9b70*/  MUFU.EX2 R118, R118 ;  /* 0x0000007600767308 */ /* 0x000fe20000000800 */
[----:B0-----:R-:W-:Y:S02]  /*9b80*/  FADD.FTZ R0, R127, R0 ;  /* 0x000000007f007221 */ /* 0x001fe40000010000 */
[----:B------:R-:W-:-:S04]  /*9b90*/  FMNMX.FTZ R9, R97, R9, !PT ;  /* 0x0000000961097209 */ /* 0x000fc80007810000 */
[----:B------:R-:W-:Y:S01]  /*9ba0*/  FMNMX.FTZ R9, R100, R9, !PT ;  /* 0x0000000964097209 */ /* 0x000fe20007810000 */
[----:B------:R-:W-:Y:S01]  /*9bb0*/  MUFU.EX2 R106, R106 ;  /* 0x0000006a006a7308 */ /* 0x000fe20000000800 */
[----:B-1----:R-:W-:Y:S02]  /*9bc0*/  FADD.FTZ R0, R114, R0 ;  /* 0x0000000072007221 */ /* 0x002fe40000010000 */
[----:B------:R-:W-:-:S04]  /*9bd0*/  FMNMX.FTZ R82, R101, R9, !PT ;  /* 0x0000000965527209 */ /* 0x000fc80007810000 */
[----:B------:R-:W-:Y:S01]  /*9be0*/  FMNMX.FTZ R82, R88, R82, !PT ;  /* 0x0000005258527209 */ /* 0x000fe20007810000 */
[----:B------:R0:W1:Y:S03]  /*9bf0*/  MUFU.TANH R9, R72 ;  /* 0x0000004800097308 */ /* 0x0000660000002400 */
[----:B------:R-:W-:-:S04]  /*9c00*/  FMNMX.FTZ R82, R89, R82, !PT ;  /* 0x0000005259527209 */ /* 0x000fc80007810000 */
[----:B------:R-:W-:Y:S01]  /*9c10*/  FMNMX.FTZ R82, R92, R82, !PT ;  /* 0x000000525c527209 */ /* 0x000fe20007810000 */
[----:B------:R-:W-:Y:S01]  /*9c20*/  MUFU.EX2 R107, R107 ;  /* 0x0000006b006b7308 */ /* 0x000fe20000000800 */
[----:B0-----:R-:W-:Y:S02]  /*9c30*/  FMUL.FTZ R72, R73, UR5 ;  /* 0x0000000549487c20 */ /* 0x001fe40008410000 */
[----:B------:R-:W-:Y:S01]  /*9c40*/  FMNMX.FTZ R73, R93, R82, !PT ;  /* 0x000000525d497209 */ /* 0x000fe20007810000 */
[----:B------:R-:W-:Y:S02]  /*9c50*/  WARPGROUP.DEPBAR.LE gsb0, 0x0 ;  /* 0x00008000000079c5 */ /* 0x000fe40000010000 */
[----:B------:R-:W-:Y:S01]  /*9c60*/  WARPGROUP.ARRIVE ;  /* 0x00000000000079c5 */ /* 0x000fe20000000000 */
[----:B------:R-:W-:Y:S01]  /*9c70*/  FMNMX.FTZ R73, R80, R73, !PT ;  /* 0x0000004950497209 */ /* 0x000fe20007810000 */
[----:B------:R-:W0:Y:S03]  /*9c80*/  MUFU.TANH R72, R72 ;  /* 0x0000004800487308 */ /* 0x000e260000002400 */
[----:B------:R-:W-:Y:S01]  /*9c90*/  FMNMX.FTZ R73, R128, R73, !PT ;  /* 0x0000004980497209 */ /* 0x000fe20007810000 */
[----:B------:R-:W-:Y:S04]  /*9ca0*/  HGMMA.64x96x16.F32.BF16 R24, gdesc[UR32].tnspB, R24, gsb0 ;  /* 0x41600000201879f0 */ /* 0x000fe80008001818 */
[----:B------:R2:W3:Y:S08]  /*9cb0*/  MUFU.TANH R82, R76 ;  /* 0x0000004c00527308 */ /* 0x0004f00000002400 */
[----:B------:R-:W-:Y:S01]  /*9cc0*/  MUFU.EX2 R110, R110 ;  /* 0x0000006e006e7308 */ /* 0x000fe20000000800 */
[----:B--2---:R-:W-:-:S02]  /*9cd0*/  FMNMX.FTZ R76, R84, R73, !PT ;  /* 0x00000049544c7209 */ /* 0x004fc40007810000 */
[----:B-1----:R-:W-:Y:S02]  /*9ce0*/  FSEL R73, R9, -INF , P0 ;  /* 0xff80000009497808 */ /* 0x002fe40000000000 */
[----:B------:R-:W-:Y:S02]  /*9cf0*/  FMNMX.FTZ R9, R5, R76, !PT ;  /* 0x0000004c05097209 */ /* 0x000fe40007810000 */
[----:B0-----:R-:W-:Y:S01]  /*9d00*/  FSEL R76, R72, -INF , P5 ;  /* 0xff800000484c7808 */ /* 0x001fe20002800000 */
[----:B------:R-:W-:Y:S01]  /*9d10*/  MUFU.EX2 R111, R111 ;  /* 0x0000006f006f7308 */ /* 0x000fe20000000800 */
[----:B------:R-:W-:Y:S02]  /*9d20*/  FMNMX.FTZ R9, R73, R9, !PT ;  /* 0x0000000949097209 */ /* 0x000fe40007810000 */
[----:B---3--:R-:W-:Y:S02]  /*9d30*/  FSEL R72, R82, -INF , P4 ;  /* 0xff80000052487808 */ /* 0x008fe40002000000 */
[----:B------:R-:W-:-:S02]  /*9d40*/  FMNMX.FTZ R9, R76, R9, !PT ;  /* 0x000000094c097209 */ /* 0x000fc40007810000 */
[----:B------:R-:W-:Y:S01]  /*9d50*/  LOP3.LUT P0, RZ, R22, 0x4, RZ, 0xc0, !PT ;  /* 0x0000000416ff7812 */ /* 0x000fe2000780c0ff */
[----:B------:R-:W-:Y:S01]  /*9d60*/  MUFU.EX2 R98, R98 ;  /* 0x0000006200627308 */ /* 0x000fe20000000800 */
[----:B------:R-:W-:-:S04]  /*9d70*/  FMNMX.FTZ R9, R72, R9, !PT ;  /* 0x0000000948097209 */ /* 0x000fc80007810000 */
[----:B------:R-:W-:-:S03]  /*9d80*/  FMNMX.FTZ R9, R77, R9, !PT ;  /* 0x000000094d097209 */ /* 0x000fc60007810000 */
[----:B------:R-:W-:Y:S02]  /*9d90*/  MUFU.EX2 R99, R99 ;  /* 0x0000006300637308 */ /* 0x000fe40000000800 */
[----:B------:R-:W0:Y:S06]  /*9da0*/  SHFL.BFLY PT, R82, R9, 0x2, 0x1f ;  /* 0x0c401f0009527f89 */ /* 0x000e2c00000e0000 */
[----:B------:R-:W-:Y:S08]  /*9db0*/  MUFU.EX2 R102, R102 ;  /* 0x0000006600667308 */ /* 0x000ff00000000800 */
[----:B------:R-:W-:Y:S08]  /*9dc0*/  MUFU.EX2 R103, R103 ;  /* 0x0000006700677308 */ /* 0x000ff00000000800 */
[----:B------:R-:W-:Y:S01]  /*9dd0*/  MUFU.EX2 R90, R90 ;  /* 0x0000005a005a7308 */ /* 0x000fe20000000800 */
[----:B0-----:R-:W-:-:S05]  /*9de0*/  FMNMX.FTZ R9, R9, R82, !PT ;  /* 0x0000005209097209 */ /* 0x001fca0007810000 */
[----:B------:R-:W0:Y:S02]  /*9df0*/  SHFL.BFLY PT, R82, R9, 0x1, 0x1f ;  /* 0x0c201f0009527f89 */ /* 0x000e2400000e0000 */
[----:B------:R-:W-:Y:S08]  /*9e00*/  MUFU.EX2 R91, R91 ;  /* 0x0000005b005b7308 */ /* 0x000ff00000000800 */
[----:B------:R-:W-:Y:S08]  /*9e10*/  MUFU.EX2 R94, R94 ;  /* 0x0000005e005e7308 */ /* 0x000ff00000000800 */
[----:B------:R-:W-:Y:S01]  /*9e20*/  MUFU.EX2 R95, R95 ;  /* 0x0000005f005f7308 */ /* 0x000fe20000000800 */
[----:B0-----:R-:W-:-:S07]  /*9e30*/  FMNMX.FTZ R9, R9, R82, !PT ;  /* 0x0000005209097209 */ /* 0x001fce0007810000 */
[----:B------:R-:W-:Y:S01]  /*9e40*/  MUFU.EX2 R135, R135 ;  /* 0x0000008700877308 */ /* 0x000fe20000000800 */
[C---:B------:R-:W-:Y:S01]  /*9e50*/  FSETP.NEU.FTZ.AND P3, PT, R9.reuse, -INF , PT ;  /* 0xff8000000900780b */ /* 0x040fe20003f7d000 */
[----:B------:R-:W-:-:S03]  /*9e60*/  FMUL.FTZ R129, R9, UR4 ;  /* 0x0000000409817c20 */ /* 0x000fc60008410000 */
[----:B------:R-:W-:-:S03]  /*9e70*/  FSEL R82, R9, RZ, P3 ;  /* 0x000000ff09527208 */ /* 0x000fc60001800000 */
[----:B------:R-:W-:Y:S01]  /*9e80*/  MUFU.EX2 R134, R134 ;  /* 0x0000008600867308 */ /* 0x000fe20000000800 */
[----:B------:R-:W-:Y:S01]  /*9e90*/  FSEL R129, R129, RZ, P3 ;  /* 0x000000ff81817208 */ /* 0x000fe20001800000 */
[----:B------:R-:W-:Y:S02]  /*9ea0*/  WARPGROUP.DEPBAR.LE gsb0, 0x0 ;  /* 0x00008000000079c5 */ /* 0x000fe40000010000 */
[----:B------:R-:W-:Y:S01]  /*9eb0*/  ISETP.GE.U32.AND P3, PT, R138, 0x180, PT ;  /* 0x000001808a00780c */ /* 0x000fe20003f66070 */
[----:B------:R-:W-:Y:S01]  /*9ec0*/  FADD.FTZ R4, -R82, R4 ;  /* 0x0000000452047221 */ /* 0x000fe20000010100 */
[--C-:B------:R-:W-:Y:S01]  /*9ed0*/  FFMA.FTZ R124, R80, UR4, -R129.reuse ;  /* 0x00000004507c7c23 */ /* 0x100fe20008010881 */
[----:B------:R-:W-:Y:S02]  /*9ee0*/  VIADD R80, R137, 0x9 ;  /* 0x0000000989507836 */ /* 0x000fe40000000000 */
[--C-:B------:R-:W-:Y:S01]  /*9ef0*/  FFMA.FTZ R7, R7, UR4, -R129.reuse ;  /* 0x0000000407077c23 */ /* 0x100fe20008010881 */
[----:B------:R-:W-:Y:S01]  /*9f00*/  FMUL.FTZ R4, R4, UR4 ;  /* 0x0000000404047c20 */ /* 0x000fe20008410000 */
[--C-:B------:R-:W-:Y:S01]  /*9f10*/  FFMA.FTZ R8, R8, UR4, -R129.reuse ;  /* 0x0000000408087c23 */ /* 0x100fe20008010881 */
[--C-:B------:R-:W-:Y:S01]  /*9f20*/  FFMA.FTZ R10, R10, UR4, -R129.reuse ;  /* 0x000000040a0a7c23 */ /* 0x100fe20008010881 */
[----:B------:R-:W-:Y:S01]  /*9f30*/  SEL R80, R80, 0x9, !P3 ;  /* 0x0000000950507807 */ /* 0x000fe20005800000 */
[--C-:B------:R-:W-:Y:S01]  /*9f40*/  FFMA.FTZ R11, R11, UR4, -R129.reuse ;  /* 0x000000040b0b7c23 */ /* 0x100fe20008010881 */
[----:B------:R-:W-:Y:S01]  /*9f50*/  MUFU.EX2 R7, R7 ;  /* 0x0000000700077308 */ /* 0x000fe20000000800 */
[--C-:B------:R-:W-:Y:S01]  /*9f60*/  FFMA.FTZ R12, R12, UR4, -R129.reuse ;  /* 0x000000040c0c7c23 */ /* 0x100fe20008010881 */
[--C-:B------:R-:W-:Y:S01]  /*9f70*/  FFMA.FTZ R13, R13, UR4, -R129.reuse ;  /* 0x000000040d0d7c23 */ /* 0x100fe20008010881 */
[----:B------:R0:W-:Y:S06]  /*9f80*/  BAR.ARV R80, 0x100 ;  /* 0x000400500000751d */ /* 0x0001ec0000002000 */
[----:B------:R-:W1:Y:S01]  /*9f90*/  MUFU.EX2 R4, R4 ;  /* 0x0000000400047308 */ /* 0x000e620000000800 */
[----:B------:R-:W-:Y:S01]  /*9fa0*/  FFMA.FTZ R14, R14, UR4, -R129 ;  /* 0x000000040e0e7c23 */ /* 0x000fe20008010881 */
[----:B0-----:R-:W-:-:S02]  /*9fb0*/  IMAD.U32 R80, RZ, RZ, UR36 ;  /* 0x00000024ff507e24 */ /* 0x001fc4000f8e00ff */
[--C-:B------:R-:W-:Y:S01]  /*9fc0*/  FFMA.FTZ R15, R15, UR4, -R129.reuse ;  /* 0x000000040f0f7c23 */ /* 0x100fe20008010881 */
[--C-:B------:R-:W-:Y:S01]  /*9fd0*/  FFMA.FTZ R20, R20, UR4, -R129.reuse ;  /* 0x0000000414147c23 */ /* 0x100fe20008010881 */
[--C-:B------:R-:W-:Y:S01]  /*9fe0*/  FFMA.FTZ R21, R21, UR4, -R129.reuse ;  /* 0x0000000415157c23 */ /* 0x100fe20008010881 */
[--C-:B------:R-:W-:Y:S01]  /*9ff0*/  FFMA.FTZ R120, R120, UR4, -R129.reuse ;  /* 0x0000000478787c23 */ /* 0x100fe20008010881 */
[----:B------:R-:W-:Y:S01]  /*a000*/  @!P1 LEA R80, R80, UR37, 0x3 ;  /* 0x0000002550509c11 */ /* 0x000fe2000f8e18ff */
[----:B------:R-:W0:Y:S01]  /*a010*/  MUFU.EX2 R8, R8 ;  /* 0x0000000800087308 */ /* 0x000e220000000800 */
[--C-:B------:R-:W-:Y:S01]  /*a020*/  FFMA.FTZ R121, R121, UR4, -R129.reuse ;  /* 0x0000000479797c23 */ /* 0x100fe20008010881 */
[--C-:B------:R-:W-:Y:S01]  /*a030*/  FFMA.FTZ R112, R112, UR4, -R129.reuse ;  /* 0x0000000470707c23 */ /* 0x100fe20008010881 */
[--C-:B------:R-:W-:Y:S01]  /*a040*/  FFMA.FTZ R113, R113, UR4, -R129.reuse ;  /* 0x0000000471717c23 */ /* 0x100fe20008010881 */
[----:B------:R-:W-:Y:S02]  /*a050*/  @!P1 VIADD R80, R80, 0x31c40 ;  /* 0x00031c4050509836 */ /* 0x000fe40000000000 */
[--C-:B------:R-:W-:Y:S01]  /*a060*/  FFMA.FTZ R116, R116, UR4, -R129.reuse ;  /* 0x0000000474747c23 */ /* 0x100fe20008010881 */
[--C-:B------:R-:W-:Y:S01]  /*a070*/  FFMA.FTZ R117, R117, UR4, -R129.reuse ;  /* 0x0000000475757c23 */ /* 0x100fe20008010881 */
[----:B------:R-:W-:Y:S01]  /*a080*/  FFMA.FTZ R104, R104, UR4, -R129 ;  /* 0x0000000468687c23 */ /* 0x000fe20008010881 */
[----:B------:R-:W2:Y:S01]  /*a090*/  MUFU.EX2 R10, R10 ;  /* 0x0000000a000a7308 */ /* 0x000ea20000000800 */
[----:B------:R-:W-:Y:S01]  /*a0a0*/  @!P1 PRMT R80, RZ, 0x654, R80 ;  /* 0x00000654ff509816 */ /* 0x000fe20000000050 */
[----:B-1----:R-:W-:Y:S01]  /*a0b0*/  FFMA.FTZ R3, R4, R3, R7 ;  /* 0x0000000304037223 */ /* 0x002fe20000010007 */
[--C-:B------:R-:W-:Y:S01]  /*a0c0*/  FFMA.FTZ R105, R105, UR4, -R129.reuse ;  /* 0x0000000469697c23 */ /* 0x100fe20008010881 */
[--C-:B------:R-:W-:Y:S01]  /*a0d0*/  FFMA.FTZ R108, R108, UR4, -R129.reuse ;  /* 0x000000046c6c7c23 */ /* 0x100fe20008010881 */
[----:B------:R1:W-:Y:S01]  /*a0e0*/  @!P1 SYNCS.ARRIVE.TRANS64.RED.A1T0 RZ, [R80+URZ], RZ ;  /* 0x000000ff50ff99a7 */ /* 0x0003e2000810043f */
[--C-:B------:R-:W-:Y:S01]  /*a0f0*/  FFMA.FTZ R109, R109, UR4, -R129.reuse ;  /* 0x000000046d6d7c23 */ /* 0x100fe20008010881 */
[----:B------:R-:W-:Y:S01]  /*a100*/  FFMA.FTZ R96, R96, UR4, -R129 ;  /* 0x0000000460607c23 */ /* 0x000fe20008010881 */
[----:B------:R-:W3:Y:S01]  /*a110*/  MUFU.EX2 R11, R11 ;  /* 0x0000000b000b7308 */ /* 0x000ee20000000800 */
[----:B0-----:R-:W-:Y:S01]  /*a120*/  FADD.FTZ R3, R8, R3 ;  /* 0x0000000308037221 */ /* 0x001fe20000010000 */
[--C-:B------:R-:W-:Y:S01]  /*a130*/  FFMA.FTZ R97, R97, UR4, -R129.reuse ;  /* 0x0000000461617c23 */ /* 0x100fe20008010881 */
[--C-:B------:R-:W-:Y:S01]  /*a140*/  FFMA.FTZ R100, R100, UR4, -R129.reuse ;  /* 0x0000000464647c23 */ /* 0x100fe20008010881 */
[----:B------:R-:W-:Y:S01]  /*a150*/  FFMA.FTZ R101, R101, UR4, -R129 ;  /* 0x0000000465657c23 */ /* 0x000fe20008010881 */
[----:B-1----:R-:W-:-:S02]  /*a160*/  IMAD.U32 R80, RZ, RZ, UR7 ;  /* 0x00000007ff507e24 */ /* 0x002fc4000f8e00ff */
[--C-:B------:R-:W-:Y:S01]  /*a170*/  FFMA.FTZ R88, R88, UR4, -R129.reuse ;  /* 0x0000000458587c23 */ /* 0x100fe20008010881 */
[----:B------:R-:W-:Y:S01]  /*a180*/  FFMA.FTZ R89, R89, UR4, -R129 ;  /* 0x0000000459597c23 */ /* 0x000fe20008010881 */
[----:B------:R-:W0:Y:S01]  /*a190*/  MUFU.EX2 R12, R12 ;  /* 0x0000000c000c7308 */ /* 0x000e220000000800 */
[----:B--2---:R-:W-:Y:S01]  /*a1a0*/  FADD.FTZ R3, R10, R3 ;  /* 0x000000030a037221 */ /* 0x004fe20000010000 */
[----:B------:R-:W-:Y:S01]  /*a1b0*/  @!P1 LEA R80, R80, UR37, 0x3 ;  /* 0x0000002550509c11 */ /* 0x000fe2000f8e18ff */
[--C-:B------:R-:W-:Y:S01]  /*a1c0*/  FFMA.FTZ R92, R92, UR4, -R129.reuse ;  /* 0x000000045c5c7c23 */ /* 0x100fe20008010881 */
[--C-:B------:R-:W-:Y:S01]  /*a1d0*/  FFMA.FTZ R93, R93, UR4, -R129.reuse ;  /* 0x000000045d5d7c23 */ /* 0x100fe20008010881 */
[--C-:B------:R-:W-:Y:S01]  /*a1e0*/  FFMA.FTZ R128, R128, UR4, -R129.reuse ;  /* 0x0000000480807c23 */ /* 0x100fe20008010881 */
[----:B------:R-:W-:Y:S01]  /*a1f0*/  FFMA.FTZ R84, R84, UR4, -R129 ;  /* 0x0000000454547c23 */ /* 0x000fe20008010881 */
[----:B------:R-:W-:Y:S01]  /*a200*/  @!P1 VIADD R80, R80, 0x31c60 ;  /* 0x00031c6050509836 */ /* 0x000fe20000000000 */
[----:B------:R-:W1:Y:S01]  /*a210*/  MUFU.EX2 R13, R13 ;  /* 0x0000000d000d7308 */ /* 0x000e620000000800 */
[C---:B---3--:R-:W-:Y:S01]  /*a220*/  FADD.FTZ R3, R11.reuse, R3 ;  /* 0x000000030b037221 */ /* 0x048fe20000010000 */
[----:B------:R-:W-:Y:S01]  /*a230*/  F2FP.BF16.F32.PACK_AB R82, R11, R10 ;  /* 0x0000000a0b52723e */ /* 0x000fe200000010ff */
[--C-:B------:R-:W-:Y:S01]  /*a240*/  FFMA.FTZ R5, R5, UR4, -R129.reuse ;  /* 0x0000000405057c23 */ /* 0x100fe20008010881 */
[----:B------:R-:W-:Y:S01]  /*a250*/  @!P1 PRMT R80, RZ, 0x654, R80 ;  /* 0x00000654ff509816 */ /* 0x000fe20000000050 */
[--C-:B------:R-:W-:Y:S01]  /*a260*/  FFMA.FTZ R73, R73, UR4, -R129.reuse ;  /* 0x0000000449497c23 */ /* 0x100fe20008010881 */
[--C-:B------:R-:W-:Y:S01]  /*a270*/  FFMA.FTZ R76, R76, UR4, -R129.reuse ;  /* 0x000000044c4c7c23 */ /* 0x100fe20008010881 */
[----:B------:R-:W-:Y:S01]  /*a280*/  FFMA.FTZ R72, R72, UR4, -R129 ;  /* 0x0000000448487c23 */ /* 0x000fe20008010881 */
[----:B------:R-:W2:Y:S01]  /*a290*/  MUFU.EX2 R14, R14 ;  /* 0x0000000e000e7308 */ /* 0x000ea20000000800 */
[----:B0-----:R-:W-:Y:S01]  /*a2a0*/  FADD.FTZ R3, R12, R3 ;  /* 0x000000030c037221 */ /* 0x001fe20000010000 */
[----:B------:R0:W-:Y:S01]  /*a2b0*/  @!P1 SYNCS.ARRIVE.TRANS64.RED.A1T0 RZ, [R80+URZ], RZ ;  /* 0x000000ff50ff99a7 */ /* 0x0001e2000810043f */
[----:B------:R-:W-:Y:S01]  /*a2c0*/  FFMA.FTZ R77, R77, UR4, -R129 ;  /* 0x000000044d4d7c23 */ /* 0x000fe20008010881 */
[----:B------:R-:W-:Y:S01]  /*a2d0*/  PLOP3.LUT P3, PT, PT, PT, UP1, 0x80, 0x0 ;  /* 0x000000000000781c */ /* 0x000fe20003f6f018 */
[----:B------:R-:W-:Y:S01]  /*a2e0*/  UMOV UR7, UR36 ;  /* 0x0000002400077c82 */ /* 0x000fe20008000000 */
[-C--:B------:R-:W-:Y:S01]  /*a2f0*/  FMUL.FTZ R24, R24, R4.reuse ;  /* 0x0000000418187220 */ /* 0x080fe20000410000 */
[-C--:B------:R-:W-:Y:S01]  /*a300*/  FMUL.FTZ R25, R25, R4.reuse ;  /* 0x0000000419197220 */ /* 0x080fe20000410000 */
[----:B------:R-:W3:Y:S01]  /*a310*/  MUFU.EX2 R15, R15 ;  /* 0x0000000f000f7308 */ /* 0x000ee20000000800 */
[C---:B-1----:R-:W-:Y:S01]  /*a320*/  FADD.FTZ R3, R13.reuse, R3 ;  /* 0x000000030d037221 */ /* 0x042fe20000010000 */
[----:B0-----:R-:W-:Y:S01]  /*a330*/  F2FP.BF16.F32.PACK_AB R80, R8, R7 ;  /* 0x000000070850723e */ /* 0x001fe200000010ff */
[----:B------:R-:W-:Y:S01]  /*a340*/  FMUL.FTZ R28, R28, R4 ;  /* 0x000000041c1c7220 */ /* 0x000fe20000410000 */
[----:B------:R-:W-:Y:S01]  /*a350*/  F2FP.BF16.F32.PACK_AB R12, R13, R12 ;  /* 0x0000000c0d0c723e */ /* 0x000fe200000010ff */
[----:B------:R-:W-:Y:S01]  /*a360*/  FMUL.FTZ R29, R29, R4 ;  /* 0x000000041d1d7220 */ /* 0x000fe20000410000 */
[----:B------:R-:W-:Y:S01]  /*a370*/  F2FP.BF16.F32.PACK_AB R13, R131, R130 ;  /* 0x00000082830d723e */ /* 0x000fe200000010ff */
[----:B------:R0:W-:Y:S01]  /*a380*/  STSM.16.M88.4 [R2+0x24300], R80 ;  /* 0x0243005002007844 */ /* 0x0001e20000000200 */
        /* <DEDUP_REMOVED lines=11> */
[----:B------:R-:W-:Y:S01]  /*a440*/  FMUL.FTZ R44, R44, R4 ;  /* 0x000000042c2c7220 */ /* 0x000fe20000410000 */
[----:B------:R-:W-:Y:S01]  /*a450*/  F2FP.BF16.F32.PACK_AB R15, R133, R132 ;  /* 0x00000084850f723e */ /* 0x000fe200000010ff */
[-C--:B------:R-:W-:Y:S01]  /*a460*/  FMUL.FTZ R45, R45, R4.reuse ;  /* 0x000000042d2d7220 */ /* 0x080fe20000410000 */
[-C--:B------:R-:W-:Y:S01]  /*a470*/  FMUL.FTZ R48, R48, R4.reuse ;  /* 0x0000000430307220 */ /* 0x080fe20000410000 */
[-C--:B------:R-:W-:Y:S01]  /*a480*/  FMUL.FTZ R49, R49, R4.reuse ;  /* 0x0000000431317220 */ /* 0x080fe20000410000 */
[----:B------:R-:W3:Y:S01]  /*a490*/  MUFU.EX2 R120, R120 ;  /* 0x0000007800787308 */ /* 0x000ee20000000800 */
[----:B-1----:R-:W-:Y:S01]  /*a4a0*/  FADD.FTZ R3, R20, R3 ;  /* 0x0000000314037221 */ /* 0x002fe20000010000 */
[----:B------:R1:W-:Y:S01]  /*a4b0*/  STSM.16.M88.4 [R2+0x25b00], R12 ;  /* 0x025b000c02007844 */ /* 0x0003e20000000200 */
[-C--:B------:R-:W-:Y:S01]  /*a4c0*/  FMUL.FTZ R52, R52, R4.reuse ;  /* 0x0000000434347220 */ /* 0x080fe20000410000 */
[-C--:B------:R-:W-:Y:S01]  /*a4d0*/  FMUL.FTZ R53, R53, R4.reuse ;  /* 0x0000000435357220 */ /* 0x080fe20000410000 */
[-C--:B------:R-:W-:Y:S01]  /*a4e0*/  FMUL.FTZ R56, R56, R4.reuse ;  /* 0x0000000438387220 */ /* 0x080fe20000410000 */
[-C--:B------:R-:W-:Y:S01]  /*a4f0*/  FMUL.FTZ R57, R57, R4.reuse ;  /* 0x0000000439397220 */ /* 0x080fe20000410000 */
[-C--:B------:R-:W-:Y:S01]  /*a500*/  FMUL.FTZ R60, R60, R4.reuse ;  /* 0x000000043c3c7220 */ /* 0x080fe20000410000 */
[----:B------:R-:W4:Y:S01]  /*a510*/  MUFU.EX2 R121, R121 ;  /* 0x0000007900797308 */ /* 0x000f220000000800 */
[----:B--2---:R-:W-:Y:S01]  /*a520*/  FADD.FTZ R3, R21, R3 ;  /* 0x0000000315037221 */ /* 0x004fe20000010000 */
[-C--:B------:R-:W-:Y:S01]  /*a530*/  FMUL.FTZ R61, R61, R4.reuse ;  /* 0x000000043d3d7220 */ /* 0x080fe20000410000 */
[-C--:B------:R-:W-:Y:S01]  /*a540*/  FMUL.FTZ R64, R64, R4.reuse ;  /* 0x0000000440407220 */ /* 0x080fe20000410000 */
[-C--:B------:R-:W-:Y:S01]  /*a550*/  FMUL.FTZ R65, R65, R4.reuse ;  /* 0x0000000441417220 */ /* 0x080fe20000410000 */
[-C--:B------:R-:W-:Y:S01]  /*a560*/  FMUL.FTZ R68, R68, R4.reuse ;  /* 0x0000000444447220 */ /* 0x080fe20000410000 */
[----:B------:R-:W-:Y:S01]  /*a570*/  FMUL.FTZ R69, R69, R4 ;  /* 0x0000000445457220 */ /* 0x000fe20000410000 */
[-C--:B------:R-:W-:Y:S01]  /*a580*/  FMUL.FTZ R26, R26, R125.reuse ;  /* 0x0000007d1a1a7220 */ /* 0x080fe20000410000 */
[----:B0-----:R-:W0:Y:S01]  /*a590*/  MUFU.EX2 R81, R115 ;  /* 0x0000007300517308 */ /* 0x001e220000000800 */
[----:B---3--:R-:W-:Y:S01]  /*a5a0*/  FADD.FTZ R3, R120, R3 ;  /* 0x0000000378037221 */ /* 0x008fe20000010000 */
[----:B-1----:R-:W-:Y:S01]  /*a5b0*/  F2FP.BF16.F32.PACK_AB R12, R21, R20 ;  /* 0x00000014150c723e */ /* 0x002fe200000010ff */
[-C--:B------:R-:W-:Y:S01]  /*a5c0*/  FMUL.FTZ R27, R27, R125.reuse ;  /* 0x0000007d1b1b7220 */ /* 0x080fe20000410000 */
[----:B------:R-:W-:Y:S01]  /*a5d0*/  F2FP.BF16.F32.PACK_AB R13, R123, R122 ;  /* 0x0000007a7b0d723e */ /* 0x000fe200000010ff */
[-C--:B------:R-:W-:Y:S01]  /*a5e0*/  FMUL.FTZ R30, R30, R125.reuse ;  /* 0x0000007d1e1e7220 */ /* 0x080fe20000410000 */
[----:B------:R-:W-:Y:S01]  /*a5f0*/  F2FP.BF16.F32.PACK_AB R15, R127, R126 ;  /* 0x0000007e7f0f723e */ /* 0x000fe200000010ff */
[-C--:B------:R-:W-:Y:S01]  /*a600*/  FMUL.FTZ R31, R31, R125.reuse ;  /* 0x0000007d1f1f7220 */ /* 0x080fe20000410000 */
[----:B------:R-:W1:Y:S01]  /*a610*/  MUFU.EX2 R80, R112 ;  /* 0x0000007000507308 */ /* 0x000e620000000800 */
[C---:B----4-:R-:W-:Y:S01]  /*a620*/  FADD.FTZ R3, R121.reuse, R3 ;  /* 0x0000000379037221 */ /* 0x050fe20000010000 */
[----:B------:R-:W-:Y:S01]  /*a630*/  F2FP.BF16.F32.PACK_AB R14, R121, R120 ;  /* 0x00000078790e723e */ /* 0x000fe200000010ff */
[-C--:B------:R-:W-:Y:S01]  /*a640*/  FMUL.FTZ R34, R34, R125.reuse ;  /* 0x0000007d22227220 */ /* 0x080fe20000410000 */
[-C--:B------:R-:W-:Y:S01]  /*a650*/  FMUL.FTZ R35, R35, R125.reuse ;  /* 0x0000007d23237220 */ /* 0x080fe20000410000 */
[-C--:B------:R-:W-:Y:S01]  /*a660*/  FMUL.FTZ R38, R38, R125.reuse ;  /* 0x0000007d26267220 */ /* 0x080fe20000410000 */
[-C--:B------:R-:W-:Y:S01]  /*a670*/  FMUL.FTZ R39, R39, R125.reuse ;  /* 0x0000007d27277220 */ /* 0x080fe20000410000 */
[----:B------:R2:W-:Y:S01]  /*a680*/  STSM.16.M88.4 [R2+0x27300], R12 ;  /* 0x0273000c02007844 */ /* 0x0005e20000000200 */
[----:B------:R-:W3:Y:S01]  /*a690*/  MUFU.EX2 R113, R113 ;  /* 0x0000007100717308 */ /* 0x000ee20000000800 */
[C---:B0-----:R-:W-:Y:S01]  /*a6a0*/  FADD.FTZ R0, R81.reuse, R0 ;  /* 0x0000000051007221 */ /* 0x041fe20000010000 */
[----:B------:R-:W-:Y:S01]  /*a6b0*/  F2FP.BF16.F32.PACK_AB R81, R81, R114 ;  /* 0x000000725151723e */ /* 0x000fe200000010ff */
[-C--:B------:R-:W-:Y:S01]  /*a6c0*/  FMUL.FTZ R42, R42, R125.reuse ;  /* 0x0000007d2a2a7220 */ /* 0x080fe20000410000 */
[-C--:B------:R-:W-:Y:S01]  /*a6d0*/  FMUL.FTZ R43, R43, R125.reuse ;  /* 0x0000007d2b2b7220 */ /* 0x080fe20000410000 */
[----:B------:R-:W-:Y:S01]  /*a6e0*/  FADD.FTZ R0, R118, R0 ;  /* 0x0000000076007221 */ /* 0x000fe20000010000 */
[-C--:B------:R-:W-:Y:S01]  /*a6f0*/  FMUL.FTZ R46, R46, R125.reuse ;  /* 0x0000007d2e2e7220 */ /* 0x080fe20000410000 */
[-C--:B------:R-:W-:Y:S01]  /*a700*/  FMUL.FTZ R47, R47, R125.reuse ;  /* 0x0000007d2f2f7220 */ /* 0x080fe20000410000 */
[----:B------:R-:W0:Y:S01]  /*a710*/  MUFU.EX2 R83, R119 ;  /* 0x0000007700537308 */ /* 0x000e220000000800 */
[----:B-1----:R-:W-:Y:S01]  /*a720*/  FADD.FTZ R3, R80, R3 ;  /* 0x0000000350037221 */ /* 0x002fe20000010000 */
[-C--:B------:R-:W-:Y:S01]  /*a730*/  FMUL.FTZ R50, R50, R125.reuse ;  /* 0x0000007d32327220 */ /* 0x080fe20000410000 */
[-C--:B------:R-:W-:Y:S01]  /*a740*/  FMUL.FTZ R51, R51, R125.reuse ;  /* 0x0000007d33337220 */ /* 0x080fe20000410000 */
[-C--:B------:R-:W-:Y:S01]  /*a750*/  FMUL.FTZ R54, R54, R125.reuse ;  /* 0x0000007d36367220 */ /* 0x080fe20000410000 */
[-C--:B------:R-:W-:Y:S01]  /*a760*/  FMUL.FTZ R55, R55, R125.reuse ;  /* 0x0000007d37377220 */ /* 0x080fe20000410000 */
[-C--:B------:R-:W-:Y:S01]  /*a770*/  FMUL.FTZ R58, R58, R125.reuse ;  /* 0x0000007d3a3a7220 */ /* 0x080fe20000410000 */
[----:B--2---:R-:W-:Y:S01]  /*a780*/  F2FP.BF16.F32.PACK_AB R13, R99, R98 ;  /* 0x00000062630d723e */ /* 0x004fe200000010ff */
[----:B------:R-:W1:Y:S01]  /*a790*/  MUFU.EX2 R82, R116 ;  /* 0x0000007400527308 */ /* 0x000e620000000800 */
[C---:B---3--:R-:W-:Y:S01]  /*a7a0*/  FADD.FTZ R3, R113.reuse, R3 ;  /* 0x0000000371037221 */ /* 0x048fe20000010000 */
[----:B------:R-:W-:Y:S01]  /*a7b0*/  F2FP.BF16.F32.PACK_AB R80, R113, R80 ;  /* 0x000000507150723e */ /* 0x000fe200000010ff */
[-C--:B------:R-:W-:Y:S01]  /*a7c0*/  FMUL.FTZ R59, R59, R125.reuse ;  /* 0x0000007d3b3b7220 */ /* 0x080fe20000410000 */
[----:B------:R-:W-:Y:S01]  /*a7d0*/  F2FP.BF16.F32.PACK_AB R15, R103, R102 ;  /* 0x00000066670f723e */ /* 0x000fe200000010ff */
[-C--:B------:R-:W-:Y:S01]  /*a7e0*/  FMUL.FTZ R62, R62, R125.reuse ;  /* 0x0000007d3e3e7220 */ /* 0x080fe20000410000 */
[-C--:B------:R-:W-:Y:S01]  /*a7f0*/  FMUL.FTZ R63, R63, R125.reuse ;  /* 0x0000007d3f3f7220 */ /* 0x080fe20000410000 */
[-C--:B------:R-:W-:Y:S01]  /*a800*/  FMUL.FTZ R66, R66, R125.reuse ;  /* 0x0000007d42427220 */ /* 0x080fe20000410000 */
[----:B------:R-:W2:Y:S01]  /*a810*/  MUFU.EX2 R117, R117 ;  /* 0x0000007500757308 */ /* 0x000ea20000000800 */
[C---:B0-----:R-:W-:Y:S01]  /*a820*/  FADD.FTZ R0, R83.reuse, R0 ;  /* 0x0000000053007221 */ /* 0x041fe20000010000 */
[----:B------:R-:W-:Y:S01]  /*a830*/  F2FP.BF16.F32.PACK_AB R83, R83, R118 ;  /* 0x000000765353723e */ /* 0x000fe200000010ff */
[-C--:B------:R-:W-:Y:S01]  /*a840*/  FMUL.FTZ R67, R67, R125.reuse ;  /* 0x0000007d43437220 */ /* 0x080fe20000410000 */
[-C--:B------:R-:W-:Y:S01]  /*a850*/  FMUL.FTZ R70, R70, R125.reuse ;  /* 0x0000007d46467220 */ /* 0x080fe20000410000 */
[----:B------:R-:W-:Y:S01]  /*a860*/  FADD.FTZ R0, R106, R0 ;  /* 0x000000006a007221 */ /* 0x000fe20000010000 */
[----:B------:R-:W-:Y:S01]  /*a870*/  FMUL.FTZ R71, R71, R125 ;  /* 0x0000007d47477220 */ /* 0x000fe20000410000 */
[----:B------:R-:W-:Y:S01]  /*a880*/  IMAD.MOV.U32 R4, RZ, RZ, R9 ;  /* 0x000000ffff047224 */ /* 0x000fe200078e0009 */
[----:B------:R-:W0:Y:S01]  /*a890*/  MUFU.EX2 R104, R104 ;  /* 0x0000006800687308 */ /* 0x000e220000000800 */
[----:B-1----:R-:W-:Y:S01]  /*a8a0*/  FADD.FTZ R3, R82, R3 ;  /* 0x0000000352037221 */ /* 0x002fe20000010000 */
[----:B------:R-:W-:-:S04]  /*a8b0*/  FADD.FTZ R0, R107, R0 ;  /* 0x000000006b007221 */ /* 0x000fc80000010000 */
[----:B------:R-:W-:Y:S02]  /*a8c0*/  FADD.FTZ R0, R110, R0 ;  /* 0x000000006e007221 */ /* 0x000fe40000010000 */
[----:B------:R-:W1:Y:S01]  /*a8d0*/  MUFU.EX2 R105, R105 ;  /* 0x0000006900697308 */ /* 0x000e620000000800 */
[----:B--2---:R-:W-:Y:S01]  /*a8e0*/  FADD.FTZ R3, R117, R3 ;  /* 0x0000000375037221 */ /* 0x004fe20000010000 */
[----:B------:R-:W-:Y:S01]  /*a8f0*/  FADD.FTZ R11, R111, R0 ;  /* 0x000000006f0b7221 */ /* 0x000fe20000010000 */
[----:B------:R-:W-:-:S03]  /*a900*/  F2FP.BF16.F32.PACK_AB R82, R117, R82 ;  /* 0x000000527552723e */ /* 0x000fc600000010ff */
[----:B------:R-:W-:Y:S02]  /*a910*/  FADD.FTZ R10, R98, R11 ;  /* 0x0000000b620a7221 */ /* 0x000fe40000010000 */
[----:B------:R-:W-:Y:S01]  /*a920*/  MUFU.EX2 R8, R86 ;  /* 0x0000005600087308 */ /* 0x000fe20000000800 */
[----:B0-----:R-:W-:Y:S01]  /*a930*/  FADD.FTZ R3, R104, R3 ;  /* 0x0000000368037221 */ /* 0x001fe20000010000 */
[----:B------:R-:W-:Y:S01]  /*a940*/  FADD.FTZ R11, R99, R10 ;  /* 0x0000000a630b7221 */ /* 0x000fe20000010000 */
[----:B------:R0:W-:Y:S03]  /*a950*/  STSM.16.M88.4 [R2+0x28b00], R80 ;  /* 0x028b005002007844 */ /* 0x0001e60000000200 */
[----:B------:R-:W-:Y:S02]  /*a960*/  FADD.FTZ R10, R102, R11 ;  /* 0x0000000b660a7221 */ /* 0x000fe40000010000 */
[----:B------:R-:W2:Y:S01]  /*a970*/  MUFU.EX2 R86, R108 ;  /* 0x0000006c00567308 */ /* 0x000ea20000000800 */
[----:B-1----:R-:W-:Y:S01]  /*a980*/  FADD.FTZ R3, R105, R3 ;  /* 0x0000000369037221 */ /* 0x002fe20000010000 */
[----:B------:R-:W-:-:S04]  /*a990*/  FADD.FTZ R11, R103, R10 ;  /* 0x0000000a670b7221 */ /* 0x000fc80000010000 */
[----:B------:R-:W-:Y:S02]  /*a9a0*/  FADD.FTZ R10, R90, R11 ;  /* 0x0000000b5a0a7221 */ /* 0x000fe40000010000 */
[----:B------:R-:W1:Y:S02]  /*a9b0*/  MUFU.EX2 R109, R109 ;  /* 0x0000006d006d7308 */ /* 0x000e640000000800 */
[C---:B------:R-:W-:Y:S01]  /*a9c0*/  FADD.FTZ R11, R91.reuse, R10 ;  /* 0x0000000a5b0b7221 */ /* 0x040fe20000010000 */
[----:B0-----:R-:W-:Y:S02]  /*a9d0*/  F2FP.BF16.F32.PACK_AB R81, R91, R90 ;  /* 0x0000005a5b51723e */ /* 0x001fe400000010ff */
[C---:B------:R-:W-:Y:S01]  /*a9e0*/  F2FP.BF16.F32.PACK_AB R83, R95.reuse, R94 ;  /* 0x0000005e5f53723e */ /* 0x040fe200000010ff */
[----:B------:R-:W-:Y:S02]  /*a9f0*/  FADD.FTZ R10, R94, R11 ;  /* 0x0000000b5e0a7221 */ /* 0x000fe40000010000 */
[----:B------:R-:W0:Y:S01]  /*aa00*/  MUFU.EX2 R96, R96 ;  /* 0x0000006000607308 */ /* 0x000e220000000800 */
[----:B--2---:R-:W-:Y:S01]  /*aa10*/  FADD.FTZ R0, R86, R3 ;  /* 0x0000000356007221 */ /* 0x004fe20000010000 */
[----:B------:R-:W-:-:S06]  /*aa20*/  FADD.FTZ R10, R95, R10 ;  /* 0x0000000a5f0a7221 */ /* 0x000fcc0000010000 */
[----:B------:R-:W2:Y:S01]  /*aa30*/  MUFU.EX2 R97, R97 ;  /* 0x0000006100617308 */ /* 0x000ea20000000800 */
[C---:B-1----:R-:W-:Y:S01]  /*aa40*/  FADD.FTZ R3, R109.reuse, R0 ;  /* 0x000000006d037221 */ /* 0x042fe20000010000 */
[----:B------:R-:W-:-:S06]  /*aa50*/  F2FP.BF16.F32.PACK_AB R86, R109, R86 ;  /* 0x000000566d56723e */ /* 0x000fcc00000010ff */
[----:B------:R-:W1:Y:S01]  /*aa60*/  MUFU.EX2 R100, R100 ;  /* 0x0000006400647308 */ /* 0x000e620000000800 */
[----:B0-----:R-:W-:-:S07]  /*aa70*/  FADD.FTZ R0, R96, R3 ;  /* 0x0000000360007221 */ /* 0x001fce0000010000 */
[----:B------:R-:W0:Y:S01]  /*aa80*/  MUFU.EX2 R101, R101 ;  /* 0x0000006500657308 */ /* 0x000e220000000800 */
[C---:B--2---:R-:W-:Y:S01]  /*aa90*/  FADD.FTZ R3, R97.reuse, R0 ;  /* 0x0000000061037221 */ /* 0x044fe20000010000 */
[----:B------:R-:W-:-:S06]  /*aaa0*/  F2FP.BF16.F32.PACK_AB R12, R97, R96 ;  /* 0x00000060610c723e */ /* 0x000fcc00000010ff */
[----:B------:R-:W2:Y:S01]  /*aab0*/  MUFU.EX2 R88, R88 ;  /* 0x0000005800587308 */ /* 0x000ea20000000800 */
[----:B-1----:R-:W-:-:S07]  /*aac0*/  FADD.FTZ R0, R100, R3 ;  /* 0x0000000364007221 */ /* 0x002fce0000010000 */
[----:B------:R-:W1:Y:S01]  /*aad0*/  MUFU.EX2 R89, R89 ;  /* 0x0000005900597308 */ /* 0x000e620000000800 */
[C---:B0-----:R-:W-:Y:S01]  /*aae0*/  FADD.FTZ R3, R101.reuse, R0 ;  /* 0x0000000065037221 */ /* 0x041fe20000010000 */
[----:B------:R-:W-:-:S06]  /*aaf0*/  F2FP.BF16.F32.PACK_AB R14, R101, R100 ;  /* 0x00000064650e723e */ /* 0x000fcc00000010ff */
[----:B------:R-:W0:Y:S01]  /*ab00*/  MUFU.EX2 R92, R92 ;  /* 0x0000005c005c7308 */ /* 0x000e220000000800 */
[----:B--2---:R-:W-:-:S07]  /*ab10*/  FADD.FTZ R0, R88, R3 ;  /* 0x0000000358007221 */ /* 0x004fce0000010000 */
[----:B------:R2:W3:Y:S01]  /*ab20*/  MUFU.EX2 R7, R85 ;  /* 0x0000005500077308 */ /* 0x0004e20000000800 */
[C---:B-1----:R-:W-:Y:S01]  /*ab30*/  FADD.FTZ R3, R89.reuse, R0 ;  /* 0x0000000059037221 */ /* 0x042fe20000010000 */
[----:B------:R-:W-:-:S06]  /*ab40*/  F2FP.BF16.F32.PACK_AB R80, R89, R88 ;  /* 0x000000585950723e */ /* 0x000fcc00000010ff */
[----:B------:R-:W1:Y:S01]  /*ab50*/  MUFU.EX2 R93, R93 ;  /* 0x0000005d005d7308 */ /* 0x000e620000000800 */
[----:B0-----:R-:W-:Y:S01]  /*ab60*/  FADD.FTZ R0, R92, R3 ;  /* 0x000000035c007221 */ /* 0x001fe20000010000 */
[----:B--2---:R-:W-:-:S06]  /*ab70*/  F2FP.BF16.F32.PACK_AB R85, R107, R106 ;  /* 0x0000006a6b55723e */ /* 0x004fcc00000010ff */
[----:B------:R-:W0:Y:S01]  /*ab80*/  MUFU.EX2 R112, R124 ;  /* 0x0000007c00707308 */ /* 0x000e220000000800 */
[----:B---3--:R-:W-:Y:S01]  /*ab90*/  FADD.FTZ R10, R7, R10 ;  /* 0x0000000a070a7221 */ /* 0x008fe20000010000 */
[----:B------:R-:W-:-:S03]  /*aba0*/  F2FP.BF16.F32.PACK_AB R113, R135, R7 ;  /* 0x000000078771723e */ /* 0x000fc600000010ff */
[----:B------:R-:W-:-:S03]  /*abb0*/  FADD.FTZ R11, R135, R10 ;  /* 0x0000000a870b7221 */ /* 0x000fc60000010000 */
[----:B------:R-:W2:Y:S01]  /*abc0*/  MUFU.EX2 R128, R128 ;  /* 0x0000008000807308 */ /* 0x000ea20000000800 */
[C---:B-1----:R-:W-:Y:S01]  /*abd0*/  FADD.FTZ R3, R93.reuse, R0 ;  /* 0x000000005d037221 */ /* 0x042fe20000010000 */
[----:B------:R-:W-:Y:S01]  /*abe0*/  FADD.FTZ R0, R8, R11 ;  /* 0x0000000b08007221 */ /* 0x000fe20000010000 */
[----:B------:R-:W-:-:S05]  /*abf0*/  F2FP.BF16.F32.PACK_AB R82, R93, R92 ;  /* 0x0000005c5d52723e */ /* 0x000fca00000010ff */
[----:B------:R1:W3:Y:S01]  /*ac00*/  MUFU.EX2 R115, R87 ;  /* 0x0000005700737308 */ /* 0x0002e20000000800 */
[----:B0-----:R-:W-:-:S07]  /*ac10*/  FADD.FTZ R3, R112, R3 ;  /* 0x0000000370037221 */ /* 0x001fce0000010000 */
[----:B------:R0:W4:Y:S01]  /*ac20*/  MUFU.EX2 R114, R84 ;  /* 0x0000005400727308 */ /* 0x0001220000000800 */
[C---:B--2---:R-:W-:Y:S01]  /*ac30*/  FADD.FTZ R3, R128.reuse, R3 ;  /* 0x0000000380037221 */ /* 0x044fe20000010000 */
[----:B-1----:R-:W-:Y:S02]  /*ac40*/  F2FP.BF16.F32.PACK_AB R87, R111, R110 ;  /* 0x0000006e6f57723e */ /* 0x002fe400000010ff */
[----:B------:R-:W-:-:S04]  /*ac50*/  F2FP.BF16.F32.PACK_AB R112, R128, R112 ;  /* 0x000000708070723e */ /* 0x000fc800000010ff */
[----:B------:R-:W1:Y:S01]  /*ac60*/  MUFU.EX2 R5, R5 ;  /* 0x0000000500057308 */ /* 0x000e620000000800 */
[----:B---3--:R-:W-:Y:S01]  /*ac70*/  FADD.FTZ R11, R115, R0 ;  /* 0x00000000730b7221 */ /* 0x008fe20000010000 */
[----:B0-----:R-:W-:Y:S02]  /*ac80*/  F2FP.BF16.F32.PACK_AB R84, R105, R104 ;  /* 0x000000686954723e */ /* 0x001fe400000010ff */
[----:B------:R-:W-:Y:S01]  /*ac90*/  F2FP.BF16.F32.PACK_AB R115, R115, R8 ;  /* 0x000000087373723e */ /* 0x000fe200000010ff */
[----:B------:R-:W-:Y:S02]  /*aca0*/  FADD.FTZ R10, R134, R11 ;  /* 0x0000000b860a7221 */ /* 0x000fe40000010000 */
[----:B------:R0:W-:Y:S01]  /*acb0*/  STSM.16.M88.4 [R2+0x2a300], R84 ;  /* 0x02a3005402007844 */ /* 0x0001e20000000200 */
[----:B------:R-:W2:Y:S01]  /*acc0*/  MUFU.EX2 R75, R75 ;  /* 0x0000004b004b7308 */ /* 0x000ea20000000800 */
[----:B----4-:R-:W-:Y:S02]  /*acd0*/  FADD.FTZ R0, R114, R3 ;  /* 0x0000000372007221 */ /* 0x010fe40000010000 */
[----:B------:R0:W-:Y:S04]  /*ace0*/  STSM.16.M88.4 [R2+0x2bb00], R12 ;  /* 0x02bb000c02007844 */ /* 0x0001e80000000200 */
[----:B------:R0:W-:Y:S01]  /*acf0*/  STSM.16.M88.4 [R2+0x2d300], R80 ;  /* 0x02d3005002007844 */ /* 0x0001e20000000200 */
[----:B------:R-:W3:Y:S01]  /*ad00*/  MUFU.EX2 R73, R73 ;  /* 0x0000004900497308 */ /* 0x000ee20000000800 */
[C---:B-1----:R-:W-:Y:S01]  /*ad10*/  FADD.FTZ R0, R5.reuse, R0 ;  /* 0x0000000005007221 */ /* 0x042fe20000010000 */
[----:B------:R-:W-:Y:S01]  /*ad20*/  F2FP.BF16.F32.PACK_AB R114, R5, R114 ;  /* 0x000000720572723e */ /* 0x000fe200000010ff */
[----:B------:R-:W-:-:S04]  /*ad30*/  IMAD.MOV.U32 R5, RZ, RZ, R74 ;  /* 0x000000ffff057224 */ /* 0x000fc800078e004a */
[----:B------:R0:W-:Y:S01]  /*ad40*/  STSM.16.M88.4 [R2+0x2eb00], R112 ;  /* 0x02eb007002007844 */ /* 0x0001e20000000200 */
[----:B------:R-:W1:Y:S01]  /*ad50*/  MUFU.EX2 R78, R78 ;  /* 0x0000004e004e7308 */ /* 0x000e620000000800 */
[----:B--2---:R-:W-:-:S07]  /*ad60*/  FADD.FTZ R7, R75, R10 ;  /* 0x0000000a4b077221 */ /* 0x004fce0000010000 */
[----:B------:R-:W2:Y:S01]  /*ad70*/  MUFU.EX2 R79, R79 ;  /* 0x0000004f004f7308 */ /* 0x000ea20000000800 */
[----:B---3--:R-:W-:-:S07]  /*ad80*/  FADD.FTZ R3, R73, R0 ;  /* 0x0000000049037221 */ /* 0x008fce0000010000 */
[----:B------:R-:W3:Y:S01]  /*ad90*/  MUFU.EX2 R76, R76 ;  /* 0x0000004c004c7308 */ /* 0x000ee20000000800 */
[----:B-1----:R-:W-:-:S07]  /*ada0*/  FADD.FTZ R0, R78, R7 ;  /* 0x000000074e007221 */ /* 0x002fce0000010000 */
[----:B------:R-:W1:Y:S01]  /*adb0*/  MUFU.EX2 R72, R72 ;  /* 0x0000004800487308 */ /* 0x000e620000000800 */
[C---:B--2---:R-:W-:Y:S01]  /*adc0*/  FADD.FTZ R0, R79.reuse, R0 ;  /* 0x000000004f007221 */ /* 0x044fe20000010000 */
[----:B------:R-:W-:-:S06]  /*add0*/  F2FP.BF16.F32.PACK_AB R79, R79, R78 ;  /* 0x0000004e4f4f723e */ /* 0x000fcc00000010ff */
[----:B------:R2:W4:Y:S01]  /*ade0*/  MUFU.EX2 R20, R77 ;  /* 0x0000004d00147308 */ /* 0x0005220000000800 */
[C---:B---3--:R-:W-:Y:S01]  /*adf0*/  FADD.FTZ R3, R76.reuse, R3 ;  /* 0x000000034c037221 */ /* 0x048fe20000010000 */
[----:B------:R-:W-:Y:S02]  /*ae00*/  F2FP.BF16.F32.PACK_AB R76, R76, R73 ;  /* 0x000000494c4c723e */ /* 0x000fe400000010ff */
[----:B--2---:R-:W-:Y:S01]  /*ae10*/  F2FP.BF16.F32.PACK_AB R77, R75, R134 ;  /* 0x000000864b4d723e */ /* 0x004fe200000010ff */
[----:B-1----:R-:W-:Y:S01]  /*ae20*/  FADD.FTZ R3, R72, R3 ;  /* 0x0000000348037221 */ /* 0x002fe20000010000 */
[----:B----4-:R-:W-:-:S03]  /*ae30*/  F2FP.BF16.F32.PACK_AB R78, R20, R72 ;  /* 0x00000048144e723e */ /* 0x010fc600000010ff */
        /* <DEDUP_REMOVED lines=10> */
[----:B------:R-:W-:-:S05]  /*aee0*/  UMOV UR38, UR10 ;  /* 0x0000000a00267c82 */ /* 0x000fca0008000000 */
.L_x_2090:
[----:B------:R-:W-:-:S13]  /*aef0*/  R2UR UR5, R144 ;  /* 0x00000000900572ca */ /* 0x000fda00000e0000 */
[----:B------:R-:W-:-:S06]  /*af00*/  UISETP.GE.AND UP0, UPT, UR38, UR5, UPT ;  /* 0x000000052600728c */ /* 0x000fcc000bf06270 */
[----:B------:R-:W-:-:S13]  /*af10*/  PLOP3.LUT P2, PT, PT, PT, UP0, 0x80, 0x0 ;  /* 0x000000000000781c */ /* 0x000fda0003f4f008 */
[----:B------:R-:W-:Y:S05]  /*af20*/  @!P2 BRA `(.L_x_2100) ;  /* 0x00000040002ca947 */ /* 0x000fea0003800000 */
[----:B------:R-:W-:Y:S01]  /*af30*/  IMAD.MOV.U32 R4, RZ, RZ, R74 ;  /* 0x000000ffff047224 */ /* 0x000fe200078e004a */
[----:B------:R-:W-:Y:S01]  /*af40*/  UMOV UR39, UR60 ;  /* 0x0000003c00277c82 */ /* 0x000fe20008000000 */
[----:B------:R-:W-:Y:S01]  /*af50*/  IMAD.MOV.U32 R5, RZ, RZ, R9 ;  /* 0x000000ffff057224 */ /* 0x000fe200078e0009 */
[----:B------:R-:W-:Y:S01]  /*af60*/  UMOV UR7, UR36 ;  /* 0x0000002400077c82 */ /* 0x000fe20008000000 */
[----:B------:R-:W-:-:S05]  /*af70*/  ULDC UR5, c[0x0][0x9d8] ;  /* 0x0002760000057ab9 */ /* 0x000fca0000000800 */
.L_x_2109:
[----:B------:R-:W-:Y:S01]  /*af80*/  R2UR UR4, R16 ;  /* 0x00000000100472ca */ /* 0x000fe200000e0000 */
[----:B------:R-:W-:-:S04]  /*af90*/  UIADD3 UR36, UR7, 0x1, URZ ;  /* 0x0000000107247890 */ /* 0x000fc8000fffe03f */
[----:B------:R-:W-:-:S04]  /*afa0*/  UISETP.NE.AND UP0, UPT, UR36, 0x2, UPT ;  /* 0x000000022400788c */ /* 0x000fc8000bf05270 */
[----:B------:R-:W-:Y:S02]  /*afb0*/  USEL UR60, URZ, 0x1, UP0 ;  /* 0x000000013f3c7887 */ /* 0x000fe40008000000 */
[----:B------:R-:W-:Y:S02]  /*afc0*/  USEL UR36, UR36, URZ, UP0 ;  /* 0x0000003f24247287 */ /* 0x000fe40008000000 */
[----:B------:R-:W-:Y:S01]  /*afd0*/  ISETP.NE.AND P3, PT, RZ, UR4, PT ;  /* 0x00000004ff007c0c */ /* 0x000fe2000bf65270 */
[----:B------:R-:W-:-:S12]  /*afe0*/  ULOP3.LUT UR60, UR39, UR60, URZ, 0x3c, !UPT ;  /* 0x0000003c273c7292 */ /* 0x000fd8000f8e3c3f */
[----:B----4-:R-:W-:Y:S05]  /*aff0*/  @P3 BRA `(.L_x_2101) ;  /* 0x00000000002c3947 */ /* 0x010fea0003800000 */
[----:B------:R-:W-:Y:S05]  /*b000*/  @!P0 BRA `(.L_x_2102) ;  /* 0x0000000000048947 */ /* 0x000fea0003800000 */
[----:B------:R-:W-:Y:S01]  /*b010*/  BPT.TRAP 0x1 ;  /* 0x000000040000795c */ /* 0x000fe20000300000 */
.L_x_2102:
[----:B------:R-:W-:Y:S01]  /*b020*/  ULEA UR4, UR36, UR37, 0x3 ;  /* 0x0000002524047291 */ /* 0x000fe2000f8e183f */
[----:B------:R-:W-:-:S05]  /*b030*/  IMAD.U32 R6, RZ, RZ, UR60 ;  /* 0x0000003cff067e24 */ /* 0x000fca000f8e00ff */
[----:B------:R-:W-:-:S04]  /*b040*/  SHF.L.U32 R6, R6, 0x1f, RZ ;  /* 0x0000001f06067819 */ /* 0x000fc800000006ff */
[----:B------:R1:W2:Y:S01]  /*b050*/  SYNCS.PHASECHK.TRANS64.TRYWAIT P2, [UR4+0x31c30], R6 ;  /* 0x031c3006ff0075a7 */ /* 0x0002a20008040144 */
[----:B------:R-:W-:Y:S05]  /*b060*/  @!P0 BRA `(.L_x_2103) ;  /* 0x0000000000048947 */ /* 0x000fea0003800000 */
[----:B------:R-:W-:Y:S01]  /*b070*/  BPT.TRAP 0x1 ;  /* 0x000000040000795c */ /* 0x000fe20000300000 */
.L_x_2103:
[----:B--2---:R-:W-:Y:S05]  /*b080*/  @P2 BRA `(.L_x_2101) ;  /* 0x0000000000082947 */ /* 0x004fea0003800000 */
[----:B------:R-:W2:Y:S02]  /*b090*/  SYNCS.PHASECHK.TRANS64.TRYWAIT P2, [UR4+0x31c30], R6 ;  /* 0x031c3006ff0075a7 */ /* 0x000ea40008040144 */
[----:B--2---:R-:W-:Y:S05]  /*b0a0*/  @!P2 BRA `(.L_x_2104) ;  /* 0x000000e8003ca947 */ /* 0x004fea0003800000 */
.L_x_2101:
        /* <DEDUP_REMOVED lines=30> */
[----:B-1----:R-:W-:Y:S01]  /*b290*/  VIADD R6, R7, 0x8 ;  /* 0x0000000807067836 */ /* 0x002fe20000000000 */
        /* <DEDUP_REMOVED lines=29> */
[----:B0-----:R-:W-:-:S06]  /*b470*/  WARPGROUP.ARRIVE ;  /* 0x00000000000079c5 */ /* 0x001fcc0000000000 */
        /* <DEDUP_REMOVED lines=296> */
.L_x_2106:
[----:B------:R-:W-:Y:S01]  /*c700*/  ULEA UR4, UR7, UR37, 0x3 ;  /* 0x0000002507047291 */ /* 0x000fe2000f8e183f */
[----:B------:R-:W-:-:S05]  /*c710*/  IMAD.U32 R6, RZ, RZ, UR39 ;  /* 0x00000027ff067e24 */ /* 0x000fca000f8e00ff */
[----:B------:R-:W-:-:S04]  /*c720*/  SHF.L.U32 R6, R6, 0x1f, RZ ;  /* 0x0000001f06067819 */ /* 0x000fc800000006ff */
[----:B------:R0:W1:Y:S01]  /*c730*/  SYNCS.PHASECHK.TRANS64.TRYWAIT P2, [UR4+0x31c50], R6 ;  /* 0x031c5006ff0075a7 */ /* 0x0000620008040144 */
[----:B------:R-:W-:Y:S05]  /*c740*/  @!P0 BRA `(.L_x_2107) ;  /* 0x0000000000048947 */ /* 0x000fea0003800000 */
[----:B------:R-:W-:Y:S01]  /*c750*/  BPT.TRAP 0x1 ;  /* 0x000000040000795c */ /* 0x000fe20000300000 */
.L_x_2107:
[----:B-1----:R-:W-:Y:S05]  /*c760*/  @P2 BRA `(.L_x_2105) ;  /* 0x0000000000082947 */ /* 0x002fea0003800000 */
[----:B------:R-:W1:Y:S02]  /*c770*/  SYNCS.PHASECHK.TRANS64.TRYWAIT P2, [UR4+0x31c50], R6 ;  /* 0x031c5006ff0075a7 */ /* 0x000e640008040144 */
[----:B-1----:R-:W-:Y:S05]  /*c780*/  @!P2 BRA `(.L_x_2108) ;  /* 0x000000d0009ca947 */ /* 0x002fea0003800000 */
.L_x_2105:
        /* <DEDUP_REMOVED lines=65> */
[----:B------:R-:W-:Y:S01]  /*cba0*/  ULDC UR14, c[0x0][0x988] ;  /* 0x00026200000e7ab9 */ /* 0x000fe20000000800 */
[----:B------:R-:W-:Y:S01]  /*cbb0*/  FMUL.FTZ R77, R130, UR5 ;  /* 0x00000005824d7c20 */ /* 0x000fe20008410000 */
[----:B------:R-:W1:Y:S01]  /*cbc0*/  MUFU.TANH R17, R17 ;  /* 0x0000001100117308 */ /* 0x000e620000002400 */
[----:B--2---:R-:W-:Y:S01]  /*cbd0*/  FMNMX.FTZ R9, R14, R9, !PT ;  /* 0x000000090e097209 */ /* 0x004fe20007810000 */
[----:B------:R-:W-:Y:S01]  /*cbe0*/  UMOV UR4, UR14 ;  /* 0x0000000e00047c82 */ /* 0x000fe20008000000 */
        /* <DEDUP_REMOVED lines=36> */
[----:B------:R-:W0:Y:S01]  /*ce30*/  S2R R137, SR_TID.X ;  /* 0x0000000000897919 */ /* 0x000e220000002100 */
[----:B------:R-:W3:Y:S01]  /*ce40*/  MUFU.TANH R112, R112 ;  /* 0x0000007000707308 */ /* 0x000ee20000002400 */
[----:B-1----:R-:W-:Y:S01]  /*ce50*/  FMNMX.FTZ R9, R21, R9, !PT ;  /* 0x0000000915097209 */ /* 0x002fe20007810000 */
[----:B------:R-:W-:Y:S01]  /*ce60*/  UMOV UR39, UR60 ;  /* 0x0000003c00277c82 */ /* 0x000fe20008000000 */
[----:B------:R-:W-:-:S05]  /*ce70*/  R2UR UR14, R144 ;  /* 0x00000000900e72ca */ /* 0x000fca00000e0000 */
[----:B------:R-:W1:Y:S01]  /*ce80*/  MUFU.TANH R113, R113 ;  /* 0x0000007100717308 */ /* 0x000e620000002400 */
[----:B--2---:R-:W-:-:S07]  /*ce90*/  FMNMX.FTZ R9, R120, R9, !PT ;  /* 0x0000000978097209 */ /* 0x004fce0007810000 */
[----:B------:R-:W2:Y:S01]  /*cea0*/  MUFU.TANH R116, R116 ;  /* 0x0000007400747308 */ /* 0x000ea20000002400 */
[----:B---3--:R-:W-:Y:S01]  /*ceb0*/  FMNMX.FTZ R9, R112, R9, !PT ;  /* 0x0000000970097209 */ /* 0x008fe20007810000 */
[----:B------:R-:W-:Y:S01]  /*cec0*/  UISETP.GT.AND UP0, UPT, UR38, UR14, UPT ;  /* 0x0000000e2600728c */ /* 0x000fe2000bf04270 */
[----:B------:R-:W-:Y:S02]  /*ced0*/  WARPGROUP.DEPBAR.LE gsb0, 0x0 ;  /* 0x00008000000079c5 */ /* 0x000fe40000010000 */
[----:B------:R-:W-:-:S03]  /*cee0*/  WARPGROUP.ARRIVE ;  /* 0x00000000000079c5 */ /* 0x000fc60000000000 */
[----:B------:R-:W3:Y:S01]  /*cef0*/  MUFU.TANH R117, R117 ;  /* 0x0000007500757308 */ /* 0x000ee20000002400 */
[----:B-1----:R-:W-:Y:S02]  /*cf00*/  FMNMX.FTZ R9, R113, R9, !PT ;  /* 0x0000000971097209 */ /* 0x002fe40007810000 */
[----:B------:R-:W-:Y:S01]  /*cf10*/  HGMMA.64x96x16.F32.BF16 R24, gdesc[UR32].tnspB, R24, gsb0 ;  /* 0x41600000201879f0 */ /* 0x000fe20008001818 */
[----:B------:R-:W-:Y:S02]  /*cf20*/  UIADD3 UR32, UR10, 0x300, URZ ;  /* 0x000003000a207890 */ /* 0x000fe4000fffe03f */
[----:B------:R-:W-:Y:S02]  /*cf30*/  UIADD3 UR34, UR11, 0x80, URZ ;  /* 0x000000800b227890 */ /* 0x000fe4000fffe03f */
[----:B------:R-:W1:Y:S01]  /*cf40*/  MUFU.TANH R104, R104 ;  /* 0x0000006800687308 */ /* 0x000e620000002400 */
[----:B------:R-:W-:Y:S01]  /*cf50*/  UMOV UR33, 0xc0000010 ;  /* 0xc000001000217882 */ /* 0x000fe20000000000 */
[----:B------:R-:W-:Y:S01]  /*cf60*/  UMOV UR35, 0x80000020 ;  /* 0x8000002000237882 */ /* 0x000fe20000000000 */
[----:B--2---:R-:W-:-:S02]  /*cf70*/  FMNMX.FTZ R9, R116, R9, !PT ;  /* 0x0000000974097209 */ /* 0x004fc40007810000 */
[----:B0-----:R-:W-:Y:S02]  /*cf80*/  SHF.R.U32.HI R136, RZ, 0x7, R137 ;  /* 0x00000007ff887819 */ /* 0x001fe40000011689 */
[----:B------:R-:W-:Y:S01]  /*cf90*/  ISETP.GE.U32.AND P2, PT, R137, 0x180, PT ;  /* 0x000001808900780c */ /* 0x000fe20003f46070 */
        /* <DEDUP_REMOVED lines=23> */
[----:B0-----:R-:W-:Y:S01]  /*d110*/  FMNMX.FTZ R9, R92, R9, !PT ;  /* 0x000000095c097209 */ /* 0x001fe20007810000 */
[----:B------:R-:W-:Y:S02]  /*d120*/  WARPGROUP.DEPBAR.LE gsb0, 0x0 ;  /* 0x00008000000079c5 */ /* 0x000fe40000010000 */
[----:B------:R-:W-:-:S04]  /*d130*/  WARPGROUP.ARRIVE ;  /* 0x00000000000079c5 */ /* 0x000fc80000000000 */
[----:B------:R-:W0:Y:S01]  /*d140*/  MUFU.TANH R81, R81 ;  /* 0x0000005100517308 */ /* 0x000e220000002400 */
[----:B--2---:R-:W-:Y:S01]  /*d150*/  FMNMX.FTZ R9, R93, R9, !PT ;  /* 0x000000095d097209 */ /* 0x004fe20007810000 */
[----:B------:R-:W-:Y:S01]  /*d160*/  HGMMA.64x96x16.F32.BF16 R24, gdesc[UR32].tnspB, R24, gsb0 ;  /* 0x41600000201879f0 */ /* 0x000fe20008001818 */
[----:B------:R-:W-:Y:S02]  /*d170*/  UIADD3 UR32, UR10, 0x480, URZ ;  /* 0x000004800a207890 */ /* 0x000fe4000fffe03f */
[----:B------:R-:W-:Y:S01]  /*d180*/  UIADD3 UR34, UR11, 0xc0, URZ ;  /* 0x000000c00b227890 */ /* 0x000fe2000fffe03f */
[----:B------:R-:W-:Y:S01]  /*d190*/  UMOV UR33, 0xc0000010 ;  /* 0xc000001000217882 */ /* 0x000fe20000000000 */
[----:B------:R-:W-:Y:S01]  /*d1a0*/  UMOV UR35, 0x80000020 ;  /* 0x8000002000237882 */ /* 0x000fe20000000000 */
        /* <DEDUP_REMOVED lines=12> */
[----:B------:R-:W-:Y:S01]  /*d270*/  MUFU.TANH R7, R7 ;  /* 0x0000000700077308 */ /* 0x000fe20000002400 */
[----:B-1----:R-:W-:-:S07]  /*d280*/  FMNMX.FTZ R9, R124, R9, !PT ;  /* 0x000000097c097209 */ /* 0x002fce0007810000 */
[----:B------:R-:W-:Y:S01]  /*d290*/  MUFU.TANH R8, R8 ;  /* 0x0000000800087308 */ /* 0x000fe20000002400 */
[----:B0-----:R-:W-:-:S05]  /*d2a0*/  FMNMX.FTZ R9, R125, R9, !PT ;  /* 0x000000097d097209 */ /* 0x001fca0007810000 */
[----:B------:R-:W0:Y:S02]  /*d2b0*/  SHFL.BFLY PT, R132, R9, 0x2, 0x1f ;  /* 0x0c401f0009847f89 */ /* 0x000e2400000e0000 */
[----:B------:R-:W-:Y:S08]  /*d2c0*/  MUFU.TANH R73, R73 ;  /* 0x0000004900497308 */ /* 0x000ff00000002400 */
[----:B------:R-:W-:Y:S08]  /*d2d0*/  MUFU.TANH R76, R76 ;  /* 0x0000004c004c7308 */ /* 0x000ff00000002400 */
[----:B------:R-:W-:Y:S01]  /*d2e0*/  MUFU.TANH R77, R77 ;  /* 0x0000004d004d7308 */ /* 0x000fe20000002400 */
[----:B0-----:R-:W-:-:S07]  /*d2f0*/  FMNMX.FTZ R9, R9, R132, !PT ;  /* 0x0000008409097209 */ /* 0x001fce0007810000 */
        /* <DEDUP_REMOVED lines=19> */
[----:B------:R-:W-:Y:S01]  /*d430*/  MUFU.TANH R123, R123 ;  /* 0x0000007b007b7308 */ /* 0x000fe20000002400 */
[--C-:B------:R-:W-:Y:S01]  /*d440*/  FFMA.FTZ R5, R13, UR4, -R132.reuse ;  /* 0x000000040d057c23 */ /* 0x100fe20008010884 */
[----:B------:R-:W-:Y:S01]  /*d450*/  FMUL.FTZ R13, R118, UR5 ;  /* 0x00000005760d7c20 */ /* 0x000fe20008410000 */
[--C-:B------:R-:W-:Y:S01]  /*d460*/  FFMA.FTZ R134, R10, UR4, -R132.reuse ;  /* 0x000000040a867c23 */ /* 0x100fe20008010884 */
[--C-:B------:R-:W-:Y:S01]  /*d470*/  FFMA.FTZ R10, R15, UR4, -R132.reuse ;  /* 0x000000040f0a7c23 */ /* 0x100fe20008010884 */
[----:B------:R-:W-:Y:S01]  /*d480*/  FMUL.FTZ R15, R119, UR5 ;  /* 0x00000005770f7c20 */ /* 0x000fe20008410000 */
        /* <DEDUP_REMOVED lines=25> */
[----:B------:R-:W-:Y:S01]  /*d620*/  FFMA.FTZ R80, R80, UR4, -R132 ;  /* 0x0000000450507c23 */ /* 0x000fe20008010884 */
        /* <DEDUP_REMOVED lines=17> */
[----:B------:R-:W-:Y:S01]  /*d740*/  FFMA.FTZ R125, R125, UR4, -R132 ;  /* 0x000000047d7d7c23 */ /* 0x000fe20008010884 */
[----:B------:R-:W-:-:S04]  /*d750*/  FMNMX.FTZ R111, R76, R111, !PT ;  /* 0x0000006f4c6f7209 */ /* 0x000fc80007810000 */
[----:B------:R-:W-:Y:S02]  /*d760*/  FMNMX.FTZ R111, R77, R111, !PT ;  /* 0x0000006f4d6f7209 */ /* 0x000fe40007810000 */
[----:B------:R-:W4:Y:S02]  /*d770*/  MUFU.TANH R13, R13 ;  /* 0x0000000d000d7308 */ /* 0x000f240000002400 */
[----:B------:R-:W-:-:S04]  /*d780*/  FMNMX.FTZ R111, R128, R111, !PT ;  /* 0x0000006f806f7209 */ /* 0x000fc80007810000 */
[----:B------:R-:W-:Y:S02]  /*d790*/  FMNMX.FTZ R111, R129, R111, !PT ;  /* 0x0000006f816f7209 */ /* 0x000fe40007810000 */
[----:B------:R-:W5:Y:S02]  /*d7a0*/  MUFU.TANH R15, R15 ;  /* 0x0000000f000f7308 */ /* 0x000f640000002400 */
[----:B------:R-:W-:-:S04]  /*d7b0*/  FMNMX.FTZ R111, R130, R111, !PT ;  /* 0x0000006f826f7209 */ /* 0x000fc80007810000 */
[----:B------:R-:W-:Y:S02]  /*d7c0*/  FMNMX.FTZ R111, R122, R111, !PT ;  /* 0x0000006f7a6f7209 */ /* 0x000fe40007810000 */
[----:B------:R-:W5:Y:S02]  /*d7d0*/  MUFU.TANH R3, R3 ;  /* 0x0000000300037308 */ /* 0x000f640000002400 */
[----:B------:R-:W-:Y:S01]  /*d7e0*/  FMNMX.FTZ R111, R123, R111, !PT ;  /* 0x0000006f7b6f7209 */ /* 0x000fe20007810000 */
[----:B------:R-:W-:Y:S02]  /*d7f0*/  WARPGROUP.DEPBAR.LE gsb0, 0x0 ;  /* 0x00008000000079c5 */ /* 0x000fe40000010000 */
[----:B------:R-:W-:Y:S01]  /*d800*/  WARPGROUP.ARRIVE ;  /* 0x00000000000079c5 */ /* 0x000fe20000000000 */
[----:B-1----:R-:W-:Y:S02]  /*d810*/  FMNMX.FTZ R111, R126, R111, !PT ;  /* 0x0000006f7e6f7209 */ /* 0x002fe40007810000 */
[----:B------:R-:W1:Y:S02]  /*d820*/  MUFU.TANH R106, R106 ;  /* 0x0000006a006a7308 */ /* 0x000e640000002400 */
[----:B--2---:R-:W-:Y:S01]  /*d830*/  FMNMX.FTZ R111, R127, R111, !PT ;  /* 0x0000006f7f6f7209 */ /* 0x004fe20007810000 */
[----:B------:R-:W-:Y:S01]  /*d840*/  HGMMA.64x96x16.F32.BF16 R24, gdesc[UR32].tnspB, R24, gsb0 ;  /* 0x41600000201879f0 */ /* 0x000fe20008001818 */
[----:B------:R-:W-:-:S02]  /*d850*/  UIADD3 UR32, UR10, 0x780, URZ ;  /* 0x000007800a207890 */ /* 0x000fc4000fffe03f */
[----:B------:R-:W-:Y:S01]  /*d860*/  UIADD3 UR34, UR11, 0x140, URZ ;  /* 0x000001400b227890 */ /* 0x000fe2000fffe03f */
[----:B0-----:R-:W-:Y:S01]  /*d870*/  FMNMX.FTZ R111, R114, R111, !PT ;  /* 0x0000006f726f7209 */ /* 0x001fe20007810000 */
[----:B------:R-:W-:Y:S01]  /*d880*/  UMOV UR33, 0xc0000010 ;  /* 0xc000001000217882 */ /* 0x000fe20000000000 */
[----:B------:R-:W-:Y:S01]  /*d890*/  UMOV UR35, 0x80000020 ;  /* 0x8000002000237882 */ /* 0x000fe20000000000 */
[----:B------:R-:W0:Y:S01]  /*d8a0*/  MUFU.TANH R107, R107 ;  /* 0x0000006b006b7308 */ /* 0x000e220000002400 */
[----:B---3--:R-:W-:-:S04]  /*d8b0*/  FMNMX.FTZ R111, R115, R111, !PT ;  /* 0x0000006f736f7209 */ /* 0x008fc80007810000 */
[----:B----4-:R-:W-:-:S03]  /*d8c0*/  FMNMX.FTZ R111, R13, R111, !PT ;  /* 0x0000006f0d6f7209 */ /* 0x010fc60007810000 */
[----:B------:R-:W2:Y:S01]  /*d8d0*/  MUFU.TANH R110, R110 ;  /* 0x0000006e006e7308 */ /* 0x000ea20000002400 */
[----:B-----5:R-:W-:-:S04]  /*d8e0*/  FMNMX.FTZ R111, R15, R111, !PT ;  /* 0x0000006f0f6f7209 */ /* 0x020fc80007810000 */
[----:B------:R-:W-:-:S03]  /*d8f0*/  FMNMX.FTZ R111, R3, R111, !PT ;  /* 0x0000006f036f7209 */ /* 0x000fc60007810000 */
[----:B------:R-:W3:Y:S01]  /*d900*/  MUFU.TANH R98, R98 ;  /* 0x0000006200627308 */ /* 0x000ee20000002400 */
[----:B-1----:R-:W-:-:S04]  /*d910*/  FMNMX.FTZ R111, R106, R111, !PT ;  /* 0x0000006f6a6f7209 */ /* 0x002fc80007810000 */
[----:B0-----:R-:W-:-:S03]  /*d920*/  FMNMX.FTZ R111, R107, R111, !PT ;  /* 0x0000006f6b6f7209 */ /* 0x001fc60007810000 */
[----:B------:R-:W0:Y:S01]  /*d930*/  MUFU.TANH R99, R99 ;  /* 0x0000006300637308 */ /* 0x000e220000002400 */
[----:B--2---:R-:W-:-:S07]  /*d940*/  FMNMX.FTZ R111, R110, R111, !PT ;  /* 0x0000006f6e6f7209 */ /* 0x004fce0007810000 */
[----:B------:R-:W1:Y:S01]  /*d950*/  MUFU.TANH R102, R102 ;  /* 0x0000006600667308 */ /* 0x000e620000002400 */
[----:B---3--:R-:W-:-:S07]  /*d960*/  FMNMX.FTZ R111, R98, R111, !PT ;  /* 0x0000006f626f7209 */ /* 0x008fce0007810000 */
[----:B------:R-:W2:Y:S01]  /*d970*/  MUFU.EX2 R134, R134 ;  /* 0x0000008600867308 */ /* 0x000ea20000000800 */
[----:B0-----:R-:W-:-:S07]  /*d980*/  FMNMX.FTZ R111, R99, R111, !PT ;  /* 0x0000006f636f7209 */ /* 0x001fce0007810000 */
[----:B------:R-:W0:Y:S01]  /*d990*/  MUFU.TANH R103, R103 ;  /* 0x0000006700677308 */ /* 0x000e220000002400 */
[----:B-1----:R-:W-:-:S07]  /*d9a0*/  FMNMX.FTZ R111, R102, R111, !PT ;  /* 0x0000006f666f7209 */ /* 0x002fce0007810000 */
[----:B------:R-:W1:Y:S01]  /*d9b0*/  MUFU.EX2 R118, R11 ;  /* 0x0000000b00767308 */ /* 0x000e620000000800 */
[C---:B--2---:R-:W-:Y:S01]  /*d9c0*/  FADD.FTZ R14, R134.reuse, R14 ;  /* 0x0000000e860e7221 */ /* 0x044fe20000010000 */
[----:B------:R-:W-:-:S06]  /*d9d0*/  F2FP.BF16.F32.PACK_AB R12, R134, R12 ;  /* 0x0000000c860c723e */ /* 0x000fcc00000010ff */
[----:B------:R-:W2:Y:S01]  /*d9e0*/  MUFU.EX2 R135, R135 ;  /* 0x0000008700877308 */ /* 0x000ea20000000800 */
[----:B0-----:R-:W-:-:S07]  /*d9f0*/  FMNMX.FTZ R111, R103, R111, !PT ;  /* 0x0000006f676f7209 */ /* 0x001fce0007810000 */
[----:B------:R-:W0:Y:S01]  /*da00*/  MUFU.TANH R90, R90 ;  /* 0x0000005a005a7308 */ /* 0x000e220000002400 */
[----:B-1----:R-:W-:-:S07]  /*da10*/  FADD.FTZ R11, R118, R14 ;  /* 0x0000000e760b7221 */ /* 0x002fce0000010000 */
[----:B------:R-:W1:Y:S01]  /*da20*/  MUFU.TANH R91, R91 ;  /* 0x0000005b005b7308 */ /* 0x000e620000002400 */
[C---:B--2---:R-:W-:Y:S01]  /*da30*/  F2FP.BF16.F32.PACK_AB R14, R135.reuse, R118 ;  /* 0x00000076870e723e */ /* 0x044fe200000010ff */
[----:B------:R-:W-:-:S06]  /*da40*/  FADD.FTZ R11, R135, R11 ;  /* 0x0000000b870b7221 */ /* 0x000fcc0000010000 */
        /* <DEDUP_REMOVED lines=27> */
[----:B------:R-:W0:Y:S01]  /*dc00*/  MUFU.EX2 R5, R5 ;  /* 0x0000000500057308 */ /* 0x000e220000000800 */
[----:B-1----:R-:W-:-:S07]  /*dc10*/  FMNMX.FTZ R74, R78, R118, !PT ;  /* 0x000000764e4a7209 */ /* 0x002fce0007810000 */
[----:B------:R-:W1:Y:S01]  /*dc20*/  MUFU.EX2 R6, R6 ;  /* 0x0000000600067308 */ /* 0x000e620000000800 */
[----:B--2---:R-:W-:-:S05]  /*dc30*/  FMNMX.FTZ R74, R79, R74, !PT ;  /* 0x0000004a4f4a7209 */ /* 0x004fca0007810000 */
[----:B------:R-:W2:Y:S02]  /*dc40*/  SHFL.BFLY PT, R118, R74, 0x2, 0x1f ;  /* 0x0c401f004a767f89 */ /* 0x000ea400000e0000 */
[----:B------:R-:W3:Y:S01]  /*dc50*/  MUFU.EX2 R10, R10 ;  /* 0x0000000a000a7308 */ /* 0x000ee20000000800 */
[----:B0-----:R-:W-:-:S07]  /*dc60*/  FADD.FTZ R11, R5, R11 ;  /* 0x0000000b050b7221 */ /* 0x001fce0000010000 */
[----:B------:R-:W-:Y:S01]  /*dc70*/  MUFU.EX2 R19, R19 ;  /* 0x0000001300137308 */ /* 0x000fe20000000800 */
[----:B-1----:R-:W-:-:S07]  /*dc80*/  FADD.FTZ R11, R6, R11 ;  /* 0x0000000b060b7221 */ /* 0x002fce0000010000 */
[----:B------:R-:W-:Y:S01]  /*dc90*/  MUFU.EX2 R20, R20 ;  /* 0x0000001400147308 */ /* 0x000fe20000000800 */
[----:B---3--:R-:W-:Y:S01]  /*dca0*/  FADD.FTZ R11, R10, R11 ;  /* 0x0000000b0a0b7221 */ /* 0x008fe20000010000 */
[----:B------:R-:W-:Y:S02]  /*dcb0*/  WARPGROUP.DEPBAR.LE gsb0, 0x0 ;  /* 0x00008000000079c5 */ /* 0x000fe40000010000 */
[----:B------:R-:W-:Y:S01]  /*dcc0*/  WARPGROUP.ARRIVE ;  /* 0x00000000000079c5 */ /* 0x000fe20000000000 */
[----:B--2---:R-:W-:-:S03]  /*dcd0*/  FMNMX.FTZ R74, R74, R118, !PT ;  /* 0x000000764a4a7209 */ /* 0x004fc60007810000 */
[----:B------:R-:W-:Y:S02]  /*dce0*/  MUFU.EX2 R21, R21 ;  /* 0x0000001500157308 */ /* 0x000fe40000000800 */
[----:B------:R-:W-:Y:S01]  /*dcf0*/  HGMMA.64x96x16.F32.BF16 R24, gdesc[UR32].tnspB, R24, gsb0 ;  /* 0x41600000201879f0 */ /* 0x000fe20008001818 */
[----:B------:R-:W-:Y:S01]  /*dd00*/  UIADD3 UR32, UR10, 0xa80, URZ ;  /* 0x00000a800a207890 */ /* 0x000fe2000fffe03f */
[----:B------:R-:W0:Y:S01]  /*dd10*/  SHFL.BFLY PT, R118, R74, 0x1, 0x1f ;  /* 0x0c201f004a767f89 */ /* 0x000e2200000e0000 */
[----:B------:R-:W-:Y:S01]  /*dd20*/  UIADD3 UR34, UR11, 0x1c0, URZ ;  /* 0x000001c00b227890 */ /* 0x000fe2000fffe03f */
[----:B------:R-:W-:Y:S01]  /*dd30*/  UMOV UR33, 0xc0000010 ;  /* 0xc000001000217882 */ /* 0x000fe20000000000 */
[----:B------:R-:W-:Y:S01]  /*dd40*/  UMOV UR35, 0x80000020 ;  /* 0x8000002000237882 */ /* 0x000fe20000000000 */
[----:B------:R-:W-:Y:S08]  /*dd50*/  MUFU.EX2 R112, R112 ;  /* 0x0000007000707308 */ /* 0x000ff00000000800 */
[----:B------:R-:W-:Y:S08]  /*dd60*/  MUFU.EX2 R113, R113 ;  /* 0x0000007100717308 */ /* 0x000ff00000000800 */
[----:B------:R-:W-:Y:S01]  /*dd70*/  MUFU.EX2 R116, R116 ;  /* 0x0000007400747308 */ /* 0x000fe20000000800 */
[----:B0-----:R-:W-:-:S05]  /*dd80*/  FMNMX.FTZ R74, R74, R118, !PT ;  /* 0x000000764a4a7209 */ /* 0x001fca0007810000 */
[C---:B------:R-:W-:Y:S01]  /*dd90*/  FADD.FTZ R4, -R74.reuse, R4 ;  /* 0x000000044a047221 */ /* 0x040fe20000010100 */
[----:B------:R-:W-:Y:S01]  /*dda0*/  FMUL.FTZ R118, R74, UR4 ;  /* 0x000000044a767c20 */ /* 0x000fe20008410000 */
[----:B------:R-:W-:Y:S02]  /*ddb0*/  MUFU.EX2 R117, R117 ;  /* 0x0000007500757308 */ /* 0x000fe40000000800 */
        /* <DEDUP_REMOVED lines=46> */
[----:B------:R-:W-:Y:S01]  /*e0a0*/  MUFU.EX2 R128, R128 ;  /* 0x0000008000807308 */ /* 0x000fe20000000800 */
[----:B--2---:R-:W-:Y:S01]  /*e0b0*/  FADD.FTZ R0, R15, R0 ;  /* 0x000000000f007221 */ /* 0x004fe20000010000 */
[----:B------:R-:W-:Y:S01]  /*e0c0*/  FFMA.FTZ R118, R79, UR4, -R118 ;  /* 0x000000044f767c23 */ /* 0x000fe20008010876 */
[----:B------:R-:W-:-:S05]  /*e0d0*/  PLOP3.LUT P2, PT, PT, PT, UP0, 0x80, 0x0 ;  /* 0x000000000000781c */ /* 0x000fca0003f4f008 */
[----:B------:R-:W-:Y:S01]  /*e0e0*/  MUFU.EX2 R130, R130 ;  /* 0x0000008200827308 */ /* 0x000fe20000000800 */
[C---:B0-----:R-:W-:Y:S01]  /*e0f0*/  F2FP.BF16.F32.PACK_AB R15, R76.reuse, R15 ;  /* 0x0000000f4c0f723e */ /* 0x041fe200000010ff */
[----:B------:R-:W-:Y:S01]  /*e100*/  FADD.FTZ R0, R76, R0 ;  /* 0x000000004c007221 */ /* 0x000fe20000010000 */
[----:B------:R-:W-:-:S05]  /*e110*/  F2FP.BF16.F32.PACK_AB R76, R20, R19 ;  /* 0x00000013144c723e */ /* 0x000fca00000010ff */
[----:B------:R-:W-:Y:S01]  /*e120*/  MUFU.EX2 R123, R123 ;  /* 0x0000007b007b7308 */ /* 0x000fe20000000800 */
[----:B------:R-:W-:Y:S02]  /*e130*/  WARPGROUP.DEPBAR.LE gsb0, 0x0 ;  /* 0x00008000000079c5 */ /* 0x000fe40000010000 */
[----:B------:R-:W-:-:S05]  /*e140*/  WARPGROUP.ARRIVE ;  /* 0x00000000000079c5 */ /* 0x000fca0000000000 */
[----:B------:R-:W-:Y:S01]  /*e150*/  MUFU.EX2 R78, R120 ;  /* 0x00000078004e7308 */ /* 0x000fe20000000800 */
[----:B------:R-:W-:Y:S01]  /*e160*/  HGMMA.64x96x16.F32.BF16 R24, gdesc[UR32].tnspB, R24, gsb0 ;  /* 0x41600000201879f0 */ /* 0x000fe20008001818 */
[----:B------:R-:W-:Y:S02]  /*e170*/  UIADD3 UR32, UR10, 0xc00, URZ ;  /* 0x00000c000a207890 */ /* 0x000fe4000fffe03f */
[----:B------:R-:W-:-:S04]  /*e180*/  UIADD3 UR34, UR11, 0x200, URZ ;  /* 0x000002000b227890 */ /* 0x000fc8000fffe03f */
[----:B------:R-:W-:Y:S01]  /*e190*/  MUFU.EX2 R79, R126 ;  /* 0x0000007e004f7308 */ /* 0x000fe20000000800 */
[----:B------:R-:W-:Y:S01]  /*e1a0*/  UMOV UR33, 0xc0000010 ;  /* 0xc000001000217882 */ /* 0x000fe20000000000 */
[----:B------:R-:W-:-:S06]  /*e1b0*/  UMOV UR35, 0x80000020 ;  /* 0x8000002000237882 */ /* 0x000fcc0000000000 */
        /* <DEDUP_REMOVED lines=60> */
[----:B------:R-:W-:Y:S01]  /*e580*/  UIADD3 UR7, UR38, -0x1, URZ ;  /* 0xffffffff26077890 */ /* 0x000fe2000fffe03f */
[-C--:B------:R-:W-:Y:S01]  /*e590*/  FMUL.FTZ R66, R66, R4.reuse ;  /* 0x0000000442427220 */ /* 0x080fe20000410000 */
[----:B------:R-:W-:Y:S01]  /*e5a0*/  MUFU.EX2 R87, R87 ;  /* 0x0000005700577308 */ /* 0x000fe20000000800 */
[-C--:B------:R-:W-:Y:S01]  /*e5b0*/  FMUL.FTZ R67, R67, R4.reuse ;  /* 0x0000000443437220 */ /* 0x080fe20000410000 */
[----:B------:R-:W-:Y:S01]  /*e5c0*/  @!P1 LEA R7, R7, UR37, 0x3 ;  /* 0x0000002507079c11 */ /* 0x000fe2000f8e18ff */
[-C--:B------:R-:W-:Y:S01]  /*e5d0*/  FMUL.FTZ R70, R70, R4.reuse ;  /* 0x0000000446467220 */ /* 0x080fe20000410000 */
[----:B------:R-:W-:Y:S01]  /*e5e0*/  FMUL.FTZ R71, R71, R4 ;  /* 0x0000000447477220 */ /* 0x000fe20000410000 */
[----:B------:R-:W-:Y:S01]  /*e5f0*/  UMOV UR38, UR7 ;  /* 0x0000000700267c82 */ /* 0x000fe20008000000 */
[----:B------:R-:W-:Y:S01]  /*e600*/  UMOV UR7, UR36 ;  /* 0x0000002400077c82 */ /* 0x000fe20008000000 */
        /* <DEDUP_REMOVED lines=19> */
[----:B0-----:R-:W-:Y:S01]  /*e740*/  MUFU.EX2 R7, R115 ;  /* 0x0000007300077308 */ /* 0x001fe20000000800 */
[-C--:B------:R-:W-:Y:S01]  /*e750*/  FMUL.FTZ R49, R49, R131.reuse ;  /* 0x0000008331317220 */ /* 0x080fe20000410000 */
[-C--:B------:R-:W-:Y:S01]  /*e760*/  FMUL.FTZ R52, R52, R131.reuse ;  /* 0x0000008334347220 */ /* 0x080fe20000410000 */
[-C--:B------:R-:W-:Y:S01]  /*e770*/  FMUL.FTZ R53, R53, R131.reuse ;  /* 0x0000008335357220 */ /* 0x080fe20000410000 */
[-C--:B------:R-:W-:Y:S01]  /*e780*/  FMUL.FTZ R56, R56, R131.reuse ;  /* 0x0000008338387220 */ /* 0x080fe20000410000 */
[-C--:B------:R-:W-:Y:S01]  /*e790*/  FMUL.FTZ R57, R57, R131.reuse ;  /* 0x0000008339397220 */ /* 0x080fe20000410000 */
[----:B------:R-:W-:Y:S01]  /*e7a0*/  FMUL.FTZ R60, R60, R131 ;  /* 0x000000833c3c7220 */ /* 0x000fe20000410000 */
[----:B-1----:R-:W-:Y:S01]  /*e7b0*/  F2FP.BF16.F32.PACK_AB R12, R6, R5 ;  /* 0x00000005060c723e */ /* 0x002fe200000010ff */
[----:B------:R-:W0:Y:S01]  /*e7c0*/  MUFU.EX2 R13, R77 ;  /* 0x0000004d000d7308 */ /* 0x000e220000000800 */
[-C--:B------:R-:W-:Y:S01]  /*e7d0*/  FMUL.FTZ R61, R61, R131.reuse ;  /* 0x000000833d3d7220 */ /* 0x080fe20000410000 */
[-C--:B------:R-:W-:Y:S01]  /*e7e0*/  FMUL.FTZ R64, R64, R131.reuse ;  /* 0x0000008340407220 */ /* 0x080fe20000410000 */
[-C--:B------:R-:W-:Y:S01]  /*e7f0*/  FMUL.FTZ R65, R65, R131.reuse ;  /* 0x0000008341417220 */ /* 0x080fe20000410000 */
[-C--:B------:R-:W-:Y:S01]  /*e800*/  FMUL.FTZ R68, R68, R131.reuse ;  /* 0x0000008344447220 */ /* 0x080fe20000410000 */
[----:B------:R-:W-:Y:S01]  /*e810*/  FMUL.FTZ R69, R69, R131 ;  /* 0x0000008345457220 */ /* 0x000fe20000410000 */
[----:B------:R-:W-:-:S02]  /*e820*/  IMAD.MOV.U32 R4, RZ, RZ, R74 ;  /* 0x000000ffff047224 */ /* 0x000fc400078e004a */
[----:B------:R-:W1:Y:S08]  /*e830*/  MUFU.EX2 R14, R17 ;  /* 0x00000011000e7308 */ /* 0x000e700000000800 */
[----:B------:R-:W2:Y:S01]  /*e840*/  MUFU.EX2 R15, R129 ;  /* 0x00000081000f7308 */ /* 0x000ea20000000800 */
[----:B0-----:R-:W-:Y:S01]  /*e850*/  FADD.FTZ R0, R13, R0 ;  /* 0x000000000d007221 */ /* 0x001fe20000010000 */
[----:B------:R-:W-:-:S03]  /*e860*/  F2FP.BF16.F32.PACK_AB R13, R128, R13 ;  /* 0x0000000d800d723e */ /* 0x000fc600000010ff */
[----:B------:R-:W-:-:S03]  /*e870*/  FADD.FTZ R0, R128, R0 ;  /* 0x0000000080007221 */ /* 0x000fc60000010000 */
[----:B------:R-:W0:Y:S01]  /*e880*/  MUFU.EX2 R77, R122 ;  /* 0x0000007a004d7308 */ /* 0x000e220000000800 */
[C---:B-1----:R-:W-:Y:S01]  /*e890*/  FADD.FTZ R11, R14.reuse, R11 ;  /* 0x0000000b0e0b7221 */ /* 0x042fe20000010000 */
[----:B------:R-:W-:-:S03]  /*e8a0*/  F2FP.BF16.F32.PACK_AB R14, R14, R10 ;  /* 0x0000000a0e0e723e */ /* 0x000fc600000010ff */
[----:B------:R-:W-:-:S03]  /*e8b0*/  FADD.FTZ R11, R19, R11 ;  /* 0x0000000b130b7221 */ /* 0x000fc60000010000 */
[----:B------:R-:W1:Y:S01]  /*e8c0*/  MUFU.EX2 R115, R119 ;  /* 0x0000007700737308 */ /* 0x000e620000000800 */
[----:B--2---:R-:W-:Y:S01]  /*e8d0*/  FADD.FTZ R0, R15, R0 ;  /* 0x000000000f007221 */ /* 0x004fe20000010000 */
[----:B------:R-:W-:Y:S01]  /*e8e0*/  FADD.FTZ R11, R20, R11 ;  /* 0x0000000b140b7221 */ /* 0x000fe20000010000 */
[C---:B------:R-:W-:Y:S02]  /*e8f0*/  F2FP.BF16.F32.PACK_AB R15, R130.reuse, R15 ;  /* 0x0000000f820f723e */ /* 0x040fe400000010ff */
[----:B------:R-:W-:Y:S01]  /*e900*/  FADD.FTZ R0, R130, R0 ;  /* 0x0000000082007221 */ /* 0x000fe20000010000 */
[----:B------:R-:W-:Y:S02]  /*e910*/  FADD.FTZ R6, R21, R11 ;  /* 0x0000000b15067221 */ /* 0x000fe40000010000 */
[----:B------:R2:W-:Y:S01]  /*e920*/  STSM.16.M88.4 [R2+0x25b00], R12 ;  /* 0x025b000c02007844 */ /* 0x0005e20000000200 */
[----:B0-----:R-:W-:Y:S01]  /*e930*/  FADD.FTZ R0, R77, R0 ;  /* 0x000000004d007221 */ /* 0x001fe20000010000 */
[----:B------:R-:W-:Y:S01]  /*e940*/  FADD.FTZ R6, R78, R6 ;  /* 0x000000064e067221 */ /* 0x000fe20000010000 */
[----:B------:R-:W-:Y:S01]  /*e950*/  MUFU.EX2 R85, R85 ;  /* 0x0000005500557308 */ /* 0x000fe20000000800 */
[C---:B------:R-:W-:Y:S01]  /*e960*/  F2FP.BF16.F32.PACK_AB R77, R123.reuse, R77 ;  /* 0x0000004d7b4d723e */ /* 0x040fe200000010ff */
[----:B------:R-:W-:Y:S01]  /*e970*/  FADD.FTZ R5, R123, R0 ;  /* 0x000000007b057221 */ /* 0x000fe20000010000 */
[----:B------:R-:W-:Y:S01]  /*e980*/  FADD.FTZ R6, R112, R6 ;  /* 0x0000000670067221 */ /* 0x000fe20000010000 */
[----:B------:R-:W-:-:S02]  /*e990*/  F2FP.BF16.F32.PACK_AB R112, R113, R112 ;  /* 0x000000707170723e */ /* 0x000fc400000010ff */
[----:B------:R-:W-:Y:S01]  /*e9a0*/  FADD.FTZ R5, R79, R5 ;  /* 0x000000054f057221 */ /* 0x000fe20000010000 */
[----:B------:R-:W-:Y:S01]  /*e9b0*/  FADD.FTZ R6, R113, R6 ;  /* 0x0000000671067221 */ /* 0x000fe20000010000 */
[----:B------:R-:W-:Y:S01]  /*e9c0*/  F2FP.BF16.F32.PACK_AB R113, R7, R114 ;  /* 0x000000720771723e */ /* 0x000fe200000010ff */
[----:B------:R-:W0:Y:S01]  /*e9d0*/  MUFU.EX2 R0, R91 ;  /* 0x0000005b00007308 */ /* 0x000e220000000800 */
[----:B------:R-:W-:Y:S01]  /*e9e0*/  FADD.FTZ R5, R127, R5 ;  /* 0x000000057f057221 */ /* 0x000fe20000010000 */
[----:B------:R-:W-:Y:S01]  /*e9f0*/  FADD.FTZ R6, R116, R6 ;  /* 0x0000000674067221 */ /* 0x000fe20000010000 */
[----:B------:R-:W-:Y:S02]  /*ea00*/  F2FP.BF16.F32.PACK_AB R78, R78, R21 ;  /* 0x000000154e4e723e */ /* 0x000fe400000010ff */
[----:B------:R-:W-:Y:S01]  /*ea10*/  FADD.FTZ R5, R114, R5 ;  /* 0x0000000572057221 */ /* 0x000fe20000010000 */
[----:B------:R-:W-:Y:S01]  /*ea20*/  FADD.FTZ R6, R117, R6 ;  /* 0x0000000675067221 */ /* 0x000fe20000010000 */
[----:B------:R-:W-:Y:S01]  /*ea30*/  F2FP.BF16.F32.PACK_AB R79, R127, R79 ;  /* 0x0000004f7f4f723e */ /* 0x000fe200000010ff */
[----:B------:R-:W3:Y:S01]  /*ea40*/  MUFU.EX2 R91, R94 ;  /* 0x0000005e005b7308 */ /* 0x000ee20000000800 */
[----:B------:R-:W-:Y:S01]  /*ea50*/  FADD.FTZ R5, R7, R5 ;  /* 0x0000000507057221 */ /* 0x000fe20000010000 */
[----:B------:R-:W-:Y:S01]  /*ea60*/  FADD.FTZ R6, R104, R6 ;  /* 0x0000000668067221 */ /* 0x000fe20000010000 */
[----:B------:R-:W-:Y:S01]  /*ea70*/  F2FP.BF16.F32.PACK_AB R104, R105, R104 ;  /* 0x000000686968723e */ /* 0x000fe200000010ff */
[----:B------:R4:W-:Y:S01]  /*ea80*/  STSM.16.M88.4 [R2+0x27300], R76 ;  /* 0x0273004c02007844 */ /* 0x0009e20000000200 */
[----:B-1----:R-:W-:Y:S01]  /*ea90*/  FADD.FTZ R5, R115, R5 ;  /* 0x0000000573057221 */ /* 0x002fe20000010000 */
[----:B------:R-:W-:Y:S01]  /*eaa0*/  FADD.FTZ R6, R105, R6 ;  /* 0x0000000669067221 */ /* 0x000fe20000010000 */
[----:B------:R-:W-:Y:S01]  /*eab0*/  F2FP.BF16.F32.PACK_AB R105, R106, R3 ;  /* 0x000000036a69723e */ /* 0x000fe200000010ff */
[----:B--2---:R-:W-:Y:S01]  /*eac0*/  MUFU.EX2 R13, R111 ;  /* 0x0000006f000d7308 */ /* 0x004fe20000000800 */
        /* <DEDUP_REMOVED lines=9> */
[----:B------:R-:W-:Y:S01]  /*eb60*/  F2FP.BF16.F32.PACK_AB R96, R97, R96 ;  /* 0x000000606160723e */ /* 0x000fe200000010ff */
[----:B------:R4:W-:Y:S01]  /*eb70*/  STSM.16.M88.4 [R2+0x28b00], R112 ;  /* 0x028b007002007844 */ /* 0x0009e20000000200 */
[----:B------:R-:W-:Y:S01]  /*eb80*/  FADD.FTZ R5, R107, R8 ;  /* 0x000000086b057221 */ /* 0x000fe20000010000 */
[----:B------:R-:W-:Y:S01]  /*eb90*/  FADD.FTZ R7, R97, R6 ;  /* 0x0000000661077221 */ /* 0x000fe20000010000 */
[----:B------:R-:W-:Y:S01]  /*eba0*/  F2FP.BF16.F32.PACK_AB R106, R109, R108 ;  /* 0x0000006c6d6a723e */ /* 0x000fe200000010ff */
[----:B------:R-:W1:Y:S01]  /*ebb0*/  MUFU.EX2 R121, R121 ;  /* 0x0000007900797308 */ /* 0x000e620000000800 */
[----:B------:R-:W-:Y:S01]  /*ebc0*/  FADD.FTZ R5, R110, R5 ;  /* 0x000000056e057221 */ /* 0x000fe20000010000 */
[----:B------:R-:W-:Y:S01]  /*ebd0*/  FADD.FTZ R8, R100, R7 ;  /* 0x0000000764087221 */ /* 0x000fe20000010000 */
[----:B------:R-:W-:-:S02]  /*ebe0*/  F2FP.BF16.F32.PACK_AB R107, R110, R107 ;  /* 0x0000006b6e6b723e */ /* 0x000fc400000010ff */
[----:B------:R-:W-:Y:S01]  /*ebf0*/  FADD.FTZ R6, R98, R5 ;  /* 0x0000000562067221 */ /* 0x000fe20000010000 */
[----:B------:R-:W-:Y:S01]  /*ec00*/  FADD.FTZ R7, R101, R8 ;  /* 0x0000000865077221 */ /* 0x000fe20000010000 */
[C---:B------:R-:W-:Y:S01]  /*ec10*/  F2FP.BF16.F32.PACK_AB R97, R99.reuse, R98 ;  /* 0x000000626361723e */ /* 0x040fe200000010ff */
[----:B------:R-:W-:Y:S01]  /*ec20*/  MUFU.EX2 R124, R124 ;  /* 0x0000007c007c7308 */ /* 0x000fe20000000800 */
[----:B------:R-:W-:Y:S01]  /*ec30*/  FADD.FTZ R5, R99, R6 ;  /* 0x0000000663057221 */ /* 0x000fe20000010000 */
[----:B------:R-:W-:Y:S01]  /*ec40*/  FADD.FTZ R8, R88, R7 ;  /* 0x0000000758087221 */ /* 0x000fe20000010000 */
[C---:B------:R-:W-:Y:S01]  /*ec50*/  F2FP.BF16.F32.PACK_AB R88, R89.reuse, R88 ;  /* 0x000000585958723e */ /* 0x040fe200000010ff */
[----:B------:R4:W-:Y:S01]  /*ec60*/  STSM.16.M88.4 [R2+0x2a300], R104 ;  /* 0x02a3006802007844 */ /* 0x0009e20000000200 */
[----:B------:R-:W-:Y:S01]  /*ec70*/  FADD.FTZ R6, R102, R5 ;  /* 0x0000000566067221 */ /* 0x000fe20000010000 */
[----:B------:R-:W-:Y:S01]  /*ec80*/  FADD.FTZ R5, R89, R8 ;  /* 0x0000000859057221 */ /* 0x000fe20000010000 */
[----:B0-----:R-:W-:Y:S01]  /*ec90*/  F2FP.BF16.F32.PACK_AB R89, R0, R90 ;  /* 0x0000005a0059723e */ /* 0x001fe200000010ff */
[----:B------:R-:W0:Y:S01]  /*eca0*/  MUFU.EX2 R125, R125 ;  /* 0x0000007d007d7308 */ /* 0x000e220000000800 */
[----:B------:R-:W-:Y:S01]  /*ecb0*/  FADD.FTZ R3, R103, R6 ;  /* 0x0000000667037221 */ /* 0x000fe20000010000 */
[----:B------:R-:W-:Y:S01]  /*ecc0*/  FADD.FTZ R6, R92, R5 ;  /* 0x000000055c067221 */ /* 0x000fe20000010000 */
[----:B------:R-:W-:-:S02]  /*ecd0*/  F2FP.BF16.F32.PACK_AB R98, R101, R100 ;  /* 0x000000646562723e */ /* 0x000fc400000010ff */
[----:B------:R-:W-:Y:S01]  /*ece0*/  FADD.FTZ R3, R90, R3 ;  /* 0x000000035a037221 */ /* 0x000fe20000010000 */
[----:B------:R-:W-:Y:S02]  /*ecf0*/  F2FP.BF16.F32.PACK_AB R99, R103, R102 ;  /* 0x000000666763723e */ /* 0x000fe400000010ff */
[----:B------:R-:W-:Y:S01]  /*ed00*/  MUFU.EX2 R133, R133 ;  /* 0x0000008500857308 */ /* 0x000fe20000000800 */
[----:B------:R-:W-:Y:S01]  /*ed10*/  FADD.FTZ R8, R0, R3 ;  /* 0x0000000300087221 */ /* 0x000fe20000010000 */
[C---:B------:R-:W-:Y:S01]  /*ed20*/  FADD.FTZ R3, R93.reuse, R6 ;  /* 0x000000065d037221 */ /* 0x040fe20000010000 */
[----:B------:R-:W-:Y:S01]  /*ed30*/  F2FP.BF16.F32.PACK_AB R90, R93, R92 ;  /* 0x0000005c5d5a723e */ /* 0x000fe200000010ff */
[----:B------:R4:W-:Y:S01]  /*ed40*/  STSM.16.M88.4 [R2+0x2bb00], R96 ;  /* 0x02bb006002007844 */ /* 0x0009e20000000200 */
[----:B---3--:R-:W-:Y:S01]  /*ed50*/  FADD.FTZ R8, R91, R8 ;  /* 0x000000085b087221 */ /* 0x008fe20000010000 */
[----:B------:R-:W-:Y:S01]  /*ed60*/  FADD.FTZ R10, R80, R3 ;  /* 0x00000003500a7221 */ /* 0x000fe20000010000 */
[----:B------:R-:W-:Y:S01]  /*ed70*/  F2FP.BF16.F32.PACK_AB R80, R81, R80 ;  /* 0x000000505150723e */ /* 0x000fe200000010ff */
[----:B------:R-:W2:Y:S01]  /*ed80*/  MUFU.EX2 R6, R75 ;  /* 0x0000004b00067308 */ /* 0x000ea20000000800 */
[----:B------:R-:W-:Y:S01]  /*ed90*/  FADD.FTZ R3, R95, R8 ;  /* 0x000000085f037221 */ /* 0x000fe20000010000 */
[----:B------:R-:W-:Y:S01]  /*eda0*/  FADD.FTZ R5, R81, R10 ;  /* 0x0000000a51057221 */ /* 0x000fe20000010000 */
[----:B------:R-:W-:-:S02]  /*edb0*/  F2FP.BF16.F32.PACK_AB R91, R95, R91 ;  /* 0x0000005b5f5b723e */ /* 0x000fc400000010ff */
[----:B------:R-:W-:Y:S01]  /*edc0*/  FADD.FTZ R8, R82, R3 ;  /* 0x0000000352087221 */ /* 0x000fe20000010000 */
[C---:B------:R-:W-:Y:S01]  /*edd0*/  F2FP.BF16.F32.PACK_AB R81, R83.reuse, R82 ;  /* 0x000000525351723e */ /* 0x040fe200000010ff */
[----:B------:R-:W-:Y:S01]  /*ede0*/  FADD.FTZ R10, R84, R5 ;  /* 0x00000005540a7221 */ /* 0x000fe20000010000 */
[----:B------:R-:W3:Y:S01]  /*edf0*/  MUFU.EX2 R118, R118 ;  /* 0x0000007600767308 */ /* 0x000ee20000000800 */
[----:B------:R-:W-:Y:S01]  /*ee00*/  FADD.FTZ R3, R83, R8 ;  /* 0x0000000853037221 */ /* 0x000fe20000010000 */
[----:B------:R-:W-:Y:S01]  /*ee10*/  F2FP.BF16.F32.PACK_AB R82, R85, R84 ;  /* 0x000000545552723e */ /* 0x000fe200000010ff */
[----:B------:R4:W-:Y:S01]  /*ee20*/  STSM.16.M88.4 [R2+0x2d300], R88 ;  /* 0x02d3005802007844 */ /* 0x0009e20000000200 */
[----:B------:R-:W-:Y:S01]  /*ee30*/  F2FP.BF16.F32.PACK_AB R83, R87, R86 ;  /* 0x000000565753723e */ /* 0x000fe200000010ff */
[----:B------:R-:W-:Y:S01]  /*ee40*/  FADD.FTZ R0, R86, R3 ;  /* 0x0000000356007221 */ /* 0x000fe20000010000 */
[----:B-1----:R-:W-:Y:S01]  /*ee50*/  F2FP.BF16.F32.PACK_AB R12, R121, R72 ;  /* 0x00000048790c723e */ /* 0x002fe200000010ff */
[----:B------:R-:W-:Y:S01]  /*ee60*/  FADD.FTZ R5, R85, R10 ;  /* 0x0000000a55057221 */ /* 0x000fe20000010000 */
[----:B0-----:R-:W-:Y:S01]  /*ee70*/  F2FP.BF16.F32.PACK_AB R14, R125, R124 ;  /* 0x0000007c7d0e723e */ /* 0x001fe200000010ff */
[----:B------:R-:W-:Y:S01]  /*ee80*/  FADD.FTZ R0, R87, R0 ;  /* 0x0000000057007221 */ /* 0x000fe20000010000 */
[----:B------:R4:W-:Y:S01]  /*ee90*/  STSM.16.M88.4 [R2+0x2eb00], R80 ;  /* 0x02eb005002007844 */ /* 0x0009e20000000200 */
[----:B------:R-:W-:-:S02]  /*eea0*/  FADD.FTZ R8, R72, R5 ;  /* 0x0000000548087221 */ /* 0x000fc40000010000 */
[----:B------:R-:W-:Y:S01]  /*eeb0*/  FADD.FTZ R3, R13, R0 ;  /* 0x000000000d037221 */ /* 0x000fe20000010000 */
[----:B--2---:R-:W-:Y:S01]  /*eec0*/  F2FP.BF16.F32.PACK_AB R13, R6, R13 ;  /* 0x0000000d060d723e */ /* 0x004fe200000010ff */
[----:B------:R-:W-:Y:S01]  /*eed0*/  FADD.FTZ R5, R121, R8 ;  /* 0x0000000879057221 */ /* 0x000fe20000010000 */
[----:B---3--:R-:W-:Y:S01]  /*eee0*/  F2FP.BF16.F32.PACK_AB R15, R118, R133 ;  /* 0x00000085760f723e */ /* 0x008fe200000010ff */
[----:B------:R-:W-:Y:S02]  /*eef0*/  FADD.FTZ R0, R6, R3 ;  /* 0x0000000306007221 */ /* 0x000fe40000010000 */
[----:B------:R-:W-:Y:S01]  /*ef00*/  FADD.FTZ R8, R124, R5 ;  /* 0x000000057c087221 */ /* 0x000fe20000010000 */
[----:B------:R-:W-:Y:S01]  /*ef10*/  IMAD.MOV.U32 R5, RZ, RZ, R9 ;  /* 0x000000ffff057224 */ /* 0x000fe200078e0009 */
[----:B------:R4:W-:Y:S01]  /*ef20*/  STSM.16.M88.4 [R2+0x30300], R12 ;  /* 0x0303000c02007844 */ /* 0x0009e20000000200 */
[----:B------:R-:W-:Y:S01]  /*ef30*/  FADD.FTZ R0, R133, R0 ;  /* 0x0000000085007221 */ /* 0x000fe20000010000 */
[----:B------:R-:W-:Y:S01]  /*ef40*/  FADD.FTZ R3, R125, R8 ;  /* 0x000000087d037221 */ /* 0x000fe20000010000 */
[----:B------:R-:W-:Y:S01]  /*ef50*/  @!PT LDS RZ, [RZ] ;  /* 0x00000000fffff984 */ /* 0x000fe20000000800 */
[----:B------:R-:W-:Y:S01]  /*ef60*/  @!PT LDS RZ, [RZ] ;  /* 0x00000000fffff984 */ /* 0x000fe20000000800 */
[----:B------:R-:W-:Y:S01]  /*ef70*/  @!PT LDS RZ, [RZ] ;  /* 0x00000000fffff984 */ /* 0x000fe20000000800 */
[----:B------:R-:W-:Y:S01]  /*ef80*/  @!PT LDS RZ, [RZ] ;  /* 0x00000000fffff984 */ /* 0x000fe20000000800 */
[----:B------:R0:W-:Y:S06]  /*ef90*/  MEMBAR.ALL.CTA ;  /* 0x0000000000007992 */ /* 0x0001ec0000008000 */
[----:B0-----:R-:W0:Y:S01]  /*efa0*/  FENCE.VIEW.ASYNC.S ;  /* 0x00000000000073c6 */ /* 0x001e220000000000 */
[----:B------:R-:W-:Y:S01]  /*efb0*/  FADD.FTZ R0, R118, R0 ;  /* 0x0000000076007221 */ /* 0x000fe20000010000 */
[----:B0-----:R-:W-:Y:S01]  /*efc0*/  NOP ;  /* 0x0000000000007918 */ /* 0x001fe20000000000 */
[----:B------:R-:W-:Y:S05]  /*efd0*/  @P2 BRA `(.L_x_2109) ;  /* 0xffffffbc00e82947 */ /* 0x000fea000383ffff */
.L_x_2100:
[----:B------:R-:W-:Y:S06]  /*efe0*/  BAR.ARV 0x8, 0x200 ;  /* 0x0208000000007b1d */ /* 0x000fec0000002000 */
[----:B------:R-:W-:Y:S05]  /*eff0*/  @!P0 BRA `(.L_x_2110) ;  /* 0x0000000000048947 */ /* 0x000fea0003800000 */
[----:B------:R-:W-:Y:S01]  /*f000*/  BPT.TRAP 0x1 ;  /* 0x000000040000795c */ /* 0x000fe20000300000 */
.L_x_2110:
[----:B------:R-:W-:Y:S01]  /*f010*/  ULEA UR6, UR36, UR37, 0x3 ;  /* 0x0000002524067291 */ /* 0x000fe2000f8e183f */
[----:B------:R-:W-:-:S05]  /*f020*/  IMAD.U32 R4, RZ, RZ, UR60 ;  /* 0x0000003cff047e24 */ /* 0x000fca000f8e00ff */
[----:B------:R-:W-:-:S04]  /*f030*/  SHF.L.U32 R4, R4, 0x1f, RZ ;  /* 0x0000001f04047819 */ /* 0x000fc800000006ff */
[----:B------:R1:W2:Y:S01]  /*f040*/  SYNCS.PHASECHK.TRANS64.TRYWAIT P2, [UR6+0x31c50], R4 ;  /* 0x031c5004ff0075a7 */ /* 0x0002a20008040146 */
[----:B------:R-:W-:Y:S05]  /*f050*/  @!P0 BRA `(.L_x_2111) ;  /* 0x0000000000048947 */ /* 0x000fea0003800000 */
[----:B------:R-:W-:Y:S01]  /*f060*/  BPT.TRAP 0x1 ;  /* 0x000000040000795c */ /* 0x000fe20000300000 */
.L_x_2111:
[----:B--2---:R-:W-:Y:S05]  /*f070*/  @P2 BRA `(.L_x_2112) ;  /* 0x0000000000082947 */ /* 0x004fea0003800000 */
[----:B------:R-:W2:Y:S02]  /*f080*/  SYNCS.PHASECHK.TRANS64.TRYWAIT P0, [UR6+0x31c50], R4 ;  /* 0x031c5004ff0075a7 */ /* 0x000ea40008000146 */
[----:B--2---:R-:W-:Y:S05]  /*f090*/  @!P0 BRA `(.L_x_2113) ;  /* 0x000000a800708947 */ /* 0x004fea0003800000 */
.L_x_2112:
[----:B------:R-:W-:Y:S01]  /*f0a0*/  UIADD3 UR37, UR37, 0x200, URZ ;  /* 0x0000020025257890 */ /* 0x000fe2000fffe03f */
[----:B--2---:R-:W2:Y:S01]  /*f0b0*/  LDL.LU R5, [R1+0x1c] ;  /* 0x00001c0001057983 */ /* 0x004ea20000300800 */
[----:B------:R-:W-:Y:S01]  /*f0c0*/  ULOP3.LUT UR61, UR61, 0x10000, URZ, 0xfc, !UPT ;  /* 0x000100003d3d7892 */ /* 0x000fe2000f8efc3f */
[----:B------:R-:W-:Y:S01]  /*f0d0*/  WARPGROUP.ARRIVE ;  /* 0x00000000000079c5 */ /* 0x000fe20000000000 */
[----:B------:R-:W-:Y:S01]  /*f0e0*/  USHF.R.U32.HI UR37, URZ, 0x4, UR37 ;  /* 0x000000043f257899 */ /* 0x000fe20008011625 */
[----:B-1----:R-:W1:Y:S01]  /*f0f0*/  SHFL.BFLY PT, R4, R3, 0x2, 0x1f ;  /* 0x0c401f0003047f89 */ /* 0x002e6200000e0000 */
[----:B------:R-:W-:Y:S01]  /*f100*/  UMOV UR9, 0xc0000010 ;  /* 0xc000001000097882 */ /* 0x000fe20000000000 */
[----:B------:R-:W-:Y:S01]  /*f110*/  UMOV UR11, 0x80000020 ;  /* 0x80000020000b7882 */ /* 0x000fe20000000000 */
[----:B------:R-:W-:Y:S01]  /*f120*/  ULOP3.LUT UR37, UR37, 0x3fff, URZ, 0xc0, !UPT ;  /* 0x00003fff25257892 */ /* 0x000fe2000f8ec03f */
[----:B------:R-:W-:Y:S01]  /*f130*/  IMAD.MOV.U32 R8, RZ, RZ, RZ ;  /* 0x000000ffff087224 */ /* 0x000fe200078e00ff */
[----:B------:R-:W-:Y:S01]  /*f140*/  UMOV UR8, UR61 ;  /* 0x0000003d00087c82 */ /* 0x000fe20008000000 */
[----:B0---4-:R-:W-:Y:S01]  /*f150*/  IMAD.U32 R14, RZ, RZ, UR4 ;  /* 0x00000004ff0e7e24 */ /* 0x011fe2000f8e00ff */
        /* <DEDUP_REMOVED lines=8> */
[----:B-1----:R-:W-:Y:S01]  /*f1e0*/  FADD.FTZ R4, R4, R3 ;  /* 0x0000000304047221 */ /* 0x002fe20000010000 */
[----:B------:R-:W-:Y:S01]  /*f1f0*/  UMOV UR9, 0xc0000010 ;  /* 0xc000001000097882 */ /* 0x000fe20000000000 */
[----:B------:R-:W-:Y:S01]  /*f200*/  UMOV UR11, 0x80000020 ;  /* 0x80000020000b7882 */ /* 0x000fe20000000000 */
[----:B------:R-:W-:Y:S01]  /*f210*/  IMAD.MOV.U32 R3, RZ, RZ, -0x800000 ;  /* 0xff800000ff037424 */ /* 0x000fe200078e00ff */
        /* <DEDUP_REMOVED lines=15> */
[----:B--2---:R-:W-:Y:S02]  /*f310*/  R2UR UR7, R5 ;  /* 0x00000000050772ca */ /* 0x004fe400000e0000 */
[----:B------:R-:W0:Y:S11]  /*f320*/  SHFL.BFLY PT, R5, R0, 0x2, 0x1f ;  /* 0x0c401f0000057f89 */ /* 0x000e3600000e0000 */
[----:B------:R-:W-:Y:S01]  /*f330*/  UIADD3 UR7, UR7, 0x1, URZ ;  /* 0x0000000107077890 */ /* 0x000fe2000fffe03f */
[----:B0-----:R-:W-:Y:S01]  /*f340*/  FADD.FTZ R6, R5, R0 ;  /* 0x0000000005067221 */ /* 0x001fe20000010000 */
[----:B------:R-:W-:Y:S01]  /*f350*/  IMAD.MOV.U32 R0, RZ, RZ, -0x800000 ;  /* 0xff800000ff007424 */ /* 0x000fe200078e00ff */
[----:B------:R-:W0:Y:S04]  /*f360*/  SHFL.BFLY PT, R5, R4, 0x1, 0x1f ;  /* 0x0c201f0004057f89 */ /* 0x000e2800000e0000 */
[----:B------:R-:W1:Y:S01]  /*f370*/  SHFL.BFLY PT, R7, R6, 0x1, 0x1f ;  /* 0x0c201f0006077f89 */ /* 0x000e6200000e0000 */
[----:B------:R-:W-:-:S02]  /*f380*/  WARPGROUP.DEPBAR.LE gsb0, 0x0 ;  /* 0x00008000000079c5 */ /* 0x000fc40000010000 */
[----:B------:R-:W-:Y:S01]  /*f390*/  WARPGROUP.ARRIVE ;  /* 0x00000000000079c5 */ /* 0x000fe20000000000 */
[----:B0-----:R-:W-:Y:S01]  /*f3a0*/  FADD.FTZ R11, R4, R5 ;  /* 0x00000005040b7221 */ /* 0x001fe20000010000 */
[----:B------:R-:W-:Y:S01]  /*f3b0*/  IMAD.U32 R4, RZ, RZ, UR4 ;  /* 0x00000004ff047e24 */ /* 0x000fe2000f8e00ff */
[----:B------:R-:W-:-:S03]  /*f3c0*/  USEL UR4, URZ, 0x1, UP0 ;  /* 0x000000013f047887 */ /* 0x000fc60008000000 */
[----:B------:R-:W-:Y:S01]  /*f3d0*/  HGMMA.64x96x16.F32.BF16 R24, gdesc[UR8].tnspB, R24, gsb0 ;  /* 0x41600000081879f0 */ /* 0x000fe20008001818 */
[----:B------:R-:W-:Y:S01]  /*f3e0*/  UIADD3 UR8, UR61, 0x600, URZ ;  /* 0x000006003d087890 */ /* 0x000fe2000fffe03f */
[----:B------:R-:W-:Y:S01]  /*f3f0*/  FSETP.NE.FTZ.AND P0, PT, R11, RZ, PT ;  /* 0x000000ff0b00720b */ /* 0x000fe20003f15000 */
[----:B------:R-:W-:Y:S01]  /*f400*/  UIADD3 UR10, UR5, 0x100, URZ ;  /* 0x00000100050a7890 */ /* 0x000fe2000fffe03f */
[----:B-1----:R-:W-:Y:S01]  /*f410*/  FADD.FTZ R12, R6, R7 ;  /* 0x00000007060c7221 */ /* 0x002fe20000010000 */
[----:B------:R-:W-:Y:S01]  /*f420*/  UMOV UR9, 0xc0000010 ;  /* 0xc000001000097882 */ /* 0x000fe20000000000 */
[----:B------:R-:W-:Y:S01]  /*f430*/  UMOV UR11, 0x80000020 ;  /* 0x80000020000b7882 */ /* 0x000fe20000000000 */
[----:B------:R-:W-:Y:S01]  /*f440*/  IMAD.U32 R6, RZ, RZ, UR6 ;  /* 0x00000006ff067e24 */ /* 0x000fe2000f8e00ff */
[----:B------:R-:W-:Y:S01]  /*f450*/  ULOP3.LUT UR60, UR60, UR4, URZ, 0x3c, !UPT ;  /* 0x000000043c3c7292 */ /* 0x000fe2000f8e3c3f */
[----:B------:R-:W-:Y:S01]  /*f460*/  FSETP.NE.FTZ.AND P2, PT, R12, RZ, PT ;  /* 0x000000ff0c00720b */ /* 0x000fe20003f55000 */
[----:B------:R-:W-:-:S02]  /*f470*/  IMAD.MOV.U32 R5, RZ, RZ, RZ ;  /* 0x000000ffff057224 */ /* 0x000fc400078e00ff */
[----:B------:R-:W-:-:S03]  /*f480*/  @!P1 VIADD R6, R6, 0x31c60 ;  /* 0x00031c6006069836 */ /* 0x000fc60000000000 */
[----:B------:R-:W0:Y:S01]  /*f490*/  @P0 MUFU.LG2 R7, R11 ;  /* 0x0000000b00070308 */ /* 0x000e220000000c00 */
[----:B------:R-:W-:Y:S01]  /*f4a0*/  @P0 FMUL.FTZ R4, R4, 0.69314718246459960938 ;  /* 0x3f31721804040820 */ /* 0x000fe20000410000 */
[----:B------:R-:W-:-:S05]  /*f4b0*/  @!P1 PRMT R6, RZ, 0x654, R6 ;  /* 0x00000654ff069816 */ /* 0x000fca0000000006 */
[----:B------:R-:W-:Y:S01]  /*f4c0*/  @P2 FMUL.FTZ R14, R14, 0.69314718246459960938 ;  /* 0x3f3172180e0e2820 */ /* 0x000fe20000410000 */
[----:B------:R-:W1:Y:S08]  /*f4d0*/  @P2 MUFU.LG2 R10, R12 ;  /* 0x0000000c000a2308 */ /* 0x000e700000000c00 */
[----:B------:R1:W2:Y:S01]  /*f4e0*/  @P0 MUFU.RCP R5, R11 ;  /* 0x0000000b00050308 */ /* 0x0002a20000001000 */
[----:B0-----:R-:W-:-:S04]  /*f4f0*/  @P0 FMUL.FTZ R7, R7, 0.69314718246459960938 ;  /* 0x3f31721807070820 */ /* 0x001fc80000410000 */
[----:B------:R-:W-:Y:S01]  /*f500*/  @P0 FFMA.FTZ R0, R4, R9, R7 ;  /* 0x0000000904000223 */ /* 0x000fe20000010007 */
[----:B------:R-:W-:Y:S01]  /*f510*/  IMAD.U32 R4, RZ, RZ, UR7 ;  /* 0x00000007ff047e24 */ /* 0x000fe2000f8e00ff */
[----:B------:R-:W-:Y:S01]  /*f520*/  PLOP3.LUT P0, PT, PT, PT, PT, 0x8, 0x0 ;  /* 0x000000000000781c */ /* 0x000fe20003f0e170 */
[----:B------:R-:W0:Y:S01]  /*f530*/  @P2 MUFU.RCP R8, R12 ;  /* 0x0000000c00082308 */ /* 0x000e220000001000 */
[----:B-1----:R-:W-:Y:S02]  /*f540*/  @P2 FMUL.FTZ R11, R10, 0.69314718246459960938 ;  /* 0x3f3172180a0b2820 */ /* 0x002fe40000410000 */
[----:B------:R1:W-:Y:S02]  /*f550*/  STL [R1+0x1c], R4 ;  /* 0x00001c0401007387 */ /* 0x0003e40000100800 */
        /* <DEDUP_REMOVED lines=82> */
.L_x_2083:
[----:B------:R-:W0:Y:S08]  /*fa80*/  S2UR UR4, SR_CgaCtaId ;  /* 0x00000000000479c3 */ /* 0x000e300000008800 */
[----:B------:R-:W-:Y:S06]  /*fa90*/  BAR.SYNC.DEFER_BLOCKING 0x5, 0x200 ;  /* 0x0148000000007b1d */ /* 0x000fec0000010000 */
[----:B------:R-:W-:Y:S01]  /*faa0*/  UMOV UR37, 0x400 ;  /* 0x0000040000257882 */ /* 0x000fe20000000000 */
[----:B------:R-:W-:Y:S01]  /*fab0*/  BSSY B0, `(.L_x_2114) ;  /* 0x00002c9000007945 */ /* 0x000fe20003800000 */
[----:B0-----:R-:W-:-:S09]  /*fac0*/  ULEA UR37, UR4, UR37, 0x18 ;  /* 0x0000002504257291 */ /* 0x001fd2000f8ec03f */
[----:B------:R-:W0:Y:S02]  /*fad0*/  LDS.128 R4, [UR37+0x31cd0] ;  /* 0x031cd025ff047984 */ /* 0x000e240008000c00 */
[----:B0-----:R-:W-:Y:S02]  /*fae0*/  R2UR UR5, R5 ;  /* 0x00000000050572ca */ /* 0x001fe400000e0000 */
[----:B------:R-:W-:Y:S01]  /*faf0*/  R2UR UR6, R6 ;  /* 0x00000000060672ca */ /* 0x000fe200000e0000 */
[----:B------:R-:W-:Y:S06]  /*fb00*/  BAR.ARV 0x4, 0x200 ;  /* 0x0108000000007b1d */ /* 0x000fec0000002000 */
[----:B------:R-:W-:Y:S08]  /*fb10*/  @P0 BRA `(.L_x_2115) ;  /* 0x0000001c00e40947 */ /* 0x000ff00003800000 */
[----:B------:R-:W2:Y:S01]  /*fb20*/  LDL.LU R9, [R1+0x18] ;  /* 0x0000180001097983 */ /* 0x000ea20000300800 */
[----:B------:R-:W0:Y:S01]  /*fb30*/  S2UR UR4, SR_SWINHI ;  /* 0x00000000000479c3 */ /* 0x000e220000002f00 */
[----:B------:R-:W-:Y:S01]  /*fb40*/  R2UR UR15, R150 ;  /* 0x00000000960f72ca */ /* 0x000fe200000e0000 */
[----:B------:R-:W-:Y:S01]  /*fb50*/  ULDC.64 UR10, c[0x0][0xc00] ;  /* 0x00030000000a7ab9 */ /* 0x000fe20000000a00 */
[----:B------:R-:W3:Y:S01]  /*fb60*/  LDL R8, [R1+0x40] ;  /* 0x0000400001087983 */ /* 0x000ee20000100800 */
[----:B------:R-:W-:-:S03]  /*fb70*/  F2FP.BF16.F32.PACK_AB R30, R69, R68 ;  /* 0x00000044451e723e */ /* 0x000fc600000010ff */
[----:B------:R-:W4:Y:S01]  /*fb80*/  LDL R82, [R1+0x8] ;  /* 0x0000080001527983 */ /* 0x000f220000100800 */
[----:B------:R-:W-:Y:S01]  /*fb90*/  ULDC.64 UR20, c[0x0][0x208] ;  /* 0x0000820000147ab9 */ /* 0x000fe20000000a00 */
[----:B------:R-:W-:Y:S02]  /*fba0*/  R2UR UR17, R147 ;  /* 0x00000000931172ca */ /* 0x000fe400000e0000 */
[----:B------:R-:W-:Y:S02]  /*fbb0*/  R2UR UR14, R23 ;  /* 0x00000000170e72ca */ /* 0x000fe400000e0000 */
[----:B------:R-:W-:Y:S01]  /*fbc0*/  R2UR UR16, R149 ;  /* 0x00000000951072ca */ /* 0x000fe200000e0000 */
[----:B------:R-:W-:Y:S01]  /*fbd0*/  UMOV UR8, UR37 ;  /* 0x0000002500087c82 */ /* 0x000fe20008000000 */
[----:B0-----:R-:W-:Y:S01]  /*fbe0*/  UMOV UR9, UR4 ;  /* 0x0000000400097c82 */ /* 0x001fe20008000000 */
[----:B------:R-:W-:Y:S01]  /*fbf0*/  USHF.L.U32 UR4, UR15, 0x2, URZ ;  /* 0x000000020f047899 */ /* 0x000fe2000800063f */
[----:B------:R-:W-:-:S02]  /*fc00*/  IMAD.U32 R4, RZ, RZ, UR8 ;  /* 0x00000008ff047e24 */ /* 0x000fc4000f8e00ff */
[----:B------:R-:W-:Y:S01]  /*fc10*/  IMAD.U32 R5, RZ, RZ, UR9 ;  /* 0x00000009ff057e24 */ /* 0x000fe2000f8e00ff */
[----:B------:R-:W-:Y:S01]  /*fc20*/  UIADD3 UR7, UP0, UR4, UR10, URZ ;  /* 0x0000000a04077290 */ /* 0x000fe2000ff1e03f */
[----:B------:R-:W-:Y:S01]  /*fc30*/  BAR.SYNC.DEFER_BLOCKING 0x1, 0x180 ;  /* 0x0046000000007b1d */ /* 0x000fe20000010000 */
[----:B--2---:R-:W-:Y:S01]  /*fc40*/  R2UR UR13, R9 ;  /* 0x00000000090d72ca */ /* 0x004fe200000e0000 */
[----:B---3--:R-:W-:-:S04]  /*fc50*/  IMAD.WIDE R8, R8, 0x2, R4 ;  /* 0x0000000208087825 */ /* 0x008fc800078e0204 */
[----:B------:R-:W-:Y:S01]  /*fc60*/  UMOV UR18, 0x9b8 ;  /* 0x000009b800127882 */ /* 0x000fe20000000000 */
[----:B----4-:R-:W-:Y:S02]  /*fc70*/  R2UR UR19, R82 ;  /* 0x00000000521372ca */ /* 0x010fe400000e0000 */
[C---:B------:R-:W-:Y:S02]  /*fc80*/  IADD3 R19, P4, R8.reuse, 0x20, RZ ;  /* 0x0000002008137810 */ /* 0x040fe40007f9e0ff */
[----:B------:R-:W-:-:S03]  /*fc90*/  IADD3 R29, P3, R8, 0x3000, RZ ;  /* 0x00003000081d7810 */ /* 0x000fc60007f7e0ff */
[----:B------:R-:W-:Y:S01]  /*fca0*/  USHF.L.U64.HI UR12, UR15, 0x2, UR13 ;  /* 0x000000020f0c7899 */ /* 0x000fe2000801020d */
[----:B------:R-:W-:Y:S01]  /*fcb0*/  LOP3.LUT R6, R19, 0x180, RZ, 0xc0, !PT ;  /* 0x0000018013067812 */ /* 0x000fe200078ec0ff */
[--C-:B------:R-:W-:Y:S01]  /*fcc0*/  IMAD.X R27, RZ, RZ, R9.reuse, P4 ;  /* 0x000000ffff1b7224 */ /* 0x100fe200020e0609 */
[C---:B------:R-:W-:Y:S01]  /*fcd0*/  LOP3.LUT R11, R8.reuse, 0x180, RZ, 0xc0, !PT ;  /* 0x00000180080b7812 */ /* 0x040fe200078ec0ff */
[--C-:B------:R-:W-:Y:S01]  /*fce0*/  IMAD.X R25, RZ, RZ, R9.reuse, P3 ;  /* 0x000000ffff197224 */ /* 0x100fe200018e0609 */
[----:B------:R-:W-:Y:S01]  /*fcf0*/  LOP3.LUT R10, R29, 0x180, RZ, 0xc0, !PT ;  /* 0x000001801d0a7812 */ /* 0x000fe200078ec0ff */
[----:B------:R-:W-:Y:S01]  /*fd00*/  UIADD3.X UR8, UR12, UR11, URZ, UP0, !UPT ;  /* 0x0000000b0c087290 */ /* 0x000fe200087fe43f */
[C---:B------:R-:W-:Y:S02]  /*fd10*/  IADD3 R79, P1, R8.reuse, 0x6000, RZ ;  /* 0x00006000084f7810 */ /* 0x040fe40007f3e0ff */
[----:B------:R-:W-:Y:S02]  /*fd20*/  IADD3 R81, P0, R8, 0x6020, RZ ;  /* 0x0000602008517810 */ /* 0x000fe40007f1e0ff */
[----:B------:R-:W-:Y:S01]  /*fd30*/  SHF.R.U64 R6, R6, 0x3, RZ ;  /* 0x0000000306067819 */ /* 0x000fe200000012ff */
[--C-:B------:R-:W-:Y:S01]  /*fd40*/  IMAD.X R13, RZ, RZ, R9.reuse, P1 ;  /* 0x000000ffff0d7224 */ /* 0x100fe200008e0609 */
[----:B------:R-:W-:Y:S01]  /*fd50*/  IADD3 R31, P2, R8, 0x3020, RZ ;  /* 0x00003020081f7810 */ /* 0x000fe20007f5e0ff */
[----:B------:R-:W-:Y:S01]  /*fd60*/  IMAD.X R15, RZ, RZ, R9, P0 ;  /* 0x000000ffff0f7224 */ /* 0x000fe200000e0609 */
[----:B------:R-:W-:-:S02]  /*fd70*/  SHF.R.U64 R11, R11, 0x3, RZ ;  /* 0x000000030b0b7819 */ /* 0x000fc400000012ff */
[----:B------:R-:W-:Y:S01]  /*fd80*/  SHF.R.U64 R10, R10, 0x3, RZ ;  /* 0x000000030a0a7819 */ /* 0x000fe200000012ff */
[----:B------:R-:W-:Y:S01]  /*fd90*/  IMAD.X R17, RZ, RZ, R9, P2 ;  /* 0x000000ffff117224 */ /* 0x000fe200010e0609 */
[----:B------:R-:W-:Y:S02]  /*fda0*/  LOP3.LUT R26, R6, R19, RZ, 0x3c, !PT ;  /* 0x00000013061a7212 */ /* 0x000fe400078e3cff */
[----:B------:R-:W-:Y:S02]  /*fdb0*/  LOP3.LUT R12, R79, 0x180, RZ, 0xc0, !PT ;  /* 0x000001804f0c7812 */ /* 0x000fe400078ec0ff */
[----:B------:R-:W-:Y:S02]  /*fdc0*/  LOP3.LUT R14, R81, 0x180, RZ, 0xc0, !PT ;  /* 0x00000180510e7812 */ /* 0x000fe400078ec0ff */
[----:B------:R-:W-:Y:S02]  /*fdd0*/  LOP3.LUT R8, R11, R8, RZ, 0x3c, !PT ;  /* 0x000000080b087212 */ /* 0x000fe400078e3cff */
[----:B------:R-:W-:-:S02]  /*fde0*/  LOP3.LUT R6, R31, 0x180, RZ, 0xc0, !PT ;  /* 0x000001801f067812 */ /* 0x000fc400078ec0ff */
[----:B------:R-:W-:Y:S02]  /*fdf0*/  LOP3.LUT R24, R10, R29, RZ, 0x3c, !PT ;  /* 0x0000001d0a187212 */ /* 0x000fe400078e3cff */
[----:B------:R-:W-:Y:S02]  /*fe00*/  SHF.R.U64 R12, R12, 0x3, RZ ;  /* 0x000000030c0c7819 */ /* 0x000fe400000012ff */
[----:B------:R-:W-:Y:S02]  /*fe10*/  SHF.R.U64 R14, R14, 0x3, RZ ;  /* 0x000000030e0e7819 */ /* 0x000fe400000012ff */
[----:B------:R-:W-:Y:S02]  /*fe20*/  MOV R29, R8 ;  /* 0x00000008001d7202 */ /* 0x000fe40000000f00 */
[----:B------:R-:W-:Y:S02]  /*fe30*/  SHF.R.U64 R6, R6, 0x3, RZ ;  /* 0x0000000306067819 */ /* 0x000fe400000012ff */
[----:B------:R-:W-:-:S02]  /*fe40*/  F2FP.BF16.F32.PACK_AB R8, R21, R20 ;  /* 0x000000141508723e */ /* 0x000fc400000010ff */
[----:B------:R-:W-:Y:S02]  /*fe50*/  F2FP.BF16.F32.PACK_AB R9, R75, R74 ;  /* 0x0000004a4b09723e */ /* 0x000fe400000010ff */
[----:B------:R-:W-:Y:S02]  /*fe60*/  F2FP.BF16.F32.PACK_AB R10, R73, R72 ;  /* 0x00000048490a723e */ /* 0x000fe400000010ff */
[----:B------:R-:W-:Y:S02]  /*fe70*/  F2FP.BF16.F32.PACK_AB R11, R77, R76 ;  /* 0x0000004c4d0b723e */ /* 0x000fe400000010ff */
[----:B------:R-:W-:Y:S02]  /*fe80*/  MOV R28, R26 ;  /* 0x0000001a001c7202 */ /* 0x000fe40000000f00 */
[----:B------:R-:W-:Y:S01]  /*fe90*/  MOV R80, R24 ;  /* 0x0000001800507202 */ /* 0x000fe20000000f00 */
[----:B------:R0:W-:Y:S01]  /*fea0*/  STSM.16.M88.4 [R29], R8 ;  /* 0x000000081d007844 */ /* 0x0001e20000000200 */
[----:B------:R-:W-:-:S02]  /*feb0*/  LOP3.LUT R12, R12, R79, RZ, 0x3c, !PT ;  /* 0x0000004f0c0c7212 */ /* 0x000fc400078e3cff */
[----:B------:R-:W-:Y:S02]  /*fec0*/  LOP3.LUT R14, R14, R81, RZ, 0x3c, !PT ;  /* 0x000000510e0e7212 */ /* 0x000fe400078e3cff */
[----:B------:R-:W-:Y:S02]  /*fed0*/  F2FP.BF16.F32.PACK_AB R24, R33, R32 ;  /* 0x000000202118723e */ /* 0x000fe400000010ff */
[----:B------:R-:W-:Y:S02]  /*fee0*/  F2FP.BF16.F32.PACK_AB R25, R35, R34 ;  /* 0x000000222319723e */ /* 0x000fe400000010ff */
[----:B------:R-:W-:Y:S02]  /*fef0*/  F2FP.BF16.F32.PACK_AB R26, R37, R36 ;  /* 0x00000024251a723e */ /* 0x000fe400000010ff */
[----:B------:R-:W-:Y:S02]  /*ff00*/  F2FP.BF16.F32.PACK_AB R27, R39, R38 ;  /* 0x00000026271b723e */ /* 0x000fe400000010ff */
[----:B------:R-:W-:-:S02]  /*ff10*/  LOP3.LUT R16, R6, R31, RZ, 0x3c, !PT ;  /* 0x0000001f06107212 */ /* 0x000fc400078e3cff */
[----:B------:R-:W-:Y:S01]  /*ff20*/  MOV R6, R12 ;  /* 0x0000000c00067202 */ /* 0x000fe20000000f00 */
[----:B------:R1:W-:Y:S01]  /*ff30*/  STSM.16.M88.4 [R28], R24 ;  /* 0x000000181c007844 */ /* 0x0003e20000000200 */
[----:B------:R-:W-:Y:S02]  /*ff40*/  MOV R19, R14 ;  /* 0x0000000e00137202 */ /* 0x000fe40000000f00 */
[----:B0-----:R-:W-:Y:S02]  /*ff50*/  F2FP.BF16.F32.PACK_AB R8, R41, R40 ;  /* 0x000000282908723e */ /* 0x001fe400000010ff */
[----:B------:R-:W-:Y:S02]  /*ff60*/  F2FP.BF16.F32.PACK_AB R9, R43, R42 ;  /* 0x0000002a2b09723e */ /* 0x000fe400000010ff */
[----:B------:R-:W-:Y:S02]  /*ff70*/  F2FP.BF16.F32.PACK_AB R10, R45, R44 ;  /* 0x0000002c2d0a723e */ /* 0x000fe400000010ff */
[----:B------:R-:W-:-:S02]  /*ff80*/  F2FP.BF16.F32.PACK_AB R11, R47, R46 ;  /* 0x0000002e2f0b723e */ /* 0x000fc400000010ff */
[----:B------:R-:W-:Y:S01]  /*ff90*/  MOV R79, R16 ;  /* 0x00000010004f7202 */ /* 0x000fe20000000f00 */
[----:B------:R-:W-:Y:S01]  /*ffa0*/  IMAD.U32 R16, RZ, RZ, UR7 ;  /* 0x00000007ff107e24 */ /* 0x000fe2000f8e00ff */
[----:B------:R-:W-:Y:S01]  /*ffb0*/  F2FP.BF16.F32.PACK_AB R12, R49, R48 ;  /* 0x00000030310c723e */ /* 0x000fe200000010ff */
[----:B------:R-:W-:Y:S01]  /*ffc0*/  STSM.16.M88.4 [R80], R8 ;  /* 0x0000000850007844 */ /* 0x000fe20000000200 */
[----:B------:R-:W-:Y:S01]  /*ffd0*/  F2FP.BF16.F32.PACK_AB R13, R51, R50 ;  /* 0x00000032330d723e */ /* 0x000fe200000010ff */
[----:B------:R-:W-:Y:S01]  /*ffe0*/  IMAD.U32 R17, RZ, RZ, UR8 ;  /* 0x00000008ff117e24 */ /* 0x000fe2000f8e00ff */
[----:B------:R-:W-:Y:S01]  /*fff0*/  F2FP.BF16.F32.PACK_AB R14, R53, R52 ;  /* 0x00000034350e723e */ /* 0x000fe200000010ff */
[----:B------:R-:W-:Y:S01]  /*10000*/  ULDC.64 UR8, c[0x0][0xc08] ;  /* 0x0003020000087ab9 */ /* 0x000fe20000000a00 */
[----:B------:R-:W-:Y:S02]  /*10010*/  F2FP.BF16.F32.PACK_AB R15, R55, R54 ;  /* 0x00000036370f723e */ /* 0x000fe400000010ff */
[----:B-1----:R-:W-:-:S02]  /*10020*/  F2FP.BF16.F32.PACK_AB R24, R57, R56 ;  /* 0x000000383918723e */ /* 0x002fc400000010ff */
[----:B------:R-:W-:Y:S01]  /*10030*/  F2FP.BF16.F32.PACK_AB R25, R59, R58 ;  /* 0x0000003a3b19723e */ /* 0x000fe200000010ff */
[----:B------:R-:W-:Y:S01]  /*10040*/  STSM.16.M88.4 [R79], R12 ;  /* 0x0000000c4f007844 */ /* 0x000fe20000000200 */
[----:B------:R-:W-:Y:S02]  /*10050*/  F2FP.BF16.F32.PACK_AB R26, R61, R60 ;  /* 0x0000003c3d1a723e */ /* 0x000fe400000010ff */
[----:B------:R-:W-:Y:S02]  /*10060*/  F2FP.BF16.F32.PACK_AB R27, R63, R62 ;  /* 0x0000003e3f1b723e */ /* 0x000fe400000010ff */
[----:B------:R-:W-:Y:S02]  /*10070*/  F2FP.BF16.F32.PACK_AB R28, R65, R64 ;  /* 0x00000040411c723e */ /* 0x000fe400000010ff */
[----:B------:R-:W-:Y:S01]  /*10080*/  F2FP.BF16.F32.PACK_AB R29, R67, R66 ;  /* 0x00000042431d723e */ /* 0x000fe200000010ff */
[----:B------:R-:W-:Y:S01]  /*10090*/  STSM.16.M88.4 [R6], R24 ;  /* 0x0000001806007844 */ /* 0x000fe20000000200 */
[----:B------:R-:W-:-:S02]  /*100a0*/  F2FP.BF16.F32.PACK_AB R31, R71, R70 ;  /* 0x00000046471f723e */ /* 0x000fc400000010ff */
[----:B------:R-:W-:-:S03]  /*100b0*/  ISETP.NE.U32.AND P0, PT, RZ, UR10, PT ;  /* 0x0000000aff007c0c */ /* 0x000fc6000bf05070 */
[----:B------:R0:W-:Y:S01]  /*100c0*/  STSM.16.M88.4 [R19], R28 ;  /* 0x0000001c13007844 */ /* 0x0001e20000000200 */
[----:B------:R-:W-:Y:S01]  /*100d0*/  BAR.SYNC.DEFER_BLOCKING 0x1, 0x180 ;  /* 0x0046000000007b1d */ /* 0x000fe20000010000 */
[----:B------:R-:W-:-:S07]  /*100e0*/  ISETP.NE.AND.EX P0, PT, RZ, UR11, PT, P0 ;  /* 0x0000000bff007c0c */ /* 0x000fce000bf05300 */
[----:B0-----:R-:W0:Y:S06]  /*100f0*/  LDC R19, c[0x0][0xbe8] ;  /* 0x0002fa00ff137b82 */ /* 0x001e2c0000000800 */
[----:B------:R-:W2:Y:S01]  /*10100*/  @P0 LDG.E R78, desc[UR20][R16.64] ;  /* 0x00000014104e0981 */ /* 0x000ea2000c1e1900 */
[----:B------:R-:W-:-:S04]  /*10110*/  UISETP.NE.U32.AND UP0, UPT, UR8, URZ, UPT ;  /* 0x0000003f0800728c */ /* 0x000fc8000bf05070 */
[----:B------:R-:W-:-:S06]  /*10120*/  UISETP.NE.AND.EX UP0, UPT, UR9, URZ, UPT, UP0 ;  /* 0x0000003f0900728c */ /* 0x000fcc000bf05300 */
[----:B------:R-:W-:Y:S02]  /*10130*/  PLOP3.LUT P4, PT, PT, PT, UP0, 0x80, 0x0 ;  /* 0x000000000000781c */ /* 0x000fe40003f8f008 */
[----:B0-----:R-:W-:-:S03]  /*10140*/  ISETP.NE.AND P1, PT, R19, 0x1, PT ;  /* 0x000000011300780c */ /* 0x001fc60003f25270 */
[----:B------:R-:W-:-:S03]  /*10150*/  @UP0 UIADD3 UR8, UP1, UR4, UR8, URZ ;  /* 0x0000000804080290 */ /* 0x000fc6000ff3e03f */
[----:B------:R-:W-:Y:S01]  /*10160*/  ULDC UR4, c[0x0][0xa88] ;  /* 0x0002a20000047ab9 */ /* 0x000fe20000000800 */
[----:B------:R-:W-:Y:S01]  /*10170*/  @UP0 UIADD3.X UR9, UR12, UR9, URZ, UP1, !UPT ;  /* 0x000000090c090290 */ /* 0x000fe20008ffe43f */
[----:B------:R-:W-:Y:S01]  /*10180*/  IMAD.U32 R6, RZ, RZ, UR4 ;  /* 0x00000004ff067e24 */ /* 0x000fe2000f8e00ff */
[----:B------:R-:W-:Y:S01]  /*10190*/  UISETP.NE.AND UP0, UPT, UR17, URZ, UPT ;  /* 0x0000003f1100728c */ /* 0x000fe2000bf05270 */
[----:B------:R-:W-:Y:S01]  /*101a0*/  IMAD.U32 R8, RZ, RZ, UR8 ;  /* 0x00000008ff087e24 */ /* 0x000fe2000f8e00ff */
[----:B------:R-:W-:Y:S02]  /*101b0*/  ULDC UR4, c[0x0][0xad4] ;  /* 0x0002b50000047ab9 */ /* 0x000fe40000000800 */
[----:B------:R-:W0:Y:S01]  /*101c0*/  @P1 LDC R10, c[0x0][0xbec] ;  /* 0x0002fb00ff0a1b82 */ /* 0x000e220000000800 */
[----:B------:R-:W-:Y:S01]  /*101d0*/  USEL UR4, UR17, UR4, UP0 ;  /* 0x0000000411047287 */ /* 0x000fe20008000000 */
[----:B------:R-:W-:-:S03]  /*101e0*/  IMAD.U32 R9, RZ, RZ, UR9 ;  /* 0x00000009ff097e24 */ /* 0x000fc6000f8e00ff */
[----:B------:R-:W-:-:S03]  /*101f0*/  UISETP.GT.AND UP1, UPT, UR4, 0x1, UPT ;  /* 0x000000010400788c */ /* 0x000fc6000bf24270 */
[----:B------:R-:W1:Y:S01]  /*10200*/  @P1 LDC R13, c[0x0][0xbf0] ;  /* 0x0002fc00ff0d1b82 */ /* 0x000e620000000800 */
[----:B------:R-:W-:Y:S01]  /*10210*/  USEL UR18, UR18, 0x978, UP1 ;  /* 0x0000097812127887 */ /* 0x000fe20008800000 */
[----:B------:R-:W-:Y:S01]  /*10220*/  VIADD R25, R145, UR14 ;  /* 0x0000000e91197c36 */ /* 0x000fe20008000000 */
[----:B------:R-:W-:Y:S01]  /*10230*/  UISETP.NE.U32.AND UP0, UPT, UR10, URZ, UPT ;  /* 0x0000003f0a00728c */ /* 0x000fe2000bf05070 */
[----:B------:R0:W5:Y:S01]  /*10240*/  @P4 LDG.E R6, desc[UR20][R8.64] ;  /* 0x0000001408064981 */ /* 0x000162000c1e1900 */
[----:B------:R-:W-:Y:S01]  /*10250*/  UMOV UR4, URZ ;  /* 0x0000003f00047c82 */ /* 0x000fe20008000000 */
[----:B------:R-:W-:Y:S01]  /*10260*/  USEL UR16, UR16, URZ, UP1 ;  /* 0x0000003f10107287 */ /* 0x000fe20008800000 */
[----:B------:R-:W-:Y:S01]  /*10270*/  IMAD.MOV.U32 R11, RZ, RZ, R25 ;  /* 0x000000ffff0b7224 */ /* 0x000fe200078e0019 */
[----:B------:R-:W-:-:S04]  /*10280*/  UISETP.NE.AND.EX UP0, UPT, UR11, URZ, UPT, UP0 ;  /* 0x0000003f0b00728c */ /* 0x000fc8000bf05300 */
[----:B------:R-:W-:Y:S01]  /*10290*/  USEL UR7, UR15, URZ, !UP0 ;  /* 0x0000003f0f077287 */ /* 0x000fe2000c000000 */
[----:B------:R-:W-:Y:S01]  /*102a0*/  ULDC.64 UR10, c[0x0][UR18+0x220] ;  /* 0x00008800120a7abb */ /* 0x000fe20008000a00 */
[----:B------:R-:W-:Y:S01]  /*102b0*/  USEL UR17, UR13, URZ, !UP0 ;  /* 0x0000003f0d117287 */ /* 0x000fe2000c000000 */
[----:B0-----:R-:W-:Y:S01]  /*102c0*/  @P1 IMAD.HI.U32 R8, R25, R10, RZ ;  /* 0x0000000a19081227 */ /* 0x001fe200078e00ff */
[----:B------:R-:W-:Y:S01]  /*102d0*/  ULDC.64 UR8, c[0x0][UR18+0x218] ;  /* 0x0000860012087abb */ /* 0x000fe20008000a00 */
[----:B------:R-:W-:Y:S01]  /*102e0*/  UIMAD UR11, UR11, UR7, URZ ;  /* 0x000000070b0b72a4 */ /* 0x000fe2000f8e023f */
[----:B------:R-:W-:Y:S01]  /*102f0*/  ULDC.64 UR12, c[0x0][UR18+0x228] ;  /* 0x00008a00120c7abb */ /* 0x000fe20008000a00 */
[----:B------:R-:W-:Y:S02]  /*10300*/  UIMAD.WIDE.U32 UR14, UR8, UR19, URZ ;  /* 0x00000013080e72a5 */ /* 0x000fe4000f8e003f */
[----:B------:R-:W-:Y:S01]  /*10310*/  UIMAD UR19, UR9, UR19, URZ ;  /* 0x00000013091372a4 */ /* 0x000fe2000f8e023f */
[----:B-1----:R-:W-:Y:S01]  /*10320*/  @P1 SHF.R.U32.HI R11, RZ, R13, R8 ;  /* 0x0000000dff0b1219 */ /* 0x002fe20000011608 */
[----:B------:R-:W-:-:S02]  /*10330*/  UIMAD.WIDE.U32 UR20, UR12, UR16, URZ ;  /* 0x000000100c1472a5 */ /* 0x000fc4000f8e003f */
[----:B------:R-:W-:Y:S02]  /*10340*/  UIMAD.WIDE.U32 UR8, UR10, UR7, URZ ;  /* 0x000000070a0872a5 */ /* 0x000fe4000f8e003f */
[----:B------:R-:W-:Y:S01]  /*10350*/  UIMAD UR12, UR13, UR16, URZ ;  /* 0x000000100d0c72a4 */ /* 0x000fe2000f8e023f */
[----:B------:R-:W-:Y:S01]  /*10360*/  IMAD.MOV R10, RZ, RZ, -R11 ;  /* 0x000000ffff0a7224 */ /* 0x000fe200078e0a0b */
[----:B------:R-:W-:Y:S01]  /*10370*/  UIMAD UR11, UR10, UR17, UR11 ;  /* 0x000000110a0b72a4 */ /* 0x000fe2000f8e020b */
[----:B------:R-:W-:Y:S01]  /*10380*/  IMAD.U32 R8, RZ, RZ, UR20 ;  /* 0x00000014ff087e24 */ /* 0x000fe2000f8e00ff */
[----:B------:R-:W-:Y:S02]  /*10390*/  UIADD3 UR12, UR21, UR12, URZ ;  /* 0x0000000c150c7290 */ /* 0x000fe4000fffe03f */
[----:B------:R-:W-:Y:S01]  /*103a0*/  IMAD.U32 R9, RZ, RZ, UR21 ;  /* 0x00000015ff097e24 */ /* 0x000fe2000f8e00ff */
[----:B------:R-:W-:Y:S01]  /*103b0*/  UIADD3 UR10, UR9, UR11, URZ ;  /* 0x0000000b090a7290 */ /* 0x000fe2000fffe03f */
[----:B------:R-:W-:Y:S01]  /*103c0*/  IMAD R13, R19, R10, R25 ;  /* 0x0000000a130d7224 */ /* 0x000fe200078e0219 */
[----:B------:R-:W-:Y:S01]  /*103d0*/  UIADD3 UR19, UR15, UR19, URZ ;  /* 0x000000130f137290 */ /* 0x000fe2000fffe03f */
[----:B------:R-:W-:Y:S01]  /*103e0*/  SHF.R.S32.HI R9, RZ, 0x1f, R11 ;  /* 0x0000001fff097819 */ /* 0x000fe2000001140b */
[----:B------:R-:W-:Y:S01]  /*103f0*/  IMAD.U32 R12, RZ, RZ, UR12 ;  /* 0x0000000cff0c7e24 */ /* 0x000fe2000f8e00ff */
[----:B------:R-:W-:Y:S01]  /*10400*/  ULDC.64 UR12, c[0x0][0xba8] ;  /* 0x0002ea00000c7ab9 */ /* 0x000fe20000000a00 */
[----:B------:R-:W-:Y:S01]  /*10410*/  SHF.R.S32.HI R10, RZ, 0x1f, R13 ;  /* 0x0000001fff0a7819 */ /* 0x000fe2000001140d */
[----:B------:R-:W-:Y:S01]  /*10420*/  @!UP1 ULDC UR12, c[0x0][0xb50] ;  /* 0x0002d400000c9ab9 */ /* 0x000fe20000000800 */
[----:B------:R-:W-:Y:S01]  /*10430*/  @!UP1 ULDC UR13, c[0x0][0xb54] ;  /* 0x0002d500000d9ab9 */ /* 0x000fe20000000800 */
[----:B--2---:R-:W-:-:S13]  /*10440*/  @P0 R2UR UR4, R78 ;  /* 0x000000004e0402ca */ /* 0x004fda00000e0000 */
[----:B------:R-:W-:Y:S02]  /*10450*/  UIADD3 UR14, UP0, UP2, UR8, UR14, UR4 ;  /* 0x0000000e080e7290 */ /* 0x000fe4000fa1e004 */
[----:B------:R-:W-:Y:S01]  /*10460*/  USHF.R.S32.HI UR11, URZ, 0x1f, UR4 ;  /* 0x0000001f3f0b7899 */ /* 0x000fe20008011404 */
[----:B------:R-:W-:-:S03]  /*10470*/  ULDC.64 UR8, c[0x0][UR18+0x210] ;  /* 0x0000840012087abb */ /* 0x000fc60008000a00 */
[----:B------:R-:W-:Y:S01]  /*10480*/  UIADD3.X UR10, UR10, UR19, UR11, UP0, UP2 ;  /* 0x000000130a0a7290 */ /* 0x000fe200087e440b */
[----:B------:R-:W-:Y:S01]  /*10490*/  IADD3 R8, P2, P3, R11, UR14, R8 ;  /* 0x0000000e0b087c10 */ /* 0x000fe2000fb5e008 */
[----:B------:R-:W-:-:S04]  /*104a0*/  IMAD R11, R13, UR9, RZ ;  /* 0x000000090d0b7c24 */ /* 0x000fc8000f8e02ff */
        /* <DEDUP_REMOVED lines=12> */
.L_x_2116:
[----:B------:R-:W2:Y:S01]  /*10570*/  LDL R15, [R1+0x3c] ;  /* 0x00003c00010f7983 */ /* 0x000ea20000100800 */
[----:B------:R-:W0:Y:S01]  /*10580*/  S2R R9, SR_TID.X ;  /* 0x0000000000097919 */ /* 0x000e220000002100 */
[----:B------:R-:W-:Y:S02]  /*10590*/  R2UR UR8, R23 ;  /* 0x00000000170872ca */ /* 0x000fe400000e0000 */
[----:B------:R-:W-:Y:S04]  /*105a0*/  SHFL.IDX PT, R10, R14, RZ, 0x1c1f ;  /* 0x001c1fff0e0a7589 */ /* 0x000fe800000e0000 */
[----:B------:R-:W1:Y:S04]  /*105b0*/  SHFL.IDX PT, R11, R8, RZ, 0x1c1f ;  /* 0x001c1fff080b7589 */ /* 0x000e6800000e0000 */
[----:B------:R-:W-:Y:S01]  /*105c0*/  SHFL.IDX PT, R12, R14, 0x1, 0x1c1f ;  /* 0x003c1f000e0c7f89 */ /* 0x000fe200000e0000 */
[----:B0-----:R-:W-:-:S05]  /*105d0*/  VIADD R16, R9, 0xffffff80 ;  /* 0xffffff8009107836 */ /* 0x001fca0000000000 */
[----:B------:R-:W-:-:S04]  /*105e0*/  SHF.R.S32.HI R9, RZ, 0x1f, R16 ;  /* 0x0000001fff097819 */ /* 0x000fc80000011410 */
[----:B------:R-:W-:-:S04]  /*105f0*/  LEA.HI R9, R9, R16, RZ, 0x7 ;  /* 0x0000001009097211 */ /* 0x000fc800078f38ff */
[----:B------:R-:W-:Y:S01]  /*10600*/  LOP3.LUT R9, R9, 0xffffff80, RZ, 0xc0, !PT ;  /* 0xffffff8009097812 */ /* 0x000fe200078ec0ff */
[----:B------:R-:W0:Y:S04]  /*10610*/  SHFL.IDX PT, R13, R8, 0x1, 0x1c1f ;  /* 0x003c1f00080d7f89 */ /* 0x000e2800000e0000 */
[----:B------:R-:W-:Y:S02]  /*10620*/  IMAD.IADD R9, R16, 0x1, -R9 ;  /* 0x0000000110097824 */ /* 0x000fe400078e0a09 */
[----:B-----5:R-:W-:-:S03]  /*10630*/  IMAD R6, R6, R19, RZ ;  /* 0x0000001306067224 */ /* 0x020fc600078e02ff */
[----:B------:R-:W-:Y:S01]  /*10640*/  LOP3.LUT P0, RZ, R9, 0x3, RZ, 0xc0, !PT ;  /* 0x0000000309ff7812 */ /* 0x000fe2000780c0ff */
[----:B--2---:R-:W-:-:S04]  /*10650*/  VIADD R15, R15, UR8 ;  /* 0x000000080f0f7c36 */ /* 0x004fc80008000000 */
[C---:B------:R-:W-:Y:S01]  /*10660*/  VIADD R9, R15.reuse, 0x8 ;  /* 0x000000080f097836 */ /* 0x040fe20000000000 */
[----:B------:R-:W-:-:S04]  /*10670*/  ISETP.GE.OR P2, PT, R15, R6, P0 ;  /* 0x000000060f00720c */ /* 0x000fc80000746670 */
[----:B------:R-:W-:Y:S01]  /*10680*/  ISETP.GE.OR P0, PT, R9, R6, P0 ;  /* 0x000000060900720c */ /* 0x000fe20000706670 */
[----:B------:R-:W-:-:S08]  /*10690*/  ULDC.64 UR8, c[0x0][0x208] ;  /* 0x0000820000087ab9 */ /* 0x000fd00000000a00 */
[----:B-1----:R1:W-:Y:S04]  /*106a0*/  @!P2 ST.E desc[UR8][R10.64], R0 ;  /* 0x000000000a00a985 */ /* 0x0023e8000c101908 */
[----:B0-----:R1:W-:Y:S01]  /*106b0*/  @!P0 ST.E desc[UR8][R12.64], R3 ;  /* 0x000000030c008985 */ /* 0x0013e2000c101908 */
[----:B------:R-:W-:-:S13]  /*106c0*/  PLOP3.LUT P0, PT, PT, PT, UP1, 0x80, 0x0 ;  /* 0x000000000000781c */ /* 0x000fda0003f0f018 */
[----:B-1----:R-:W-:Y:S05]  /*106d0*/  @P0 BRA `(.L_x_2117) ;  /* 0x0000000800340947 */ /* 0x002fea0003800000 */
[----:B------:R-:W0:Y:S01]  /*106e0*/  S2R R16, SR_TID.X ;  /* 0x0000000000107919 */ /* 0x000e220000002100 */
[----:B------:R-:W-:Y:S01]  /*106f0*/  ULDC.64 UR8, c[0x0][0x208] ;  /* 0x0000820000087ab9 */ /* 0x000fe20000000a00 */
[----:B------:R-:W-:Y:S01]  /*10700*/  ULDC.64 UR12, c[0x0][0xaa0] ;  /* 0x0002a800000c7ab9 */ /* 0x000fe20000000a00 */
[----:B------:R-:W-:Y:S02]  /*10710*/  R2UR UR15, R82 ;  /* 0x00000000520f72ca */ /* 0x000fe400000e0000 */
[----:B------:R-:W-:Y:S01]  /*10720*/  R2UR UR14, R23 ;  /* 0x00000000170e72ca */ /* 0x000fe200000e0000 */
[----:B0-----:R-:W-:Y:S02]  /*10730*/  VIADD R79, R16, 0xffffff80 ;  /* 0xffffff80104f7836 */ /* 0x001fe40000000000 */
[----:B------:R-:W0:Y:S03]  /*10740*/  @P1 LDC R16, c[0x0][0xbec] ;  /* 0x0002fb00ff101b82 */ /* 0x000e260000000800 */
        /* <DEDUP_REMOVED lines=9> */
[C---:B------:R-:W-:Y:S02]  /*107e0*/  LOP3.LUT R9, R4.reuse, 0x180, RZ, 0xc0, !PT ;  /* 0x0000018004097812 */ /* 0x040fe400078ec0ff */
[----:B------:R-:W-:-:S02]  /*107f0*/  IADD3 R3, P5, R4, 0x7800, RZ ;  /* 0x0000780004037810 */ /* 0x000fc40007fbe0ff */
[----:B------:R-:W-:Y:S02]  /*10800*/  LOP3.LUT R12, R13, 0x180, RZ, 0xc0, !PT ;  /* 0x000001800d0c7812 */ /* 0x000fe400078ec0ff */
[----:B------:R-:W-:Y:S01]  /*10810*/  LOP3.LUT R24, R25, 0x180, RZ, 0xc0, !PT ;  /* 0x0000018019187812 */ /* 0x000fe200078ec0ff */
[----:B------:R-:W-:Y:S01]  /*10820*/  IMAD.X R37, RZ, RZ, R5, P5 ;  /* 0x000000ffff257224 */ /* 0x000fe200028e0605 */
[----:B------:R-:W-:Y:S02]  /*10830*/  LOP3.LUT R28, R29, 0x180, RZ, 0xc0, !PT ;  /* 0x000001801d1c7812 */ /* 0x000fe400078ec0ff */
[----:B------:R-:W-:Y:S02]  /*10840*/  LOP3.LUT R32, R33, 0x180, RZ, 0xc0, !PT ;  /* 0x0000018021207812 */ /* 0x000fe400078ec0ff */
[----:B------:R-:W-:Y:S02]  /*10850*/  SHF.R.U64 R9, R9, 0x3, RZ ;  /* 0x0000000309097819 */ /* 0x000fe400000012ff */
[----:B------:R-:W-:-:S02]  /*10860*/  LOP3.LUT R0, R3, 0x180, RZ, 0xc0, !PT ;  /* 0x0000018003007812 */ /* 0x000fc400078ec0ff */
[----:B------:R-:W-:Y:S02]  /*10870*/  SHF.R.U64 R12, R12, 0x3, RZ ;  /* 0x000000030c0c7819 */ /* 0x000fe400000012ff */
[----:B------:R-:W-:Y:S02]  /*10880*/  SHF.R.U64 R24, R24, 0x3, RZ ;  /* 0x0000000318187819 */ /* 0x000fe400000012ff */
[----:B------:R-:W-:Y:S02]  /*10890*/  SHF.R.U64 R28, R28, 0x3, RZ ;  /* 0x000000031c1c7819 */ /* 0x000fe400000012ff */
[----:B------:R-:W-:Y:S02]  /*108a0*/  SHF.R.U64 R32, R32, 0x3, RZ ;  /* 0x0000000320207819 */ /* 0x000fe400000012ff */
[----:B------:R-:W-:Y:S02]  /*108b0*/  LOP3.LUT R4, R9, R4, RZ, 0x3c, !PT ;  /* 0x0000000409047212 */ /* 0x000fe400078e3cff */
[----:B------:R-:W-:-:S02]  /*108c0*/  SHF.R.S32.HI R17, RZ, 0x1f, R79 ;  /* 0x0000001fff117819 */ /* 0x000fc4000001144f */
[----:B------:R-:W-:Y:S01]  /*108d0*/  SHF.R.U64 R0, R0, 0x3, RZ ;  /* 0x0000000300007819 */ /* 0x000fe200000012ff */
        /* <DEDUP_REMOVED lines=10> */
[----:B-1----:R-:W1:Y:S01]  /*10980*/  @P1 LDC R5, c[0x0][0xbf0] ;  /* 0x0002fc00ff051b82 */ /* 0x002e620000000800 */
[----:B------:R-:W-:Y:S01]  /*10990*/  LOP3.LUT R36, R0, R3, RZ, 0x3c, !PT ;  /* 0x0000000300247212 */ /* 0x000fe200078e3cff */
[----:B------:R-:W-:Y:S01]  /*109a0*/  UIMAD UR10, UR11, UR12, URZ ;  /* 0x0000000c0b0a72a4 */ /* 0x000fe2000f8e023f */
[----:B------:R-:W-:Y:S01]  /*109b0*/  LOP3.LUT R17, R17, 0xfffffffc, RZ, 0xc0, !PT ;  /* 0xfffffffc11117812 */ /* 0x000fe200078ec0ff */
[----:B------:R-:W5:Y:S02]  /*109c0*/  LD.E.128 R12, desc[UR8][R12.64] ;  /* 0x000000080c0c7980 */ /* 0x000f64000c101d00 */
[----:B------:R-:W-:-:S02]  /*109d0*/  UIMAD UR10, UR4, UR13, UR10 ;  /* 0x0000000d040a72a4 */ /* 0x000fc4000f8e020a */
[----:B------:R-:W5:Y:S01]  /*109e0*/  LD.E.128 R24, desc[UR8][R24.64] ;  /* 0x0000000818187980 */ /* 0x000f62000c101d00 */
[----:B------:R-:W-:-:S03]  /*109f0*/  IMAD.IADD R17, R79, 0x1, -R17 ;  /* 0x000000014f117824 */ /* 0x000fc600078e0a11 */
[----:B------:R-:W5:Y:S04]  /*10a00*/  LD.E.128 R28, desc[UR8][R28.64] ;  /* 0x000000081c1c7980 */ /* 0x000f68000c101d00 */
[----:B------:R-:W5:Y:S04]  /*10a10*/  LD.E.128 R32, desc[UR8][R32.64] ;  /* 0x0000000820207980 */ /* 0x000f68000c101d00 */
[----:B------:R-:W5:Y:S01]  /*10a20*/  LD.E.128 R36, desc[UR8][R36.64] ;  /* 0x0000000824247980 */ /* 0x000f62000c101d00 */
[----:B------:R-:W-:Y:S01]  /*10a30*/  UIMAD.WIDE.U32 UR8, UR4, UR12, URZ ;  /* 0x0000000c040872a5 */ /* 0x000fe2000f8e003f */
[----:B------:R-:W-:Y:S01]  /*10a40*/  IMAD R0, R17, 0x60, R78 ;  /* 0x0000006011007824 */ /* 0x000fe200078e024e */
[----:B------:R-:W-:Y:S01]  /*10a50*/  @!PT LDS RZ, [RZ] ;  /* 0x00000000fffff984 */ /* 0x000fe20000000800 */
[----:B------:R-:W-:Y:S01]  /*10a60*/  @!PT LDS RZ, [RZ] ;  /* 0x00000000fffff984 */ /* 0x000fe20000000800 */
[----:B------:R-:W-:Y:S01]  /*10a70*/  @!PT LDS RZ, [RZ] ;  /* 0x00000000fffff984 */ /* 0x000fe20000000800 */
[----:B------:R-:W-:Y:S01]  /*10a80*/  @!PT LDS RZ, [RZ] ;  /* 0x00000000fffff984 */ /* 0x000fe20000000800 */
[----:B------:R2:W-:Y:S06]  /*10a90*/  MEMBAR.ALL.CTA ;  /* 0x0000000000007992 */ /* 0x0005ec0000008000 */
[----:B--2---:R-:W2:Y:S01]  /*10aa0*/  FENCE.VIEW.ASYNC.S ;  /* 0x00000000000073c6 */ /* 0x004ea20000000000 */
[----:B------:R-:W-:-:S03]  /*10ab0*/  UIADD3 UR9, UR9, UR10, URZ ;  /* 0x0000000a09097290 */ /* 0x000fc6000fffe03f */
[----:B------:R-:W-:Y:S01]  /*10ac0*/  ULDC.64 UR10, c[0x0][0xae8] ;  /* 0x0002ba00000a7ab9 */ /* 0x000fe20000000a00 */
[----:B------:R-:W-:Y:S01]  /*10ad0*/  VIADD R17, R0, UR14 ;  /* 0x0000000e00117c36 */ /* 0x000fe20008000000 */
[----:B------:R-:W-:Y:S02]  /*10ae0*/  UIMAD.WIDE.U32 UR8, UR15, UR10, UR8 ;  /* 0x0000000a0f0872a5 */ /* 0x000fe4000f8e0008 */
[----:B------:R-:W-:Y:S01]  /*10af0*/  USHF.R.S32.HI UR4, URZ, 0x1f, UR7 ;  /* 0x0000001f3f047899 */ /* 0x000fe20008011407 */
[----:B0-----:R-:W-:Y:S01]  /*10b00*/  @P1 IMAD.HI.U32 R0, R17, R16, RZ ;  /* 0x0000001011001227 */ /* 0x001fe200078e00ff */
[----:B------:R-:W-:-:S03]  /*10b10*/  UIMAD UR9, UR15, UR11, UR9 ;  /* 0x0000000b0f0972a4 */ /* 0x000fc6000f8e0209 */
[----:B------:R-:W-:Y:S02]  /*10b20*/  ULDC.64 UR10, c[0x0][0xaf0] ;  /* 0x0002bc00000a7ab9 */ /* 0x000fe40000000a00 */
[----:B------:R-:W-:Y:S01]  /*10b30*/  UIMAD UR4, UR4, UR10, URZ ;  /* 0x0000000a040472a4 */ /* 0x000fe2000f8e023f */
[----:B------:R-:W-:Y:S01]  /*10b40*/  IMAD.MOV.U32 R3, RZ, RZ, R17 ;  /* 0x000000ffff037224 */ /* 0x000fe200078e0011 */
[----:B-1----:R-:W-:Y:S01]  /*10b50*/  @P1 SHF.R.U32.HI R3, RZ, R5, R0 ;  /* 0x00000005ff031219 */ /* 0x002fe20000011600 */
[----:B------:R-:W-:Y:S02]  /*10b60*/  UIMAD.WIDE.U32 UR8, UR7, UR10, UR8 ;  /* 0x0000000a070872a5 */ /* 0x000fe4000f8e0008 */
[----:B------:R-:W-:Y:S01]  /*10b70*/  UIMAD UR4, UR7, UR11, UR4 ;  /* 0x0000000b070472a4 */ /* 0x000fe2000f8e0204 */
[--C-:B------:R-:W-:Y:S01]  /*10b80*/  SHF.R.S32.HI R0, RZ, 0x1f, R3.reuse ;  /* 0x0000001fff007819 */ /* 0x100fe20000011403 */
[----:B------:R-:W-:Y:S01]  /*10b90*/  IMAD.MOV R16, RZ, RZ, -R3 ;  /* 0x000000ffff107224 */ /* 0x000fe200078e0a03 */
[----:B------:R-:W-:Y:S01]  /*10ba0*/  ULDC.64 UR10, c[0x0][0xae0] ;  /* 0x0002b800000a7ab9 */ /* 0x000fe20000000a00 */
[----:B------:R-:W-:-:S02]  /*10bb0*/  UIADD3 UR4, UR9, UR4, URZ ;  /* 0x0000000409047290 */ /* 0x000fc4000fffe03f */
[----:B------:R-:W-:Y:S02]  /*10bc0*/  IMAD.U32 R5, RZ, RZ, UR9 ;  /* 0x00000009ff057e24 */ /* 0x000fe4000f8e00ff */
[----:B------:R-:W-:Y:S02]  /*10bd0*/  IMAD R0, R0, UR10, RZ ;  /* 0x0000000a00007c24 */ /* 0x000fe4000f8e02ff */
[----:B------:R-:W-:Y:S02]  /*10be0*/  IMAD R19, R19, R16, R17 ;  /* 0x0000001013137224 */ /* 0x000fe400078e0211 */
[----:B------:R-:W-:Y:S01]  /*10bf0*/  IMAD.U32 R4, RZ, RZ, UR8 ;  /* 0x00000008ff047e24 */ /* 0x000fe2000f8e00ff */
[----:B------:R-:W-:Y:S01]  /*10c00*/  ULDC.64 UR8, c[0x0][0xad8] ;  /* 0x0002b60000087ab9 */ /* 0x000fe20000000a00 */
[----:B------:R-:W-:Y:S02]  /*10c10*/  IMAD.U32 R5, RZ, RZ, UR4 ;  /* 0x00000004ff057e24 */ /* 0x000fe4000f8e00ff */
[C---:B------:R-:W-:Y:S01]  /*10c20*/  IMAD R17, R3.reuse, UR11, R0 ;  /* 0x0000000b03117c24 */ /* 0x040fe2000f8e0200 */
[----:B------:R-:W-:Y:S01]  /*10c30*/  SHF.R.S32.HI R0, RZ, 0x1f, R19 ;  /* 0x0000001fff007819 */ /* 0x000fe20000011413 */
[----:B------:R-:W-:-:S04]  /*10c40*/  IMAD.WIDE.U32 R4, R3, UR10, R4 ;  /* 0x0000000a03047c25 */ /* 0x000fc8000f8e0004 */
[----:B------:R-:W-:Y:S02]  /*10c50*/  IMAD.IADD R5, R5, 0x1, R17 ;  /* 0x0000000105057824 */ /* 0x000fe400078e0211 */
[----:B------:R-:W-:Y:S02]  /*10c60*/  IMAD R0, R0, UR8, RZ ;  /* 0x0000000800007c24 */ /* 0x000fe4000f8e02ff */
[----:B------:R-:W-:Y:S01]  /*10c70*/  VIADD R23, R78, UR14 ;  /* 0x0000000e4e177c36 */ /* 0x000fe20008000000 */
[----:B------:R-:W-:Y:S01]  /*10c80*/  UIADD3 UR4, UR37, 0x31c20, URZ ;  /* 0x00031c2025047890 */ /* 0x000fe2000fffe03f */
[C---:B------:R-:W-:Y:S02]  /*10c90*/  IMAD R3, R19.reuse, UR9, R0 ;  /* 0x0000000913037c24 */ /* 0x040fe4000f8e0200 */
[----:B------:R-:W-:Y:S01]  /*10ca0*/  IMAD.WIDE.U32 R4, R19, UR8, R4 ;  /* 0x0000000813047c25 */ /* 0x000fe2000f8e0004 */
[----:B------:R-:W-:Y:S01]  /*10cb0*/  ISETP.GE.AND P0, PT, R23, R6, PT ;  /* 0x000000061700720c */ /* 0x000fe20003f06270 */
[----:B------:R-:W-:Y:S01]  /*10cc0*/  ULDC.64 UR8, c[0x0][0xa80] ;  /* 0x0002a00000087ab9 */ /* 0x000fe20000000a00 */
[----:B------:R-:W-:Y:S01]  /*10cd0*/  UPRMT UR4, URZ, 0x654, UR4 ;  /* 0x000006543f047896 */ /* 0x000fe20008000004 */
[----:B------:R-:W-:Y:S01]  /*10ce0*/  IMAD.IADD R3, R5, 0x1, R3 ;  /* 0x0000000105037824 */ /* 0x000fe200078e0203 */
[----:B------:R-:W-:-:S04]  /*10cf0*/  LEA R0, P1, R4, UR8, 0x1 ;  /* 0x0000000804007c11 */ /* 0x000fc8000f8208ff */
[----:B------:R-:W-:Y:S01]  /*10d00*/  LEA.HI.X R19, R4, UR9, R3, 0x1, P1 ;  /* 0x0000000904137c11 */ /* 0x000fe200088f0c03 */
[----:B--2---:R0:W1:Y:S01]  /*10d10*/  SHFL.IDX PT, R16, R0, RZ, 0x1c1f ;  /* 0x001c1fff00107589 */ /* 0x00406200000e0000 */
[----:B------:R-:W-:Y:S01]  /*10d20*/  BSSY B1, `(.L_x_2118) ;  /* 0x0000013000017945 */ /* 0x000fe20003800000 */
[----:B------:R-:W-:Y:S02]  /*10d30*/  SYNCS.ARRIVE.TRANS64.RED.A1T0 RZ, [UR4], RZ ;  /* 0x000000ffffff79a7 */ /* 0x000fe40008100404 */
        /* <DEDUP_REMOVED lines=10> */
[C---:B------:R-:W-:Y:S02]  /*10de0*/  @!P2 LEA R40, P4, R151.reuse, R16, 0x1 ;  /* 0x000000109728a211 */ /* 0x040fe400078808ff */
[----:B--2---:R-:W-:Y:S01]  /*10df0*/  @!P0 IMAD.WIDE R4, R146, 0x2, R16 ;  /* 0x0000000292048825 */ /* 0x004fe200078e0210 */
[-C--:B------:R-:W-:Y:S02]  /*10e00*/  @!P1 LEA.HI.X R21, R148, R17.reuse, R43, 0x1, P3 ;  /* 0x0000001194159211 */ /* 0x080fe400018f0c2b */
[----:B------:R-:W-:Y:S02]  /*10e10*/  @!P2 LEA.HI.X R41, R151, R17, R42, 0x1, P4 ;  /* 0x000000119729a211 */ /* 0x000fe400020f0c2a */
[----:B-----5:R3:W-:Y:S04]  /*10e20*/  @!P0 ST.E.128 desc[UR8][R4.64], R8 ;  /* 0x0000000804008985 */ /* 0x0207e8000c101d08 */
[----:B------:R3:W-:Y:S04]  /*10e30*/  @!P1 ST.E.128 desc[UR8][R20.64], R24 ;  /* 0x0000001814009985 */ /* 0x0007e8000c101d08 */
[----:B------:R3:W-:Y:S02]  /*10e40*/  @!P2 ST.E.128 desc[UR8][R40.64], R32 ;  /* 0x000000202800a985 */ /* 0x0007e4000c101d08 */
.L_x_2119:
[----:B------:R-:W-:Y:S05]  /*10e50*/  BSYNC B1 ;  /* 0x0000000000017941 */ /* 0x000fea0003800000 */
.L_x_2118:
        /* <DEDUP_REMOVED lines=21> */
.L_x_2117:
        /* <DEDUP_REMOVED lines=12> */
[C---:B------:R-:W-:Y:S01]  /*11070*/  VIADD R29, R18.reuse, 0x10 ;  /* 0x00000010121d7836 */ /* 0x040fe20000000000 */
[----:B------:R-:W-:Y:S01]  /*11080*/  ULDC.64 UR10, c[0x0][0xb38] ;  /* 0x0002ce00000a7ab9 */ /* 0x000fe20000000a00 */
[C---:B------:R-:W-:Y:S01]  /*11090*/  VIADD R31, R18.reuse, 0x18 ;  /* 0x00000018121f7836 */ /* 0x040fe20000000000 */
[----:B------:R-:W-:Y:S01]  /*110a0*/  UIMAD.WIDE.U32 UR8, UR15, UR10, UR8 ;  /* 0x0000000a0f0872a5 */ /* 0x000fe2000f8e0008 */
[C---:B------:R-:W-:Y:S01]  /*110b0*/  VIADD R85, R18.reuse, 0x28 ;  /* 0x0000002812557836 */ /* 0x040fe20000000000 */
[----:B------:R-:W-:Y:S01]  /*110c0*/  BSSY B1, `(.L_x_2121) ;  /* 0x0000066000017945 */ /* 0x000fe20003800000 */
[C---:B------:R-:W-:Y:S01]  /*110d0*/  VIADD R87, R18.reuse, 0x20 ;  /* 0x0000002012577836 */ /* 0x040fe20000000000 */
[----:B------:R-:W-:Y:S01]  /*110e0*/  UIMAD UR9, UR15, UR11, UR9 ;  /* 0x0000000b0f0972a4 */ /* 0x000fe2000f8e0209 */
[----:B------:R-:W-:Y:S01]  /*110f0*/  SHF.R.S32.HI R28, RZ, 0x1f, R29 ;  /* 0x0000001fff1c7819 */ /* 0x000fe2000001141d */
[----:B------:R-:W-:Y:S01]  /*11100*/  VIADD R84, R18, 0x28 ;  /* 0x0000002812547836 */ /* 0x000fe20000000000 */
[----:B------:R-:W-:Y:S01]  /*11110*/  ULDC.64 UR10, c[0x0][0xb40] ;  /* 0x0002d000000a7ab9 */ /* 0x000fe20000000a00 */
[----:B------:R-:W-:Y:S01]  /*11120*/  SHF.R.S32.HI R30, RZ, 0x1f, R31 ;  /* 0x0000001fff1e7819 */ /* 0x000fe2000001141f */
[----:B------:R-:W-:Y:S01]  /*11130*/  UIMAD UR4, UR4, UR10, URZ ;  /* 0x0000000a040472a4 */ /* 0x000fe2000f8e023f */
[----:B------:R-:W-:Y:S01]  /*11140*/  SHF.R.S32.HI R78, RZ, 0x1f, R152 ;  /* 0x0000001fff4e7819 */ /* 0x000fe20000011498 */
[----:B------:R-:W-:Y:S01]  /*11150*/  UIMAD.WIDE.U32 UR8, UR7, UR10, UR8 ;  /* 0x0000000a070872a5 */ /* 0x000fe2000f8e0008 */
[----:B0-----:R-:W-:Y:S01]  /*11160*/  @P1 IMAD.HI.U32 R0, R25, R0, RZ ;  /* 0x0000000019001227 */ /* 0x001fe200078e00ff */
[----:B------:R-:W-:Y:S01]  /*11170*/  UIMAD UR4, UR7, UR11, UR4 ;  /* 0x0000000b070472a4 */ /* 0x000fe2000f8e0204 */
[----:B------:R-:W-:-:S02]  /*11180*/  SHF.R.S32.HI R79, RZ, 0x1f, R153 ;  /* 0x0000001fff4f7819 */ /* 0x000fc40000011499 */
[----:B------:R-:W-:Y:S01]  /*11190*/  ULDC.64 UR10, c[0x0][0xb48] ;  /* 0x0002d200000a7ab9 */ /* 0x000fe20000000a00 */
[----:B------:R-:W-:Y:S01]  /*111a0*/  UIADD3 UR9, UR9, UR4, URZ ;  /* 0x0000000409097290 */ /* 0x000fe2000fffe03f */
[----:B------:R-:W-:Y:S01]  /*111b0*/  SHF.R.S32.HI R80, RZ, 0x1f, R154 ;  /* 0x0000001fff507819 */ /* 0x000fe2000001149a */
[----:B------:R-:W-:Y:S01]  /*111c0*/  VIADD R86, R18, 0x20 ;  /* 0x0000002012567836 */ /* 0x000fe20000000000 */
        /* <DEDUP_REMOVED lines=11> */
[----:B------:R-:W-:Y:S01]  /*11280*/  IMAD R0, R0, UR10, RZ ;  /* 0x0000000a00007c24 */ /* 0x000fe2000f8e02ff */
[----:B------:R-:W-:Y:S01]  /*11290*/  SHF.R.S32.HI R85, RZ, 0x1f, R85 ;  /* 0x0000001fff557819 */ /* 0x000fe20000011455 */
[----:B------:R-:W-:Y:S01]  /*112a0*/  IMAD.U32 R4, RZ, RZ, UR8 ;  /* 0x00000008ff047e24 */ /* 0x000fe2000f8e00ff */
[----:B------:R-:W-:Y:S01]  /*112b0*/  ULDC.64 UR8, c[0x0][0xb28] ;  /* 0x0002ca0000087ab9 */ /* 0x000fe20000000a00 */
[----:B------:R-:W-:Y:S01]  /*112c0*/  IMAD.U32 R5, RZ, RZ, UR4 ;  /* 0x00000004ff057e24 */ /* 0x000fe2000f8e00ff */
[----:B------:R-:W-:Y:S01]  /*112d0*/  UIADD3 UR4, UR37, 0x31c20, URZ ;  /* 0x00031c2025047890 */ /* 0x000fe2000fffe03f */
[C---:B------:R-:W-:Y:S01]  /*112e0*/  IMAD R11, R3.reuse, UR11, R0 ;  /* 0x0000000b030b7c24 */ /* 0x040fe2000f8e0200 */
[----:B------:R-:W-:Y:S01]  /*112f0*/  SHF.R.S32.HI R0, RZ, 0x1f, R19 ;  /* 0x0000001fff007819 */ /* 0x000fe20000011413 */
[----:B------:R-:W-:Y:S01]  /*11300*/  IMAD.WIDE.U32 R4, R3, UR10, R4 ;  /* 0x0000000a03047c25 */ /* 0x000fe2000f8e0004 */
[----:B------:R-:W-:Y:S01]  /*11310*/  UPRMT UR4, URZ, 0x654, UR4 ;  /* 0x000006543f047896 */ /* 0x000fe20008000004 */
[----:B------:R-:W-:-:S02]  /*11320*/  SHF.R.S32.HI R87, RZ, 0x1f, R87 ;  /* 0x0000001fff577819 */ /* 0x000fc40000011457 */
[----:B------:R-:W-:Y:S02]  /*11330*/  IMAD R0, R0, UR8, RZ ;  /* 0x0000000800007c24 */ /* 0x000fe4000f8e02ff */
[----:B------:R-:W-:Y:S02]  /*11340*/  IMAD.IADD R5, R5, 0x1, R11 ;  /* 0x0000000105057824 */ /* 0x000fe400078e020b */
[C---:B------:R-:W-:Y:S02]  /*11350*/  IMAD R3, R19.reuse, UR9, R0 ;  /* 0x0000000913037c24 */ /* 0x040fe4000f8e0200 */
[----:B------:R-:W-:Y:S01]  /*11360*/  IMAD.WIDE.U32 R4, R19, UR8, R4 ;  /* 0x0000000813047c25 */ /* 0x000fe2000f8e0004 */
[----:B------:R-:W-:Y:S01]  /*11370*/  ULDC.64 UR8, c[0x0][0xb00] ;  /* 0x0002c00000087ab9 */ /* 0x000fe20000000a00 */
[----:B------:R-:W-:Y:S02]  /*11380*/  SYNCS.ARRIVE.TRANS64.RED.A1T0 RZ, [UR4], RZ ;  /* 0x000000ffffff79a7 */ /* 0x000fe40008100404 */
[----:B------:R-:W-:Y:S01]  /*11390*/  IMAD.IADD R3, R5, 0x1, R3 ;  /* 0x0000000105037824 */ /* 0x000fe200078e0203 */
[----:B------:R-:W-:Y:S01]  /*113a0*/  LEA R0, P1, R4, UR8, 0x2 ;  /* 0x0000000804007c11 */ /* 0x000fe2000f8210ff */
[----:B------:R-:W-:-:S03]  /*113b0*/  VIADD R19, R18, 0x8 ;  /* 0x0000000812137836 */ /* 0x000fc60000000000 */
[----:B------:R-:W-:Y:S02]  /*113c0*/  LEA.HI.X R3, R4, UR9, R3, 0x2, P1 ;  /* 0x0000000904037c11 */ /* 0x000fe400088f1403 */
[----:B------:R0:W1:Y:S01]  /*113d0*/  SHFL.IDX PT, R4, R0, RZ, 0x1c1f ;  /* 0x001c1fff00047589 */ /* 0x00006200000e0000 */
[----:B------:R-:W-:-:S03]  /*113e0*/  SHF.R.S32.HI R23, RZ, 0x1f, R19 ;  /* 0x0000001fff177819 */ /* 0x000fc60000011413 */
        /* <DEDUP_REMOVED lines=16> */
[-C--:B------:R-:W-:Y:S02]  /*114f0*/  @!P3 LEA R24, P5, R86, R4.reuse, 0x2 ;  /* 0x000000045618b211 */ /* 0x080fe400078a10ff */
        /* <DEDUP_REMOVED lines=24> */
[-C--:B------:R-:W-:Y:S02]  /*11680*/  @!P2 LEA R20, P1, R153, R4.reuse, 0x2 ;  /* 0x000000049914a211 */ /* 0x080fe400078210ff */
        /* <DEDUP_REMOVED lines=9> */
.L_x_2122:
[----:B------:R-:W-:Y:S05]  /*11720*/  BSYNC B1 ;  /* 0x0000000000017941 */ /* 0x000fea0003800000 */
.L_x_2121:
[----:B------:R-:W-:Y:S01]  /*11730*/  ISETP.GE.AND P0, PT, R9, R6, PT ;  /* 0x000000060900720c */ /* 0x000fe20003f06270 */
[----:B----4-:R3:W4:Y:S04]  /*11740*/  SHFL.IDX PT, R11, R3, 0x1, 0x1c1f ;  /* 0x003c1f00030b7f89 */ /* 0x01072800000e0000 */
[----:B------:R3:W0:Y:S08]  /*11750*/  SHFL.IDX PT, R10, R0, 0x1, 0x1c1f ;  /* 0x003c1f00000a7f89 */ /* 0x00063000000e0000 */
[----:B---3--:R-:W-:Y:S05]  /*11760*/  @P0 BRA `(.L_x_2120) ;  /* 0x0000000c00f40947 */ /* 0x008fea0003800000 */
[----:B------:R-:W-:Y:S01]  /*11770*/  ULDC UR4, c[0x0][0xac8] ;  /* 0x0002b20000047ab9 */ /* 0x000fe20000000800 */
[----:B------:R-:W-:Y:S01]  /*11780*/  ULDC.64 UR8, c[0x0][0x208] ;  /* 0x0000820000087ab9 */ /* 0x000fe20000000a00 */
[----:B------:R-:W-:Y:S02]  /*11790*/  ISETP.GE.AND P0, PT, R19, UR4, PT ;  /* 0x0000000413007c0c */ /* 0x000fe4000bf06270 */
[----:B------:R-:W-:Y:S02]  /*117a0*/  ISETP.GE.AND P1, PT, R18, UR4, PT ;  /* 0x0000000412007c0c */ /* 0x000fe4000bf26270 */
[----:B------:R-:W-:Y:S02]  /*117b0*/  ISETP.GE.AND P2, PT, R29, UR4, PT ;  /* 0x000000041d007c0c */ /* 0x000fe4000bf46270 */
[----:B------:R-:W-:Y:S02]  /*117c0*/  ISETP.GE.AND P3, PT, R31, UR4, PT ;  /* 0x000000041f007c0c */ /* 0x000fe4000bf66270 */
[----:B------:R-:W-:-:S05]  /*117d0*/  ISETP.GE.AND P4, PT, R86, UR4, PT ;  /* 0x0000000456007c0c */ /* 0x000fca000bf86270 */
[CC--:B0-----:R-:W-:Y:S02]  /*117e0*/  @!P0 LEA R8, P5, R19.reuse, R10.reuse, 0x2 ;  /* 0x0000000a13088211 */ /* 0x0c1fe400078a10ff */
[----:B-12-4-:R-:W-:Y:S02]  /*117f0*/  @!P1 IMAD.WIDE R4, R18, 0x4, R10 ;  /* 0x0000000412049825 */ /* 0x016fe400078e020a */
[----:B------:R-:W-:Y:S02]  /*11800*/  @!P0 LEA.HI.X R9, R19, R11, R23, 0x2, P5 ;  /* 0x0000000b13098211 */ /* 0x000fe400028f1417 */
[-C--:B------:R-:W-:Y:S01]  /*11810*/  @!P2 LEA R12, P5, R29, R10.reuse, 0x2 ;  /* 0x0000000a1d0ca211 */ /* 0x080fe200078a10ff */
[----:B------:R0:W-:Y:S01]  /*11820*/  @!P1 ST.E.64 desc[UR8][R4.64], R74 ;  /* 0x0000004a04009985 */ /* 0x0001e2000c101b08 */
[----:B------:R-:W-:Y:S02]  /*11830*/  ISETP.GE.AND P1, PT, R84, UR4, PT ;  /* 0x0000000454007c0c */ /* 0x000fe4000bf26270 */
[----:B------:R-:W-:Y:S01]  /*11840*/  @!P3 LEA R14, P6, R31, R10, 0x2 ;  /* 0x0000000a1f0eb211 */ /* 0x000fe200078c10ff */
[----:B------:R-:W-:Y:S01]  /*11850*/  @!P0 ST.E.64 desc[UR8][R8.64], R76 ;  /* 0x0000004c08008985 */ /* 0x000fe2000c101b08 */
[----:B------:R-:W-:-:S02]  /*11860*/  ISETP.GE.AND P0, PT, R157, UR4, PT ;  /* 0x000000049d007c0c */ /* 0x000fc4000bf06270 */
[-C--:B------:R-:W-:Y:S02]  /*11870*/  @!P2 LEA.HI.X R13, R29, R11.reuse, R28, 0x2, P5 ;  /* 0x0000000b1d0da211 */ /* 0x080fe400028f141c */
[CC--:B------:R-:W-:Y:S02]  /*11880*/  @!P4 LEA R16, P5, R86.reuse, R10.reuse, 0x2 ;  /* 0x0000000a5610c211 */ /* 0x0c0fe400078a10ff */
[-C--:B------:R-:W-:Y:S01]  /*11890*/  @!P3 LEA.HI.X R15, R31, R11.reuse, R30, 0x2, P6 ;  /* 0x0000000b1f0fb211 */ /* 0x080fe200030f141e */
[----:B------:R-:W-:Y:S01]  /*118a0*/  @!P2 ST.E.64 desc[UR8][R12.64], R34 ;  /* 0x000000220c00a985 */ /* 0x000fe2000c101b08 */
[----:B------:R-:W-:Y:S02]  /*118b0*/  @!P4 LEA.HI.X R17, R86, R11, R87, 0x2, P5 ;  /* 0x0000000b5611c211 */ /* 0x000fe400028f1457 */
[----:B------:R-:W-:Y:S01]  /*118c0*/  ISETP.GE.AND P2, PT, R154, UR4, PT ;  /* 0x000000049a007c0c */ /* 0x000fe2000bf46270 */
[----:B------:R1:W-:Y:S01]  /*118d0*/  @!P3 ST.E.64 desc[UR8][R14.64], R38 ;  /* 0x000000260e00b985 */ /* 0x0003e2000c101b08 */
[----:B------:R-:W-:-:S02]  /*118e0*/  @!P1 LEA R20, P5, R84, R10, 0x2 ;  /* 0x0000000a54149211 */ /* 0x000fc400078a10ff */
[-C--:B0-----:R-:W-:Y:S01]  /*118f0*/  @!P0 LEA R4, P6, R157, R10.reuse, 0x2 ;  /* 0x0000000a9d048211 */ /* 0x081fe200078c10ff */
[----:B------:R0:W-:Y:S01]  /*11900*/  @!P4 ST.E.64 desc[UR8][R16.64], R42 ;  /* 0x0000002a1000c985 */ /* 0x0001e2000c101b08 */
[----:B------:R-:W-:Y:S02]  /*11910*/  ISETP.GE.AND P4, PT, R156, UR4, PT ;  /* 0x000000049c007c0c */ /* 0x000fe4000bf86270 */
[----:B------:R-:W-:Y:S02]  /*11920*/  ISETP.GE.AND P3, PT, R155, UR4, PT ;  /* 0x000000049b007c0c */ /* 0x000fe4000bf66270 */
[-C--:B------:R-:W-:Y:S02]  /*11930*/  @!P1 LEA.HI.X R21, R84, R11.reuse, R85, 0x2, P5 ;  /* 0x0000000b54159211 */ /* 0x080fe400028f1455 */
[----:B------:R-:W-:Y:S02]  /*11940*/  @!P0 LEA.HI.X R5, R157, R11, R83, 0x2, P6 ;  /* 0x0000000b9d058211 */ /* 0x000fe400030f1453 */
[----:B------:R-:W-:Y:S01]  /*11950*/  ISETP.GE.AND P5, PT, R153, UR4, PT ;  /* 0x0000000499007c0c */ /* 0x000fe2000bfa6270 */
[----:B------:R2:W-:Y:S04]  /*11960*/  @!P1 ST.E.64 desc[UR8][R20.64], R46 ;  /* 0x0000002e14009985 */ /* 0x0005e8000c101b08 */
[----:B------:R2:W-:Y:S01]  /*11970*/  @!P0 ST.E.64 desc[UR8][R4.64], R50 ;  /* 0x0000003204008985 */ /* 0x0005e2000c101b08 */
[----:B-1----:R-:W-:-:S02]  /*11980*/  @!P2 LEA R14, P0, R154, R10, 0x2 ;  /* 0x0000000a9a0ea211 */ /* 0x002fc400078010ff */
[-C--:B------:R-:W-:Y:S02]  /*11990*/  @!P4 LEA R8, P1, R156, R10.reuse, 0x2 ;  /* 0x0000000a9c08c211 */ /* 0x080fe400078210ff */
[-C--:B------:R-:W-:Y:S02]  /*119a0*/  @!P2 LEA.HI.X R15, R154, R11.reuse, R80, 0x2, P0 ;  /* 0x0000000b9a0fa211 */ /* 0x080fe400000f1450 */
[----:B------:R-:W-:Y:S02]  /*119b0*/  ISETP.GE.AND P0, PT, R152, UR4, PT ;  /* 0x0000000498007c0c */ /* 0x000fe4000bf06270 */
[-C--:B------:R-:W-:Y:S02]  /*119c0*/  @!P3 LEA R12, P6, R155, R10.reuse, 0x2 ;  /* 0x0000000a9b0cb211 */ /* 0x080fe400078c10ff */
[----:B------:R-:W-:Y:S02]  /*119d0*/  @!P4 LEA.HI.X R9, R156, R11, R82, 0x2, P1 ;  /* 0x0000000b9c09c211 */ /* 0x000fe400008f1452 */
[----:B0-----:R-:W-:-:S02]  /*119e0*/  @!P5 LEA R16, P1, R153, R10, 0x2 ;  /* 0x0000000a9910d211 */ /* 0x001fc400078210ff */
        /* <DEDUP_REMOVED lines=12> */
.L_x_2115:
[----:B------:R-:W-:Y:S01]  /*11ab0*/  ULDC.64 UR8, c[0x0][0xc00] ;  /* 0x0003000000087ab9 */ /* 0x000fe20000000a00 */
[----:B------:R-:W-:Y:S01]  /*11ac0*/  R2UR UR4, R150 ;  /* 0x00000000960472ca */ /* 0x000fe200000e0000 */
[----:B------:R-:W-:Y:S01]  /*11ad0*/  UISETP.NE.U32.AND UP0, UPT, UR8, URZ, UPT ;  /* 0x0000003f0800728c */ /* 0x000fe2000bf05070 */
[----:B------:R-:W-:Y:S01]  /*11ae0*/  R2UR UR7, R147 ;  /* 0x00000000930772ca */ /* 0x000fe200000e0000 */
[----:B------:R-:W-:Y:S02]  /*11af0*/  ULDC.64 UR10, c[0x0][0x208] ;  /* 0x00008200000a7ab9 */ /* 0x000fe40000000a00 */
[----:B------:R-:W-:-:S03]  /*11b00*/  UISETP.NE.AND.EX UP0, UPT, UR9, URZ, UPT, UP0 ;  /* 0x0000003f0900728c */ /* 0x000fc6000bf05300 */
[----:B------:R-:W-:-:S03]  /*11b10*/  ULDC.64 UR8, c[0x0][0xc00] ;  /* 0x0003000000087ab9 */ /* 0x000fc60000000a00 */
[----:B------:R-:W-:Y:S02]  /*11b20*/  PLOP3.LUT P1, PT, PT, PT, UP0, 0x80, 0x0 ;  /* 0x000000000000781c */ /* 0x000fe40003f2f008 */
        /* <DEDUP_REMOVED lines=30> */
.L_x_2123:
[----:B------:R-:W2:Y:S01]  /*11d10*/  LDL.LU R3, [R1+0x18] ;  /* 0x0000180001037983 */ /* 0x000ea20000300800 */
[----:B------:R-:W-:Y:S01]  /*11d20*/  R2UR UR7, R150 ;  /* 0x00000000960772ca */ /* 0x000fe200000e0000 */
[----:B------:R-:W-:-:S12]  /*11d30*/  BSSY B1, `(.L_x_2124) ;  /* 0x000003f000017945 */ /* 0x000fd80003800000 */
[----:B------:R-:W-:Y:S01]  /*11d40*/  USEL UR7, UR7, URZ, !UP0 ;  /* 0x0000003f07077287 */ /* 0x000fe2000c000000 */
[----:B--2---:R-:W-:-:S13]  /*11d50*/  R2UR UR8, R3 ;  /* 0x00000000030872ca */ /* 0x004fda00000e0000 */
[----:B------:R-:W-:Y:S01]  /*11d60*/  USEL UR12, UR8, URZ, !UP0 ;  /* 0x0000003f080c7287 */ /* 0x000fe2000c000000 */
[----:B------:R-:W-:Y:S11]  /*11d70*/  @P0 BRA `(.L_x_2125) ;  /* 0x0000000000e80947 */ /* 0x000ff60003800000 */
[----:B------:R-:W0:Y:S01]  /*11d80*/  LDC R11, c[0x0][0xbe8] ;  /* 0x0002fa00ff0b7b82 */ /* 0x000e220000000800 */
[----:B------:R-:W-:-:S13]  /*11d90*/  R2UR UR8, R23 ;  /* 0x00000000170872ca */ /* 0x000fda00000e0000 */
[----:B------:R-:W-:-:S05]  /*11da0*/  IMAD.U32 R6, RZ, RZ, UR8 ;  /* 0x00000008ff067e24 */ /* 0x000fca000f8e00ff */
[----:B------:R-:W-:Y:S01]  /*11db0*/  IADD3 R6, R6, -0x80, R12 ;  /* 0xffffff8006067810 */ /* 0x000fe20007ffe00c */
[----:B0----5:R-:W-:-:S05]  /*11dc0*/  IMAD R3, R0, R11, RZ ;  /* 0x0000000b00037224 */ /* 0x021fca00078e02ff */
[----:B------:R-:W-:-:S13]  /*11dd0*/  ISETP.GE.AND P0, PT, R6, R3, PT ;  /* 0x000000030600720c */ /* 0x000fda0003f06270 */
[----:B------:R-:W-:Y:S05]  /*11de0*/  @P0 BRA `(.L_x_2125) ;  /* 0x0000000000cc0947 */ /* 0x000fea0003800000 */
[----:B------:R-:W2:Y:S01]  /*11df0*/  LDL R4, [R1+0x8] ;  /* 0x0000080001047983 */ /* 0x000ea20000100800 */
[----:B------:R-:W-:Y:S01]  /*11e00*/  ISETP.NE.AND P0, PT, R11, 0x1, PT ;  /* 0x000000010b00780c */ /* 0x000fe20003f05270 */
[----:B------:R-:W-:Y:S01]  /*11e10*/  UMOV UR18, 0x9b8 ;  /* 0x000009b800127882 */ /* 0x000fe20000000000 */
[----:B------:R-:W-:Y:S01]  /*11e20*/  R2UR UR9, R147 ;  /* 0x00000000930972ca */ /* 0x000fe200000e0000 */
[----:B------:R-:W-:Y:S01]  /*11e30*/  ULDC.64 UR24, c[0x0][0x208] ;  /* 0x0000820000187ab9 */ /* 0x000fe20000000a00 */
[----:B------:R-:W-:-:S09]  /*11e40*/  R2UR UR8, R149 ;  /* 0x00000000950872ca */ /* 0x000fd200000e0000 */
        /* <DEDUP_REMOVED lines=9> */
[----:B------:R-:W-:Y:S02]  /*11ee0*/  UIMAD.WIDE.U32 UR22, UR16, UR13, URZ ;  /* 0x0000000d101672a5 */ /* 0x000fe4000f8e003f */
[----:B------:R-:W-:Y:S02]  /*11ef0*/  UIMAD UR13, UR17, UR13, URZ ;  /* 0x0000000d110d72a4 */ /* 0x000fe4000f8e023f */
[----:B------:R-:W-:Y:S02]  /*11f00*/  UIMAD UR15, UR14, UR12, UR15 ;  /* 0x0000000c0e0f72a4 */ /* 0x000fe4000f8e020f */
[----:B------:R-:W-:-:S06]  /*11f10*/  UIADD3 UR13, UR23, UR13, URZ ;  /* 0x0000000d170d7290 */ /* 0x000fcc000fffe03f */
[----:B------:R-:W-:Y:S01]  /*11f20*/  IMAD.U32 R8, RZ, RZ, UR13 ;  /* 0x0000000dff087e24 */ /* 0x000fe2000f8e00ff */
[----:B--2---:R-:W-:Y:S01]  /*11f30*/  R2UR UR19, R4 ;  /* 0x00000000041372ca */ /* 0x004fe200000e0000 */
[----:B0-----:R-:W-:-:S04]  /*11f40*/  @P0 IMAD.HI.U32 R4, R6, R3, RZ ;  /* 0x0000000306040227 */ /* 0x001fc800078e00ff */
[----:B------:R-:W-:Y:S01]  /*11f50*/  IMAD.MOV.U32 R3, RZ, RZ, R6 ;  /* 0x000000ffff037224 */ /* 0x000fe200078e0006 */
[----:B-1----:R-:W-:Y:S01]  /*11f60*/  @P0 SHF.R.U32.HI R3, RZ, R5, R4 ;  /* 0x00000005ff030219 */ /* 0x002fe20000011604 */
[----:B------:R-:W-:Y:S02]  /*11f70*/  IMAD.U32 R4, RZ, RZ, UR22 ;  /* 0x00000016ff047e24 */ /* 0x000fe4000f8e00ff */
[----:B------:R-:W-:Y:S01]  /*11f80*/  IMAD.U32 R5, RZ, RZ, UR23 ;  /* 0x00000017ff057e24 */ /* 0x000fe2000f8e00ff */
[--C-:B------:R-:W-:Y:S01]  /*11f90*/  SHF.R.S32.HI R5, RZ, 0x1f, R3.reuse ;  /* 0x0000001fff057819 */ /* 0x100fe20000011403 */
[----:B------:R-:W-:Y:S02]  /*11fa0*/  IMAD.MOV R9, RZ, RZ, -R3 ;  /* 0x000000ffff097224 */ /* 0x000fe400078e0a03 */
[----:B------:R-:W-:Y:S02]  /*11fb0*/  UIMAD.WIDE.U32 UR10, UR8, UR19, URZ ;  /* 0x00000013080a72a5 */ /* 0x000fe4000f8e003f */
[----:B------:R-:W-:Y:S01]  /*11fc0*/  UIMAD UR19, UR9, UR19, URZ ;  /* 0x00000013091372a4 */ /* 0x000fe2000f8e023f */
[----:B------:R-:W-:Y:S01]  /*11fd0*/  IMAD R9, R11, R9, R6 ;  /* 0x000000090b097224 */ /* 0x000fe200078e0206 */
[----:B------:R-:W-:-:S02]  /*11fe0*/  UIMAD.WIDE.U32 UR8, UR14, UR7, URZ ;  /* 0x000000070e0872a5 */ /* 0x000fc4000f8e003f */
[----:B------:R-:W-:Y:S02]  /*11ff0*/  UIADD3 UR19, UR11, UR19, URZ ;  /* 0x000000130b137290 */ /* 0x000fe4000fffe03f */
[----:B------:R-:W-:Y:S02]  /*12000*/  UIADD3 UR10, UP1, UP2, UR8, UR10, UR4 ;  /* 0x0000000a080a7290 */ /* 0x000fe4000fa3e004 */
[----:B------:R-:W-:-:S03]  /*12010*/  UIADD3 UR15, UR9, UR15, URZ ;  /* 0x0000000f090f7290 */ /* 0x000fc6000fffe03f */
[----:B------:R-:W-:Y:S01]  /*12020*/  ULDC.64 UR8, c[0x0][UR18+0x210] ;  /* 0x0000840012087abb */ /* 0x000fe20008000a00 */
[----:B------:R-:W-:Y:S01]  /*12030*/  IADD3 R4, P0, P1, R3, UR10, R4 ;  /* 0x0000000a03047c10 */ /* 0x000fe2000f91e004 */
[----:B------:R-:W-:Y:S01]  /*12040*/  UIADD3.X UR10, UR15, UR19, UR20, UP1, UP2 ;  /* 0x000000130f0a7290 */ /* 0x000fe20008fe4414 */
[----:B------:R-:W-:Y:S01]  /*12050*/  SHF.R.S32.HI R3, RZ, 0x1f, R9 ;  /* 0x0000001fff037819 */ /* 0x000fe20000011409 */
[----:B------:R-:W-:-:S04]  /*12060*/  IMAD R6, R9, UR9, RZ ;  /* 0x0000000909067c24 */ /* 0x000fc8000f8e02ff */
[----:B------:R-:W-:Y:S01]  /*12070*/  IADD3.X R5, R5, UR10, R8, P0, P1 ;  /* 0x0000000a05057c10 */ /* 0x000fe200087e2408 */
[----:B------:R-:W-:Y:S01]  /*12080*/  IMAD R3, R3, UR8, R6 ;  /* 0x0000000803037c24 */ /* 0x000fe2000f8e0206 */
[----:B------:R-:W-:Y:S01]  /*12090*/  ULDC.64 UR10, c[0x0][0xba8] ;  /* 0x0002ea00000a7ab9 */ /* 0x000fe20000000a00 */
        /* <DEDUP_REMOVED lines=8> */
.L_x_2125:
[----:B------:R-:W-:Y:S05]  /*12120*/  BSYNC B1 ;  /* 0x0000000000017941 */ /* 0x000fea0003800000 */
.L_x_2124:
        /* <DEDUP_REMOVED lines=18> */
[----:B------:R-:W-:Y:S01]  /*12250*/  ULDC.64 UR10, c[0x0][0xae8] ;  /* 0x0002ba00000a7ab9 */ /* 0x000fe20000000a00 */
[----:B0-----:R-:W-:-:S13]  /*12260*/  ISETP.NE.AND P0, PT, R13, 0x1, PT ;  /* 0x000000010d00780c */ /* 0x001fda0003f05270 */
[----:B------:R-:W0:Y:S08]  /*12270*/  @P0 LDC R5, c[0x0][0xbec] ;  /* 0x0002fb00ff050b82 */ /* 0x000e300000000800 */
[----:B------:R-:W1:Y:S01]  /*12280*/  @P0 LDC R9, c[0x0][0xbf0] ;  /* 0x0002fc00ff090b82 */ /* 0x000e620000000800 */
[----:B--2---:R-:W-:Y:S02]  /*12290*/  R2UR UR16, R3 ;  /* 0x00000000031072ca */ /* 0x004fe400000e0000 */
[----:B------:R-:W-:-:S04]  /*122a0*/  SHF.R.S32.HI R3, RZ, 0x1f, R10 ;  /* 0x0000001fff037819 */ /* 0x000fc8000001140a */
[----:B------:R-:W-:-:S04]  /*122b0*/  LEA.HI R3, R3, R10, RZ, 0x2 ;  /* 0x0000000a03037211 */ /* 0x000fc800078f10ff */
[----:B------:R-:W-:-:S03]  /*122c0*/  LOP3.LUT R3, R3, 0xfffffffc, RZ, 0xc0, !PT ;  /* 0xfffffffc03037812 */ /* 0x000fc600078ec0ff */
[----:B------:R-:W-:Y:S02]  /*122d0*/  UIMAD.WIDE.U32 UR8, UR16, UR10, UR8 ;  /* 0x0000000a100872a5 */ /* 0x000fe4000f8e0008 */
[----:B------:R-:W-:Y:S02]  /*122e0*/  IMAD.IADD R3, R10, 0x1, -R3 ;  /* 0x000000010a037824 */ /* 0x000fe400078e0a03 */
[----:B------:R-:W-:Y:S02]  /*122f0*/  UIMAD UR9, UR16, UR11, UR9 ;  /* 0x0000000b100972a4 */ /* 0x000fe4000f8e0209 */
[----:B------:R-:W-:Y:S01]  /*12300*/  IMAD R3, R3, 0x60, R8 ;  /* 0x0000006003037824 */ /* 0x000fe200078e0208 */
[----:B------:R-:W-:Y:S02]  /*12310*/  ULDC.64 UR10, c[0x0][0xaf0] ;  /* 0x0002bc00000a7ab9 */ /* 0x000fe40000000a00 */
[----:B------:R-:W-:Y:S01]  /*12320*/  UIMAD UR12, UR12, UR10, URZ ;  /* 0x0000000a0c0c72a4 */ /* 0x000fe2000f8e023f */
[----:B------:R-:W-:Y:S01]  /*12330*/  VIADD R6, R3, UR13 ;  /* 0x0000000d03067c36 */ /* 0x000fe20008000000 */
[----:B------:R-:W-:-:S02]  /*12340*/  UIMAD.WIDE.U32 UR8, UR7, UR10, UR8 ;  /* 0x0000000a070872a5 */ /* 0x000fc4000f8e0008 */
[----:B------:R-:W-:Y:S01]  /*12350*/  UIMAD UR4, UR7, UR11, UR12 ;  /* 0x0000000b070472a4 */ /* 0x000fe2000f8e020c */
[----:B0-----:R-:W-:Y:S02]  /*12360*/  @P0 IMAD.HI.U32 R4, R6, R5, RZ ;  /* 0x0000000506040227 */ /* 0x001fe400078e00ff */
[----:B------:R-:W-:Y:S01]  /*12370*/  ULDC.64 UR10, c[0x0][0xae0] ;  /* 0x0002b800000a7ab9 */ /* 0x000fe20000000a00 */
[----:B------:R-:W-:Y:S01]  /*12380*/  UIADD3 UR4, UR9, UR4, URZ ;  /* 0x0000000409047290 */ /* 0x000fe2000fffe03f */
[----:B------:R-:W-:Y:S01]  /*12390*/  IMAD.MOV.U32 R3, RZ, RZ, R6 ;  /* 0x000000ffff037224 */ /* 0x000fe200078e0006 */
[----:B-1----:R-:W-:Y:S01]  /*123a0*/  @P0 SHF.R.U32.HI R3, RZ, R9, R4 ;  /* 0x00000009ff030219 */ /* 0x002fe20000011604 */
[----:B------:R-:W-:-:S03]  /*123b0*/  IMAD.U32 R5, RZ, RZ, UR9 ;  /* 0x00000009ff057e24 */ /* 0x000fc6000f8e00ff */
[--C-:B------:R-:W-:Y:S01]  /*123c0*/  SHF.R.S32.HI R4, RZ, 0x1f, R3.reuse ;  /* 0x0000001fff047819 */ /* 0x100fe20000011403 */
[----:B------:R-:W-:Y:S02]  /*123d0*/  IMAD.MOV R9, RZ, RZ, -R3 ;  /* 0x000000ffff097224 */ /* 0x000fe400078e0a03 */
[----:B------:R-:W-:Y:S02]  /*123e0*/  IMAD.U32 R5, RZ, RZ, UR4 ;  /* 0x00000004ff057e24 */ /* 0x000fe4000f8e00ff */
[----:B------:R-:W-:Y:S02]  /*123f0*/  IMAD R9, R13, R9, R6 ;  /* 0x000000090d097224 */ /* 0x000fe400078e0206 */
[----:B------:R-:W-:Y:S02]  /*12400*/  IMAD R6, R4, UR10, RZ ;  /* 0x0000000a04067c24 */ /* 0x000fe4000f8e02ff */
[----:B------:R-:W-:Y:S01]  /*12410*/  IMAD.U32 R4, RZ, RZ, UR8 ;  /* 0x00000008ff047e24 */ /* 0x000fe2000f8e00ff */
[----:B------:R-:W-:Y:S01]  /*12420*/  ULDC.64 UR8, c[0x0][0xad8] ;  /* 0x0002b60000087ab9 */ /* 0x000fe20000000a00 */
[C---:B------:R-:W-:Y:S01]  /*12430*/  IMAD R11, R3.reuse, UR11, R6 ;  /* 0x0000000b030b7c24 */ /* 0x040fe2000f8e0206 */
[----:B------:R-:W-:Y:S01]  /*12440*/  SHF.R.S32.HI R6, RZ, 0x1f, R9 ;  /* 0x0000001fff067819 */ /* 0x000fe20000011409 */
[----:B------:R-:W-:-:S04]  /*12450*/  IMAD.WIDE.U32 R4, R3, UR10, R4 ;  /* 0x0000000a03047c25 */ /* 0x000fc8000f8e0004 */
        /* <DEDUP_REMOVED lines=24> */
[----:B------:R3:W-:Y:S04]  /*125e0*/  @!P2 ST.E.128 desc[UR8][R8.64], RZ ;  /* 0x000000ff0800a985 */ /* 0x0007e8000c101d08 */
[----:B------:R3:W-:Y:S04]  /*125f0*/  @!P3 ST.E.128 desc[UR8][R10.64], RZ ;  /* 0x000000ff0a00b985 */ /* 0x0007e8000c101d08 */
[----:B------:R3:W-:Y:S02]  /*12600*/  @!P4 ST.E.128 desc[UR8][R14.64], RZ ;  /* 0x000000ff0e00c985 */ /* 0x0007e4000c101d08 */
.L_x_2127:
[----:B------:R-:W-:Y:S05]  /*12610*/  BSYNC B1 ;  /* 0x0000000000017941 */ /* 0x000fea0003800000 */
.L_x_2126:
        /* <DEDUP_REMOVED lines=11> */
[C---:B------:R-:W-:Y:S02]  /*126d0*/  @!P4 LEA R12, P1, R151.reuse, R4, 0x1 ;  /* 0x00000004970cc211 */ /* 0x040fe400078208ff */
[----:B----4-:R-:W-:Y:S01]  /*126e0*/  @!P2 IMAD.WIDE R8, R146, 0x2, R4 ;  /* 0x000000029208a825 */ /* 0x010fe200078e0204 */
[-C--:B------:R-:W-:Y:S02]  /*126f0*/  @!P3 LEA.HI.X R11, R148, R5.reuse, R17, 0x1, P0 ;  /* 0x00000005940bb211 */ /* 0x080fe400000f0c11 */
[----:B------:R-:W-:Y:S02]  /*12700*/  @!P4 LEA.HI.X R13, R151, R5, R16, 0x1, P1 ;  /* 0x00000005970dc211 */ /* 0x000fe400008f0c10 */
[----:B------:R2:W-:Y:S04]  /*12710*/  @!P2 ST.E.128 desc[UR8][R8.64], RZ ;  /* 0x000000ff0800a985 */ /* 0x0005e8000c101d08 */
[----:B------:R2:W-:Y:S04]  /*12720*/  @!P3 ST.E.128 desc[UR8][R10.64], RZ ;  /* 0x000000ff0a00b985 */ /* 0x0005e8000c101d08 */
[----:B------:R2:W-:Y:S02]  /*12730*/  @!P4 ST.E.128 desc[UR8][R12.64], RZ ;  /* 0x000000ff0c00c985 */ /* 0x0005e4000c101d08 */
.L_x_2120:
[----:B------:R-:W-:Y:S05]  /*12740*/  BSYNC B0 ;  /* 0x0000000000007941 */ /* 0x000fea0003800000 */
.L_x_2114:
[----:B------:R-:W-:Y:S02]  /*12750*/  ULDC UR4, c[0x0][0xc3c] ;  /* 0x00030f0000047ab9 */ /* 0x000fe40000000800 */
[----:B------:R-:W-:-:S13]  /*12760*/  ISETP.GE.AND P0, PT, R7, UR4, PT ;  /* 0x0000000407007c0c */ /* 0x000fda000bf06270 */
[----:B------:R-:W-:Y:S05]  /*12770*/  @!P0 BRA `(.L_x_2128) ;  /* 0xfffffee800488947 */ /* 0x000fea000383ffff */
[----:B------:R-:W-:Y:S05]  /*12780*/  EXIT ;  /* 0x000000000000794d */ /* 0x000fea0003800000 */
.L_x_2077:
[----:B------:R-:W-:-:S08]  /*12790*/  NOP ;  /* 0x0000000000007918 */ /* 0x000fd00000000000 */
[----:B0-----:R-:W0:-:S00]  /*127a0*/  USETMAXREG.DEALLOC.CTAPOOL 0x20 ;  /* 0x00000020000079c8 */ /* 0x001e0000080e0500 */
        /* <DEDUP_REMOVED lines=14> */
.L_x_2129:
[----:B------:R-:W0:Y:S01]  /*12890*/  S2R R0, SR_TID.X ;  /* 0x0000000000007919 */ /* 0x000e220000002100 */
        /* <DEDUP_REMOVED lines=44> */
.L_x_2133:
[----:B------:R-:W0:Y:S01]  /*12b60*/  LDC R2, c[0x0][0xc3c] ;  /* 0x00030f00ff027b82 */ /* 0x000e220000000800 */
[----:B------:R-:W-:Y:S01]  /*12b70*/  UIADD3 UR4, UR4, 0x1f, URZ ;  /* 0x0000001f04047890 */ /* 0x000fe2000fffe03f */
[----:B------:R-:W-:Y:S02]  /*12b80*/  ULDC UR7, c[0x0][0xc3c] ;  /* 0x00030f0000077ab9 */ /* 0x000fe40000000800 */
[----:B------:R-:W-:-:S03]  /*12b90*/  IMAD.U32 R27, RZ, RZ, UR7 ;  /* 0x00000007ff1b7e24 */ /* 0x000fc6000f8e00ff */
[----:B0-----:R-:W-:-:S13]  /*12ba0*/  ISETP.LE.AND P6, PT, R2, UR4, PT ;  /* 0x0000000402007c0c */ /* 0x001fda000bfc3270 */
[----:B------:R-:W-:Y:S05]  /*12bb0*/  @P6 BRA `(.L_x_2132) ;  /* 0x0000000800b46947 */ /* 0x000fea0003800000 */
[----:B------:R-:W-:Y:S01]  /*12bc0*/  VIADD R9, R0, UR4 ;  /* 0x0000000400097c36 */ /* 0x000fe20008000000 */
[----:B------:R-:W-:Y:S01]  /*12bd0*/  ULDC.64 UR8, c[0x0][0x208] ;  /* 0x0000820000087ab9 */ /* 0x000fe20000000a00 */
        /* <DEDUP_REMOVED lines=30> */
.L_x_2131:
        /* <DEDUP_REMOVED lines=13> */
.L_x_2134:
        /* <DEDUP_REMOVED lines=47> */
[----:B------:R-:W-:Y:S01]  /*13180*/  ISETP.GE.AND P2, PT, R3, RZ, PT ;  /* 0x000000ff0300720c */ /* 0x000fe20003f46270 */
[----:B------:R-:W-:-:S10]  /*13190*/  IMAD.MOV R3, RZ, RZ, -R7 ;  /* 0x000000ffff037224 */ /* 0x000fd400078e0a07 */
        /* <DEDUP_REMOVED lines=13> */
.L_x_2135:
[----:B0-----:R-:W0:Y:S01]  /*13270*/  LDC.64 R2, c[0x0][0xc90] ;  /* 0x00032400ff027b82 */ /* 0x001e220000000a00 */
[----:B------:R-:W-:Y:S01]  /*13280*/  ULDC.64 UR6, c[0x0][0x208] ;  /* 0x0000820000067ab9 */ /* 0x000fe20000000a00 */
        /* <DEDUP_REMOVED lines=36> */
[----:B------:R-:W-:-:S03]  /*134d0*/  IMAD.MOV R26, RZ, RZ, -R7 ;  /* 0x000000ffff1a7224 */ /* 0x000fc600078e0a07 */
        /* <DEDUP_REMOVED lines=18> */
[----:B------:R-:W-:Y:S02]  /*13600*/  ISETP.GE.AND P2, PT, R3, RZ, PT ;  /* 0x000000ff0300720c */ /* 0x000fe40003f46270 */
[----:B------:R-:W-:-:S05]  /*13610*/  IADD3 R3, R6, 0x1000000, R4 ;  /* 0x0100000006037810 */ /* 0x000fca0007ffe004 */
[----:B------:R-:W-:-:S06]  /*13620*/  @P0 VIADD R2, R2, 0x1 ;  /* 0x0000000102020836 */ /* 0x000fcc0000000000 */
[----:B------:R-:W-:Y:S01]  /*13630*/  @!P2 IMAD.MOV R2, RZ, RZ, -R2 ;  /* 0x000000ffff02a224 */ /* 0x000fe200078e0a02 */
[----:B------:R-:W-:-:S05]  /*13640*/  @!P1 LOP3.LUT R2, RZ, R7, RZ, 0x33, !PT ;  /* 0x00000007ff029212 */ /* 0x000fca00078e33ff */
[----:B------:R-:W-:-:S07]  /*13650*/  IMAD R26, R2, R26, R3 ;  /* 0x0000001a021a7224 */ /* 0x000fce00078e0203 */
.L_x_2136:
[----:B------:R-:W-:-:S05]  /*13660*/  LOP3.LUT R2, RZ, R2, RZ, 0x33, !PT ;  /* 0x00000002ff027212 */ /* 0x000fca00078e33ff */
[----:B------:R-:W-:Y:S01]  /*13670*/  IMAD.IADD R25, R25, 0x1, R2 ;  /* 0x0000000119197824 */ /* 0x000fe200078e0202 */
[----:B------:R-:W-:Y:S06]  /*13680*/  BRA `(.L_x_2137) ;  /* 0x00000000000c7947 */ /* 0x000fec0003800000 */
.L_x_2132:
[----:B------:R-:W-:Y:S02]  /*13690*/  IMAD.MOV.U32 R25, RZ, RZ, RZ ;  /* 0x000000ffff197224 */ /* 0x000fe400078e00ff */
[----:B------:R-:W-:Y:S02]  /*136a0*/  IMAD.U32 R24, RZ, RZ, UR6 ;  /* 0x00000006ff187e24 */ /* 0x000fe4000f8e00ff */
[----:B------:R-:W-:-:S07]  /*136b0*/  IMAD.MOV.U32 R26, RZ, RZ, RZ ;  /* 0x000000ffff1a7224 */ /* 0x000fce00078e00ff */
.L_x_2137:
[----:B------:R-:W-:-:S13]  /*136c0*/  ISETP.NE.AND P0, PT, R0, RZ, PT ;  /* 0x000000ff0000720c */ /* 0x000fda0003f05270 */
[----:B------:R-:W0:Y:S01]  /*136d0*/  @!P0 S2R R3, SR_CgaCtaId ;  /* 0x0000000000038919 */ /* 0x000e220000008800 */
[----:B------:R-:W-:-:S04]  /*136e0*/  @!P0 MOV R0, 0x400 ;  /* 0x0000040000008802 */ /* 0x000fc80000000f00 */
[----:B0-----:R-:W-:-:S05]  /*136f0*/  @!P0 LEA R0, R3, R0, 0x18 ;  /* 0x0000000003008211 */ /* 0x001fca00078ec0ff */
[----:B------:R1:W-:Y:S01]  /*13700*/  @!P0 STS.128 [R0+0x31cd0], R24 ;  /* 0x031cd01800008388 */ /* 0x0003e20000000c00 */
[----:B------:R-:W-:Y:S06]  /*13710*/  BAR.ARV 0x5, 0x200 ;  /* 0x0148000000007b1d */ /* 0x000fec0000002000 */
.L_x_2130:
        /* <DEDUP_REMOVED lines=11> */
[----:B------:R-:W-:Y:S01]  /*137d0*/  IMAD.MOV.U32 R28, RZ, RZ, 0x1 ;  /* 0x00000001ff1c7424 */ /* 0x000fe200078e00ff */
[----:B------:R-:W-:Y:S01]  /*137e0*/  ULDC UR38, c[0x0][0xc] ;  /* 0x0000030000267ab9 */ /* 0x000fe20000000800 */
[----:B------:R-:W-:Y:S01]  /*137f0*/  IMAD.MOV.U32 R18, RZ, RZ, RZ ;  /* 0x000000ffff127224 */ /* 0x000fe200078e00ff */
[----:B------:R-:W-:Y:S01]  /*13800*/  ULDC.64 UR36, c[0x0][0x198] ;  /* 0x0000660000247ab9 */ /* 0x000fe20000000a00 */
        /* <DEDUP_REMOVED lines=18> */
.L_x_2244:
[----:B0--3--:R-:W0:Y:S01]  /*13930*/  LDC.64 R2, c[0x0][0xc88] ;  /* 0x00032200ff027b82 */ /* 0x009e220000000a00 */
        /* <DEDUP_REMOVED lines=22> */
[----:B-1----:R1:W5:Y:S01]  /*13aa0*/  @P0 LDG.E R0, desc[UR10][R2.64] ;  /* 0x0000000a02000981 */ /* 0x002362000c1e1900 */
        /* <DEDUP_REMOVED lines=26> */
[----:B------:R-:W-:Y:S05]  /*13c50*/  @P2 BRA `(.L_x_2139) ;  /* 0x0000000000182947 */ /* 0x000fea0003800000 */
[----:B------:R-:W-:Y:S05]  /*13c60*/  @!P1 BRA `(.L_x_2139) ;  /* 0x0000000000149947 */ /* 0x000fea0003800000 */
[----:B------:R-:W-:Y:S02]  /*13c70*/  ULDC.64 UR4, c[0x0][0x208] ;  /* 0x0000820000047ab9 */ /* 0x000fe40000000a00 */
[----:B------:R-:W0:Y:S04]  /*13c80*/  LDG.E R6, desc[UR4][R2.64] ;  /* 0x0000000402067981 */ /* 0x000e28000c1e1900 */
[----:B------:R-:W0:Y:S02]  /*13c90*/  LDG.E R2, desc[UR4][R2.64+0x4] ;  /* 0x0000040402027981 */ /* 0x000e24000c1e1900 */
[----:B0-----:R-:W-:-:S05]  /*13ca0*/  IMAD.IADD R8, R2, 0x1, -R6 ;  /* 0x0000000102087824 */ /* 0x001fca00078e0a06 */
[----:B------:R1:W-:Y:S02]  /*13cb0*/  STL [R1+0x14], R8 ;  /* 0x0000140801007387 */ /* 0x0003e40000100800 */
.L_x_2139:
[----:B------:R-:W-:Y:S01]  /*13cc0*/  ULDC.64 UR4, c[0x0][0xa20] ;  /* 0x0002880000047ab9 */ /* 0x000fe20000000a00 */
[C---:B------:R-:W-:Y:S01]  /*13cd0*/  LOP3.LUT R6, R26.reuse, 0xff000000, RZ, 0xc0, !PT ;  /* 0xff0000001a067812 */ /* 0x040fe200078ec0ff */
[----:B-----5:R-:W-:Y:S01]  /*13ce0*/  IMAD.IADD R29, R29, 0x1, R0 ;  /* 0x000000011d1d7824 */ /* 0x020fe200078e0200 */
[----:B------:R-:W-:Y:S02]  /*13cf0*/  ISETP.NE.U32.AND P1, PT, RZ, UR4, PT ;  /* 0x00000004ff007c0c */ /* 0x000fe4000bf25070 */
[----:B------:R-:W-:Y:S02]  /*13d00*/  SHF.R.U32.HI R6, RZ, 0x8, R6 ;  /* 0x00000008ff067819 */ /* 0x000fe40000011606 */
[----:B------:R-:W-:Y:S02]  /*13d10*/  ISETP.NE.AND.EX P1, PT, RZ, UR5, PT, P1 ;  /* 0x00000005ff007c0c */ /* 0x000fe4000bf25310 */
[C---:B------:R-:W-:Y:S02]  /*13d20*/  LOP3.LUT R2, R26.reuse, 0xff0000, RZ, 0xc0, !PT ;  /* 0x00ff00001a027812 */ /* 0x040fe400078ec0ff */
[----:B------:R-:W-:Y:S01]  /*13d30*/  LOP3.LUT R16, R26, 0xffff, RZ, 0xc0, !PT ;  /* 0x0000ffff1a107812 */ /* 0x000fe200078ec0ff */
[----:B------:R-:W-:Y:S01]  /*13d40*/  IMAD.MOV.U32 R26, RZ, RZ, R9 ;  /* 0x000000ffff1a7224 */ /* 0x000fe200078e0009 */
[----:B------:R-:W-:-:S07]  /*13d50*/  LEA.HI R6, R2, R6, RZ, 0x10 ;  /* 0x0000000602067211 */ /* 0x000fce00078f80ff */
[----:B------:R-:W-:Y:S05]  /*13d60*/  @!P1 BRA `(.L_x_2140) ;  /* 0x0000000000149947 */ /* 0x000fea0003800000 */
[----:B------:R-:W-:Y:S01]  /*13d70*/  IADD3 R2, P0, R19, UR4, RZ ;  /* 0x0000000413027c10 */ /* 0x000fe2000ff1e0ff */
[----:B------:R-:W-:-:S03]  /*13d80*/  ULDC.64 UR6, c[0x0][0x208] ;  /* 0x0000820000067ab9 */ /* 0x000fc60000000a00 */
[----:B------:R-:W-:-:S05]  /*13d90*/  IADD3.X R3, R23, UR5, RZ, P0, !PT ;  /* 0x0000000517037c10 */ /* 0x000fca00087fe4ff */
[----:B------:R2:W5:Y:S01]  /*13da0*/  LDG.E R7, desc[UR6][R2.64] ;  /* 0x0000000602077981 */ /* 0x000562000c1e1900 */
[----:B------:R-:W-:Y:S05]  /*13db0*/  BRA `(.L_x_2141) ;  /* 0x0000000000147947 */ /* 0x000fea0003800000 */
.L_x_2140:
[----:B------:R-:W-:Y:S05]  /*13dc0*/  @!P0 BRA `(.L_x_2141) ;  /* 0x0000000000108947 */ /* 0x000fea0003800000 */
[----:B------:R-:W-:Y:S02]  /*13dd0*/  ULDC.64 UR4, c[0x0][0x208] ;  /* 0x0000820000047ab9 */ /* 0x000fe40000000a00 */
[----:B------:R-:W2:Y:S04]  /*13de0*/  LDG.E R7, desc[UR4][R4.64] ;  /* 0x0000000404077981 */ /* 0x000ea8000c1e1900 */
[----:B------:R-:W2:Y:S02]  /*13df0*/  LDG.E R4, desc[UR4][R4.64+0x4] ;  /* 0x0000040404047981 */ /* 0x000ea4000c1e1900 */
[----:B--2---:R-:W-:-:S07]  /*13e00*/  IMAD.IADD R7, R4, 0x1, -R7 ;  /* 0x0000000104077824 */ /* 0x004fce00078e0a07 */
.L_x_2141:
[----:B-----5:R-:W-:Y:S01]  /*13e10*/  IMAD.IADD R7, R7, 0x1, -R0 ;  /* 0x0000000107077824 */ /* 0x020fe200078e0a00 */
[----:B------:R-:W-:Y:S01]  /*13e20*/  LOP3.LUT R9, R6, 0xff, RZ, 0xc0, !PT ;  /* 0x000000ff06097812 */ /* 0x000fe200078ec0ff */
[----:B------:R-:W3:Y:S01]  /*13e30*/  LDC R0, c[0x0][0x448] ;  /* 0x00011200ff007b82 */ /* 0x000ee20000000800 */
[----:B--2---:R-:W-:Y:S01]  /*13e40*/  IMAD R2, R25, 0xc0, RZ ;  /* 0x000000c019027824 */ /* 0x004fe200078e02ff */
[----:B------:R-:W-:Y:S01]  /*13e50*/  BSSY B0, `(.L_x_2142) ;  /* 0x0000036000007945 */ /* 0x000fe20003800000 */
[----:B------:R-:W-:Y:S02]  /*13e60*/  IMAD.MOV.U32 R4, RZ, RZ, RZ ;  /* 0x000000ffff047224 */ /* 0x000fe400078e00ff */
[----:B------:R-:W-:Y:S01]  /*13e70*/  VIADD R2, R2, 0xbf ;  /* 0x000000bf02027836 */ /* 0x000fe20000000000 */
[----:B---3--:R-:W-:-:S13]  /*13e80*/  ISETP.NE.AND P0, PT, R0, 0x1, PT ;  /* 0x000000010000780c */ /* 0x008fda0003f05270 */
[----:B------:R-:W2:Y:S08]  /*13e90*/  @P0 LDC R3, c[0x0][0x44c] ;  /* 0x00011300ff030b82 */ /* 0x000eb00000000800 */
[----:B------:R-:W3:Y:S01]  /*13ea0*/  @P0 LDC R0, c[0x0][0x450] ;  /* 0x00011400ff000b82 */ /* 0x000ee20000000800 */
[----:B--2---:R-:W-:-:S05]  /*13eb0*/  @P0 IMAD.HI.U32 R3, R2, R3, RZ ;  /* 0x0000000302030227 */ /* 0x004fca00078e00ff */
[----:B---3--:R-:W-:Y:S01]  /*13ec0*/  @P0 SHF.R.U32.HI R2, RZ, R0, R3 ;  /* 0x00000000ff020219 */ /* 0x008fe20000011603 */
[C---:B------:R-:W-:Y:S01]  /*13ed0*/  VIADD R0, R7.reuse, 0x8f ;  /* 0x0000008f07007836 */ /* 0x040fe20000000000 */
[----:B------:R-:W-:-:S03]  /*13ee0*/  IADD3 R7, R7, 0x90, -R8 ;  /* 0x0000009007077810 */ /* 0x000fc60007ffe808 */
[----:B------:R-:W-:-:S04]  /*13ef0*/  IMAD.HI R0, R0, 0x38e38e39, RZ ;  /* 0x38e38e3900007827 */ /* 0x000fc800078e02ff */
[----:B------:R-:W-:Y:S01]  /*13f00*/  IMAD.IADD R2, R7, 0x1, R2 ;  /* 0x0000000107027824 */ /* 0x000fe200078e0202 */
[----:B------:R-:W-:Y:S01]  /*13f10*/  SHF.R.U32.HI R3, RZ, 0x1f, R0 ;  /* 0x0000001fff037819 */ /* 0x000fe20000011600 */
[----:B------:R-:W-:Y:S02]  /*13f20*/  IMAD.MOV.U32 R7, RZ, RZ, R4 ;  /* 0x000000ffff077224 */ /* 0x000fe400078e0004 */
[----:B------:R-:W-:Y:S01]  /*13f30*/  IMAD.HI R2, R2, 0x38e38e39, RZ ;  /* 0x38e38e3902027827 */ /* 0x000fe200078e02ff */
[----:B------:R-:W-:-:S04]  /*13f40*/  LEA.HI.SX32 R3, R0, R3, 0x1b ;  /* 0x0000000300037211 */ /* 0x000fc800078fdaff */
[----:B------:R-:W-:-:S04]  /*13f50*/  SHF.R.U32.HI R0, RZ, 0x1f, R2 ;  /* 0x0000001fff007819 */ /* 0x000fc80000011602 */
[----:B------:R-:W-:-:S04]  /*13f60*/  LEA.HI.SX32 R0, R2, R0, 0x1b ;  /* 0x0000000002007211 */ /* 0x000fc800078fdaff */
[----:B01----:R-:W-:Y:S02]  /*13f70*/  VIMNMX R8, R3, R0, PT ;  /* 0x0000000003087248 */ /* 0x003fe40003fe0100 */
[----:B------:R-:W-:Y:S02]  /*13f80*/  SHF.R.U32.HI R0, RZ, 0x10, R6 ;  /* 0x00000010ff007819 */ /* 0x000fe40000011606 */
[----:B------:R-:W-:Y:S01]  /*13f90*/  ISETP.GE.AND P1, PT, R8, 0x1, PT ;  /* 0x000000010800780c */ /* 0x000fe20003f26270 */
[----:B------:R0:W-:Y:S01]  /*13fa0*/  STL [R1+0x1c], R8 ;  /* 0x00001c0801007387 */ /* 0x0001e20000100800 */
[----:B------:R-:W-:-:S03]  /*13fb0*/  ISETP.NE.AND P0, PT, R0, RZ, PT ;  /* 0x000000ff0000720c */ /* 0x000fc60003f05270 */
[----:B------:R0:W-:Y:S04]  /*13fc0*/  STL [R1+0x20], R4 ;  /* 0x0000200401007387 */ /* 0x0001e80000100800 */
[----:B------:R0:W-:Y:S06]  /*13fd0*/  STL [R1+0x38], R9 ;  /* 0x0000380901007387 */ /* 0x0001ec0000100800 */
[----:B------:R-:W1:Y:S01]  /*13fe0*/  @!P0 LDC R0, c[0x0][0x9f0] ;  /* 0x00027c00ff008b82 */ /* 0x000e620000000800 */
[----:B------:R-:W-:Y:S05]  /*13ff0*/  @!P1 BRA `(.L_x_2143) ;  /* 0x00000000006c9947 */ /* 0x000fea0003800000 */
[-C--:B01----:R-:W-:Y:S02]  /*14000*/  IABS R4, R0.reuse ;  /* 0x0000000000047213 */ /* 0x083fe40000000000 */
        /* <DEDUP_REMOVED lines=26> */
.L_x_2143:
[----:B------:R-:W-:Y:S05]  /*141b0*/  BSYNC B0 ;  /* 0x0000000000007941 */ /* 0x000fea0003800000 */
.L_x_2142:
[----:B-1----:R-:W-:Y:S01]  /*141c0*/  IMAD.MOV.U32 R0, RZ, RZ, R7 ;  /* 0x000000ffff007224 */ /* 0x002fe200078e0007 */
[----:B------:R-:W-:Y:S03]  /*141d0*/  BSSY B7, `(.L_x_2144) ;  /* 0x0000422000077945 */ /* 0x000fe60003800000 */
[----:B------:R-:W-:-:S05]  /*141e0*/  IMAD R2, R9, R0, RZ ;  /* 0x0000000009027224 */ /* 0x000fca00078e02ff */
[----:B------:R-:W-:Y:S01]  /*141f0*/  VIADDMNMX R0, R2, R0, R8, PT ;  /* 0x0000000002007246 */ /* 0x000fe20003800108 */
[----:B------:R1:W-:Y:S03]  /*14200*/  STL [R1+0x4], R2 ;  /* 0x0000040201007387 */ /* 0x0003e60000100800 */
[----:B------:R-:W-:Y:S01]  /*14210*/  ISETP.GT.AND P0, PT, R0, R2, PT ;  /* 0x000000020000720c */ /* 0x000fe20003f04270 */
[----:B------:R1:W-:-:S12]  /*14220*/  STL [R1+0x24], R0 ;  /* 0x0000240001007387 */ /* 0x0003d80000100800 */
[----:B------:R-:W-:Y:S05]  /*14230*/  @P0 BRA `(.L_x_2145) ;  /* 0x0000000000480947 */ /* 0x000fea0003800000 */
[----:B-1----:R-:W1:Y:S02]  /*14240*/  S2R R0, SR_TID.X ;  /* 0x0000000000007919 */ /* 0x002e640000002100 */
[----:B-1----:R-:W-:-:S04]  /*14250*/  LOP3.LUT R0, R0, 0x7f, RZ, 0xc0, !PT ;  /* 0x0000007f00007812 */ /* 0x002fc800078ec0ff */
[----:B------:R-:W-:-:S13]  /*14260*/  ISETP.NE.AND P0, PT, R0, RZ, PT ;  /* 0x000000ff0000720c */ /* 0x000fda0003f05270 */
[----:B------:R-:W-:Y:S05]  /*14270*/  @P0 BRA `(.L_x_2146) ;  /* 0x00000040005c0947 */ /* 0x000fea0003800000 */
[----:B------:R-:W1:Y:S01]  /*14280*/  S2R R5, SR_LANEID ;  /* 0x0000000000057919 */ /* 0x000e620000000000 */
[----:B------:R-:W-:Y:S01]  /*14290*/  VOTEU.ANY UR4, UPT, PT ;  /* 0x0000000000047886 */ /* 0x000fe200038e0100 */
[----:B------:R-:W3:Y:S01]  /*142a0*/  LDC.64 R2, c[0x0][0xc60] ;  /* 0x00031800ff027b82 */ /* 0x000ee20000000a00 */
[----:B------:R-:W1:Y:S01]  /*142b0*/  FLO.U32 R0, UR4 ;  /* 0x0000000400007d00 */ /* 0x000e6200080e0000 */
[----:B------:R-:W-:Y:S01]  /*142c0*/  ULDC.64 UR6, c[0x0][0x208] ;  /* 0x0000820000067ab9 */ /* 0x000fe20000000a00 */
[----:B-1----:R-:W-:-:S06]  /*142d0*/  ISETP.EQ.U32.AND P0, PT, R0, R5, PT ;  /* 0x000000050000720c */ /* 0x002fcc0003f02070 */
[----:B------:R-:W3:Y:S07]  /*142e0*/  POPC R5, UR4 ;  /* 0x0000000400057d09 */ /* 0x000eee0008000000 */
[----:B---3--:R-:W3:Y:S01]  /*142f0*/  @P0 ATOMG.E.ADD.STRONG.GPU PT, R3, desc[UR6][R2.64], R5 ;  /* 0x00000005020309a8 */ /* 0x008ee200081ee1c6 */
[----:B0-----:R-:W0:Y:S02]  /*14300*/  S2R R4, SR_LTMASK ;  /* 0x0000000000047919 */ /* 0x001e240000003900 */
[----:B0-----:R-:W-:-:S04]  /*14310*/  LOP3.LUT R4, R4, UR4, RZ, 0xc0, !PT ;  /* 0x0000000404047c12 */ /* 0x001fc8000f8ec0ff */
[----:B--2---:R-:W0:Y:S01]  /*14320*/  POPC R7, R4 ;  /* 0x0000000400077309 */ /* 0x004e220000000000 */
[----:B---3--:R-:W0:Y:S02]  /*14330*/  SHFL.IDX PT, R0, R3, R0, 0x1f ;  /* 0x00001f0003007589 */ /* 0x008e2400000e0000 */
[----:B0-----:R-:W-:Y:S01]  /*14340*/  IADD3 R24, R0, UR38, R7 ;  /* 0x0000002600187c10 */ /* 0x001fe2000fffe007 */
[----:B------:R-:W-:Y:S06]  /*14350*/  BRA `(.L_x_2146) ;  /* 0x0000004000247947 */ /* 0x000fec0003800000 */
.L_x_2145:
[----:B-1----:R-:W-:Y:S01]  /*14360*/  VIADD R0, R17, 0x16a00 ;  /* 0x00016a0011007836 */ /* 0x002fe20000000000 */
[----:B------:R-:W-:Y:S04]  /*14370*/  BSSY B6, `(.L_x_2147) ;  /* 0x0000013000067945 */ /* 0x000fe80003800000 */
[----:B------:R-:W-:-:S13]  /*14380*/  LOP3.LUT P0, RZ, R0, 0x1bf, RZ, 0xc0, !PT ;  /* 0x000001bf00ff7812 */ /* 0x000fda000780c0ff */
[----:B------:R-:W-:Y:S05]  /*14390*/  @!P0 BRA `(.L_x_2148) ;  /* 0x0000000000408947 */ /* 0x000fea0003800000 */
        /* <DEDUP_REMOVED lines=8> */
[----:B--2---:R-:W-:-:S02]  /*14420*/  IMAD.U32 R7, RZ, RZ, UR9 ;  /* 0x00000009ff077e24 */ /* 0x004fc4000f8e00ff */
[----:B------:R-:W-:Y:S02]  /*14430*/  IMAD.U32 R10, RZ, RZ, UR4 ;  /* 0x00000004ff0a7e24 */ /* 0x000fe4000f8e00ff */
[----:B------:R-:W-:Y:S02]  /*14440*/  IMAD.U32 R11, RZ, RZ, UR5 ;  /* 0x00000005ff0b7e24 */ /* 0x000fe4000f8e00ff */
[----:B------:R-:W-:Y:S02]  /*14450*/  IMAD.MOV.U32 R8, RZ, RZ, 0x70 ;  /* 0x00000070ff087424 */ /* 0x000fe400078e00ff */
[----:B------:R-:W-:Y:S02]  /*14460*/  IMAD.MOV.U32 R12, RZ, RZ, 0x1 ;  /* 0x00000001ff0c7424 */ /* 0x000fe400078e00ff */
[----:B------:R-:W-:-:S07]  /*14470*/  IMAD.MOV.U32 R13, RZ, RZ, RZ ;  /* 0x000000ffff0d7224 */ /* 0x000fce00078e00ff */
[----:B------:R-:W-:-:S07]  /*14480*/  LEPC R20, `(.L_x_2148) ;  /* 0x000000001014794e */ /* 0x000fce0000000000 */
[----:B0-----:R-:W-:Y:S05]  /*14490*/  CALL.ABS.NOINC R2 ;  /* 0x0000000002007343 */ /* 0x001fea0003c00000 */
.L_x_2148:
[----:B------:R-:W-:Y:S05]  /*144a0*/  BSYNC B6 ;  /* 0x0000000000067941 */ /* 0x000fea0003800000 */
.L_x_2147:
        /* <DEDUP_REMOVED lines=8> */
[----:B------:R1:W3:Y:S01]  /*14530*/  LDC.64 R2, c[0x4][R0] ;  /* 0x0100000000027b82 */ /* 0x0002e20000000a00 */
[----:B0-----:R-:W-:Y:S02]  /*14540*/  IMAD.U32 R4, RZ, RZ, UR6 ;  /* 0x00000006ff047e24 */ /* 0x001fe4000f8e00ff */
[----:B------:R-:W-:Y:S02]  /*14550*/  IMAD.U32 R5, RZ, RZ, UR7 ;  /* 0x00000007ff057e24 */ /* 0x000fe4000f8e00ff */
[----:B------:R-:W-:Y:S02]  /*14560*/  IMAD.U32 R6, RZ, RZ, UR8 ;  /* 0x00000008ff067e24 */ /* 0x000fe4000f8e00ff */
[----:B--2---:R-:W-:-:S02]  /*14570*/  IMAD.U32 R7, RZ, RZ, UR9 ;  /* 0x00000009ff077e24 */ /* 0x004fc4000f8e00ff */
[----:B------:R-:W-:Y:S02]  /*14580*/  IMAD.U32 R10, RZ, RZ, UR4 ;  /* 0x00000004ff0a7e24 */ /* 0x000fe4000f8e00ff */
[----:B------:R-:W-:Y:S02]  /*14590*/  IMAD.U32 R11, RZ, RZ, UR5 ;  /* 0x00000005ff0b7e24 */ /* 0x000fe4000f8e00ff */
[----:B------:R-:W-:Y:S02]  /*145a0*/  IMAD.MOV.U32 R8, RZ, RZ, 0x70 ;  /* 0x00000070ff087424 */ /* 0x000fe400078e00ff */
[----:B------:R-:W-:Y:S02]  /*145b0*/  IMAD.MOV.U32 R12, RZ, RZ, 0x1 ;  /* 0x00000001ff0c7424 */ /* 0x000fe400078e00ff */
[----:B-1----:R-:W-:-:S07]  /*145c0*/  IMAD.MOV.U32 R13, RZ, RZ, RZ ;  /* 0x000000ffff0d7224 */ /* 0x002fce00078e00ff */
[----:B------:R-:W-:-:S07]  /*145d0*/  LEPC R20, `(.L_x_2151) ;  /* 0x000000001014794e */ /* 0x000fce0000000000 */
[----:B---3--:R-:W-:Y:S05]  /*145e0*/  CALL.ABS.NOINC R2 ;  /* 0x0000000002007343 */ /* 0x008fea0003c00000 */
.L_x_2151:
        /* <DEDUP_REMOVED lines=16> */
.L_x_2150:
[----:B------:R-:W-:Y:S05]  /*146f0*/  BSYNC B6 ;  /* 0x0000000000067941 */ /* 0x000fea0003800000 */
.L_x_2149:
[----:B------:R-:W-:Y:S01]  /*14700*/  ULDC.64 UR4, c[0x0][0x9f8] ;  /* 0x00027e0000047ab9 */ /* 0x000fe20000000a00 */
[----:B------:R-:W3:Y:S01]  /*14710*/  LDL R20, [R1+0x24] ;  /* 0x0000240001147983 */ /* 0x000ee20000100800 */
[----:B------:R-:W-:Y:S01]  /*14720*/  ISETP.NE.U32.AND P0, PT, RZ, UR4, PT ;  /* 0x00000004ff007c0c */ /* 0x000fe2000bf05070 */
[----:B------:R-:W-:-:S03]  /*14730*/  ULDC.64 UR6, c[0x0][0x208] ;  /* 0x0000820000067ab9 */ /* 0x000fc60000000a00 */
[----:B------:R-:W-:-:S13]  /*14740*/  ISETP.NE.AND.EX P0, PT, RZ, UR5, PT, P0 ;  /* 0x00000005ff007c0c */ /* 0x000fda000bf05300 */
[----:B------:R-:W-:-:S04]  /*14750*/  @P0 IADD3 R2, P1, R19, UR4, RZ ;  /* 0x0000000413020c10 */ /* 0x000fc8000ff3e0ff */
[----:B------:R-:W-:Y:S01]  /*14760*/  @P0 IADD3.X R3, R23, UR5, RZ, P1, !PT ;  /* 0x0000000517030c10 */ /* 0x000fe20008ffe4ff */
[----:B------:R-:W-:-:S04]  /*14770*/  ULDC.64 UR4, c[0x0][0xa08] ;  /* 0x0002820000047ab9 */ /* 0x000fc80000000a00 */
[----:B------:R1:W2:Y:S02]  /*14780*/  @P0 LDG.E R26, desc[UR6][R2.64] ;  /* 0x00000006021a0981 */ /* 0x0002a4000c1e1900 */
[----:B-1----:R-:W1:Y:S02]  /*14790*/  LDC.64 R2, c[0x0][0x418] ;  /* 0x00010600ff027b82 */ /* 0x002e640000000a00 */
[----:B-1----:R-:W-:Y:S01]  /*147a0*/  LOP3.LUT P0, RZ, R2, UR4, RZ, 0xfc, !PT ;  /* 0x0000000402ff7c12 */ /* 0x002fe2000f80fcff */
[----:B------:R-:W-:-:S03]  /*147b0*/  UMOV UR4, 0xffffffff ;  /* 0xffffffff00047882 */ /* 0x000fc60000000000 */
[----:B------:R-:W-:Y:S01]  /*147c0*/  LOP3.LUT P0, RZ, R3, UR5, RZ, 0xfc, P0 ;  /* 0x0000000503ff7c12 */ /* 0x000fe2000800fcff */
[----:B---3--:R-:W-:Y:S01]  /*147d0*/  VIADD R23, R20, 0xffffffff ;  /* 0xffffffff14177836 */ /* 0x008fe20000000000 */
[----:B--2---:R-:W-:Y:S02]  /*147e0*/  SHF.R.S32.HI R7, RZ, 0x1f, R26 ;  /* 0x0000001fff077819 */ /* 0x004fe4000001141a */
[----:B------:R-:W-:-:S03]  /*147f0*/  SEL R19, R26, RZ, !P0 ;  /* 0x000000ff1a137207 */ /* 0x000fc60004000000 */
[----:B------:R1:W-:Y:S01]  /*14800*/  STL [R1], R7 ;  /* 0x0000000701007387 */ /* 0x0003e20000100800 */
[----:B------:R-:W-:Y:S05]  /*14810*/  BRA.DIV UR4, `(.L_x_2152) ;  /* 0x0000005204a87947 */ /* 0x000fea000b800000 */
[----:B------:R-:W2:Y:S02]  /*14820*/  S2R R0, SR_TID.X ;  /* 0x0000000000007919 */ /* 0x000ea40000002100 */
[----:B--2---:R-:W-:-:S04]  /*14830*/  SHF.R.U32.HI R0, RZ, 0x5, R0 ;  /* 0x00000005ff007819 */ /* 0x004fc80000011600 */
[----:B------:R-:W-:-:S05]  /*14840*/  LOP3.LUT R0, R0, 0x3, RZ, 0xc0, !PT ;  /* 0x0000000300007812 */ /* 0x000fca00078ec0ff */
[----:B------:R2:W3:Y:S02]  /*14850*/  SHFL.IDX PT, R14, R0, RZ, 0x1f ;  /* 0x00001fff000e7589 */ /* 0x0004e400000e0000 */
.L_x_2260:
        /* <DEDUP_REMOVED lines=8> */
.L_x_2263:
[----:B------:R-:W-:Y:S05]  /*148e0*/  @!P6 BRA `(.L_x_2153) ;  /* 0x000000040010e947 */ /* 0x000fea0003800000 */
[----:B------:R-:W-:-:S04]  /*148f0*/  ISETP.NE.U32.AND P0, PT, R2, RZ, PT ;  /* 0x000000ff0200720c */ /* 0x000fc80003f05070 */
[----:B------:R-:W-:-:S13]  /*14900*/  ISETP.NE.AND.EX P0, PT, R3, RZ, PT, P0 ;  /* 0x000000ff0300720c */ /* 0x000fda0003f05300 */
[----:B------:R-:W-:Y:S05]  /*14910*/  @!P0 BRA `(.L_x_2155) ;  /* 0x00000000004c8947 */ /* 0x000fea0003800000 */
[----:B------:R-:W3:Y:S01]  /*14920*/  LDC R6, c[0x0][0x43c] ;  /* 0x00010f00ff067b82 */ /* 0x000ee20000000800 */
[----:B--2---:R-:W-:Y:S01]  /*14930*/  IMAD.MOV.U32 R0, RZ, RZ, R23 ;  /* 0x000000ffff007224 */ /* 0x004fe200078e0017 */
[----:B------:R-:W-:Y:S01]  /*14940*/  ULDC.64 UR4, c[0x0][0x428] ;  /* 0x00010a0000047ab9 */ /* 0x000fe20000000a00 */
[----:B------:R-:W-:Y:S01]  /*14950*/  ULDC.64 UR6, c[0x0][0x208] ;  /* 0x0000820000067ab9 */ /* 0x000fe20000000a00 */
[----:B---3--:R-:W-:-:S13]  /*14960*/  ISETP.NE.AND P0, PT, R6, 0x1, PT ;  /* 0x000000010600780c */ /* 0x008fda0003f05270 */
[----:B0-----:R-:W0:Y:S02]  /*14970*/  @P0 LDC.64 R4, c[0x0][0x440] ;  /* 0x00011000ff040b82 */ /* 0x001e240000000a00 */
        /* <DEDUP_REMOVED lines=13> */
.L_x_2155:
[----:B--2---:R-:W-:Y:S01]  /*14a50*/  IMAD R0, R18, 0x8, R17 ;  /* 0x0000000812007824 */ /* 0x004fe200078e0211 */
[----:B---3--:R-:W-:-:S04]  /*14a60*/  SHF.L.U32 R2, R28, 0x1f, RZ ;  /* 0x0000001f1c027819 */ /* 0x008fc800000006ff */
[----:B------:R-:W2:Y:S02]  /*14a70*/  SYNCS.PHASECHK.TRANS64.TRYWAIT P0, [R0+URZ+0x31c40], R2 ;  /* 0x031c4002000075a7 */ /* 0x000ea4000800017f */
[----:B--2---:R-:W-:Y:S05]  /*14a80*/  @!P0 BRA `(.L_x_2156) ;  /* 0x0000005000608947 */ /* 0x004fea0003800000 */
.L_x_2264:
        /* <DEDUP_REMOVED lines=11> */
.L_x_2157:
        /* <DEDUP_REMOVED lines=15> */
[----:B------:R-:W-:Y:S02]  /*14c30*/  UIMAD UR11, UR11, 0x90, UR5 ;  /* 0x000000900b0b78a4 */ /* 0x000fe4000f8e0205 */
        /* <DEDUP_REMOVED lines=15> */
.L_x_2153:
[----:B0-----:R-:W3:Y:S04]  /*14d30*/  LDL.LU R4, [R1+0x10] ;  /* 0x0000100001047983 */ /* 0x001ee80000300800 */
[----:B------:R-:W4:Y:S04]  /*14d40*/  LDL.LU R6, [R1+0xc] ;  /* 0x00000c0001067983 */ /* 0x000f280000300800 */
[----:B------:R-:W5:Y:S01]  /*14d50*/  LDL.LU R3, [R1+0x28] ;  /* 0x0000280001037983 */ /* 0x000f620000300800 */
[----:B------:R-:W-:Y:S05]  /*14d60*/  WARPSYNC.ALL ;  /* 0x0000000000007948 */ /* 0x000fea0003800000 */
[----:B------:R-:W-:Y:S01]  /*14d70*/  ULDC.64 UR6, c[0x0][0xa00] ;  /* 0x0002800000067ab9 */ /* 0x000fe20000000a00 */
[----:B------:R-:W-:Y:S01]  /*14d80*/  ULDC.64 UR4, c[0x0][0x298] ;  /* 0x0000a60000047ab9 */ /* 0x000fe20000000a00 */
[----:B--2---:R-:W-:Y:S01]  /*14d90*/  VIADD R0, R17, 0xda00 ;  /* 0x0000da0011007836 */ /* 0x004fe20000000000 */
        /* <DEDUP_REMOVED lines=25> */
[----:B-1----:R-:W-:-:S02]  /*14f30*/  IMAD.U32 R7, RZ, RZ, UR9 ;  /* 0x00000009ff077e24 */ /* 0x002fc4000f8e00ff */
[----:B------:R-:W-:Y:S02]  /*14f40*/  IMAD.U32 R10, RZ, RZ, UR4 ;  /* 0x00000004ff0a7e24 */ /* 0x000fe4000f8e00ff */
[----:B------:R-:W-:Y:S02]  /*14f50*/  IMAD.U32 R11, RZ, RZ, UR5 ;  /* 0x00000005ff0b7e24 */ /* 0x000fe4000f8e00ff */
[----:B------:R-:W-:Y:S02]  /*14f60*/  IMAD.MOV.U32 R8, RZ, RZ, 0x70 ;  /* 0x00000070ff087424 */ /* 0x000fe400078e00ff */
[----:B------:R-:W-:Y:S02]  /*14f70*/  IMAD.MOV.U32 R12, RZ, RZ, 0x1 ;  /* 0x00000001ff0c7424 */ /* 0x000fe400078e00ff */
[----:B------:R-:W-:-:S07]  /*14f80*/  IMAD.MOV.U32 R13, RZ, RZ, RZ ;  /* 0x000000ffff0d7224 */ /* 0x000fce00078e00ff */
[----:B------:R-:W-:-:S07]  /*14f90*/  LEPC R20, `(.L_x_2159) ;  /* 0x000000001014794e */ /* 0x000fce0000000000 */
[----:B0-----:R-:W-:Y:S05]  /*14fa0*/  CALL.ABS.NOINC R2 ;  /* 0x0000000002007343 */ /* 0x001fea0003c00000 */
.L_x_2159:
[----:B------:R-:W-:Y:S05]  /*14fb0*/  BSYNC B6 ;  /* 0x0000000000067941 */ /* 0x000fea0003800000 */
.L_x_2158:
[----:B------:R-:W2:Y:S01]  /*14fc0*/  LDL.LU R20, [R1+0x10] ;  /* 0x0000100001147983 */ /* 0x000ea20000300800 */
[----:B------:R-:W3:Y:S01]  /*14fd0*/  LDC R9, c[0x0][0x448] ;  /* 0x00011200ff097b82 */ /* 0x000ee20000000800 */
[----:B------:R-:W-:Y:S01]  /*14fe0*/  ULDC.64 UR4, c[0x0][0x2d8] ;  /* 0x0000b60000047ab9 */ /* 0x000fe20000000a00 */
[----:B------:R-:W-:Y:S01]  /*14ff0*/  ULDC.64 UR6, c[0x0][0x2e0] ;  /* 0x0000b80000067ab9 */ /* 0x000fe20000000a00 */
[----:B0-----:R-:W2:Y:S01]  /*15000*/  LDL.LU.64 R2, [R1+0x30] ;  /* 0x0000300001027983 */ /* 0x001ea20000300a00 */
[----:B------:R-:W-:-:S03]  /*15010*/  ULDC.64 UR8, c[0x0][0x280] ;  /* 0x0000a00000087ab9 */ /* 0x000fc60000000a00 */
[----:B------:R-:W4:Y:S04]  /*15020*/  LDL.LU R21, [R1+0x28] ;  /* 0x0000280001157983 */ /* 0x000f280000300800 */
[----:B------:R-:W4:Y:S01]  /*15030*/  LDL.LU R4, [R1+0xc] ;  /* 0x00000c0001047983 */ /* 0x000f220000300800 */
[----:B------:R-:W0:Y:S01]  /*15040*/  S2R R10, SR_TID.X ;  /* 0x00000000000a7919 */ /* 0x000e220000002100 */
[----:B------:R-:W1:Y:S01]  /*15050*/  S2R R11, SR_TID.X ;  /* 0x00000000000b7919 */ /* 0x000e620000002100 */
[----:B---3--:R-:W-:-:S13]  /*15060*/  ISETP.NE.AND P1, PT, R9, 0x1, PT ;  /* 0x000000010900780c */ /* 0x008fda0003f25270 */
[----:B------:R-:W3:Y:S08]  /*15070*/  @P1 LDC R5, c[0x0][0x450] ;  /* 0x00011400ff051b82 */ /* 0x000ef00000000800 */
[----:B------:R-:W3:Y:S01]  /*15080*/  @P1 LDC R8, c[0x0][0x450] ;  /* 0x00011400ff081b82 */ /* 0x000ee20000000800 */
[----:B--2---:R-:W-:Y:S02]  /*15090*/  IMAD.MOV.U32 R3, RZ, RZ, R20 ;  /* 0x000000ffff037224 */ /* 0x004fe400078e0014 */
[----:B------:R-:W2:Y:S01]  /*150a0*/  S2R R20, SR_TID.X ;  /* 0x0000000000147919 */ /* 0x000ea20000002100 */
[----:B------:R-:W-:-:S04]  /*150b0*/  IMAD.WIDE.U32 R2, R16, UR4, R2 ;  /* 0x0000000410027c25 */ /* 0x000fc8000f8e0002 */
[----:B------:R-:W-:Y:S01]  /*150c0*/  IMAD R3, R16, UR5, R3 ;  /* 0x0000000510037c24 */ /* 0x000fe2000f8e0203 */
[----:B------:R-:W-:Y:S01]  /*150d0*/  ULDC.64 UR4, c[0x0][0x2d0] ;  /* 0x0000b40000047ab9 */ /* 0x000fe20000000a00 */
[----:B----4-:R-:W-:Y:S02]  /*150e0*/  IMAD R0, R21, UR6, RZ ;  /* 0x0000000615007c24 */ /* 0x010fe4000f8e02ff */
[----:B------:R-:W-:-:S04]  /*150f0*/  IMAD.WIDE.U32 R2, R4, UR6, R2 ;  /* 0x0000000604027c25 */ /* 0x000fc8000f8e0002 */
[----:B------:R-:W-:Y:S01]  /*15100*/  IMAD R0, R4, UR7, R0 ;  /* 0x0000000704007c24 */ /* 0x000fe2000f8e0200 */
[----:B------:R-:W-:Y:S01]  /*15110*/  ULDC.64 UR6, c[0x0][0x2c8] ;  /* 0x0000b20000067ab9 */ /* 0x000fe20000000a00 */
[----:B------:R-:W4:Y:S02]  /*15120*/  @P1 LDC R4, c[0x0][0x44c] ;  /* 0x00011300ff041b82 */ /* 0x000f240000000800 */
        /* <DEDUP_REMOVED lines=8> */
[----:B-1----:R-:W-:Y:S02]  /*151b0*/  IMAD.SHL.U32 R20, R11, 0x8, RZ ;  /* 0x000000080b147824 */ /* 0x002fe400078e00ff */
[----:B----4-:R-:W-:Y:S01]  /*151c0*/  @P1 IMAD.HI.U32 R0, R6, R4, RZ ;  /* 0x0000000406001227 */ /* 0x010fe200078e00ff */
[C---:B------:R-:W-:Y:S02]  /*151d0*/  LOP3.LUT R10, R21.reuse, 0x40, RZ, 0xfc, !PT ;  /* 0x00000040150a7812 */ /* 0x040fe400078efcff */
[----:B------:R-:W-:Y:S01]  /*151e0*/  LOP3.LUT R20, R20, 0x18, RZ, 0xc0, !PT ;  /* 0x0000001814147812 */ /* 0x000fe200078ec0ff */
[----:B------:R-:W-:Y:S01]  /*151f0*/  IMAD.MOV.U32 R4, RZ, RZ, R6 ;  /* 0x000000ffff047224 */ /* 0x000fe200078e0006 */
[----:B---3--:R-:W-:Y:S02]  /*15200*/  @P1 SHF.R.U32.HI R4, RZ, R5, R0 ;  /* 0x00000005ff041219 */ /* 0x008fe40000011600 */
        /* <DEDUP_REMOVED lines=105> */
.L_x_2277:
        /* <DEDUP_REMOVED lines=14> */
.L_x_2161:
        /* <DEDUP_REMOVED lines=18> */
.L_x_2278:
[----:B------:R-:W-:Y:S05]  /*15aa0*/  BSYNC B0 ;  /* 0x0000000000007941 */ /* 0x000fea0003800000 */
.L_x_2162:
        /* <DEDUP_REMOVED lines=33> */
[----:B------:R-:W2:Y:S01]  /*15cc0*/  LDL R11, [R1] ;  /* 0x00000000010b7983 */ /* 0x000ea20000100800 */
[----:B------:R-:W0:Y:S01]  /*15cd0*/  LDC R5, c[0x0][0x43c] ;  /* 0x00010f00ff057b82 */ /* 0x000e220000000800 */
[----:B------:R-:W-:Y:S01]  /*15ce0*/  ULDC.64 UR6, c[0x0][0x428] ;  /* 0x00010a0000067ab9 */ /* 0x000fe20000000a00 */
        /* <DEDUP_REMOVED lines=16> */
.L_x_2170:
[----:B------:R-:W-:Y:S01]  /*15df0*/  IMAD R3, R6, 0x8, R17 ;  /* 0x0000000806037824 */ /* 0x000fe200078e0211 */
[----:B------:R-:W-:Y:S01]  /*15e00*/  SHF.L.U32 R2, R10, 0x1f, RZ ;  /* 0x0000001f0a027819 */ /* 0x000fe200000006ff */
[----:B------:R-:W-:Y:S03]  /*15e10*/  BSSY B3, `(.L_x_2171) ;  /* 0x0000003000037945 */ /* 0x000fe60003800000 */
[----:B------:R-:W1:Y:S02]  /*15e20*/  SYNCS.PHASECHK.TRANS64.TRYWAIT P0, [R3+URZ+0x31c40], R2 ;  /* 0x031c4002030075a7 */ /* 0x000e64000800017f */
[----:B-1----:R-:W-:Y:S05]  /*15e30*/  @!P0 BRA `(.L_x_2172) ;  /* 0x0000004400c08947 */ /* 0x002fea0003800000 */
.L_x_2279:
[----:B------:R-:W-:Y:S05]  /*15e40*/  BSYNC B3 ;  /* 0x0000000000037941 */ /* 0x000fea0003800000 */
.L_x_2171:
        /* <DEDUP_REMOVED lines=12> */
.L_x_2174:
[----:B------:R-:W-:Y:S05]  /*15f10*/  BSYNC B3 ;  /* 0x0000000000037941 */ /* 0x000fea0003800000 */
.L_x_2173:
        /* <DEDUP_REMOVED lines=11> */
.L_x_2175:
        /* <DEDUP_REMOVED lines=16> */
.L_x_2176:
        /* <DEDUP_REMOVED lines=16> */
.L_x_2177:
        /* <DEDUP_REMOVED lines=15> */
.L_x_2280:
[----:B------:R-:W-:Y:S05]  /*162c0*/  BSYNC B3 ;  /* 0x0000000000037941 */ /* 0x000fea0003800000 */
.L_x_2178:
        /* <DEDUP_REMOVED lines=12> */
.L_x_2181:
[----:B------:R-:W-:Y:S05]  /*16390*/  BSYNC B3 ;  /* 0x0000000000037941 */ /* 0x000fea0003800000 */
.L_x_2180:
        /* <DEDUP_REMOVED lines=11> */
.L_x_2182:
        /* <DEDUP_REMOVED lines=15> */
.L_x_2183:
        /* <DEDUP_REMOVED lines=15> */
.L_x_2184:
        /* <DEDUP_REMOVED lines=12> */
.L_x_2169:
[----:B------:R-:W-:Y:S05]  /*166f0*/  BSYNC B1 ;  /* 0x0000000000017941 */ /* 0x000fea0003800000 */
.L_x_2168:
[----:B------:R-:W2:Y:S01]  /*16700*/  LDL.LU R0, [R1+0x24] ;  /* 0x0000240001007983 */ /* 0x000ea20000300800 */
[----:B------:R-:W-:Y:S02]  /*16710*/  IMAD.MOV.U32 R28, RZ, RZ, R10 ;  /* 0x000000ffff1c7224 */ /* 0x000fe400078e000a */
[----:B------:R-:W-:Y:S02]  /*16720*/  IMAD.MOV.U32 R18, RZ, RZ, R6 ;  /* 0x000000ffff127224 */ /* 0x000fe400078e0006 */
[----:B--2---:R-:W-:-:S07]  /*16730*/  VIADD R0, R0, 0xfffffffd ;  /* 0xfffffffd00007836 */ /* 0x004fce0000000000 */
.L_x_2167:
[----:B------:R-:W-:Y:S05]  /*16740*/  BSYNC B2 ;  /* 0x0000000000027941 */ /* 0x000fea0003800000 */
.L_x_2166:
[----:B------:R-:W-:Y:S01]  /*16750*/  VIADD R7, R7, 0xfffffffe ;  /* 0xfffffffe07077836 */ /* 0x000fe20000000000 */
[----:B------:R-:W-:-:S04]  /*16760*/  LOP3.LUT R2, RZ, R9, RZ, 0x33, !PT ;  /* 0x00000009ff027212 */ /* 0x000fc800078e33ff */
[----:B------:R-:W-:-:S13]  /*16770*/  ISETP.NE.AND P0, PT, R7, R2, PT ;  /* 0x000000020700720c */ /* 0x000fda0003f05270 */
[----:B------:R-:W-:Y:S05]  /*16780*/  @!P0 BRA `(.L_x_2165) ;  /* 0x0000001400988947 */ /* 0x000fea0003800000 */
[----:B------:R-:W-:-:S07]  /*16790*/  IMAD.MOV.U32 R4, RZ, RZ, R19 ;  /* 0x000000ffff047224 */ /* 0x000fce00078e0013 */
.L_x_2219:
        /* <DEDUP_REMOVED lines=33> */
.L_x_2187:
[----:B------:R-:W-:Y:S01]  /*169b0*/  IMAD R3, R6, 0x8, R17 ;  /* 0x0000000806037824 */ /* 0x000fe200078e0211 */
[----:B------:R-:W-:Y:S01]  /*169c0*/  SHF.L.U32 R2, R7, 0x1f, RZ ;  /* 0x0000001f07027819 */ /* 0x000fe200000006ff */
[----:B------:R-:W-:Y:S03]  /*169d0*/  BSSY B2, `(.L_x_2188) ;  /* 0x0000003000027945 */ /* 0x000fe60003800000 */
[----:B------:R-:W1:Y:S02]  /*169e0*/  SYNCS.PHASECHK.TRANS64.TRYWAIT P0, [R3+URZ+0x31c40], R2 ;  /* 0x031c4002030075a7 */ /* 0x000e64000800017f */
[----:B-1----:R-:W-:Y:S05]  /*169f0*/  @!P0 BRA `(.L_x_2189) ;  /* 0x0000003800f88947 */ /* 0x002fea0003800000 */
.L_x_2281:
[----:B------:R-:W-:Y:S05]  /*16a00*/  BSYNC B2 ;  /* 0x0000000000027941 */ /* 0x000fea0003800000 */
.L_x_2188:
        /* <DEDUP_REMOVED lines=12> */
.L_x_2191:
[----:B------:R-:W-:Y:S05]  /*16ad0*/  BSYNC B2 ;  /* 0x0000000000027941 */ /* 0x000fea0003800000 */
.L_x_2190:
        /* <DEDUP_REMOVED lines=11> */
.L_x_2192:
        /* <DEDUP_REMOVED lines=16> */
.L_x_2193:
        /* <DEDUP_REMOVED lines=16> */
.L_x_2194:
        /* <DEDUP_REMOVED lines=15> */
.L_x_2282:
[----:B------:R-:W-:Y:S05]  /*16e80*/  BSYNC B2 ;  /* 0x0000000000027941 */ /* 0x000fea0003800000 */
.L_x_2195:
        /* <DEDUP_REMOVED lines=11> */
.L_x_2198:
[----:B------:R-:W-:Y:S05]  /*16f40*/  BSYNC B2 ;  /* 0x0000000000027941 */ /* 0x000fea0003800000 */
.L_x_2197:
        /* <DEDUP_REMOVED lines=10> */
.L_x_2199:
        /* <DEDUP_REMOVED lines=15> */
.L_x_2200:
        /* <DEDUP_REMOVED lines=15> */
.L_x_2201:
        /* <DEDUP_REMOVED lines=12> */
.L_x_2186:
[----:B------:R-:W-:Y:S05]  /*17290*/  BSYNC B1 ;  /* 0x0000000000017941 */ /* 0x000fea0003800000 */
.L_x_2185:
        /* <DEDUP_REMOVED lines=33> */
.L_x_2204:
[----:B------:R-:W-:Y:S01]  /*174b0*/  IMAD R2, R18, 0x8, R17 ;  /* 0x0000000812027824 */ /* 0x000fe200078e0211 */
[----:B------:R-:W-:Y:S01]  /*174c0*/  SHF.L.U32 R3, R28, 0x1f, RZ ;  /* 0x0000001f1c037819 */ /* 0x000fe200000006ff */
[----:B------:R-:W-:Y:S03]  /*174d0*/  BSSY B2, `(.L_x_2205) ;  /* 0x0000003000027945 */ /* 0x000fe60003800000 */
[----:B------:R-:W1:Y:S02]  /*174e0*/  SYNCS.PHASECHK.TRANS64.TRYWAIT P0, [R2+URZ+0x31c40], R3 ;  /* 0x031c4003020075a7 */ /* 0x000e64000800017f */
[----:B-1----:R-:W-:Y:S05]  /*174f0*/  @!P0 BRA `(.L_x_2206) ;  /* 0x0000003000608947 */ /* 0x002fea0003800000 */
.L_x_2283:
[----:B------:R-:W-:Y:S05]  /*17500*/  BSYNC B2 ;  /* 0x0000000000027941 */ /* 0x000fea0003800000 */
.L_x_2205:
        /* <DEDUP_REMOVED lines=12> */
.L_x_2208:
[----:B------:R-:W-:Y:S05]  /*175d0*/  BSYNC B2 ;  /* 0x0000000000027941 */ /* 0x000fea0003800000 */
.L_x_2207:
        /* <DEDUP_REMOVED lines=12> */
.L_x_2209:
        /* <DEDUP_REMOVED lines=16> */
.L_x_2210:
        /* <DEDUP_REMOVED lines=16> */
.L_x_2211:
        /* <DEDUP_REMOVED lines=15> */
.L_x_2284:
[----:B------:R-:W-:Y:S05]  /*17990*/  BSYNC B2 ;  /* 0x0000000000027941 */ /* 0x000fea0003800000 */
.L_x_2212:
        /* <DEDUP_REMOVED lines=11> */
.L_x_2215:
[----:B------:R-:W-:Y:S05]  /*17a50*/  BSYNC B2 ;  /* 0x0000000000027941 */ /* 0x000fea0003800000 */
.L_x_2214:
        /* <DEDUP_REMOVED lines=10> */
.L_x_2216:
        /* <DEDUP_REMOVED lines=15> */
.L_x_2217:
        /* <DEDUP_REMOVED lines=15> */
.L_x_2218:
        /* <DEDUP_REMOVED lines=12> */
.L_x_2203:
[----:B------:R-:W-:Y:S05]  /*17da0*/  BSYNC B1 ;  /* 0x0000000000017941 */ /* 0x000fea0003800000 */
.L_x_2202:
[----:B------:R-:W2:Y:S01]  /*17db0*/  LDL R2, [R1+0x4] ;  /* 0x0000040001027983 */ /* 0x000ea20000100800 */
[----:B------:R-:W-:Y:S01]  /*17dc0*/  VIADD R0, R0, 0xfffffffe ;  /* 0xfffffffe00007836 */ /* 0x000fe20000000000 */
[----:B--2---:R-:W-:-:S13]  /*17dd0*/  ISETP.GT.AND P0, PT, R9, R2, PT ;  /* 0x000000020900720c */ /* 0x004fda0003f04270 */
[----:B------:R-:W-:Y:S05]  /*17de0*/  @P0 BRA `(.L_x_2219) ;  /* 0xffffffe8006c0947 */ /* 0x000fea000383ffff */
.L_x_2165:
[----:B------:R-:W-:Y:S05]  /*17df0*/  BSYNC B0 ;  /* 0x0000000000007941 */ /* 0x000fea0003800000 */
.L_x_2164:
        /* <DEDUP_REMOVED lines=18> */
.L_x_2221:
[----:B------:R-:W-:Y:S05]  /*17f20*/  BSYNC B0 ;  /* 0x0000000000007941 */ /* 0x000fea0003800000 */
.L_x_2220:
[----:B------:R-:W-:Y:S01]  /*17f30*/  LOP3.LUT P0, RZ, R22, 0x1, RZ, 0xc0, !PT ;  /* 0x0000000116ff7812 */ /* 0x000fe2000780c0ff */
[----:B------:R-:W-:-:S12]  /*17f40*/  BSSY B0, `(.L_x_2222) ;  /* 0x0000045000007945 */ /* 0x000fd80003800000 */
[----:B------:R-:W-:Y:S05]  /*17f50*/  @!P0 BRA `(.L_x_2223) ;  /* 0x00000004000c8947 */ /* 0x000fea0003800000 */
[----:B------:R-:W-:Y:S01]  /*17f60*/  IMAD R3, R18, 0x8, R17 ;  /* 0x0000000812037824 */ /* 0x000fe200078e0211 */
[----:B------:R-:W-:Y:S01]  /*17f70*/  SHF.L.U32 R0, R28, 0x1f, RZ ;  /* 0x0000001f1c007819 */ /* 0x000fe200000006ff */
[----:B------:R-:W-:Y:S01]  /*17f80*/  BSSY B1, `(.L_x_2224) ;  /* 0x0000004000017945 */ /* 0x000fe20003800000 */
[----:B------:R-:W-:Y:S02]  /*17f90*/  ISETP.NE.AND P1, PT, R6, RZ, PT ;  /* 0x000000ff0600720c */ /* 0x000fe40003f25270 */
[----:B------:R-:W1:Y:S02]  /*17fa0*/  SYNCS.PHASECHK.TRANS64.TRYWAIT P0, [R3+URZ+0x31c60], R0 ;  /* 0x031c6000030075a7 */ /* 0x000e64000800017f */
[----:B-1----:R-:W-:Y:S09]  /*17fb0*/  @!P0 BRA `(.L_x_2225) ;  /* 0x0000002400d88947 */ /* 0x002ff20003800000 */
.L_x_2285:
[----:B------:R-:W-:Y:S05]  /*17fc0*/  BSYNC B1 ;  /* 0x0000000000017941 */ /* 0x000fea0003800000 */
.L_x_2224:
        /* <DEDUP_REMOVED lines=9> */
.L_x_2227:
[----:B------:R-:W-:Y:S05]  /*18060*/  BSYNC B1 ;  /* 0x0000000000017941 */ /* 0x000fea0003800000 */
.L_x_2226:
        /* <DEDUP_REMOVED lines=10> */
.L_x_2228:
        /* <DEDUP_REMOVED lines=15> */
.L_x_2229:
        /* <DEDUP_REMOVED lines=15> */
.L_x_2230:
        /* <DEDUP_REMOVED lines=10> */
.L_x_2223:
[----:B------:R-:W-:Y:S05]  /*18390*/  BSYNC B0 ;  /* 0x0000000000007941 */ /* 0x000fea0003800000 */
.L_x_2222:
[----:B------:R-:W-:-:S05]  /*183a0*/  VIADD R18, R18, 0x1 ;  /* 0x0000000112127836 */ /* 0x000fca0000000000 */
[----:B------:R-:W-:-:S04]  /*183b0*/  ISETP.NE.AND P0, PT, R18, 0x2, PT ;  /* 0x000000021200780c */ /* 0x000fc80003f05270 */
[----:B------:R-:W-:Y:S02]  /*183c0*/  SEL R3, RZ, 0x1, P0 ;  /* 0x00000001ff037807 */ /* 0x000fe40000000000 */
[----:B------:R-:W-:Y:S02]  /*183d0*/  SEL R18, R18, RZ, P0 ;  /* 0x000000ff12127207 */ /* 0x000fe40000000000 */
[----:B------:R-:W-:-:S07]  /*183e0*/  LOP3.LUT R28, R28, R3, RZ, 0x3c, !PT ;  /* 0x000000031c1c7212 */ /* 0x000fce00078e3cff */
.L_x_2146:
[----:B------:R-:W-:Y:S05]  /*183f0*/  BSYNC B7 ;  /* 0x0000000000077941 */ /* 0x000fea0003800000 */
.L_x_2144:
[----:B------:R-:W-:-:S13]  /*18400*/  LOP3.LUT P0, RZ, R22, 0x2, RZ, 0xc0, !PT ;  /* 0x0000000216ff7812 */ /* 0x000fda000780c0ff */
[----:B------:R-:W-:Y:S05]  /*18410*/  @!P0 BRA `(.L_x_2231) ;  /* 0x0000000000248947 */ /* 0x000fea0003800000 */
[----:B------:R-:W-:Y:S05]  /*18420*/  WARPSYNC.ALL ;  /* 0x0000000000007948 */ /* 0x000fea0003800000 */
[----:B------:R-:W1:Y:S08]  /*18430*/  S2UR UR5, SR_CgaCtaId ;  /* 0x00000000000579c3 */ /* 0x000e700000008800 */
[----:B------:R-:W-:Y:S06]  /*18440*/  BAR.SYNC.DEFER_BLOCKING 0x5, 0x200 ;  /* 0x0148000000007b1d */ /* 0x000fec0000010000 */
[----:B------:R-:W-:-:S02]  /*18450*/  UMOV UR4, 0x400 ;  /* 0x0000040000047882 */ /* 0x000fc40000000000 */
[----:B-1----:R-:W-:-:S06]  /*18460*/  ULEA UR4, UR5, UR4, 0x18 ;  /* 0x0000000405047291 */ /* 0x002fcc000f8ec03f */
[----:B------:R-:W-:-:S05]  /*18470*/  IMAD.U32 R17, RZ, RZ, UR4 ;  /* 0x00000004ff117e24 */ /* 0x000fca000f8e00ff */
[----:B------:R1:W3:Y:S01]  /*18480*/  LDS.128 R24, [R17+0x31cd0] ;  /* 0x031cd00011187984 */ /* 0x0002e20000000c00 */
[----:B------:R-:W-:Y:S06]  /*18490*/  BAR.ARV 0x4, 0x200 ;  /* 0x0108000000007b1d */ /* 0x000fec0000002000 */
[----:B------:R-:W-:Y:S05]  /*184a0*/  BRA `(.L_x_2232) ;  /* 0x0000000c00e07947 */ /* 0x000fea0003800000 */
.L_x_2231:
[----:B------:R-:W0:Y:S01]  /*184b0*/  S2R R0, SR_TID.X ;  /* 0x0000000000007919 */ /* 0x000e220000002100 */
[----:B------:R-:W-:Y:S01]  /*184c0*/  UMOV UR4, 0xffffffff ;  /* 0xffffffff00047882 */ /* 0x000fe20000000000 */
[----:B0-----:R-:W-:-:S04]  /*184d0*/  LOP3.LUT R8, R0, 0x1f, RZ, 0xc0, !PT ;  /* 0x0000001f00087812 */ /* 0x001fc800078ec0ff */
[----:B------:R-:W-:Y:S01]  /*184e0*/  ISETP.NE.AND P0, PT, R8, 0x1f, PT ;  /* 0x0000001f0800780c */ /* 0x000fe20003f05270 */
[----:B------:R-:W-:-:S12]  /*184f0*/  BRA.DIV UR4, `(.L_x_2233) ;  /* 0x00000022049c7947 */ /* 0x000fd8000b800000 */
[----:B------:R-:W-:Y:S01]  /*18500*/  IMAD.IADD R9, R27, 0x1, R8 ;  /* 0x000000011b097824 */ /* 0x000fe200078e0208 */
[----:B------:R-:W-:Y:S01]  /*18510*/  ULDC UR4, c[0x0][0xc3c] ;  /* 0x00030f0000047ab9 */ /* 0x000fe20000000800 */
[----:B------:R-:W-:-:S03]  /*18520*/  ULDC.64 UR6, c[0x0][0x208] ;  /* 0x0000820000067ab9 */ /* 0x000fc60000000a00 */
[----:B------:R-:W-:-:S13]  /*18530*/  ISETP.GE.OR P1, PT, R9, UR4, !P0 ;  /* 0x0000000409007c0c */ /* 0x000fda000c726670 */
[----:B------:R-:W0:Y:S08]  /*18540*/  @!P1 LDC.64 R2, c[0x0][0xc80] ;  /* 0x00032000ff029b82 */ /* 0x000e300000000a00 */
[----:B------:R-:W1:Y:S01]  /*18550*/  @!P1 LDC.64 R4, c[0x0][0xc78] ;  /* 0x00031e00ff049b82 */ /* 0x000e620000000a00 */
[----:B0-----:R-:W-:-:S05]  /*18560*/  @!P1 IMAD.WIDE R2, R9, 0x4, R2 ;  /* 0x0000000409029825 */ /* 0x001fca00078e0202 */
[----:B--2---:R1:W2:Y:S02]  /*18570*/  @!P1 LDG.E R7, desc[UR6][R2.64] ;  /* 0x0000000602079981 */ /* 0x0042a4000c1e1900 */
        /* <DEDUP_REMOVED lines=31> */
.L_x_2295:
[----:B------:R-:W-:Y:S02]  /*18770*/  ULDC UR4, c[0x0][0xc38] ;  /* 0x00030e0000047ab9 */ /* 0x000fe40000000800 */
[----:B------:R-:W-:-:S04]  /*18780*/  IMAD.U32 R4, RZ, RZ, UR4 ;  /* 0x00000004ff047e24 */ /* 0x000fc8000f8e00ff */
[----:B-1----:R-:W-:-:S04]  /*18790*/  IMAD R3, R14, R4, RZ ;  /* 0x000000040e037224 */ /* 0x002fc800078e02ff */
[----:B------:R-:W-:-:S05]  /*187a0*/  IMAD.IADD R6, R6, 0x1, R3 ;  /* 0x0000000106067824 */ /* 0x000fca00078e0203 */
[----:B------:R-:W-:-:S13]  /*187b0*/  ISETP.GT.AND P6, PT, R6, R0, PT ;  /* 0x000000000600720c */ /* 0x000fda0003fc4270 */
[----:B------:R-:W-:Y:S05]  /*187c0*/  @P6 BRA `(.L_x_2234) ;  /* 0x0000000000a86947 */ /* 0x000fea0003800000 */
.L_x_2237:
[----:B0-----:R-:W0:Y:S01]  /*187d0*/  LDC R2, c[0x0][0xc3c] ;  /* 0x00030f00ff027b82 */ /* 0x001e220000000800 */
[----:B------:R-:W-:-:S05]  /*187e0*/  VIADD R27, R27, 0x1f ;  /* 0x0000001f1b1b7836 */ /* 0x000fca0000000000 */
[----:B0-----:R-:W-:-:S13]  /*187f0*/  ISETP.GE.AND P6, PT, R27, R2, PT ;  /* 0x000000021b00720c */ /* 0x001fda0003fc6270 */
[----:B------:R-:W-:Y:S05]  /*18800*/  @P6 BRA `(.L_x_2235) ;  /* 0x0000000800c46947 */ /* 0x000fea0003800000 */
[----:B------:R-:W0:Y:S01]  /*18810*/  S2R R3, SR_TID.X ;  /* 0x0000000000037919 */ /* 0x000e220000002100 */
        /* <DEDUP_REMOVED lines=31> */
.L_x_2303:
[----:B------:R-:W-:Y:S02]  /*18a10*/  ULDC UR4, c[0x0][0xc38] ;  /* 0x00030e0000047ab9 */ /* 0x000fe40000000800 */
[----:B------:R-:W-:-:S04]  /*18a20*/  IMAD.U32 R4, RZ, RZ, UR4 ;  /* 0x00000004ff047e24 */ /* 0x000fc8000f8e00ff */
[----:B-1----:R-:W-:-:S04]  /*18a30*/  IMAD R3, R14, R4, RZ ;  /* 0x000000040e037224 */ /* 0x002fc800078e02ff */
[----:B------:R-:W-:-:S05]  /*18a40*/  IMAD.IADD R6, R3, 0x1, R6 ;  /* 0x0000000103067824 */ /* 0x000fca00078e0206 */
[----:B------:R-:W-:-:S13]  /*18a50*/  ISETP.GT.AND P6, PT, R6, R0, PT ;  /* 0x000000000600720c */ /* 0x000fda0003fc4270 */
[----:B------:R-:W-:Y:S05]  /*18a60*/  @!P6 BRA `(.L_x_2237) ;  /* 0xfffffffc0058e947 */ /* 0x000fea000383ffff */
.L_x_2234:
        /* <DEDUP_REMOVED lines=10> */
.L_x_2308:
[----:B------:R-:W-:-:S13]  /*18b10*/  ISETP.NE.AND P0, PT, R3, RZ, PT ;  /* 0x000000ff0300720c */ /* 0x000fda0003f05270 */
[----:B------:R-:W-:Y:S05]  /*18b20*/  @!P0 BRA `(.L_x_2239) ;  /* 0x0000000000108947 */ /* 0x000fea0003800000 */
[----:B------:R-:W-:Y:S01]  /*18b30*/  UMOV UR4, 0xffffffff ;  /* 0xffffffff00047882 */ /* 0x000fe20000000000 */
[----:B------:R-:W-:Y:S02]  /*18b40*/  VIADD R12, R7, 0xffffffff ;  /* 0xffffffff070c7836 */ /* 0x000fe40000000000 */
[----:B------:R-:W-:Y:S05]  /*18b50*/  BRA.DIV UR4, `(.L_x_2240) ;  /* 0x0000002604587947 */ /* 0x000fea000b800000 */
[----:B------:R4:W0:Y:S02]  /*18b60*/  SHFL.IDX PT, R24, R2, R12, 0x1f ;  /* 0x00001f0c02187589 */ /* 0x00082400000e0000 */
.L_x_2239:
        /* <DEDUP_REMOVED lines=48> */
[----:B------:R-:W-:Y:S01]  /*18e70*/  ISETP.GE.AND P2, PT, R3, RZ, PT ;  /* 0x000000ff0300720c */ /* 0x000fe20003f46270 */
[----:B------:R-:W-:-:S04]  /*18e80*/  IMAD.MOV R3, RZ, RZ, -R7 ;  /* 0x000000ffff037224 */ /* 0x000fc800078e0a07 */
[----:B------:R-:W-:Y:S02]  /*18e90*/  IMAD R3, R25, R3, R0 ;  /* 0x0000000319037224 */ /* 0x000fe400078e0200 */
        /* <DEDUP_REMOVED lines=8> */
.L_x_2241:
[----:B----4-:R-:W0:Y:S01]  /*18f20*/  LDC.64 R2, c[0x0][0xc90] ;  /* 0x00032400ff027b82 */ /* 0x010e220000000a00 */
[----:B------:R-:W-:Y:S01]  /*18f30*/  ULDC.64 UR4, c[0x0][0x208] ;  /* 0x0000820000047ab9 */ /* 0x000fe20000000a00 */
[----:B0-----:R-:W-:-:S05]  /*18f40*/  IMAD.WIDE R2, R27, 0x4, R2 ;  /* 0x000000041b027825 */ /* 0x001fca00078e0202 */
[----:B------:R0:W2:Y:S02]  /*18f50*/  LDG.E R6, desc[UR4][R2.64] ;  /* 0x0000000402067981 */ /* 0x0000a4000c1e1900 */
[----:B0-----:R-:W-:Y:S02]  /*18f60*/  IMAD.MOV.U32 R2, RZ, RZ, RZ ;  /* 0x000000ffff027224 */ /* 0x001fe400078e00ff */
[----:B--2---:R-:W-:-:S05]  /*18f70*/  IMAD R5, R25, R6, RZ ;  /* 0x0000000619057224 */ /* 0x004fca00078e02ff */
        /* <DEDUP_REMOVED lines=55> */
.L_x_2242:
[----:B------:R-:W-:-:S05]  /*192f0*/  LOP3.LUT R0, RZ, R3, RZ, 0x33, !PT ;  /* 0x00000003ff007212 */ /* 0x000fca00078e33ff */
[----:B------:R-:W-:Y:S01]  /*19300*/  IMAD.IADD R25, R25, 0x1, R0 ;  /* 0x0000000119197824 */ /* 0x000fe200078e0200 */
[----:B------:R-:W-:Y:S06]  /*19310*/  BRA `(.L_x_2243) ;  /* 0x00000000001c7947 */ /* 0x000fec0003800000 */
.L_x_2235:
[----:B------:R-:W-:Y:S01]  /*19320*/  UMOV UR4, URZ ;  /* 0x0000003f00047c82 */ /* 0x000fe20008000000 */
[----:B------:R-:W-:Y:S01]  /*19330*/  UMOV UR5, URZ ;  /* 0x0000003f00057c82 */ /* 0x000fe20008000000 */
[----:B------:R-:W-:Y:S01]  /*19340*/  ULDC UR6, c[0x0][0xc3c] ;  /* 0x00030f0000067ab9 */ /* 0x000fe20000000800 */
[----:B------:R-:W-:Y:S02]  /*19350*/  IMAD.MOV.U32 R24, RZ, RZ, R0 ;  /* 0x000000ffff187224 */ /* 0x000fe400078e0000 */
[----:B------:R-:W-:Y:S02]  /*19360*/  IMAD.U32 R25, RZ, RZ, UR4 ;  /* 0x00000004ff197e24 */ /* 0x000fe4000f8e00ff */
[----:B------:R-:W-:Y:S02]  /*19370*/  IMAD.U32 R26, RZ, RZ, UR5 ;  /* 0x00000005ff1a7e24 */ /* 0x000fe4000f8e00ff */
[----:B------:R-:W-:-:S07]  /*19380*/  IMAD.U32 R27, RZ, RZ, UR6 ;  /* 0x00000006ff1b7e24 */ /* 0x000fce000f8e00ff */
.L_x_2243:
        /* <DEDUP_REMOVED lines=10> */
.L_x_2232:
[----:B------:R-:W-:Y:S02]  /*19430*/  ULDC UR4, c[0x0][0xc3c] ;  /* 0x00030f0000047ab9 */ /* 0x000fe40000000800 */
[----:B---3--:R-:W-:-:S13]  /*19440*/  ISETP.GE.AND P0, PT, R27, UR4, PT ;  /* 0x000000041b007c0c */ /* 0x008fda000bf06270 */
[----:B------:R-:W-:Y:S05]  /*19450*/  @!P0 BRA `(.L_x_2244) ;  /* 0xffffffa400348947 */ /* 0x000fea000383ffff */
[----:B------:R-:W-:Y:S05]  /*19460*/  BSYNC B8 ;  /* 0x0000000000087941 */ /* 0x000fea0003800000 */
.L_x_2138:
[----:B-1----:R-:W3:Y:S01]  /*19470*/  LDL.LU R0, [R1+0x2c] ;  /* 0x00002c0001007983 */ /* 0x002ee20000300800 */
[----:B------:R-:W-:Y:S01]  /*19480*/  BSSY B0, `(.L_x_2245) ;  /* 0x000000b000007945 */ /* 0x000fe20003800000 */
[----:B------:R-:W0:Y:S01]  /*19490*/  S2R R5, SR_CgaCtaId ;  /* 0x0000000000057919 */ /* 0x000e220000008800 */
[----:B---3--:R-:W-:-:S05]  /*194a0*/  VIADD R0, R0, 0x1 ;  /* 0x0000000100007836 */ /* 0x008fca0000000000 */
        /* <DEDUP_REMOVED lines=8> */
.L_x_2311:
[----:B------:R-:W-:Y:S05]  /*19530*/  BSYNC B0 ;  /* 0x0000000000007941 */ /* 0x000fea0003800000 */
.L_x_2245:
[----:B------:R-:W-:-:S03]  /*19540*/  UMOV UR4, 0xffffffff ;  /* 0xffffffff00047882 */ /* 0x000fc60000000000 */
[----:B------:R-:W-:Y:S05]  /*19550*/  BRA.DIV UR4, `(.L_x_2247) ;  /* 0x0000001e04147947 */ /* 0x000fea000b800000 */
[----:B0-----:R-:W0:Y:S02]  /*19560*/  S2R R0, SR_TID.X ;  /* 0x0000000000007919 */ /* 0x001e240000002100 */
[----:B0-----:R-:W-:-:S04]  /*19570*/  SHF.R.U32.HI R0, RZ, 0x5, R0 ;  /* 0x00000005ff007819 */ /* 0x001fc80000011600 */
[----:B------:R-:W-:-:S05]  /*19580*/  LOP3.LUT R0, R0, 0x3, RZ, 0xc0, !PT ;  /* 0x0000000300007812 */ /* 0x000fca00078ec0ff */
[----:B------:R0:W1:Y:S02]  /*19590*/  SHFL.IDX PT, R14, R0, RZ, 0x1f ;  /* 0x00001fff000e7589 */ /* 0x00006400000e0000 */
.L_x_2314:
[----:B-1----:R-:W-:Y:S01]  /*195a0*/  ISETP.NE.AND P0, PT, R14, RZ, PT ;  /* 0x000000ff0e00720c */ /* 0x002fe20003f05270 */
[----:B------:R-:W-:-:S12]  /*195b0*/  BSSY B0, `(.L_x_2248) ;  /* 0x0000026000007945 */ /* 0x000fd80003800000 */
[----:B------:R-:W-:Y:S05]  /*195c0*/  @P0 BRA `(.L_x_2249) ;  /* 0x0000000000900947 */ /* 0x000fea0003800000 */
[----:B------:R-:W-:-:S03]  /*195d0*/  UMOV UR4, 0xffffffff ;  /* 0xffffffff00047882 */ /* 0x000fc60000000000 */
[----:B------:R-:W-:Y:S05]  /*195e0*/  BRA.DIV UR4, `(.L_x_2250) ;  /* 0x0000001e04247947 */ /* 0x000fea000b800000 */
[----:B------:R-:W-:-:S13]  /*195f0*/  ELECT P6, URZ, PT ;  /* 0x00000000003f782f */ /* 0x000fda00038c0000 */
.L_x_2317:
[----:B------:R-:W-:Y:S05]  /*19600*/  @!P6 BRA `(.L_x_2249) ;  /* 0x000000000080e947 */ /* 0x000fea0003800000 */
[----:B0-----:R-:W3:Y:S02]  /*19610*/  LDL R0, [R1+0x48] ;  /* 0x0000480001007983 */ /* 0x001ee40000100800 */
[----:B---3--:R-:W-:-:S13]  /*19620*/  R2UR UR4, R0 ;  /* 0x00000000000472ca */ /* 0x008fda00000e0000 */
[----:B------:R-:W-:-:S06]  /*19630*/  ULOP3.LUT UR4, UR4, 0x2, URZ, 0xfc, !UPT ;  /* 0x0000000204047892 */ /* 0x000fcc000f8efc3f */
[----:B------:R-:W-:-:S05]  /*19640*/  IMAD.U32 R0, RZ, RZ, UR4 ;  /* 0x00000004ff007e24 */ /* 0x000fca000f8e00ff */
[----:B------:R-:W-:-:S13]  /*19650*/  ISETP.NE.AND P2, PT, R0, 0x3, PT ;  /* 0x000000030000780c */ /* 0x000fda0003f45270 */
[----:B------:R-:W-:Y:S05]  /*19660*/  @!P2 BRA `(.L_x_2251) ;  /* 0x000000000004a947 */ /* 0x000fea0003800000 */
[----:B------:R-:W-:Y:S01]  /*19670*/  BPT.TRAP 0x1 ;  /* 0x000000040000795c */ /* 0x000fe20000300000 */
.L_x_2251:
[----:B------:R-:W-:Y:S01]  /*19680*/  VIADD R3, R9, 0x31c40 ;  /* 0x00031c4009037836 */ /* 0x000fe20000000000 */
[----:B------:R-:W-:Y:S01]  /*19690*/  SHF.L.U32 R2, R28, 0x1f, RZ ;  /* 0x0000001f1c027819 */ /* 0x000fe200000006ff */
[C---:B------:R-:W-:Y:S02]  /*196a0*/  VIADD R0, R18.reuse, 0x1 ;  /* 0x0000000112007836 */ /* 0x040fe40000000000 */
[----:B--2---:R-:W-:-:S03]  /*196b0*/  IMAD R7, R18, 0x8, R3 ;  /* 0x0000000812077824 */ /* 0x004fc600078e0203 */
        /* <DEDUP_REMOVED lines=8> */
.L_x_2318:
[----:B------:R-:W1:Y:S02]  /*19740*/  SYNCS.PHASECHK.TRANS64.TRYWAIT P0, [R3+URZ], R0 ;  /* 0x00000000030075a7 */ /* 0x000e64000800017f */
[----:B-1----:R-:W-:Y:S05]  /*19750*/  @!P0 BRA `(.L_x_2253) ;  /* 0x0000001800fc8947 */ /* 0x002fea0003800000 */
.L_x_2319:
[----:B------:R-:W-:Y:S05]  /*19760*/  @!P2 BRA `(.L_x_2254) ;  /* 0x000000000004a947 */ /* 0x000fea0003800000 */
[----:B------:R-:W-:Y:S01]  /*19770*/  BPT.TRAP 0x1 ;  /* 0x000000040000795c */ /* 0x000fe20000300000 */
.L_x_2254:
[----:B-1----:R-:W-:-:S04]  /*19780*/  VIADD R3, R9, 0x31c60 ;  /* 0x00031c6009037836 */ /* 0x002fc80000000000 */
[----:B------:R-:W-:-:S04]  /*19790*/  IMAD R5, R18, 0x8, R3 ;  /* 0x0000000812057824 */ /* 0x000fc800078e0203 */
[----:B------:R-:W1:Y:S02]  /*197a0*/  SYNCS.PHASECHK.TRANS64.TRYWAIT P0, [R5+URZ], R2 ;  /* 0x00000002050075a7 */ /* 0x000e64000800017f */
[----:B-1----:R-:W-:Y:S05]  /*197b0*/  @!P0 BRA `(.L_x_2255) ;  /* 0x0000001800f88947 */ /* 0x002fea0003800000 */
.L_x_2320:
[----:B------:R-:W-:-:S07]  /*197c0*/  IMAD R3, R4, 0x8, R3 ;  /* 0x0000000804037824 */ /* 0x000fce00078e0203 */
.L_x_2256:
[----:B--2---:R2:W3:Y:S02]  /*197d0*/  SYNCS.PHASECHK.TRANS64.TRYWAIT P0, [R3+URZ], R0 ;  /* 0x00000000030075a7 */ /* 0x0044e4000800017f */
[----:B---3--:R-:W-:Y:S05]  /*197e0*/  @!P0 NANOSLEEP.SYNCS 0x989680 ;  /* 0x009896800000895d */ /* 0x008fea0003900000 */
[----:B------:R-:W3:Y:S02]  /*197f0*/  @!P0 SYNCS.PHASECHK.TRANS64 P0, [R3+URZ], R0 ;  /* 0x00000000030085a7 */ /* 0x000ee4000800007f */
[----:B---3--:R-:W-:Y:S05]  /*19800*/  @!P0 BRA `(.L_x_2256) ;  /* 0xfffffffc00f08947 */ /* 0x008fea000383ffff */
.L_x_2249:
[----:B------:R-:W-:Y:S05]  /*19810*/  BSYNC B0 ;  /* 0x0000000000007941 */ /* 0x000fea0003800000 */
.L_x_2248:
[----:B------:R-:W-:Y:S05]  /*19820*/  EXIT ;  /* 0x000000000000794d */ /* 0x000fea0003800000 */
.L_x_2085:
[----:B0-----:R-:W-:-:S04]  /*19830*/  IMAD.U32 R3, RZ, RZ, UR37 ;  /* 0x00000025ff037e24 */ /* 0x001fc8000f8e00ff */
[----:B------:R0:W1:Y:S03]  /*19840*/  SYNCS.PHASECHK.TRANS64.TRYWAIT P1, [R3+URZ+0x31c00], R0 ;  /* 0x031c0000030075a7 */ /* 0x000066000802017f */
[----:B-1----:R-:W-:Y:S05]  /*19850*/  @!P1 NANOSLEEP.SYNCS 0x989680 ;  /* 0x009896800000995d */ /* 0x002fea0003900000 */
[----:B------:R-:W1:Y:S02]  /*19860*/  @!P1 SYNCS.PHASECHK.TRANS64 P1, [R3+URZ+0x31c00], R0 ;  /* 0x031c0000030095a7 */ /* 0x000e64000802007f */
[----:B-1----:R-:W-:Y:S05]  /*19870*/  @!P1 BRA `(.L_x_2085) ;  /* 0xfffffffc00ec9947 */ /* 0x002fea000383ffff */
[----:B------:R-:W-:Y:S05]  /*19880*/  BRA `(.L_x_2257) ;  /* 0xfffffe8400e47947 */ /* 0x000fea000383ffff */
.L_x_2089:
[----:B-1----:R1:W2:Y:S02]  /*19890*/  SYNCS.PHASECHK.TRANS64.TRYWAIT P2, [R0+URZ+0x31c30], R3 ;  /* 0x031c3003000075a7 */ /* 0x0022a4000804017f */
[----:B--2---:R-:W-:Y:S05]  /*198a0*/  @!P2 NANOSLEEP.SYNCS 0x989680 ;  /* 0x009896800000a95d */ /* 0x004fea0003900000 */
[----:B------:R-:W2:Y:S02]  /*198b0*/  @!P2 SYNCS.PHASECHK.TRANS64 P2, [R0+URZ+0x31c30], R3 ;  /* 0x031c30030000a5a7 */ /* 0x000ea4000804007f */
[----:B--2---:R-:W-:Y:S05]  /*198c0*/  @!P2 BRA `(.L_x_2089) ;  /* 0xfffffffc00f0a947 */ /* 0x004fea000383ffff */
[----:B------:R-:W-:Y:S05]  /*198d0*/  BRA `(.L_x_2088) ;  /* 0xfffffe8800087947 */ /* 0x000fea000383ffff */
.L_x_2094:
[----:B-1----:R-:W-:-:S04]  /*198e0*/  IMAD.U32 R8, RZ, RZ, UR4 ;  /* 0x00000004ff087e24 */ /* 0x002fc8000f8e00ff */
[----:B------:R1:W2:Y:S03]  /*198f0*/  SYNCS.PHASECHK.TRANS64.TRYWAIT P3, [R8+URZ+0x31c30], R7 ;  /* 0x031c3007080075a7 */ /* 0x0002a6000806017f */
[----:B--2---:R-:W-:Y:S05]  /*19900*/  @!P3 NANOSLEEP.SYNCS 0x989680 ;  /* 0x009896800000b95d */ /* 0x004fea0003900000 */
[----:B------:R-:W2:Y:S02]  /*19910*/  @!P3 SYNCS.PHASECHK.TRANS64 P3, [R8+URZ+0x31c30], R7 ;  /* 0x031c30070800b5a7 */ /* 0x000ea4000806007f */
[----:B--2---:R-:W-:Y:S05]  /*19920*/  @!P3 BRA `(.L_x_2094) ;  /* 0xfffffffc00ecb947 */ /* 0x004fea000383ffff */
[----:B------:R-:W-:Y:S05]  /*19930*/  BRA `(.L_x_2091) ;  /* 0xfffffec800ec7947 */ /* 0x000fea000383ffff */
.L_x_2098:
[----:B-1----:R-:W-:-:S04]  /*19940*/  IMAD.U32 R8, RZ, RZ, UR4 ;  /* 0x00000004ff087e24 */ /* 0x002fc8000f8e00ff */
[----:B------:R1:W2:Y:S03]  /*19950*/  SYNCS.PHASECHK.TRANS64.TRYWAIT P3, [R8+URZ+0x31c50], R7 ;  /* 0x031c5007080075a7 */ /* 0x0002a6000806017f */
[----:B--2---:R-:W-:Y:S05]  /*19960*/  @!P3 NANOSLEEP.SYNCS 0x989680 ;  /* 0x009896800000b95d */ /* 0x004fea0003900000 */
[----:B------:R-:W2:Y:S02]  /*19970*/  @!P3 SYNCS.PHASECHK.TRANS64 P3, [R8+URZ+0x31c50], R7 ;  /* 0x031c50070800b5a7 */ /* 0x000ea4000806007f */
[----:B--2---:R-:W-:Y:S05]  /*19980*/  @!P3 BRA `(.L_x_2098) ;  /* 0xfffffffc00ecb947 */ /* 0x004fea000383ffff */
[----:B------:R-:W-:Y:S05]  /*19990*/  BRA `(.L_x_2095) ;  /* 0xfffffee0008c7947 */ /* 0x000fea000383ffff */
.L_x_2104:
[----:B--2---:R-:W-:-:S04]  /*199a0*/  IMAD.U32 R7, RZ, RZ, UR4 ;  /* 0x00000004ff077e24 */ /* 0x004fc8000f8e00ff */
[----:B------:R2:W3:Y:S03]  /*199b0*/  SYNCS.PHASECHK.TRANS64.TRYWAIT P2, [R7+URZ+0x31c30], R6 ;  /* 0x031c3006070075a7 */ /* 0x0004e6000804017f */
[----:B---3--:R-:W-:Y:S05]  /*199c0*/  @!P2 NANOSLEEP.SYNCS 0x989680 ;  /* 0x009896800000a95d */ /* 0x008fea0003900000 */
[----:B------:R-:W3:Y:S02]  /*199d0*/  @!P2 SYNCS.PHASECHK.TRANS64 P2, [R7+URZ+0x31c30], R6 ;  /* 0x031c30060700a5a7 */ /* 0x000ee4000804007f */
[----:B---3--:R-:W-:Y:S05]  /*199e0*/  @!P2 BRA `(.L_x_2104) ;  /* 0xfffffffc00eca947 */ /* 0x008fea000383ffff */
[----:B------:R-:W-:Y:S05]  /*199f0*/  BRA `(.L_x_2101) ;  /* 0xffffff1400ac7947 */ /* 0x000fea000383ffff */
.L_x_2108:
[----:B-1----:R-:W-:-:S04]  /*19a00*/  IMAD.U32 R7, RZ, RZ, UR4 ;  /* 0x00000004ff077e24 */ /* 0x002fc8000f8e00ff */
[----:B------:R1:W2:Y:S03]  /*19a10*/  SYNCS.PHASECHK.TRANS64.TRYWAIT P2, [R7+URZ+0x31c50], R6 ;  /* 0x031c5006070075a7 */ /* 0x0002a6000804017f */
[----:B--2---:R-:W-:Y:S05]  /*19a20*/  @!P2 NANOSLEEP.SYNCS 0x989680 ;  /* 0x009896800000a95d */ /* 0x004fea0003900000 */
[----:B------:R-:W2:Y:S02]  /*19a30*/  @!P2 SYNCS.PHASECHK.TRANS64 P2, [R7+URZ+0x31c50], R6 ;  /* 0x031c50060700a5a7 */ /* 0x000ea4000804007f */
[----:B--2---:R-:W-:Y:S05]  /*19a40*/  @!P2 BRA `(.L_x_2108) ;  /* 0xfffffffc00eca947 */ /* 0x004fea000383ffff */
[----:B------:R-:W-:Y:S05]  /*19a50*/  BRA `(.L_x_2105) ;  /* 0xffffff2c004c7947 */ /* 0x000fea000383ffff */
.L_x_2113:
[----:B--2---:R-:W-:-:S04]  /*19a60*/  IMAD.U32 R5, RZ, RZ, UR6 ;  /* 0x00000006ff057e24 */ /* 0x004fc8000f8e00ff */
[----:B------:R2:W3:Y:S03]  /*19a70*/  SYNCS.PHASECHK.TRANS64.TRYWAIT P0, [R5+URZ+0x31c50], R4 ;  /* 0x031c5004050075a7 */ /* 0x0004e6000800017f */
[----:B---3--:R-:W-:Y:S05]  /*19a80*/  @!P0 NANOSLEEP.SYNCS 0x989680 ;  /* 0x009896800000895d */ /* 0x008fea0003900000 */
[----:B------:R-:W3:Y:S02]  /*19a90*/  @!P0 SYNCS.PHASECHK.TRANS64 P0, [R5+URZ+0x31c50], R4 ;  /* 0x031c5004050085a7 */ /* 0x000ee4000800007f */
[----:B---3--:R-:W-:Y:S05]  /*19aa0*/  @!P0 BRA `(.L_x_2113) ;  /* 0xfffffffc00ec8947 */ /* 0x008fea000383ffff */
[----:B------:R-:W-:Y:S05]  /*19ab0*/  BRA `(.L_x_2112) ;  /* 0xffffff5400787947 */ /* 0x000fea000383ffff */
.L_x_2152:
        /* <DEDUP_REMOVED lines=11> */
.L_x_2259:
[----:B------:R-:W-:Y:S05]  /*19b70*/  BSYNC B0 ;  /* 0x0000000000007941 */ /* 0x000fea0003800000 */
.L_x_2258:
[----:B------:R-:W-:Y:S05]  /*19b80*/  BRA `(.L_x_2260) ;  /* 0xffffffac00347947 */ /* 0x000fea000383ffff */
.L_x_2154:
[----:B------:R-:W-:Y:S01]  /*19b90*/  BSSY B0, `(.L_x_2261) ;  /* 0x0000006000007945 */ /* 0x000fe20003800000 */
[----:B------:R-:W-:-:S07]  /*19ba0*/  IMAD.MOV.U32 R15, RZ, RZ, -0x1 ;  /* 0xffffffffff0f7424 */ /* 0x000fce00078e00ff */
[----:B012---:R-:W-:Y:S05]  /*19bb0*/  WARPSYNC.COLLECTIVE R15, `(.L_x_2262) ;  /* 0x000000000f0c7348 */ /* 0x007fea0003c00000 */
[----:B------:R-:W-:Y:S02]  /*19bc0*/  ELECT P6, UR62, PT ;  /* 0x00000000003e782f */ /* 0x000fe400038c0000 */
[----:B------:R-:W-:Y:S01]  /*19bd0*/  MOV R14, UR62 ;  /* 0x0000003e000e7c02 */ /* 0x000fe20008000f00 */
[----:B012---:R-:W-:Y:S10]  /*19be0*/  ENDCOLLECTIVE ;  /* 0x000000000000791b */ /* 0x007ff40003800000 */
.L_x_2262:
[----:B------:R-:W-:Y:S05]  /*19bf0*/  BSYNC B0 ;  /* 0x0000000000007941 */ /* 0x000fea0003800000 */
.L_x_2261:
[----:B------:R-:W-:Y:S05]  /*19c00*/  BRA `(.L_x_2263) ;  /* 0xffffffac00347947 */ /* 0x000fea000383ffff */
.L_x_2156:
[----:B--2---:R2:W3:Y:S02]  /*19c10*/  SYNCS.PHASECHK.TRANS64.TRYWAIT P0, [R0+URZ+0x31c40], R2 ;  /* 0x031c4002000075a7 */ /* 0x0044e4000800017f */
[----:B---3--:R-:W-:Y:S05]  /*19c20*/  @!P0 NANOSLEEP.SYNCS 0x989680 ;  /* 0x009896800000895d */ /* 0x008fea0003900000 */
[----:B------:R-:W3:Y:S02]  /*19c30*/  @!P0 SYNCS.PHASECHK.TRANS64 P0, [R0+URZ+0x31c40], R2 ;  /* 0x031c4002000085a7 */ /* 0x000ee4000800007f */
[----:B---3--:R-:W-:Y:S05]  /*19c40*/  @!P0 BRA `(.L_x_2156) ;  /* 0xfffffffc00f08947 */ /* 0x008fea000383ffff */
[----:B------:R-:W-:Y:S05]  /*19c50*/  BRA `(.L_x_2264) ;  /* 0xffffffac008c7947 */ /* 0x000fea000383ffff */
.L_x_2160:
        /* <DEDUP_REMOVED lines=12> */
.L_x_2265:
[----:B------:R-:W-:Y:S02]  /*19d20*/  IMAD.MOV.U32 R13, RZ, RZ, R0 ;  /* 0x000000ffff0d7224 */ /* 0x000fe400078e0000 */
[----:B------:R-:W-:-:S07]  /*19d30*/  IMAD.MOV.U32 R2, RZ, RZ, R14 ;  /* 0x000000ffff027224 */ /* 0x000fce00078e000e */
[----:B------:R-:W-:Y:S05]  /*19d40*/  WARPSYNC.COLLECTIVE R15, `(.L_x_2266) ;  /* 0x000000000f087348 */ /* 0x000fea0003c00000 */
[----:B------:R0:W1:Y:S02]  /*19d50*/  SHFL.IDX P6, R14, R13, R12, R11 ;  /* 0x0000000c0d0e7389 */ /* 0x00006400000c000b */
[----:B01----:R-:W-:Y:S01]  /*19d60*/  ENDCOLLECTIVE ;  /* 0x000000000000791b */ /* 0x003fe20003800000 */
.L_x_2266:
        /* <DEDUP_REMOVED lines=19> */
.L_x_2267:
[----:B------:R-:W-:Y:S02]  /*19ea0*/  IMAD.MOV.U32 R13, RZ, RZ, R0 ;  /* 0x000000ffff0d7224 */ /* 0x000fe400078e0000 */
[----:B------:R-:W-:-:S07]  /*19eb0*/  IMAD.MOV.U32 R2, RZ, RZ, R14 ;  /* 0x000000ffff027224 */ /* 0x000fce00078e000e */
[----:B------:R-:W-:Y:S05]  /*19ec0*/  WARPSYNC.COLLECTIVE R15, `(.L_x_2268) ;  /* 0x000000000f087348 */ /* 0x000fea0003c00000 */
[----:B------:R0:W1:Y:S02]  /*19ed0*/  SHFL.IDX P6, R14, R13, R12, R11 ;  /* 0x0000000c0d0e7389 */ /* 0x00006400000c000b */
[----:B01----:R-:W-:Y:S01]  /*19ee0*/  ENDCOLLECTIVE ;  /* 0x000000000000791b */ /* 0x003fe20003800000 */
.L_x_2268:
        /* <DEDUP_REMOVED lines=18> */
.L_x_2269:
[----:B------:R-:W-:-:S05]  /*1a010*/  VIADD R2, R25, 0x40 ;  /* 0x0000004019027836 */ /* 0x000fca0000000000 */
[----:B------:R-:W-:Y:S01]  /*1a020*/  ISETP.GE.AND P3, PT, R2, R5, PT ;  /* 0x000000050200720c */ /* 0x000fe20003f66270 */
[----:B------:R-:W-:Y:S02]  /*1a030*/  IMAD.MOV.U32 R13, RZ, RZ, R0 ;  /* 0x000000ffff0d7224 */ /* 0x000fe400078e0000 */
[----:B------:R-:W-:-:S10]  /*1a040*/  IMAD.MOV.U32 R2, RZ, RZ, R14 ;  /* 0x000000ffff027224 */ /* 0x000fd400078e000e */
[----:B------:R-:W-:Y:S05]  /*1a050*/  WARPSYNC.COLLECTIVE R15, `(.L_x_2270) ;  /* 0x000000000f087348 */ /* 0x000fea0003c00000 */
[----:B------:R0:W1:Y:S02]  /*1a060*/  SHFL.IDX P6, R14, R13, R12, R11 ;  /* 0x0000000c0d0e7389 */ /* 0x00006400000c000b */
[----:B01----:R-:W-:Y:S01]  /*1a070*/  ENDCOLLECTIVE ;  /* 0x000000000000791b */ /* 0x003fe20003800000 */
.L_x_2270:
        /* <DEDUP_REMOVED lines=18> */
.L_x_2271:
[----:B------:R-:W-:Y:S02]  /*1a1a0*/  IMAD.MOV.U32 R13, RZ, RZ, R0 ;  /* 0x000000ffff0d7224 */ /* 0x000fe400078e0000 */
[----:B------:R-:W-:-:S05]  /*1a1b0*/  VIADD R0, R25, 0x60 ;  /* 0x0000006019007836 */ /* 0x000fca0000000000 */
[----:B------:R-:W-:Y:S01]  /*1a1c0*/  ISETP.GE.AND P3, PT, R0, R5, PT ;  /* 0x000000050000720c */ /* 0x000fe20003f66270 */
[----:B------:R-:W-:-:S12]  /*1a1d0*/  IMAD.MOV.U32 R4, RZ, RZ, R14 ;  /* 0x000000ffff047224 */ /* 0x000fd800078e000e */
[----:B------:R-:W-:Y:S05]  /*1a1e0*/  WARPSYNC.COLLECTIVE R15, `(.L_x_2272) ;  /* 0x000000000f087348 */ /* 0x000fea0003c00000 */
[----:B------:R0:W1:Y:S02]  /*1a1f0*/  SHFL.IDX P6, R14, R13, R12, R11 ;  /* 0x0000000c0d0e7389 */ /* 0x00006400000c000b */
[----:B01----:R-:W-:Y:S01]  /*1a200*/  ENDCOLLECTIVE ;  /* 0x000000000000791b */ /* 0x003fe20003800000 */
.L_x_2272:
        /* <DEDUP_REMOVED lines=15> */
.L_x_2273:
[----:B------:R-:W-:-:S05]  /*1a300*/  VIADD R2, R25, 0x80 ;  /* 0x0000008019027836 */ /* 0x000fca0000000000 */
[----:B------:R-:W-:Y:S01]  /*1a310*/  ISETP.GE.AND P3, PT, R2, R5, PT ;  /* 0x000000050200720c */ /* 0x000fe20003f66270 */
[----:B------:R-:W-:Y:S02]  /*1a320*/  IMAD.MOV.U32 R13, RZ, RZ, R7 ;  /* 0x000000ffff0d7224 */ /* 0x000fe400078e0007 */
[----:B------:R-:W-:-:S10]  /*1a330*/  IMAD.MOV.U32 R0, RZ, RZ, R14 ;  /* 0x000000ffff007224 */ /* 0x000fd400078e000e */
[----:B------:R-:W-:Y:S05]  /*1a340*/  WARPSYNC.COLLECTIVE R15, `(.L_x_2274) ;  /* 0x000000000f087348 */ /* 0x000fea0003c00000 */
[----:B------:R0:W1:Y:S02]  /*1a350*/  SHFL.IDX P6, R14, R13, R12, R11 ;  /* 0x0000000c0d0e7389 */ /* 0x00006400000c000b */
[----:B01----:R-:W-:Y:S01]  /*1a360*/  ENDCOLLECTIVE ;  /* 0x000000000000791b */ /* 0x003fe20003800000 */
.L_x_2274:
        /* <DEDUP_REMOVED lines=17> */
.L_x_2275:
[----:B------:R-:W-:Y:S02]  /*1a480*/  IMAD.MOV.U32 R13, RZ, RZ, R7 ;  /* 0x000000ffff0d7224 */ /* 0x000fe400078e0007 */
[----:B------:R-:W-:-:S07]  /*1a490*/  IMAD.MOV.U32 R6, RZ, RZ, R14 ;  /* 0x000000ffff067224 */ /* 0x000fce00078e000e */
[----:B------:R-:W-:Y:S05]  /*1a4a0*/  WARPSYNC.COLLECTIVE R15, `(.L_x_2276) ;  /* 0x000000000f087348 */ /* 0x000fea0003c00000 */
[----:B------:R0:W1:Y:S02]  /*1a4b0*/  SHFL.IDX P6, R14, R13, R12, R11 ;  /* 0x0000000c0d0e7389 */ /* 0x00006400000c000b */
[----:B01----:R-:W-:Y:S01]  /*1a4c0*/  ENDCOLLECTIVE ;  /* 0x000000000000791b */ /* 0x003fe20003800000 */
.L_x_2276:
[----:B------:R-:W-:Y:S01]  /*1a4d0*/  IMAD.MOV.U32 R2, RZ, RZ, R14 ;  /* 0x000000ffff027224 */ /* 0x000fe200078e000e */
[----:B------:R-:W-:Y:S06]  /*1a4e0*/  BRA `(.L_x_2277) ;  /* 0xffffffb000ec7947 */ /* 0x000fec000383ffff */
.L_x_2163:
[----:B-1----:R1:W2:Y:S02]  /*1a4f0*/  SYNCS.PHASECHK.TRANS64.TRYWAIT P0, [R17+URZ+0x31c20], R0 ;  /* 0x031c2000110075a7 */ /* 0x0022a4000800017f */
[----:B--2---:R-:W-:Y:S05]  /*1a500*/  @!P0 NANOSLEEP.SYNCS 0x989680 ;  /* 0x009896800000895d */ /* 0x004fea0003900000 */
[----:B------:R-:W2:Y:S02]  /*1a510*/  @!P0 SYNCS.PHASECHK.TRANS64 P0, [R17+URZ+0x31c20], R0 ;  /* 0x031c2000110085a7 */ /* 0x000ea4000800007f */
[----:B--2---:R-:W-:Y:S05]  /*1a520*/  @!P0 BRA `(.L_x_2163) ;  /* 0xfffffffc00f08947 */ /* 0x004fea000383ffff */
[----:B------:R-:W-:Y:S05]  /*1a530*/  BRA `(.L_x_2278) ;  /* 0xffffffb400587947 */ /* 0x000fea000383ffff */
.L_x_2172:
[----:B-1----:R1:W2:Y:S02]  /*1a540*/  SYNCS.PHASECHK.TRANS64.TRYWAIT P0, [R3+URZ+0x31c40], R2 ;  /* 0x031c4002030075a7 */ /* 0x0022a4000800017f */
[----:B--2---:R-:W-:Y:S05]  /*1a550*/  @!P0 NANOSLEEP.SYNCS 0x989680 ;  /* 0x009896800000895d */ /* 0x004fea0003900000 */
[----:B------:R-:W2:Y:S02]  /*1a560*/  @!P0 SYNCS.PHASECHK.TRANS64 P0, [R3+URZ+0x31c40], R2 ;  /* 0x031c4002030085a7 */ /* 0x000ea4000800007f */
[----:B--2---:R-:W-:Y:S05]  /*1a570*/  @!P0 BRA `(.L_x_2172) ;  /* 0xfffffffc00f08947 */ /* 0x004fea000383ffff */
[----:B------:R-:W-:Y:S05]  /*1a580*/  BRA `(.L_x_2279) ;  /* 0xffffffb8002c7947 */ /* 0x000fea000383ffff */
.L_x_2179:
[----:B0-----:R0:W1:Y:S02]  /*1a590*/  SYNCS.PHASECHK.TRANS64.TRYWAIT P0, [R3+URZ+0x60], R2 ;  /* 0x00006002030075a7 */ /* 0x001064000800017f */
[----:B-1----:R-:W-:Y:S05]  /*1a5a0*/  @!P0 NANOSLEEP.SYNCS 0x989680 ;  /* 0x009896800000895d */ /* 0x002fea0003900000 */
[----:B------:R-:W1:Y:S02]  /*1a5b0*/  @!P0 SYNCS.PHASECHK.TRANS64 P0, [R3+URZ+0x60], R2 ;  /* 0x00006002030085a7 */ /* 0x000e64000800007f */
[----:B-1----:R-:W-:Y:S05]  /*1a5c0*/  @!P0 BRA `(.L_x_2179) ;  /* 0xfffffffc00f08947 */ /* 0x002fea000383ffff */
[----:B------:R-:W-:Y:S05]  /*1a5d0*/  BRA `(.L_x_2280) ;  /* 0xffffffbc00387947 */ /* 0x000fea000383ffff */
.L_x_2189:
[----:B-1----:R1:W2:Y:S02]  /*1a5e0*/  SYNCS.PHASECHK.TRANS64.TRYWAIT P0, [R3+URZ+0x31c40], R2 ;  /* 0x031c4002030075a7 */ /* 0x0022a4000800017f */
[----:B--2---:R-:W-:Y:S05]  /*1a5f0*/  @!P0 NANOSLEEP.SYNCS 0x989680 ;  /* 0x009896800000895d */ /* 0x004fea0003900000 */
[----:B------:R-:W2:Y:S02]  /*1a600*/  @!P0 SYNCS.PHASECHK.TRANS64 P0, [R3+URZ+0x31c40], R2 ;  /* 0x031c4002030085a7 */ /* 0x000ea4000800007f */
[----:B--2---:R-:W-:Y:S05]  /*1a610*/  @!P0 BRA `(.L_x_2189) ;  /* 0xfffffffc00f08947 */ /* 0x004fea000383ffff */
[----:B------:R-:W-:Y:S05]  /*1a620*/  BRA `(.L_x_2281) ;  /* 0xffffffc000f47947 */ /* 0x000fea000383ffff */
.L_x_2196:
[----:B0-----:R0:W1:Y:S02]  /*1a630*/  SYNCS.PHASECHK.TRANS64.TRYWAIT P0, [R12+URZ+0x60], R28 ;  /* 0x0000601c0c0075a7 */ /* 0x001064000800017f */
[----:B-1----:R-:W-:Y:S05]  /*1a640*/  @!P0 NANOSLEEP.SYNCS 0x989680 ;  /* 0x009896800000895d */ /* 0x002fea0003900000 */
[----:B------:R-:W1:Y:S02]  /*1a650*/  @!P0 SYNCS.PHASECHK.TRANS64 P0, [R12+URZ+0x60], R28 ;  /* 0x0000601c0c0085a7 */ /* 0x000e64000800007f */
[----:B-1----:R-:W-:Y:S05]  /*1a660*/  @!P0 BRA `(.L_x_2196) ;  /* 0xfffffffc00f08947 */ /* 0x002fea000383ffff */
[----:B------:R-:W-:Y:S05]  /*1a670*/  BRA `(.L_x_2282) ;  /* 0xffffffc800007947 */ /* 0x000fea000383ffff */
.L_x_2206:
[----:B-1----:R1:W2:Y:S02]  /*1a680*/  SYNCS.PHASECHK.TRANS64.TRYWAIT P0, [R2+URZ+0x31c40], R3 ;  /* 0x031c4003020075a7 */ /* 0x0022a4000800017f */
[----:B--2---:R-:W-:Y:S05]  /*1a690*/  @!P0 NANOSLEEP.SYNCS 0x989680 ;  /* 0x009896800000895d */ /* 0x004fea0003900000 */
[----:B------:R-:W2:Y:S02]  /*1a6a0*/  @!P0 SYNCS.PHASECHK.TRANS64 P0, [R2+URZ+0x31c40], R3 ;  /* 0x031c4003020085a7 */ /* 0x000ea4000800007f */
[----:B--2---:R-:W-:Y:S05]  /*1a6b0*/  @!P0 BRA `(.L_x_2206) ;  /* 0xfffffffc00f08947 */ /* 0x004fea000383ffff */
[----:B------:R-:W-:Y:S05]  /*1a6c0*/  BRA `(.L_x_2283) ;  /* 0xffffffcc008c7947 */ /* 0x000fea000383ffff */
.L_x_2213:
[----:B0-----:R0:W1:Y:S02]  /*1a6d0*/  SYNCS.PHASECHK.TRANS64.TRYWAIT P0, [R7+URZ+0x60], R2 ;  /* 0x00006002070075a7 */ /* 0x001064000800017f */
[----:B-1----:R-:W-:Y:S05]  /*1a6e0*/  @!P0 NANOSLEEP.SYNCS 0x989680 ;  /* 0x009896800000895d */ /* 0x002fea0003900000 */
[----:B------:R-:W1:Y:S02]  /*1a6f0*/  @!P0 SYNCS.PHASECHK.TRANS64 P0, [R7+URZ+0x60], R2 ;  /* 0x00006002070085a7 */ /* 0x000e64000800007f */
[----:B-1----:R-:W-:Y:S05]  /*1a700*/  @!P0 BRA `(.L_x_2213) ;  /* 0xfffffffc00f08947 */ /* 0x002fea000383ffff */
[----:B------:R-:W-:Y:S05]  /*1a710*/  BRA `(.L_x_2284) ;  /* 0xffffffd0009c7947 */ /* 0x000fea000383ffff */
.L_x_2225:
[----:B-1----:R1:W2:Y:S02]  /*1a720*/  SYNCS.PHASECHK.TRANS64.TRYWAIT P0, [R3+URZ+0x31c60], R0 ;  /* 0x031c6000030075a7 */ /* 0x0022a4000800017f */
[----:B--2---:R-:W-:Y:S05]  /*1a730*/  @!P0 NANOSLEEP.SYNCS 0x989680 ;  /* 0x009896800000895d */ /* 0x004fea0003900000 */
[----:B------:R-:W2:Y:S02]  /*1a740*/  @!P0 SYNCS.PHASECHK.TRANS64 P0, [R3+URZ+0x31c60], R0 ;  /* 0x031c6000030085a7 */ /* 0x000ea4000800007f */
[----:B--2---:R-:W-:Y:S05]  /*1a750*/  @!P0 BRA `(.L_x_2225) ;  /* 0xfffffffc00f08947 */ /* 0x004fea000383ffff */
[----:B------:R-:W-:Y:S05]  /*1a760*/  BRA `(.L_x_2285) ;  /* 0xffffffd800147947 */ /* 0x000fea000383ffff */
.L_x_2233:
[----:B------:R-:W-:Y:S01]  /*1a770*/  BSSY B0, `(.L_x_2286) ;  /* 0x0000008000007945 */ /* 0x000fe20003800000 */
[----:B------:R-:W-:Y:S02]  /*1a780*/  IMAD.MOV.U32 R13, RZ, RZ, R24 ;  /* 0x000000ffff0d7224 */ /* 0x000fe400078e0018 */
[----:B------:R-:W-:Y:S02]  /*1a790*/  IMAD.MOV.U32 R12, RZ, RZ, RZ ;  /* 0x000000ffff0c7224 */ /* 0x000fe400078e00ff */
[----:B------:R-:W-:Y:S02]  /*1a7a0*/  IMAD.MOV.U32 R11, RZ, RZ, 0x1f ;  /* 0x0000001fff0b7424 */ /* 0x000fe400078e00ff */
[----:B------:R-:W-:-:S07]  /*1a7b0*/  IMAD.MOV.U32 R15, RZ, RZ, -0x1 ;  /* 0xffffffffff0f7424 */ /* 0x000fce00078e00ff */
[----:B--2---:R-:W-:Y:S05]  /*1a7c0*/  WARPSYNC.COLLECTIVE R15, `(.L_x_2287) ;  /* 0x000000000f087348 */ /* 0x004fea0003c00000 */
[----:B------:R0:W1:Y:S02]  /*1a7d0*/  SHFL.IDX P6, R14, R13, R12, R11 ;  /* 0x0000000c0d0e7389 */ /* 0x00006400000c000b */
[----:B012---:R-:W-:Y:S01]  /*1a7e0*/  ENDCOLLECTIVE ;  /* 0x000000000000791b */ /* 0x007fe20003800000 */
.L_x_2287:
[----:B------:R-:W-:Y:S05]  /*1a7f0*/  BSYNC B0 ;  /* 0x0000000000007941 */ /* 0x000fea0003800000 */
.L_x_2286:
        /* <DEDUP_REMOVED lines=9> */
.L_x_2288:
[----:B------:R-:W-:Y:S01]  /*1a890*/  ULDC UR4, c[0x0][0xc3c] ;  /* 0x00030f0000047ab9 */ /* 0x000fe20000000800 */
[----:B------:R-:W-:Y:S01]  /*1a8a0*/  ULDC.64 UR6, c[0x0][0x208] ;  /* 0x0000820000067ab9 */ /* 0x000fe20000000a00 */
        /* <DEDUP_REMOVED lines=22> */
.L_x_2289:
[----:B------:R-:W-:Y:S01]  /*1aa10*/  IMAD.MOV.U32 R12, RZ, RZ, 0x2 ;  /* 0x00000002ff0c7424 */ /* 0x000fe200078e00ff */
[----:B------:R-:W-:-:S05]  /*1aa20*/  SEL R4, R14, RZ, P1 ;  /* 0x000000ff0e047207 */ /* 0x000fca0000800000 */
[----:B------:R-:W-:-:S04]  /*1aa30*/  IMAD.IADD R4, R13, 0x1, R4 ;  /* 0x000000010d047824 */ /* 0x000fc800078e0204 */
[----:B------:R-:W-:-:S07]  /*1aa40*/  IMAD.MOV.U32 R13, RZ, RZ, R4 ;  /* 0x000000ffff0d7224 */ /* 0x000fce00078e0004 */
[----:B------:R-:W-:Y:S05]  /*1aa50*/  WARPSYNC.COLLECTIVE R15, `(.L_x_2290) ;  /* 0x000000000f087348 */ /* 0x000fea0003c00000 */
[----:B------:R0:W1:Y:S02]  /*1aa60*/  SHFL.UP P6, R14, R13, R12, R11 ;  /* 0x0400000c0d0e7389 */ /* 0x00006400000c000b */
[----:B01----:R-:W-:Y:S01]  /*1aa70*/  ENDCOLLECTIVE ;  /* 0x000000000000791b */ /* 0x003fe20003800000 */
.L_x_2290:
[----:B------:R-:W-:Y:S01]  /*1aa80*/  IMAD.MOV.U32 R12, RZ, RZ, 0x4 ;  /* 0x00000004ff0c7424 */ /* 0x000fe200078e00ff */
[----:B------:R-:W-:-:S05]  /*1aa90*/  SEL R3, R14, RZ, P2 ;  /* 0x000000ff0e037207 */ /* 0x000fca0001000000 */
[----:B------:R-:W-:-:S04]  /*1aaa0*/  IMAD.IADD R2, R4, 0x1, R3 ;  /* 0x0000000104027824 */ /* 0x000fc800078e0203 */
[----:B------:R-:W-:-:S07]  /*1aab0*/  IMAD.MOV.U32 R13, RZ, RZ, R2 ;  /* 0x000000ffff0d7224 */ /* 0x000fce00078e0002 */
[----:B------:R-:W-:Y:S05]  /*1aac0*/  WARPSYNC.COLLECTIVE R15, `(.L_x_2291) ;  /* 0x000000000f087348 */ /* 0x000fea0003c00000 */
[----:B------:R0:W1:Y:S02]  /*1aad0*/  SHFL.UP P6, R14, R13, R12, R11 ;  /* 0x0400000c0d0e7389 */ /* 0x00006400000c000b */
[----:B01----:R-:W-:Y:S01]  /*1aae0*/  ENDCOLLECTIVE ;  /* 0x000000000000791b */ /* 0x003fe20003800000 */
.L_x_2291:
[----:B------:R-:W-:Y:S01]  /*1aaf0*/  IMAD.MOV.U32 R12, RZ, RZ, 0x8 ;  /* 0x00000008ff0c7424 */ /* 0x000fe200078e00ff */
[----:B------:R-:W-:-:S05]  /*1ab00*/  SEL R3, R14, RZ, P3 ;  /* 0x000000ff0e037207 */ /* 0x000fca0001800000 */
[----:B------:R-:W-:-:S04]  /*1ab10*/  IMAD.IADD R3, R2, 0x1, R3 ;  /* 0x0000000102037824 */ /* 0x000fc800078e0203 */
[----:B------:R-:W-:-:S07]  /*1ab20*/  IMAD.MOV.U32 R13, RZ, RZ, R3 ;  /* 0x000000ffff0d7224 */ /* 0x000fce00078e0003 */
[----:B------:R-:W-:Y:S05]  /*1ab30*/  WARPSYNC.COLLECTIVE R15, `(.L_x_2292) ;  /* 0x000000000f087348 */ /* 0x000fea0003c00000 */
[----:B------:R0:W1:Y:S02]  /*1ab40*/  SHFL.UP P6, R14, R13, R12, R11 ;  /* 0x0400000c0d0e7389 */ /* 0x00006400000c000b */
[----:B01----:R-:W-:Y:S01]  /*1ab50*/  ENDCOLLECTIVE ;  /* 0x000000000000791b */ /* 0x003fe20003800000 */
.L_x_2292:
[----:B------:R-:W-:Y:S01]  /*1ab60*/  IMAD.MOV.U32 R12, RZ, RZ, 0x10 ;  /* 0x00000010ff0c7424 */ /* 0x000fe200078e00ff */
[----:B------:R-:W-:-:S05]  /*1ab70*/  SEL R4, R14, RZ, P4 ;  /* 0x000000ff0e047207 */ /* 0x000fca0002000000 */
[----:B------:R-:W-:-:S04]  /*1ab80*/  IMAD.IADD R4, R3, 0x1, R4 ;  /* 0x0000000103047824 */ /* 0x000fc800078e0204 */
[----:B------:R-:W-:-:S07]  /*1ab90*/  IMAD.MOV.U32 R13, RZ, RZ, R4 ;  /* 0x000000ffff0d7224 */ /* 0x000fce00078e0004 */
[----:B------:R-:W-:Y:S05]  /*1aba0*/  WARPSYNC.COLLECTIVE R15, `(.L_x_2293) ;  /* 0x000000000f087348 */ /* 0x000fea0003c00000 */
[----:B------:R0:W1:Y:S02]  /*1abb0*/  SHFL.UP P6, R14, R13, R12, R11 ;  /* 0x0400000c0d0e7389 */ /* 0x00006400000c000b */
[----:B01----:R-:W-:Y:S01]  /*1abc0*/  ENDCOLLECTIVE ;  /* 0x000000000000791b */ /* 0x003fe20003800000 */
.L_x_2293:
        /* <DEDUP_REMOVED lines=8> */
.L_x_2294:
[----:B------:R-:W-:Y:S05]  /*1ac50*/  BRA `(.L_x_2295) ;  /* 0xffffffd800c47947 */ /* 0x000fea000383ffff */
.L_x_2236:
[----:B------:R-:W-:Y:S01]  /*1ac60*/  BSSY B0, `(.L_x_2296) ;  /* 0x0000007000007945 */ /* 0x000fe20003800000 */
[----:B------:R-:W-:Y:S02]  /*1ac70*/  IMAD.MOV.U32 R12, RZ, RZ, 0x1 ;  /* 0x00000001ff0c7424 */ /* 0x000fe400078e00ff */
[----:B------:R-:W-:Y:S02]  /*1ac80*/  IMAD.MOV.U32 R11, RZ, RZ, RZ ;  /* 0x000000ffff0b7224 */ /* 0x000fe400078e00ff */
[----:B------:R-:W-:-:S07]  /*1ac90*/  IMAD.MOV.U32 R15, RZ, RZ, -0x1 ;  /* 0xffffffffff0f7424 */ /* 0x000fce00078e00ff */
[----:B------:R-:W-:Y:S05]  /*1aca0*/  WARPSYNC.COLLECTIVE R15, `(.L_x_2297) ;  /* 0x000000000f087348 */ /* 0x000fea0003c00000 */
[----:B------:R0:W1:Y:S02]  /*1acb0*/  SHFL.UP P6, R14, R13, R12, R11 ;  /* 0x0400000c0d0e7389 */ /* 0x00006400000c000b */
[----:B01----:R-:W-:Y:S01]  /*1acc0*/  ENDCOLLECTIVE ;  /* 0x000000000000791b */ /* 0x003fe20003800000 */
.L_x_2297:
[----:B------:R-:W-:Y:S05]  /*1acd0*/  BSYNC B0 ;  /* 0x0000000000007941 */ /* 0x000fea0003800000 */
.L_x_2296:
        /* <DEDUP_REMOVED lines=8> */
.L_x_2298:
[----:B------:R-:W-:Y:S01]  /*1ad60*/  IMAD.MOV.U32 R12, RZ, RZ, 0x4 ;  /* 0x00000004ff0c7424 */ /* 0x000fe200078e00ff */
[----:B------:R-:W-:-:S05]  /*1ad70*/  SEL R2, R14, RZ, P2 ;  /* 0x000000ff0e027207 */ /* 0x000fca0001000000 */
[----:B------:R-:W-:-:S04]  /*1ad80*/  IMAD.IADD R2, R13, 0x1, R2 ;  /* 0x000000010d027824 */ /* 0x000fc800078e0202 */
[----:B------:R-:W-:-:S07]  /*1ad90*/  IMAD.MOV.U32 R13, RZ, RZ, R2 ;  /* 0x000000ffff0d7224 */ /* 0x000fce00078e0002 */
[----:B------:R-:W-:Y:S05]  /*1ada0*/  WARPSYNC.COLLECTIVE R15, `(.L_x_2299) ;  /* 0x000000000f087348 */ /* 0x000fea0003c00000 */
[----:B------:R0:W1:Y:S02]  /*1adb0*/  SHFL.UP P6, R14, R13, R12, R11 ;  /* 0x0400000c0d0e7389 */ /* 0x00006400000c000b */
[----:B01----:R-:W-:Y:S01]  /*1adc0*/  ENDCOLLECTIVE ;  /* 0x000000000000791b */ /* 0x003fe20003800000 */
.L_x_2299:
[----:B------:R-:W-:Y:S01]  /*1add0*/  IMAD.MOV.U32 R12, RZ, RZ, 0x8 ;  /* 0x00000008ff0c7424 */ /* 0x000fe200078e00ff */
[----:B------:R-:W-:-:S05]  /*1ade0*/  SEL R3, R14, RZ, P3 ;  /* 0x000000ff0e037207 */ /* 0x000fca0001800000 */
[----:B------:R-:W-:-:S04]  /*1adf0*/  IMAD.IADD R3, R2, 0x1, R3 ;  /* 0x0000000102037824 */ /* 0x000fc800078e0203 */
[----:B------:R-:W-:-:S07]  /*1ae00*/  IMAD.MOV.U32 R13, RZ, RZ, R3 ;  /* 0x000000ffff0d7224 */ /* 0x000fce00078e0003 */
[----:B------:R-:W-:Y:S05]  /*1ae10*/  WARPSYNC.COLLECTIVE R15, `(.L_x_2300) ;  /* 0x000000000f087348 */ /* 0x000fea0003c00000 */
[----:B------:R0:W1:Y:S02]  /*1ae20*/  SHFL.UP P6, R14, R13, R12, R11 ;  /* 0x0400000c0d0e7389 */ /* 0x00006400000c000b */
[----:B01----:R-:W-:Y:S01]  /*1ae30*/  ENDCOLLECTIVE ;  /* 0x000000000000791b */ /* 0x003fe20003800000 */
.L_x_2300:
[----:B------:R-:W-:Y:S01]  /*1ae40*/  IMAD.MOV.U32 R12, RZ, RZ, 0x10 ;  /* 0x00000010ff0c7424 */ /* 0x000fe200078e00ff */
[----:B------:R-:W-:-:S05]  /*1ae50*/  SEL R4, R14, RZ, P4 ;  /* 0x000000ff0e047207 */ /* 0x000fca0002000000 */
[----:B------:R-:W-:-:S04]  /*1ae60*/  IMAD.IADD R4, R3, 0x1, R4 ;  /* 0x0000000103047824 */ /* 0x000fc800078e0204 */
[----:B------:R-:W-:-:S07]  /*1ae70*/  IMAD.MOV.U32 R13, RZ, RZ, R4 ;  /* 0x000000ffff0d7224 */ /* 0x000fce00078e0004 */
[----:B------:R-:W-:Y:S05]  /*1ae80*/  WARPSYNC.COLLECTIVE R15, `(.L_x_2301) ;  /* 0x000000000f087348 */ /* 0x000fea0003c00000 */
[----:B------:R0:W1:Y:S02]  /*1ae90*/  SHFL.UP P6, R14, R13, R12, R11 ;  /* 0x0400000c0d0e7389 */ /* 0x00006400000c000b */
[----:B01----:R-:W-:Y:S01]  /*1aea0*/  ENDCOLLECTIVE ;  /* 0x000000000000791b */ /* 0x003fe20003800000 */
.L_x_2301:
        /* <DEDUP_REMOVED lines=8> */
.L_x_2302:
[----:B------:R-:W-:Y:S05]  /*1af30*/  BRA `(.L_x_2303) ;  /* 0xffffffd800b47947 */ /* 0x000fea000383ffff */
.L_x_2238:
[----:B------:R-:W-:Y:S01]  /*1af40*/  BSSY B0, `(.L_x_2304) ;  /* 0x0000006000007945 */ /* 0x000fe20003800000 */
[----:B------:R-:W-:Y:S01]  /*1af50*/  PLOP3.LUT P6, PT, P6, PT, PT, 0x8, 0x0 ;  /* 0x000000000000781c */ /* 0x000fe200037ce170 */
[----:B------:R-:W-:-:S12]  /*1af60*/  IMAD.MOV.U32 R15, RZ, RZ, -0x1 ;  /* 0xffffffffff0f7424 */ /* 0x000fd800078e00ff */
[----:B0-----:R-:W-:Y:S05]  /*1af70*/  WARPSYNC.COLLECTIVE R15, `(.L_x_2305) ;  /* 0x000000000f087348 */ /* 0x001fea0003c00000 */
[----:B------:R-:W-:Y:S01]  /*1af80*/  VOTE.ANY R14, PT, P6 ;  /* 0x00000000000e7806 */ /* 0x000fe200030e0100 */
[----:B0-----:R-:W-:Y:S06]  /*1af90*/  ENDCOLLECTIVE ;  /* 0x000000000000791b */ /* 0x001fec0003800000 */
.L_x_2305:
[----:B------:R-:W-:Y:S05]  /*1afa0*/  BSYNC B0 ;  /* 0x0000000000007941 */ /* 0x000fea0003800000 */
.L_x_2304:
        /* <DEDUP_REMOVED lines=10> */
.L_x_2306:
[----:B------:R-:W-:Y:S02]  /*1b050*/  IMAD.MOV.U32 R13, RZ, RZ, R5 ;  /* 0x000000ffff0d7224 */ /* 0x000fe400078e0005 */
[----:B------:R-:W-:-:S07]  /*1b060*/  IMAD.MOV.U32 R25, RZ, RZ, R14 ;  /* 0x000000ffff197224 */ /* 0x000fce00078e000e */
[----:B------:R-:W-:Y:S05]  /*1b070*/  WARPSYNC.COLLECTIVE R15, `(.L_x_2307) ;  /* 0x000000000f087348 */ /* 0x000fea0003c00000 */
[----:B------:R0:W1:Y:S02]  /*1b080*/  SHFL.IDX P6, R14, R13, R12, R11 ;  /* 0x0000000c0d0e7389 */ /* 0x00006400000c000b */
[----:B01----:R-:W-:Y:S01]  /*1b090*/  ENDCOLLECTIVE ;  /* 0x000000000000791b */ /* 0x003fe20003800000 */
.L_x_2307:
[----:B------:R-:W-:Y:S01]  /*1b0a0*/  IMAD.MOV.U32 R5, RZ, RZ, R14 ;  /* 0x000000ffff057224 */ /* 0x000fe200078e000e */
[----:B------:R-:W-:Y:S06]  /*1b0b0*/  BRA `(.L_x_2308) ;  /* 0xffffffd800947947 */ /* 0x000fec000383ffff */
.L_x_2240:
[----:B------:R-:W-:Y:S01]  /*1b0c0*/  BSSY B0, `(.L_x_2309) ;  /* 0x0000007000007945 */ /* 0x000fe20003800000 */
[----:B------:R-:W-:Y:S02]  /*1b0d0*/  IMAD.MOV.U32 R13, RZ, RZ, R2 ;  /* 0x000000ffff0d7224 */ /* 0x000fe400078e0002 */
[----:B------:R-:W-:Y:S02]  /*1b0e0*/  IMAD.MOV.U32 R11, RZ, RZ, 0x1f ;  /* 0x0000001fff0b7424 */ /* 0x000fe400078e00ff */
[----:B------:R-:W-:-:S07]  /*1b0f0*/  IMAD.MOV.U32 R15, RZ, RZ, -0x1 ;  /* 0xffffffffff0f7424 */ /* 0x000fce00078e00ff */
[----:B0123--:R-:W-:Y:S05]  /*1b100*/  WARPSYNC.COLLECTIVE R15, `(.L_x_2310) ;  /* 0x000000000f087348 */ /* 0x00ffea0003c00000 */
[----:B------:R4:W0:Y:S02]  /*1b110*/  SHFL.IDX P6, R14, R13, R12, R11 ;  /* 0x0000000c0d0e7389 */ /* 0x00082400000c000b */
[----:B01234-:R-:W-:Y:S01]  /*1b120*/  ENDCOLLECTIVE ;  /* 0x000000000000791b */ /* 0x01ffe20003800000 */
.L_x_2310:
[----:B------:R-:W-:Y:S05]  /*1b130*/  BSYNC B0 ;  /* 0x0000000000007941 */ /* 0x000fea0003800000 */
.L_x_2309:
[----:B------:R-:W-:Y:S01]  /*1b140*/  IMAD.MOV.U32 R24, RZ, RZ, R14 ;  /* 0x000000ffff187224 */ /* 0x000fe200078e000e */
[----:B------:R-:W-:Y:S06]  /*1b150*/  BRA `(.L_x_2239) ;  /* 0xffffffd800847947 */ /* 0x000fec000383ffff */
.L_x_2246:
[----:B0-----:R0:W1:Y:S02]  /*1b160*/  SYNCS.PHASECHK.TRANS64.TRYWAIT P0, [R9+URZ+0x31c20], R0 ;  /* 0x031c2000090075a7 */ /* 0x001064000800017f */
[----:B-1----:R-:W-:Y:S05]  /*1b170*/  @!P0 NANOSLEEP.SYNCS 0x989680 ;  /* 0x009896800000895d */ /* 0x002fea0003900000 */
[----:B------:R-:W1:Y:S02]  /*1b180*/  @!P0 SYNCS.PHASECHK.TRANS64 P0, [R9+URZ+0x31c20], R0 ;  /* 0x031c2000090085a7 */ /* 0x000e64000800007f */
[----:B-1----:R-:W-:Y:S05]  /*1b190*/  @!P0 BRA `(.L_x_2246) ;  /* 0xfffffffc00f08947 */ /* 0x002fea000383ffff */
[----:B------:R-:W-:Y:S05]  /*1b1a0*/  BRA `(.L_x_2311) ;  /* 0xffffffe000e07947 */ /* 0x000fea000383ffff */
.L_x_2247:
        /* <DEDUP_REMOVED lines=11> */
.L_x_2313:
[----:B------:R-:W-:Y:S05]  /*1b260*/  BSYNC B0 ;  /* 0x0000000000007941 */ /* 0x000fea0003800000 */
.L_x_2312:
[----:B------:R-:W-:Y:S05]  /*1b270*/  BRA `(.L_x_2314) ;  /* 0xffffffe000c87947 */ /* 0x000fea000383ffff */
.L_x_2250:
[----:B------:R-:W-:Y:S01]  /*1b280*/  BSSY B1, `(.L_x_2315) ;  /* 0x0000006000017945 */ /* 0x000fe20003800000 */
[----:B------:R-:W-:-:S07]  /*1b290*/  IMAD.MOV.U32 R15, RZ, RZ, -0x1 ;  /* 0xffffffffff0f7424 */ /* 0x000fce00078e00ff */
[----:B0-2---:R-:W-:Y:S05]  /*1b2a0*/  WARPSYNC.COLLECTIVE R15, `(.L_x_2316) ;  /* 0x000000000f0c7348 */ /* 0x005fea0003c00000 */
[----:B------:R-:W-:Y:S02]  /*1b2b0*/  ELECT P6, UR62, PT ;  /* 0x00000000003e782f */ /* 0x000fe400038c0000 */
[----:B------:R-:W-:Y:S01]  /*1b2c0*/  MOV R14, UR62 ;  /* 0x0000003e000e7c02 */ /* 0x000fe20008000f00 */
[----:B0-2---:R-:W-:Y:S10]  /*1b2d0*/  ENDCOLLECTIVE ;  /* 0x000000000000791b */ /* 0x005ff40003800000 */
.L_x_2316:
[----:B------:R-:W-:Y:S05]  /*1b2e0*/  BSYNC B1 ;  /* 0x0000000000017941 */ /* 0x000fea0003800000 */
.L_x_2315:
[----:B------:R-:W-:Y:S05]  /*1b2f0*/  BRA `(.L_x_2317) ;  /* 0xffffffe000c07947 */ /* 0x000fea000383ffff */
.L_x_2252:
[----:B0-----:R0:W1:Y:S02]  /*1b300*/  SYNCS.PHASECHK.TRANS64.TRYWAIT P0, [R7+URZ], R2 ;  /* 0x00000002070075a7 */ /* 0x001064000800017f */
[----:B-1----:R-:W-:Y:S05]  /*1b310*/  @!P0 NANOSLEEP.SYNCS 0x989680 ;  /* 0x009896800000895d */ /* 0x002fea0003900000 */
[----:B------:R-:W1:Y:S02]  /*1b320*/  @!P0 SYNCS.PHASECHK.TRANS64 P0, [R7+URZ], R2 ;  /* 0x00000002070085a7 */ /* 0x000e64000800007f */
[----:B-1----:R-:W-:Y:S05]  /*1b330*/  @!P0 BRA `(.L_x_2252) ;  /* 0xfffffffc00f08947 */ /* 0x002fea000383ffff */
[----:B------:R-:W-:Y:S05]  /*1b340*/  BRA `(.L_x_2318) ;  /* 0xffffffe000fc7947 */ /* 0x000fea000383ffff */
.L_x_2253:
[----:B-1----:R1:W2:Y:S02]  /*1b350*/  SYNCS.PHASECHK.TRANS64.TRYWAIT P0, [R3+URZ], R0 ;  /* 0x00000000030075a7 */ /* 0x0022a4000800017f */
[----:B--2---:R-:W-:Y:S05]  /*1b360*/  @!P0 NANOSLEEP.SYNCS 0x989680 ;  /* 0x009896800000895d */ /* 0x004fea0003900000 */
[----:B------:R-:W2:Y:S02]  /*1b370*/  @!P0 SYNCS.PHASECHK.TRANS64 P0, [R3+URZ], R0 ;  /* 0x00000000030085a7 */ /* 0x000ea4000800007f */
[----:B--2---:R-:W-:Y:S05]  /*1b380*/  @!P0 BRA `(.L_x_2253) ;  /* 0xfffffffc00f08947 */ /* 0x004fea000383ffff */
[----:B------:R-:W-:Y:S05]  /*1b390*/  BRA `(.L_x_2319) ;  /* 0xffffffe000f07947 */ /* 0x000fea000383ffff */
.L_x_2255:
[----:B-1----:R1:W2:Y:S02]  /*1b3a0*/  SYNCS.PHASECHK.TRANS64.TRYWAIT P0, [R5+URZ], R2 ;  /* 0x00000002050075a7 */ /* 0x0022a4000800017f */
[----:B--2---:R-:W-:Y:S05]  /*1b3b0*/  @!P0 NANOSLEEP.SYNCS 0x989680 ;  /* 0x009896800000895d */ /* 0x004fea0003900000 */
[----:B------:R-:W2:Y:S02]  /*1b3c0*/  @!P0 SYNCS.PHASECHK.TRANS64 P0, [R5+URZ], R2 ;  /* 0x00000002050085a7 */ /* 0x000ea4000800007f */
[----:B--2---:R-:W-:Y:S05]  /*1b3d0*/  @!P0 BRA `(.L_x_2255) ;  /* 0xfffffffc00f08947 */ /* 0x004fea000383ffff */
[----:B------:R-:W-:Y:S05]  /*1b3e0*/  BRA `(.L_x_2320) ;  /* 0xffffffe000f47947 */ /* 0x000fea000383ffff */
.L_x_2321:
        /* <DEDUP_REMOVED lines=9> */
.L_x_2783:


//--------------------- .text._ZN7cutlass13device_kernelIN5flash11enable_sm90INS1_16FlashAttnFwdSm90INS1_25CollectiveMainloopFwdSm90ILi2EN4cute5tupleIJNS5_1CILi1EEES8_S8_EEENS6_IJNS7_ILi192EEENS7_ILi144EEENS7_ILi96EEEEEELi96ENS_10bfloat16_tEfNS_4arch4Sm90ELb1ELb0ELb1ELb1ELb0ELb1ELb0ELb0ELb1ELb1ELb1ELb0EEENS1_21CollectiveEpilogueFwdINS6_IJSA_SC_SB_EEES9_SE_SG_Li384ELb1ELb1ELb1ELb0EEENS1_36VarlenDynamicPersistentTileSchedulerILi192ELi144ELi384ELi128ELb1ELb1ELb1ELb1ELb1ELb1EEEEEEEEEvNT_6ParamsE --------------------------
	.section	.text._ZN7cutlass13device_kernelIN5flash11enable_sm90INS1_16FlashAttnFwdSm90INS1_25CollectiveMainloopFwdSm90ILi2EN4cute5tupleIJNS5_1CILi1EEES8_S8_EEENS6_IJNS7_ILi192EEENS7_ILi144EEENS7_ILi96EEEEEELi96ENS_10bfloat16_tEfNS_4arch4Sm90ELb1ELb0ELb1ELb1ELb0ELb1ELb0ELb0ELb1ELb1ELb1ELb0EEENS1_21CollectiveEpilogueFwdINS6_IJSA_SC_SB_EEES9_SE_SG_Li384ELb1ELb1ELb1ELb0EEENS1_36VarlenDynamicPersistentTileSchedulerILi192ELi144ELi384ELi128ELb1ELb1ELb1ELb1ELb1ELb1EEEEEEEEEvNT_6ParamsE,"ax",@progbits
	.align	128
.text._ZN7cutlass13device_kernelIN5flash11enable_sm90INS1_16FlashAttnFwdSm90INS1_25CollectiveMainloopFwdSm90ILi2EN4cute5tupleIJNS5_1CILi1EEES8_S8_EEENS6_IJNS7_ILi192EEENS7_ILi144EEENS7_ILi96EEEEEELi96ENS_10bfloat16_tEfNS_4arch4Sm90ELb1ELb0ELb1ELb1ELb0ELb1ELb0ELb0ELb1ELb1ELb1ELb0EEENS1_21CollectiveEpilogueFwdINS6_IJSA_SC_SB_EEES9_SE_SG_Li384ELb1ELb1ELb1ELb0EEENS1_36VarlenDynamicPersistentTileSchedulerILi192ELi144ELi384ELi128ELb1ELb1ELb1ELb1ELb1ELb1EEEEEEEEEvNT_6ParamsE:
        .type           _ZN7cutlass13device_kernelIN5flash11enable_sm90INS1_16FlashAttnFwdSm90INS1_25CollectiveMainloopFwdSm90ILi2EN4cute5tupleIJNS5_1CILi1EEES8_S8_EEENS6_IJNS7_ILi192EEENS7_ILi144EEENS7_ILi96EEEEEELi96ENS_10bfloat16_tEfNS_4arch4Sm90ELb1ELb0ELb1ELb1ELb0ELb1ELb0ELb0ELb1ELb1ELb1ELb0EEENS1_21CollectiveEpilogueFwdINS6_IJSA_SC_SB_EEES9_SE_SG_Li384ELb1ELb1ELb1ELb0EEENS1_36VarlenDynamicPersistentTileSchedulerILi192ELi144ELi384ELi128ELb1ELb1ELb1ELb1ELb1ELb1EEEEEEEEEvNT_6ParamsE,@function
        .size           _ZN7cutlass13device_kernelIN5flash11enable_sm90INS1_16FlashAttnFwdSm90INS1_25CollectiveMainloopFwdSm90ILi2EN4cute5tupleIJNS5_1CILi1EEES8_S8_EEENS6_IJNS7_ILi192EEENS7_ILi144EEENS7_ILi96EEEEEELi96ENS_10bfloat16_tEfNS_4arch4Sm90ELb1ELb0ELb1ELb1ELb0ELb1ELb0ELb0ELb1ELb1ELb1ELb0EEENS1_21CollectiveEpilogueFwdINS6_IJSA_SC_SB_EEES9_SE_SG_Li384ELb1ELb1ELb1ELb0EEENS1_36VarlenDynamicPersistentTileSchedulerILi192ELi144ELi384ELi128ELb1ELb1ELb1ELb1ELb1ELb1EEEEEEEEEvNT_6ParamsE,(.L_x_2784 - _ZN7cutlass13device_kernelIN5flash11enable_sm90INS1_16FlashAttnFwdSm90INS1_25CollectiveMainloopFwdSm90ILi2EN4cute5tupleIJNS5_1CILi1EEES8_S8_EEENS6_IJNS7_ILi192EEENS7_ILi144EEENS7_ILi96EEEEEELi96ENS_10bfloat16_tEfNS_4arch4Sm90ELb1ELb0ELb1ELb1ELb0ELb1ELb0ELb0ELb1ELb1ELb1ELb0EEENS1_21CollectiveEpilogueFwdINS6_IJSA_SC_SB_EEES9_SE_SG_Li384ELb1ELb1ELb1ELb0EEENS1_36VarlenDynamicPersistentTileSchedulerILi192ELi144ELi384ELi128ELb1ELb1ELb1ELb1ELb1ELb1EEEEEEEEEvNT_6ParamsE)
        .other          _ZN7cutlass13device_kernelIN5flash11enable_sm90INS1_16FlashAttnFwdSm90INS1_25CollectiveMainloopFwdSm90ILi2EN4cute5tupleIJNS5_1CILi1EEES8_S8_EEENS6_IJNS7_ILi192EEENS7_ILi144EEENS7_ILi96EEEEEELi96ENS_10bfloat16_tEfNS_4arch4Sm90ELb1ELb0ELb1ELb1ELb0ELb1ELb0ELb0ELb1ELb1ELb1ELb0EEENS1_21CollectiveEpilogueFwdINS6_IJSA_SC_SB_EEES9_SE_SG_Li384ELb1ELb1ELb1ELb0EEENS1_36VarlenDynamicPersistentTileSchedulerILi192ELi144ELi384ELi128ELb1ELb1ELb1ELb1ELb1ELb1EEEEEEEEEvNT_6ParamsE,@"STO_CUDA_ENTRY STV_DEFAULT"
_ZN7cutlass13device_kernelIN5flash11enable_sm90INS1_16FlashAttnFwdSm90INS1_25CollectiveMainloopFwdSm90ILi2EN4cute5tupleIJNS5_1CILi1EEES8_S8_EEENS6_IJNS7_ILi192EEENS7_ILi144EEENS7_ILi96EEEEEELi96ENS_10bfloat16_tEfNS_4arch4Sm90ELb1ELb0ELb1ELb1ELb0ELb1ELb0ELb0ELb1ELb1ELb1ELb0EEENS1_21CollectiveEpilogueFwdINS6_IJSA_SC_SB_EEES9_SE_SG_Li384ELb1ELb1ELb1ELb0EEENS1_36VarlenDynamicPersistentTileSchedulerILi192ELi144ELi384ELi128ELb1ELb1ELb1ELb1ELb1ELb1EEEEEEEEEvNT_6ParamsE:
        /* <DEDUP_REMOVED lines=23> */
.L_x_2323:
[----:B------:R-:W-:Y:S05]  /*0170*/  BSYNC B0 ;  /* 0x0000000000007941 */ /* 0x000fea0003800000 */
.L_x_2322:
        /* <DEDUP_REMOVED lines=40> */
.L_x_2324:
        /* <DEDUP_REMOVED lines=22> */
.L_x_2325:
        /* <DEDUP_REMOVED lines=18> */
.L_x_2326:
        /* <DEDUP_REMOVED lines=22> */
.L_x_2327:
        /* <DEDUP_REMOVED lines=22> */
.L_x_2328:
[----:B--2---:R-:W-:Y:S01]  /*0940*/  ISETP.NE.AND P0, PT, R2, RZ, PT ;  /* 0x000000ff0200720c */ /* 0x004fe20003f05270 */
[----:B------:R-:W-:Y:S01]  /*0950*/  IMAD.MOV.U32 R2, RZ, RZ, 0x1 ;  /* 0x00000001ff027424 */ /* 0x000fe200078e00ff */
[----:B------:R-:W-:Y:S01]  /*0960*/  NOP ;  /* 0x0000000000007918 */ /* 0x000fe20000000000 */
[----:B------:R-:W-:Y:S03]  /*0970*/  BSSY B9, `(.L_x_2329) ;  /* 0x0002754000097945 */ /* 0x000fe60003800000 */
[----:B------:R-:W-:-:S05]  /*0980*/  SEL R2, R2, 0x2, !P0 ;  /* 0x0000000202027807 */ /* 0x000fca0004000000 */
[----:B------:R2:W-:Y:S01]  /*0990*/  STL [R1+0x58], R2 ;  /* 0x0000580201007387 */ /* 0x0005e20000100800 */
[----:B01-34-:R-:W-:Y:S06]  /*09a0*/  BAR.SYNC.DEFER_BLOCKING 0x0 ;  /* 0x0000000000007b1d */ /* 0x01bfec0000010000 */
[----:B------:R-:W-:Y:S05]  /*09b0*/  @!P0 BRA `(.L_x_2330) ;  /* 0x000001e800ac8947 */ /* 0x000fea0003800000 */
.L_x_2331:
        /* <DEDUP_REMOVED lines=36> */
[----:B------:R-:W-:Y:S02]  /*0c00*/  LOP3.LUT R7, R5, 0xfffffffe, RZ, 0xc0, !PT ;  /* 0xfffffffe05077812 */ /* 0x000fe400078ec0ff */
[----:B------:R-:W-:Y:S01]  /*0c10*/  SHF.R.S32.HI R144, RZ, 0x1, R5 ;  /* 0x00000001ff907819 */ /* 0x000fe20000011405 */
[----:B------:R-:W-:Y:S01]  /*0c20*/  IMAD.HI R10, R2, 0x55555556, RZ ;  /* 0x55555556020a7827 */ /* 0x000fe200078e02ff */
[----:B------:R-:W-:-:S02]  /*0c30*/  LOP3.LUT R13, R3, 0xffffff80, RZ, 0xc0, !PT ;  /* 0xffffff80030d7812 */ /* 0x000fc400078ec0ff */
[----:B------:R-:W-:Y:S01]  /*0c40*/  LOP3.LUT R3, R4, 0xfffffff0, RZ, 0xc0, !PT ;  /* 0xfffffff004037812 */ /* 0x000fe200078ec0ff */
[----:B------:R-:W-:Y:S01]  /*0c50*/  IMAD.IADD R22, R0, 0x1, -R7 ;  /* 0x0000000100167824 */ /* 0x000fe200078e0a07 */
[----:B------:R-:W-:Y:S02]  /*0c60*/  LEA.HI R7, R5, R144, RZ, 0x1 ;  /* 0x0000009005077211 */ /* 0x000fe400078f08ff */
[----:B------:R-:W-:Y:S01]  /*0c70*/  LEA.HI R15, R10, R10, RZ, 0x1 ;  /* 0x0000000a0a0f7211 */ /* 0x000fe200078f08ff */
[C---:B------:R-:W-:Y:S01]  /*0c80*/  IMAD.IADD R3, R0.reuse, 0x1, -R3 ;  /* 0x0000000100037824 */ /* 0x040fe200078e0a03 */
[----:B------:R-:W-:Y:S02]  /*0c90*/  LOP3.LUT R7, R7, 0x7fffffe, RZ, 0xc0, !PT ;  /* 0x07fffffe07077812 */ /* 0x000fe400078ec0ff */
[----:B------:R-:W-:Y:S02]  /*0ca0*/  LEA.HI R9, R9, R8, RZ, 0x2 ;  /* 0x0000000809097211 */ /* 0x000fe400078f10ff */
[----:B------:R-:W-:Y:S01]  /*0cb0*/  SHF.R.S32.HI R5, RZ, 0x4, R4 ;  /* 0x00000004ff057819 */ /* 0x000fe20000011404 */
[----:B------:R-:W-:Y:S01]  /*0cc0*/  IMAD R15, R15, -0x3, R2 ;  /* 0xfffffffd0f0f7824 */ /* 0x000fe200078e0202 */
[----:B------:R-:W-:Y:S01]  /*0cd0*/  LOP3.LUT R9, R9, 0xfffffffc, RZ, 0xc0, !PT ;  /* 0xfffffffc09097812 */ /* 0x000fe200078ec0ff */
[----:B------:R-:W-:Y:S01]  /*0ce0*/  IMAD.IADD R11, R0, 0x1, -R11 ;  /* 0x00000001000b7824 */ /* 0x000fe200078e0a0b */
[----:B------:R-:W-:Y:S01]  /*0cf0*/  LEA.HI R4, R4, R5, RZ, 0x1 ;  /* 0x0000000504047211 */ /* 0x000fe200078f08ff */
[----:B------:R-:W-:Y:S01]  /*0d00*/  IMAD.IADD R20, R0, 0x1, -R13 ;  /* 0x0000000100147824 */ /* 0x000fe200078e0a0d */
[----:B------:R-:W-:Y:S01]  /*0d10*/  SHF.R.S32.HI R0, RZ, 0x1f, R3 ;  /* 0x0000001fff007819 */ /* 0x000fe20000011403 */
[----:B------:R-:W-:Y:S01]  /*0d20*/  IMAD.IADD R2, R144, 0x1, -R7 ;  /* 0x0000000190027824 */ /* 0x000fe200078e0a07 */
[----:B------:R-:W-:Y:S01]  /*0d30*/  LOP3.LUT R4, R4, 0x1ffffffe, RZ, 0xc0, !PT ;  /* 0x1ffffffe04047812 */ /* 0x000fe200078ec0ff */
[----:B------:R-:W-:-:S02]  /*0d40*/  IMAD.IADD R9, R8, 0x1, -R9 ;  /* 0x0000000108097824 */ /* 0x000fc400078e0a09 */
[C---:B------:R-:W-:Y:S01]  /*0d50*/  IMAD R17, R5.reuse, 0x8, R2 ;  /* 0x0000000805117824 */ /* 0x040fe200078e0202 */
[CC--:B------:R-:W-:Y:S02]  /*0d60*/  LEA.HI R2, R0.reuse, R3.reuse, RZ, 0x3 ;  /* 0x0000000300027211 */ /* 0x0c0fe400078f18ff */
[----:B------:R-:W-:Y:S02]  /*0d70*/  SHF.R.S32.HI R8, RZ, 0x1f, R20 ;  /* 0x0000001fff087819 */ /* 0x000fe40000011414 */
[----:B------:R-:W-:Y:S01]  /*0d80*/  LEA.HI R0, R0, R3, RZ, 0x2 ;  /* 0x0000000300007211 */ /* 0x000fe200078f10ff */
[----:B------:R-:W-:Y:S01]  /*0d90*/  IMAD.IADD R4, R5, 0x1, -R4 ;  /* 0x0000000105047824 */ /* 0x000fe200078e0a04 */
[----:B------:R-:W-:Y:S01]  /*0da0*/  LEA.HI R10, R8, R20, RZ, 0x2 ;  /* 0x00000014080a7211 */ /* 0x000fe200078f10ff */
[----:B------:R-:W-:Y:S01]  /*0db0*/  IMAD.SHL.U32 R5, R2, 0x10, RZ ;  /* 0x0000001002057824 */ /* 0x000fe200078e00ff */
[----:B------:R-:W-:Y:S02]  /*0dc0*/  LOP3.LUT R2, R0, 0x7fffffc, RZ, 0xc0, !PT ;  /* 0x07fffffc00027812 */ /* 0x000fe400078ec0ff */
[----:B------:R-:W-:-:S02]  /*0dd0*/  SHF.R.S32.HI R0, RZ, 0x2, R0 ;  /* 0x00000002ff007819 */ /* 0x000fc40000011400 */
[--C-:B------:R-:W-:Y:S02]  /*0de0*/  SHF.R.S32.HI R12, RZ, 0x2, R10.reuse ;  /* 0x00000002ff0c7819 */ /* 0x100fe4000001140a */
[----:B------:R-:W-:Y:S02]  /*0df0*/  SHF.R.S32.HI R13, RZ, 0x1f, R10 ;  /* 0x0000001fff0d7819 */ /* 0x000fe4000001140a */
[----:B------:R-:W-:Y:S01]  /*0e00*/  SHF.R.S32.HI R7, RZ, 0x5, R6 ;  /* 0x00000005ff077819 */ /* 0x000fe20000011406 */
[----:B------:R-:W-:Y:S01]  /*0e10*/  IMAD.SHL.U32 R0, R0, 0x40, RZ ;  /* 0x0000004000007824 */ /* 0x000fe200078e00ff */
[----:B------:R-:W-:Y:S02]  /*0e20*/  LEA.HI R13, R13, R12, RZ, 0x3 ;  /* 0x0000000c0d0d7211 */ /* 0x000fe400078f18ff */
[----:B------:R-:W-:Y:S01]  /*0e30*/  LOP3.LUT R6, R5, 0x7fffff80, RZ, 0xc0, !PT ;  /* 0x7fffff8005067812 */ /* 0x000fe200078ec0ff */
[----:B------:R-:W-:Y:S02]  /*0e40*/  IMAD.IADD R5, R3, 0x1, -R2 ;  /* 0x0000000103057824 */ /* 0x000fe400078e0a02 */
[----:B------:R-:W-:Y:S01]  /*0e50*/  IMAD R14, R7, 0x10, R3 ;  /* 0x00000010070e7824 */ /* 0x000fe200078e0203 */
[----:B------:R-:W-:Y:S01]  /*0e60*/  LOP3.LUT R13, R13, 0xfffffff8, RZ, 0xc0, !PT ;  /* 0xfffffff80d0d7812 */ /* 0x000fe200078ec0ff */
[----:B------:R-:W-:Y:S01]  /*0e70*/  IMAD.SHL.U32 R3, R4, 0x8, RZ ;  /* 0x0000000804037824 */ /* 0x000fe200078e00ff */
[----:B------:R-:W-:-:S02]  /*0e80*/  LOP3.LUT R0, R0, 0x40, RZ, 0xc0, !PT ;  /* 0x0000004000007812 */ /* 0x000fc400078ec0ff */
[----:B------:R-:W-:Y:S01]  /*0e90*/  LEA.HI R8, R8, R20, RZ, 0x5 ;  /* 0x0000001408087211 */ /* 0x000fe200078f28ff */
[----:B------:R-:W-:Y:S01]  /*0ea0*/  IMAD R6, R7, 0x100, R6 ;  /* 0x0000010007067824 */ /* 0x000fe200078e0206 */
[----:B------:R-:W-:Y:S01]  /*0eb0*/  LOP3.LUT R2, R0, 0x8, R3, 0xf8, !PT ;  /* 0x0000000800027812 */ /* 0x000fe200078ef803 */
[----:B------:R-:W-:Y:S01]  /*0ec0*/  IMAD.IADD R13, R12, 0x1, -R13 ;  /* 0x000000010c0d7824 */ /* 0x000fe200078e0a0d */
[----:B------:R-:W-:Y:S02]  /*0ed0*/  SHF.R.U32.HI R7, RZ, 0x3, R0 ;  /* 0x00000003ff077819 */ /* 0x000fe40000011600 */
[----:B------:R-:W-:Y:S01]  /*0ee0*/  SHF.R.S32.HI R8, RZ, 0x5, R8 ;  /* 0x00000005ff087819 */ /* 0x000fe20000011408 */
[----:B------:R-:W-:Y:S01]  /*0ef0*/  IMAD R5, R5, 0x10, R6 ;  /* 0x0000001005057824 */ /* 0x000fe200078e0206 */
[----:B------:R-:W-:Y:S01]  /*0f00*/  LOP3.LUT R2, R2, R7, RZ, 0x3c, !PT ;  /* 0x0000000702027212 */ /* 0x000fe200078e3cff */
[----:B------:R-:W-:Y:S02]  /*0f10*/  IMAD.U32 R0, R14, 0x20, R3 ;  /* 0x000000200e007824 */ /* 0x000fe400078e0003 */
[----:B------:R-:W-:Y:S01]  /*0f20*/  IMAD R8, R8, 0x10, R13 ;  /* 0x0000001008087824 */ /* 0x000fe200078e020d */
[----:B------:R-:W-:Y:S01]  /*0f30*/  STL [R1+0xd0], R20 ;  /* 0x0000d01401007387 */ /* 0x000fe20000100800 */
[----:B------:R-:W-:-:S02]  /*0f40*/  IMAD.IADD R5, R2, 0x1, R5 ;  /* 0x0000000102057824 */ /* 0x000fc400078e0205 */
        /* <DEDUP_REMOVED lines=8> */
[----:B------:R-:W-:-:S04]  /*0fd0*/  IMAD.SHL.U32 R22, R22, 0x8, RZ ;  /* 0x0000000816167824 */ /* 0x000fc800078e00ff */
[----:B------:R-:W-:-:S04]  /*0fe0*/  IMAD.IADD R10, R20, 0x1, -R10 ;  /* 0x00000001140a7824 */ /* 0x000fc800078e0a0a */
[----:B------:R-:W-:-:S04]  /*0ff0*/  IMAD.SHL.U32 R10, R10, 0x2, RZ ;  /* 0x000000020a0a7824 */ /* 0x000fc800078e00ff */
[C---:B------:R-:W-:Y:S02]  /*1000*/  VIADD R8, R10.reuse, 0x8 ;  /* 0x000000080a087836 */ /* 0x040fe40000000000 */
[----:B------:R-:W-:Y:S01]  /*1010*/  VIADD R7, R10, 0x10 ;  /* 0x000000100a077836 */ /* 0x000fe20000000000 */
[----:B------:R-:W-:-:S04]  /*1020*/  LEA.HI R4, R11, R11, RZ, 0x1 ;  /* 0x0000000b0b047211 */ /* 0x000fc800078f08ff */
[----:B------:R-:W-:-:S05]  /*1030*/  LOP3.LUT R4, R4, 0x1ffffffe, RZ, 0xc0, !PT ;  /* 0x1ffffffe04047812 */ /* 0x000fca00078ec0ff */
[----:B------:R-:W-:Y:S01]  /*1040*/  IMAD.IADD R4, R11, 0x1, -R4 ;  /* 0x000000010b047824 */ /* 0x000fe200078e0a04 */
[----:B--2---:R-:W-:-:S05]  /*1050*/  LOP3.LUT R2, R18, 0x1, RZ, 0xfc, !PT ;  /* 0x0000000112027812 */ /* 0x004fca00078efcff */
[----:B------:R-:W-:Y:S04]  /*1060*/  STL [R1+0x48], R2 ;  /* 0x0000480201007387 */ /* 0x000fe80000100800 */
[----:B------:R-:W-:Y:S04]  /*1070*/  STL [R1+0xac], RZ ;  /* 0x0000acff01007387 */ /* 0x000fe80000100800 */
[----:B------:R0:W-:Y:S04]  /*1080*/  STL [R1+0xcc], R0 ;  /* 0x0000cc0001007387 */ /* 0x0001e80000100800 */
[----:B------:R-:W-:Y:S01]  /*1090*/  STL [R1+0x44], RZ ;  /* 0x000044ff01007387 */ /* 0x000fe20000100800 */
[----:B0-----:R-:W-:Y:S01]  /*10a0*/  SHF.R.S32.HI R0, RZ, 0x1f, R144 ;  /* 0x0000001fff007819 */ /* 0x001fe20000011490 */
[----:B------:R-:W-:-:S02]  /*10b0*/  VIADD R0, R12, 0x10 ;  /* 0x000000100c007836 */ /* 0x000fc40000000000 */
[----:B------:R-:W-:Y:S01]  /*10c0*/  STL [R1+0x3c], RZ ;  /* 0x00003cff01007387 */ /* 0x000fe20000100800 */
[----:B------:R-:W-:-:S03]  /*10d0*/  LOP3.LUT R2, R9, 0xc0, RZ, 0xc0, !PT ;  /* 0x000000c009027812 */ /* 0x000fc600078ec0ff */
[----:B------:R-:W-:Y:S04]  /*10e0*/  STL [R1+0x50], R12 ;  /* 0x0000500c01007387 */ /* 0x000fe80000100800 */
        /* <DEDUP_REMOVED lines=9> */
[----:B------:R-:W-:-:S02]  /*1180*/  IMAD.SHL.U32 R9, R17, 0x20, RZ ;  /* 0x0000002011097824 */ /* 0x000fc400078e00ff */
[----:B--2---:R-:W-:Y:S02]  /*1190*/  VIADD R3, R12, 0x28 ;  /* 0x000000280c037836 */ /* 0x004fe40000000000 */
        /* <DEDUP_REMOVED lines=25> */
[----:B------:R-:W-:Y:S01]  /*1330*/  CS2R R18, SRZ ;  /* 0x0000000000127805 */ /* 0x000fe2000001ff00 */
[----:B------:R-:W-:-:S07]  /*1340*/  IMAD R17, R5, 0x2, R16 ;  /* 0x0000000205117824 */ /* 0x000fce00078e0210 */
.L_x_2491:
[----:B01--4-:R-:W0:Y:S01]  /*1350*/  LDC.64 R2, c[0x0][0xc88] ;  /* 0x00032200ff027b82 */ /* 0x013e220000000a00 */
[----:B------:R-:W-:Y:S01]  /*1360*/  ULDC.64 UR4, c[0x0][0x208] ;  /* 0x0000820000047ab9 */ /* 0x000fe20000000a00 */
[----:B0-----:R-:W-:-:S05]  /*1370*/  IMAD.WIDE R2, R111, 0x4, R2 ;  /* 0x000000046f027825 */ /* 0x001fca00078e0202 */
[----:B--2---:R-:W2:Y:S01]  /*1380*/  LDG.E R28, desc[UR4][R2.64] ;  /* 0x00000004021c7981 */ /* 0x004ea2000c1e1900 */
[----:B------:R-:W-:Y:S05]  /*1390*/  YIELD ;  /* 0x0000000000007946 */ /* 0x000fea0003800000 */
[----:B------:R-:W-:Y:S01]  /*13a0*/  ULDC.64 UR4, c[0x0][0xa28] ;  /* 0x00028a0000047ab9 */ /* 0x000fe20000000a00 */
[----:B------:R-:W-:Y:S01]  /*13b0*/  ULDC.64 UR8, c[0x0][0xa18] ;  /* 0x0002860000087ab9 */ /* 0x000fe20000000a00 */
[----:B------:R-:W-:Y:S01]  /*13c0*/  ISETP.NE.U32.AND P1, PT, RZ, UR4, PT ;  /* 0x00000004ff007c0c */ /* 0x000fe2000bf25070 */
[----:B------:R-:W-:Y:S01]  /*13d0*/  IMAD.MOV.U32 R11, RZ, RZ, RZ ;  /* 0x000000ffff0b7224 */ /* 0x000fe200078e00ff */
[----:B------:R-:W-:Y:S01]  /*13e0*/  ULDC.64 UR10, c[0x0][0x208] ;  /* 0x00008200000a7ab9 */ /* 0x000fe20000000a00 */
[----:B------:R-:W-:Y:S01]  /*13f0*/  ULDC.64 UR6, c[0x0][0xa08] ;  /* 0x0002820000067ab9 */ /* 0x000fe20000000a00 */
[----:B------:R-:W-:Y:S01]  /*1400*/  ISETP.NE.AND.EX P1, PT, RZ, UR5, PT, P1 ;  /* 0x00000005ff007c0c */ /* 0x000fe2000bf25310 */
[----:B------:R-:W-:Y:S01]  /*1410*/  IMAD.MOV.U32 R79, RZ, RZ, RZ ;  /* 0x000000ffff4f7224 */ /* 0x000fe200078e00ff */
[----:B------:R-:W-:-:S04]  /*1420*/  ISETP.NE.U32.AND P0, PT, RZ, UR6, PT ;  /* 0x00000006ff007c0c */ /* 0x000fc8000bf05070 */
[----:B------:R-:W-:Y:S02]  /*1430*/  ISETP.NE.AND.EX P0, PT, RZ, UR7, PT, P0 ;  /* 0x00000007ff007c0c */ /* 0x000fe4000bf05300 */
[----:B--2---:R-:W-:Y:S01]  /*1440*/  SHF.R.S32.HI R0, RZ, 0x1f, R28 ;  /* 0x0000001fff007819 */ /* 0x004fe2000001141c */
[----:B------:R-:W-:-:S04]  /*1450*/  IMAD.SHL.U32 R30, R28, 0x4, RZ ;  /* 0x000000041c1e7824 */ /* 0x000fc800078e00ff */
[C---:B---3--:R-:W-:Y:S01]  /*1460*/  @P1 LEA R4, P2, R28.reuse, UR4, 0x2 ;  /* 0x000000041c041c11 */ /* 0x048fe2000f8410ff */
[----:B------:R-:W-:Y:S01]  /*1470*/  STL [R1+0xa0], R28 ;  /* 0x0000a01c01007387 */ /* 0x000fe20000100800 */
[C-C-:B------:R-:W-:Y:S02]  /*1480*/  SHF.L.U64.HI R29, R28.reuse, 0x2, R0.reuse ;  /* 0x000000021c1d7819 */ /* 0x140fe40000010200 */
[----:B------:R-:W-:Y:S01]  /*1490*/  @P1 LEA.HI.X R5, R28, UR5, R0, 0x2, P2 ;  /* 0x000000051c051c11 */ /* 0x000fe200090f1400 */
[----:B------:R-:W-:Y:S01]  /*14a0*/  ULDC UR4, c[0x0][0x288] ;  /* 0x0000a20000047ab9 */ /* 0x000fe20000000800 */
[----:B------:R-:W-:Y:S01]  /*14b0*/  ISETP.NE.U32.AND P2, PT, RZ, UR8, PT ;  /* 0x00000008ff007c0c */ /* 0x000fe2000bf45070 */
[----:B------:R0:W-:Y:S01]  /*14c0*/  STL [R1+0xc8], R0 ;  /* 0x0000c80001007387 */ /* 0x0001e20000100800 */
[----:B------:R-:W-:Y:S02]  /*14d0*/  IADD3 R8, P3, R30, UR6, RZ ;  /* 0x000000061e087c10 */ /* 0x000fe4000ff7e0ff */
[----:B------:R-:W-:Y:S01]  /*14e0*/  ISETP.NE.AND.EX P2, PT, RZ, UR9, PT, P2 ;  /* 0x00000009ff007c0c */ /* 0x000fe2000bf45320 */
[----:B------:R1:W5:Y:S01]  /*14f0*/  @P1 LDG.E R11, desc[UR10][R4.64] ;  /* 0x0000000a040b1981 */ /* 0x000362000c1e1900 */
[----:B------:R-:W-:-:S03]  /*1500*/  IADD3.X R9, R29, UR7, RZ, P3, !PT ;  /* 0x000000071d097c10 */ /* 0x000fc60009ffe4ff */
[----:B------:R1:W-:Y:S01]  /*1510*/  STL [R1+0xa4], R30 ;  /* 0x0000a41e01007387 */ /* 0x0003e20000100800 */
[----:B0-----:R-:W-:Y:S01]  /*1520*/  IMAD.U32 R0, RZ, RZ, UR4 ;  /* 0x00000004ff007e24 */ /* 0x001fe2000f8e00ff */
[----:B------:R-:W-:Y:S02]  /*1530*/  ULDC.64 UR4, c[0x0][0x418] ;  /* 0x0001060000047ab9 */ /* 0x000fe40000000a00 */
[----:B------:R1:W-:Y:S04]  /*1540*/  STL [R1+0xa8], R29 ;  /* 0x0000a81d01007387 */ /* 0x0003e80000100800 */
[----:B------:R-:W-:Y:S01]  /*1550*/  @P2 IADD3 R6, P1, R30, UR8, RZ ;  /* 0x000000081e062c10 */ /* 0x000fe2000ff3e0ff */
[----:B------:R1:W5:Y:S03]  /*1560*/  @P0 LDG.E R79, desc[UR10][R8.64] ;  /* 0x0000000a084f0981 */ /* 0x000366000c1e1900 */
[----:B------:R-:W-:-:S05]  /*1570*/  @P2 IADD3.X R7, R29, UR9, RZ, P1, !PT ;  /* 0x000000091d072c10 */ /* 0x000fca0008ffe4ff */
[----:B------:R-:W2:Y:S01]  /*1580*/  @P2 LDG.E R0, desc[UR10][R6.64] ;  /* 0x0000000a06002981 */ /* 0x000ea2000c1e1900 */
        /* <DEDUP_REMOVED lines=9> */
[----:B--2---:R1:W-:Y:S01]  /*1620*/  STL [R1+0x34], R0 ;  /* 0x0000340001007387 */ /* 0x0043e20000100800 */
[----:B------:R-:W-:Y:S01]  /*1630*/  IMAD.MOV.U32 R12, RZ, RZ, R0 ;  /* 0x000000ffff0c7224 */ /* 0x000fe200078e0000 */
[----:B------:R-:W-:Y:S06]  /*1640*/  @P2 BRA `(.L_x_2333) ;  /* 0x00000000002c2947 */ /* 0x000fec0003800000 */
[----:B------:R-:W-:Y:S02]  /*1650*/  ULDC.64 UR4, c[0x0][0xa00] ;  /* 0x0002800000047ab9 */ /* 0x000fe40000000a00 */
[----:B------:R-:W-:-:S04]  /*1660*/  ISETP.NE.U32.AND P1, PT, RZ, UR4, PT ;  /* 0x00000004ff007c0c */ /* 0x000fc8000bf25070 */
[----:B------:R-:W-:-:S13]  /*1670*/  ISETP.NE.AND.EX P1, PT, RZ, UR5, PT, P1 ;  /* 0x00000005ff007c0c */ /* 0x000fda000bf25310 */
[----:B------:R-:W-:Y:S05]  /*1680*/  @!P1 BRA `(.L_x_2333) ;  /* 0x00000000001c9947 */ /* 0x000fea0003800000 */
[----:B-1----:R-:W0:Y:S01]  /*1690*/  LDC.64 R4, c[0x0][0xa00] ;  /* 0x00028000ff047b82 */ /* 0x002e220000000a00 */
[----:B------:R-:W-:Y:S01]  /*16a0*/  ULDC.64 UR4, c[0x0][0x208] ;  /* 0x0000820000047ab9 */ /* 0x000fe20000000a00 */
[----:B0-----:R-:W-:-:S05]  /*16b0*/  IMAD.WIDE R4, R28, 0x4, R4 ;  /* 0x000000041c047825 */ /* 0x001fca00078e0204 */
[----:B------:R-:W2:Y:S04]  /*16c0*/  LDG.E R0, desc[UR4][R4.64] ;  /* 0x0000000404007981 */ /* 0x000ea8000c1e1900 */
[----:B------:R-:W2:Y:S02]  /*16d0*/  LDG.E R3, desc[UR4][R4.64+0x4] ;  /* 0x0000040404037981 */ /* 0x000ea4000c1e1900 */
[----:B--2---:R-:W-:-:S05]  /*16e0*/  IMAD.IADD R12, R3, 0x1, -R0 ;  /* 0x00000001030c7824 */ /* 0x004fca00078e0a00 */
[----:B------:R0:W-:Y:S02]  /*16f0*/  STL [R1+0x34], R12 ;  /* 0x0000340c01007387 */ /* 0x0001e40000100800 */
.L_x_2333:
[C---:B------:R-:W-:Y:S01]  /*1700*/  LOP3.LUT R34, R110.reuse, 0xffff, RZ, 0xc0, !PT ;  /* 0x0000ffff6e227812 */ /* 0x040fe200078ec0ff */
[----:B------:R-:W-:Y:S01]  /*1710*/  ULDC.64 UR4, c[0x0][0xa20] ;  /* 0x0002880000047ab9 */ /* 0x000fe20000000a00 */
[C---:B------:R-:W-:Y:S02]  /*1720*/  LOP3.LUT R3, R110.reuse, 0xff000000, RZ, 0xc0, !PT ;  /* 0xff0000006e037812 */ /* 0x040fe400078ec0ff */
[----:B------:R-:W-:Y:S01]  /*1730*/  ISETP.NE.U32.AND P1, PT, RZ, UR4, PT ;  /* 0x00000004ff007c0c */ /* 0x000fe2000bf25070 */
[----:B------:R2:W-:Y:S01]  /*1740*/  STL [R1+0x98], R34 ;  /* 0x0000982201007387 */ /* 0x0005e20000100800 */
[----:B-1----:R-:W-:Y:S02]  /*1750*/  LOP3.LUT R0, R110, 0xff0000, RZ, 0xc0, !PT ;  /* 0x00ff00006e007812 */ /* 0x002fe400078ec0ff */
[----:B------:R-:W-:Y:S02]  /*1760*/  ISETP.NE.AND.EX P1, PT, RZ, UR5, PT, P1 ;  /* 0x00000005ff007c0c */ /* 0x000fe4000bf25310 */
[----:B------:R-:W-:-:S04]  /*1770*/  SHF.R.U32.HI R3, RZ, 0x8, R3 ;  /* 0x00000008ff037819 */ /* 0x000fc80000011603 */
[----:B------:R-:W-:-:S07]  /*1780*/  LEA.HI R10, R0, R3, RZ, 0x10 ;  /* 0x00000003000a7211 */ /* 0x000fce00078f80ff */
[----:B--2---:R-:W-:Y:S05]  /*1790*/  @!P1 BRA `(.L_x_2334) ;  /* 0x0000000000149947 */ /* 0x004fea0003800000 */
[----:B------:R-:W-:Y:S01]  /*17a0*/  IADD3 R26, P0, R30, UR4, RZ ;  /* 0x000000041e1a7c10 */ /* 0x000fe2000ff1e0ff */
[----:B------:R-:W-:-:S03]  /*17b0*/  ULDC.64 UR6, c[0x0][0x208] ;  /* 0x0000820000067ab9 */ /* 0x000fc60000000a00 */
[----:B------:R-:W-:-:S05]  /*17c0*/  IADD3.X R27, R29, UR5, RZ, P0, !PT ;  /* 0x000000051d1b7c10 */ /* 0x000fca00087fe4ff */
[----:B------:R1:W5:Y:S01]  /*17d0*/  LDG.E R26, desc[UR6][R26.64] ;  /* 0x000000061a1a7981 */ /* 0x000362000c1e1900 */
[----:B------:R-:W-:Y:S05]  /*17e0*/  BRA `(.L_x_2335) ;  /* 0x0000000000147947 */ /* 0x000fea0003800000 */
.L_x_2334:
[----:B------:R-:W-:Y:S05]  /*17f0*/  @!P0 BRA `(.L_x_2335) ;  /* 0x0000000000108947 */ /* 0x000fea0003800000 */
[----:B------:R-:W-:Y:S02]  /*1800*/  ULDC.64 UR4, c[0x0][0x208] ;  /* 0x0000820000047ab9 */ /* 0x000fe40000000a00 */
[----:B------:R-:W2:Y:S04]  /*1810*/  LDG.E R3, desc[UR4][R8.64] ;  /* 0x0000000408037981 */ /* 0x000ea8000c1e1900 */
[----:B------:R-:W2:Y:S02]  /*1820*/  LDG.E R26, desc[UR4][R8.64+0x4] ;  /* 0x00000404081a7981 */ /* 0x000ea4000c1e1900 */
[----:B--2---:R-:W-:-:S07]  /*1830*/  IMAD.IADD R26, R26, 0x1, -R3 ;  /* 0x000000011a1a7824 */ /* 0x004fce00078e0a03 */
.L_x_2335:
[----:B------:R-:W-:Y:S01]  /*1840*/  ULDC.64 UR4, c[0x0][0xa10] ;  /* 0x0002840000047ab9 */ /* 0x000fe20000000a00 */
[----:B------:R-:W-:Y:S01]  /*1850*/  ULDC.64 UR6, c[0x0][0x208] ;  /* 0x0000820000067ab9 */ /* 0x000fe20000000a00 */
[----:B------:R-:W-:Y:S01]  /*1860*/  ISETP.NE.U32.AND P0, PT, RZ, UR4, PT ;  /* 0x00000004ff007c0c */ /* 0x000fe2000bf05070 */
[----:B------:R-:W2:Y:S03]  /*1870*/  LDC R8, c[0x0][0x448] ;  /* 0x00011200ff087b82 */ /* 0x000ea60000000800 */
[----:B------:R-:W-:Y:S01]  /*1880*/  ISETP.NE.AND.EX P0, PT, RZ, UR5, PT, P0 ;  /* 0x00000005ff007c0c */ /* 0x000fe2000bf05300 */
[----:B------:R-:W-:-:S12]  /*1890*/  ULDC.64 UR4, c[0x0][0xa30] ;  /* 0x00028c0000047ab9 */ /* 0x000fd80000000a00 */
[----:B------:R-:W3:Y:S02]  /*18a0*/  @P0 LDC.64 R4, c[0x0][0xa10] ;  /* 0x00028400ff040b82 */ /* 0x000ee40000000a00 */
[----:B---3--:R-:W-:-:S05]  /*18b0*/  @P0 IMAD.WIDE R4, R28, 0x4, R4 ;  /* 0x000000041c040825 */ /* 0x008fca00078e0204 */
[----:B------:R-:W3:Y:S04]  /*18c0*/  @P0 LDG.E R0, desc[UR6][R4.64] ;  /* 0x0000000604000981 */ /* 0x000ee8000c1e1900 */
[----:B------:R4:W3:Y:S01]  /*18d0*/  @P0 LDG.E R3, desc[UR6][R4.64+0x4] ;  /* 0x0000040604030981 */ /* 0x0008e2000c1e1900 */
[----:B------:R-:W-:Y:S01]  /*18e0*/  ISETP.NE.U32.AND P1, PT, RZ, UR4, PT ;  /* 0x00000004ff007c0c */ /* 0x000fe2000bf25070 */
[----:B-----5:R-:W-:-:S03]  /*18f0*/  IMAD.MOV.U32 R107, RZ, RZ, R26 ;  /* 0x000000ffff6b7224 */ /* 0x020fc600078e001a */
[----:B------:R-:W-:-:S13]  /*1900*/  ISETP.NE.AND.EX P1, PT, RZ, UR5, PT, P1 ;  /* 0x00000005ff007c0c */ /* 0x000fda000bf25310 */
[----:B------:R-:W-:-:S04]  /*1910*/  @P1 IADD3 R6, P2, R30, UR4, RZ ;  /* 0x000000041e061c10 */ /* 0x000fc8000ff5e0ff */
[----:B------:R-:W-:-:S05]  /*1920*/  @P1 IADD3.X R7, R29, UR5, RZ, P2, !PT ;  /* 0x000000051d071c10 */ /* 0x000fca00097fe4ff */
[----:B------:R0:W5:Y:S01]  /*1930*/  @P1 LDG.E R107, desc[UR6][R6.64] ;  /* 0x00000006066b1981 */ /* 0x000162000c1e1900 */
[----:B--2---:R-:W-:Y:S01]  /*1940*/  ISETP.NE.AND P1, PT, R8, 0x1, PT ;  /* 0x000000010800780c */ /* 0x004fe20003f25270 */
[----:B------:R-:W-:Y:S01]  /*1950*/  IMAD R13, R109, 0xc0, RZ ;  /* 0x000000c06d0d7824 */ /* 0x000fe200078e02ff */
[----:B------:R-:W-:Y:S01]  /*1960*/  BSSY B0, `(.L_x_2336) ;  /* 0x0000039000007945 */ /* 0x000fe20003800000 */
[----:B------:R-:W-:Y:S02]  /*1970*/  IMAD.IADD R11, R26, 0x1, -R11 ;  /* 0x000000011a0b7824 */ /* 0x000fe400078e0a0b */
[----:B----4-:R-:W-:Y:S01]  /*1980*/  VIADD R4, R13, 0xbf ;  /* 0x000000bf0d047836 */ /* 0x010fe20000000000 */
[----:B------:R2:W-:Y:S07]  /*1990*/  STL [R1+0x88], R13 ;  /* 0x0000880d01007387 */ /* 0x0005ee0000100800 */
[----:B------:R-:W4:Y:S01]  /*19a0*/  @P1 LDC R9, c[0x0][0x44c] ;  /* 0x00011300ff091b82 */ /* 0x000f220000000800 */
[----:B--2---:R-:W-:-:S07]  /*19b0*/  LOP3.LUT R13, R10, 0xff, RZ, 0xc0, !PT ;  /* 0x000000ff0a0d7812 */ /* 0x004fce00078ec0ff */
[----:B------:R-:W2:Y:S01]  /*19c0*/  @P1 LDC R5, c[0x0][0x450] ;  /* 0x00011400ff051b82 */ /* 0x000ea20000000800 */
[----:B---3--:R-:W-:Y:S02]  /*19d0*/  @P0 IMAD.IADD R2, R3, 0x1, -R0 ;  /* 0x0000000103020824 */ /* 0x008fe400078e0a00 */
[----:B----4-:R-:W-:-:S04]  /*19e0*/  @P1 IMAD.HI.U32 R0, R4, R9, RZ ;  /* 0x0000000904001227 */ /* 0x010fc800078e00ff */
[----:B0-----:R-:W-:Y:S01]  /*19f0*/  IMAD.IADD R6, R11, 0x1, R2 ;  /* 0x000000010b067824 */ /* 0x001fe200078e0202 */
[----:B--2---:R-:W-:-:S03]  /*1a00*/  @P1 SHF.R.U32.HI R4, RZ, R5, R0 ;  /* 0x00000005ff041219 */ /* 0x004fc60000011600 */
[C---:B------:R-:W-:Y:S01]  /*1a10*/  VIADD R0, R6.reuse, 0x8f ;  /* 0x0000008f06007836 */ /* 0x040fe20000000000 */
[----:B------:R-:W-:Y:S01]  /*1a20*/  IADD3 R3, R6, 0x90, -R12 ;  /* 0x0000009006037810 */ /* 0x000fe20007ffe80c */
[----:B------:R0:W-:Y:S02]  /*1a30*/  STL [R1+0x40], R6 ;  /* 0x0000400601007387 */ /* 0x0001e40000100800 */
[----:B------:R-:W-:Y:S02]  /*1a40*/  IMAD.HI R0, R0, 0x38e38e39, RZ ;  /* 0x38e38e3900007827 */ /* 0x000fe400078e02ff */
[----:B------:R2:W-:Y:S02]  /*1a50*/  STL [R1+0xb4], R13 ;  /* 0x0000b40d01007387 */ /* 0x0005e40000100800 */
[----:B------:R-:W-:Y:S01]  /*1a60*/  IMAD.IADD R4, R3, 0x1, R4 ;  /* 0x0000000103047824 */ /* 0x000fe200078e0204 */
[----:B------:R-:W-:-:S03]  /*1a70*/  SHF.R.U32.HI R3, RZ, 0x1f, R0 ;  /* 0x0000001fff037819 */ /* 0x000fc60000011600 */
[----:B------:R-:W-:Y:S01]  /*1a80*/  IMAD.HI R4, R4, 0x38e38e39, RZ ;  /* 0x38e38e3904047827 */ /* 0x000fe200078e02ff */
[----:B0-----:R-:W-:Y:S02]  /*1a90*/  SHF.R.U32.HI R6, RZ, 0x10, R10 ;  /* 0x00000010ff067819 */ /* 0x001fe4000001160a */
[----:B------:R-:W-:Y:S01]  /*1aa0*/  LEA.HI.SX32 R114, R0, R3, 0x1b ;  /* 0x0000000300727211 */ /* 0x000fe200078fdaff */
[----:B------:R-:W-:Y:S01]  /*1ab0*/  IMAD.MOV.U32 R0, RZ, RZ, RZ ;  /* 0x000000ffff007224 */ /* 0x000fe200078e00ff */
[----:B------:R-:W-:Y:S01]  /*1ac0*/  SHF.R.U32.HI R5, RZ, 0x1f, R4 ;  /* 0x0000001fff057819 */ /* 0x000fe20000011604 */
[----:B------:R2:W-:Y:S03]  /*1ad0*/  STL [R1+0x9c], R6 ;  /* 0x00009c0601007387 */ /* 0x0005e60000100800 */
[----:B------:R-:W-:-:S04]  /*1ae0*/  LEA.HI.SX32 R5, R4, R5, 0x1b ;  /* 0x0000000504057211 */ /* 0x000fc800078fdaff */
[----:B------:R-:W-:-:S04]  /*1af0*/  VIMNMX R9, R114, R5, PT ;  /* 0x0000000572097248 */ /* 0x000fc80003fe0100 */
[----:B------:R-:W-:-:S13]  /*1b00*/  ISETP.GE.AND P0, PT, R9, 0x1, PT ;  /* 0x000000010900780c */ /* 0x000fda0003f06270 */
[----:B--2---:R-:W-:Y:S05]  /*1b10*/  @!P0 BRA `(.L_x_2337) ;  /* 0x0000000000748947 */ /* 0x004fea0003800000 */
[----:B------:R-:W-:Y:S01]  /*1b20*/  ISETP.NE.AND P0, PT, R6, RZ, PT ;  /* 0x000000ff0600720c */ /* 0x000fe20003f05270 */
[----:B------:R-:W-:-:S03]  /*1b30*/  ULDC UR4, c[0x0][0x9f0] ;  /* 0x00027c0000047ab9 */ /* 0x000fc60000000800 */
[----:B------:R-:W-:-:S04]  /*1b40*/  SEL R10, R6, UR4, P0 ;  /* 0x00000004060a7c07 */ /* 0x000fc80008000000 */
[-C--:B------:R-:W-:Y:S02]  /*1b50*/  IABS R6, R10.reuse ;  /* 0x0000000a00067213 */ /* 0x080fe40000000000 */
        /* <DEDUP_REMOVED lines=9> */
[----:B------:R0:W2:Y:S02]  /*1bf0*/  F2I.FTZ.U32.TRUNC.NTZ R5, R4 ;  /* 0x0000000400057305 */ /* 0x0000a4000021f000 */
[----:B0-----:R-:W-:Y:S02]  /*1c00*/  IMAD.MOV.U32 R4, RZ, RZ, RZ ;  /* 0x000000ffff047224 */ /* 0x001fe400078e00ff */
[----:B--2---:R-:W-:-:S04]  /*1c10*/  IMAD.MOV R7, RZ, RZ, -R5 ;  /* 0x000000ffff077224 */ /* 0x004fc800078e0a05 */
        /* <DEDUP_REMOVED lines=13> */
.L_x_2337:
[----:B------:R-:W-:Y:S05]  /*1cf0*/  BSYNC B0 ;  /* 0x0000000000007941 */ /* 0x000fea0003800000 */
.L_x_2336:
        /* <DEDUP_REMOVED lines=36> */
[----:B-12--5:R-:W-:Y:S05]  /*1f40*/  CALL.ABS.NOINC R14 ;  /* 0x000000000e007343 */ /* 0x026fea0003c00000 */
.L_x_2340:
[----:B------:R-:W-:Y:S05]  /*1f50*/  BSYNC B6 ;  /* 0x0000000000067941 */ /* 0x000fea0003800000 */
.L_x_2339:
        /* <DEDUP_REMOVED lines=20> */
.L_x_2342:
[----:B------:R-:W-:Y:S05]  /*20a0*/  BSYNC B6 ;  /* 0x0000000000067941 */ /* 0x000fea0003800000 */
.L_x_2341:
[----:B------:R-:W0:Y:S01]  /*20b0*/  S2R R20, SR_TID.X ;  /* 0x0000000000147919 */ /* 0x000e220000002100 */
[----:B------:R-:W2:Y:S01]  /*20c0*/  LDC.64 R32, c[0x0][0x300] ;  /* 0x0000c000ff207b82 */ /* 0x000ea20000000a00 */
[----:B------:R-:W-:Y:S01]  /*20d0*/  IMAD.IADD R79, R79, 0x1, R26 ;  /* 0x000000014f4f7824 */ /* 0x000fe200078e021a */
[----:B------:R-:W-:Y:S01]  /*20e0*/  ULDC.64 UR4, c[0x0][0x9f8] ;  /* 0x00027e0000047ab9 */ /* 0x000fe20000000a00 */
[----:B------:R-:W3:Y:S01]  /*20f0*/  LDL.LU R10, [R1+0x4c] ;  /* 0x00004c00010a7983 */ /* 0x000ee20000300800 */
[----:B------:R-:W-:Y:S01]  /*2100*/  ISETP.NE.U32.AND P0, PT, RZ, UR4, PT ;  /* 0x00000004ff007c0c */ /* 0x000fe2000bf05070 */
[----:B------:R-:W-:Y:S01]  /*2110*/  IMAD.MOV.U32 R0, RZ, RZ, R28 ;  /* 0x000000ffff007224 */ /* 0x000fe200078e001c */
[----:B------:R-:W-:Y:S01]  /*2120*/  SHF.R.S32.HI R11, RZ, 0x1f, R79 ;  /* 0x0000001fff0b7819 */ /* 0x000fe2000001144f */
[----:B------:R-:W4:Y:S01]  /*2130*/  LDL.64 R36, [R1+0x50] ;  /* 0x0000500001247983 */ /* 0x000f220000100a00 */
[----:B------:R-:W-:Y:S01]  /*2140*/  ISETP.NE.AND.EX P0, PT, RZ, UR5, PT, P0 ;  /* 0x00000005ff007c0c */ /* 0x000fe2000bf05300 */
[----:B------:R-:W-:Y:S01]  /*2150*/  ULDC.64 UR6, c[0x0][0x208] ;  /* 0x0000820000067ab9 */ /* 0x000fe20000000a00 */
[----:B------:R-:W-:Y:S01]  /*2160*/  SHF.R.S32.HI R23, RZ, 0x1f, R22 ;  /* 0x0000001fff177819 */ /* 0x000fe20000011416 */
[----:B------:R-:W3:Y:S01]  /*2170*/  LDL R42, [R1+0x58] ;  /* 0x00005800012a7983 */ /* 0x000ee20000100800 */
[----:B------:R-:W-:Y:S01]  /*2180*/  SHF.R.S32.HI R38, RZ, 0x1f, R144 ;  /* 0x0000001fff267819 */ /* 0x000fe20000011490 */
[----:B------:R-:W3:Y:S08]  /*2190*/  LDC.64 R70, c[0x0][0x408] ;  /* 0x00010200ff467b82 */ /* 0x000ef00000000a00 */
[----:B------:R-:W-:Y:S01]  /*21a0*/  @P0 IADD3 R4, P1, R30, UR4, RZ ;  /* 0x000000041e040c10 */ /* 0x000fe2000ff3e0ff */
[----:B------:R-:W3:Y:S01]  /*21b0*/  LDC.64 R76, c[0x0][0x3f8] ;  /* 0x0000fe00ff4c7b82 */ /* 0x000ee20000000a00 */
[----:B--2---:R-:W-:-:S02]  /*21c0*/  IMAD R8, R11, R32, RZ ;  /* 0x000000200b087224 */ /* 0x004fc400078e02ff */
[----:B------:R-:W-:Y:S01]  /*21d0*/  @P0 IADD3.X R5, R29, UR5, RZ, P1, !PT ;  /* 0x000000051d050c10 */ /* 0x000fe20008ffe4ff */
[----:B------:R-:W-:-:S04]  /*21e0*/  ULDC.64 UR4, c[0x0][0xa08] ;  /* 0x0002820000047ab9 */ /* 0x000fc80000000a00 */
[----:B------:R-:W2:Y:S01]  /*21f0*/  LDC R13, c[0x0][0x3f4] ;  /* 0x0000fd00ff0d7b82 */ /* 0x000ea20000000800 */
[----:B0-----:R-:W-:Y:S01]  /*2200*/  VIADD R9, R20, 0xffffff80 ;  /* 0xffffff8014097836 */ /* 0x001fe20000000000 */
[----:B------:R0:W2:Y:S01]  /*2210*/  @P0 LDG.E R0, desc[UR6][R4.64] ;  /* 0x0000000604000981 */ /* 0x0000a2000c1e1900 */
[----:B------:R-:W-:-:S03]  /*2220*/  IMAD R3, R79, R33, R8 ;  /* 0x000000214f037224 */ /* 0x000fc600078e0208 */
[----:B------:R-:W-:-:S04]  /*2230*/  SHF.R.S32.HI R8, RZ, 0x1f, R9 ;  /* 0x0000001fff087819 */ /* 0x000fc80000011409 */
[----:B------:R-:W-:-:S04]  /*2240*/  LEA.HI R8, R8, R9, RZ, 0x2 ;  /* 0x0000000908087211 */ /* 0x000fc800078f10ff */
[--C-:B------:R-:W-:Y:S02]  /*2250*/  SHF.R.S32.HI R21, RZ, 0x2, R8.reuse ;  /* 0x00000002ff157819 */ /* 0x100fe40000011408 */
[----:B------:R-:W-:-:S04]  /*2260*/  SHF.R.S32.HI R8, RZ, 0x1f, R8 ;  /* 0x0000001fff087819 */ /* 0x000fc80000011408 */
[----:B------:R-:W-:-:S04]  /*2270*/  LEA.HI R8, R8, R21, RZ, 0x2 ;  /* 0x0000001508087211 */ /* 0x000fc800078f10ff */
[----:B------:R-:W-:-:S05]  /*2280*/  LOP3.LUT R8, R8, 0xfffffffc, RZ, 0xc0, !PT ;  /* 0xfffffffc08087812 */ /* 0x000fca00078ec0ff */
[----:B------:R-:W-:Y:S02]  /*2290*/  IMAD.IADD R21, R21, 0x1, -R8 ;  /* 0x0000000115157824 */ /* 0x000fe400078e0a08 */
[----:B------:R-:W4:Y:S01]  /*22a0*/  LDL.64 R8, [R1+0x50] ;  /* 0x0000500001087983 */ /* 0x000f220000100a00 */
[----:B------:R-:W-:Y:S01]  /*22b0*/  IMAD.WIDE.U32 R6, R79, R32, RZ ;  /* 0x000000204f067225 */ /* 0x000fe200078e00ff */
[----:B------:R-:W-:Y:S02]  /*22c0*/  ISETP.NE.U32.AND P0, PT, RZ, UR4, PT ;  /* 0x00000004ff007c0c */ /* 0x000fe4000bf05070 */
[----:B------:R-:W-:Y:S01]  /*22d0*/  SHF.R.U32.HI R39, RZ, 0x7, R20 ;  /* 0x00000007ff277819 */ /* 0x000fe20000011614 */
[----:B------:R-:W-:Y:S01]  /*22e0*/  IMAD.IADD R7, R7, 0x1, R3 ;  /* 0x0000000107077824 */ /* 0x000fe200078e0203 */
[----:B------:R-:W-:Y:S01]  /*22f0*/  ISETP.NE.AND.EX P0, PT, RZ, UR5, PT, P0 ;  /* 0x00000005ff007c0c */ /* 0x000fe2000bf05300 */
[----:B------:R-:W-:Y:S01]  /*2300*/  ULDC.64 UR4, c[0x0][0x308] ;  /* 0x0000c20000047ab9 */ /* 0x000fe20000000a00 */
[----:B------:R-:W-:Y:S01]  /*2310*/  ISETP.NE.AND P6, PT, R39, 0x1, PT ;  /* 0x000000012700780c */ /* 0x000fe20003fc5270 */
[----:B0-----:R-:W-:-:S04]  /*2320*/  IMAD.WIDE.U32 R4, R34, UR4, R6 ;  /* 0x0000000422047c25 */ /* 0x001fc8000f8e0006 */
[----:B------:R-:W-:Y:S01]  /*2330*/  IMAD R5, R34, UR5, R5 ;  /* 0x0000000522057c24 */ /* 0x000fe2000f8e0205 */
[----:B------:R-:W-:Y:S01]  /*2340*/  ULDC.64 UR4, c[0x0][0x310] ;  /* 0x0000c40000047ab9 */ /* 0x000fe20000000a00 */
[----:B------:R-:W-:-:S04]  /*2350*/  IMAD.WIDE.U32 R90, R144, R32, R22 ;  /* 0x00000020905a7225 */ /* 0x000fc800078e0016 */
[----:B----4-:R-:W-:-:S05]  /*2360*/  IMAD.MOV.U32 R36, RZ, RZ, R8 ;  /* 0x000000ffff247224 */ /* 0x010fca00078e0008 */
[----:B------:R-:W-:-:S05]  /*2370*/  SHF.R.S32.HI R37, RZ, 0x1f, R36 ;  /* 0x0000001fff257819 */ /* 0x000fca0000011424 */
[----:B------:R-:W-:Y:S04]  /*2380*/  STL [R1+0x54], R37 ;  /* 0x0000542501007387 */ /* 0x000fe80000100800 */
[----:B------:R-:W4:Y:S04]  /*2390*/  LDL R40, [R1+0x5c] ;  /* 0x00005c0001287983 */ /* 0x000f280000100800 */
[----:B------:R-:W4:Y:S01]  /*23a0*/  LDL R41, [R1+0x60] ;  /* 0x0000600001297983 */ /* 0x000f220000100800 */
[----:B--2---:R-:W-:-:S04]  /*23b0*/  SHF.R.S32.HI R3, RZ, 0x1f, R0 ;  /* 0x0000001fff037819 */ /* 0x004fc80000011400 */
[----:B------:R-:W-:Y:S02]  /*23c0*/  SEL R89, R3, RZ, !P0 ;  /* 0x000000ff03597207 */ /* 0x000fe40004000000 */
[----:B-1----:R-:W-:-:S03]  /*23d0*/  SEL R27, R0, RZ, !P0 ;  /* 0x000000ff001b7207 */ /* 0x002fc60004000000 */
[----:B------:R-:W-:Y:S02]  /*23e0*/  IMAD R0, R89, UR4, RZ ;  /* 0x0000000459007c24 */ /* 0x000fe4000f8e02ff */
[----:B------:R-:W-:-:S04]  /*23f0*/  IMAD.WIDE.U32 R28, R27, UR4, R4 ;  /* 0x000000041b1c7c25 */ /* 0x000fc8000f8e0004 */
[----:B------:R-:W-:Y:S01]  /*2400*/  IMAD R3, R27, UR5, R0 ;  /* 0x000000051b037c24 */ /* 0x000fe2000f8e0200 */
[----:B------:R-:W-:Y:S05]  /*2410*/  @!P6 WARPSYNC.ALL ;  /* 0x000000000000e948 */ /* 0x000fea0003800000 */
[----:B------:R-:W-:Y:S01]  /*2420*/  VIADD R0, R22, 0x10 ;  /* 0x0000001016007836 */ /* 0x000fe20000000000 */
[----:B------:R-:W-:Y:S01]  /*2430*/  ULDC.64 UR4, c[0x0][0x330] ;  /* 0x0000cc0000047ab9 */ /* 0x000fe20000000a00 */
[----:B------:R-:W-:Y:S01]  /*2440*/  IMAD R4, R38, R32, RZ ;  /* 0x0000002026047224 */ /* 0x000fe200078e02ff */
[----:B---3--:R-:W-:Y:S01]  /*2450*/  LOP3.LUT R10, R10, 0xfffffffd, RZ, 0xc0, !PT ;  /* 0xfffffffd0a0a7812 */ /* 0x008fe200078ec0ff */
[----:B------:R-:W-:Y:S01]  /*2460*/  IMAD.WIDE.U32 R30, R34, UR4, R22 ;  /* 0x00000004221e7c25 */ /* 0x000fe2000f8e0016 */
[----:B------:R-:W-:Y:S01]  /*2470*/  ULDC UR4, c[0x0][0x2f4] ;  /* 0x0000bd0000047ab9 */ /* 0x000fe20000000800 */
[----:B------:R-:W-:Y:S01]  /*2480*/  ULDC.64 UR6, c[0x0][0x338] ;  /* 0x0000ce0000067ab9 */ /* 0x000fe20000000a00 */
[----:B------:R-:W-:-:S02]  /*2490*/  ISETP.GE.AND P1, PT, R0, UR4, PT ;  /* 0x0000000400007c0c */ /* 0x000fc4000bf26270 */
[----:B------:R-:W-:Y:S01]  /*24a0*/  ISETP.GE.AND P0, PT, R22, UR4, PT ;  /* 0x0000000416007c0c */ /* 0x000fe2000bf06270 */
[----:B------:R-:W-:Y:S01]  /*24b0*/  IMAD R6, R144, R33, R4 ;  /* 0x0000002190067224 */ /* 0x000fe200078e0204 */
[----:B------:R-:W-:Y:S02]  /*24c0*/  SEL R5, RZ, 0xffffffff, P1 ;  /* 0xffffffffff057807 */ /* 0x000fe40000800000 */
[----:B------:R-:W-:Y:S02]  /*24d0*/  SEL R4, RZ, 0x1, P0 ;  /* 0x00000001ff047807 */ /* 0x000fe40000000000 */
[----:B------:R-:W-:Y:S01]  /*24e0*/  LOP3.LUT P0, RZ, R21, 0x2, RZ, 0xc0, !PT ;  /* 0x0000000215ff7812 */ /* 0x000fe2000780c0ff */
[----:B------:R-:W-:Y:S01]  /*24f0*/  IMAD.SHL.U32 R5, R5, 0x2, RZ ;  /* 0x0000000205057824 */ /* 0x000fe200078e00ff */
[----:B------:R-:W-:Y:S01]  /*2500*/  IADD3 R93, P1, R28, R90, RZ ;  /* 0x0000005a1c5d7210 */ /* 0x000fe20007f3e0ff */
[----:B------:R-:W-:-:S03]  /*2510*/  IMAD.IADD R3, R29, 0x1, R3 ;  /* 0x000000011d037824 */ /* 0x000fc600078e0203 */
[----:B------:R-:W-:Y:S01]  /*2520*/  LOP3.LUT R7, R5, 0x2, R4, 0xe2, !PT ;  /* 0x0000000205077812 */ /* 0x000fe200078ee204 */
[C---:B------:R-:W-:Y:S02]  /*2530*/  VIADD R4, R22.reuse, 0x20 ;  /* 0x0000002016047836 */ /* 0x040fe40000000000 */
[----:B------:R-:W-:Y:S01]  /*2540*/  VIADD R5, R22, 0x30 ;  /* 0x0000003016057836 */ /* 0x000fe20000000000 */
[----:B------:R-:W-:Y:S01]  /*2550*/  IADD3.X R90, R3, R91, R6, P1, !PT ;  /* 0x0000005b035a7210 */ /* 0x000fe20000ffe406 */
[----:B------:R-:W-:Y:S02]  /*2560*/  IMAD R8, R38, R70, RZ ;  /* 0x0000004626087224 */ /* 0x000fe400078e02ff */
[----:B------:R-:W-:Y:S01]  /*2570*/  @P0 LOP3.LUT R10, R10, 0x2, RZ, 0xfc, !PT ;  /* 0x000000020a0a0812 */ /* 0x000fe200078efcff */
[----:B------:R-:W-:Y:S01]  /*2580*/  VIADD R6, R22, 0x40 ;  /* 0x0000004016067836 */ /* 0x000fe20000000000 */
[----:B------:R-:W-:Y:S02]  /*2590*/  ISETP.GE.AND P0, PT, R4, UR4, PT ;  /* 0x0000000404007c0c */ /* 0x000fe4000bf06270 */
[----:B------:R-:W-:Y:S01]  /*25a0*/  ISETP.GE.AND P1, PT, R5, UR4, PT ;  /* 0x0000000405007c0c */ /* 0x000fe2000bf26270 */
[----:B------:R-:W-:Y:S01]  /*25b0*/  IMAD R15, R144, R71, R8 ;  /* 0x00000047900f7224 */ /* 0x000fe200078e0208 */
[----:B------:R-:W-:-:S02]  /*25c0*/  SEL R8, RZ, 0x4, P0 ;  /* 0x00000004ff087807 */ /* 0x000fc40000000000 */
[----:B------:R-:W-:Y:S02]  /*25d0*/  SEL R9, RZ, 0x8, P1 ;  /* 0x00000008ff097807 */ /* 0x000fe40000800000 */
[----:B------:R-:W-:Y:S02]  /*25e0*/  ISETP.GE.AND P0, PT, R6, UR4, PT ;  /* 0x0000000406007c0c */ /* 0x000fe4000bf06270 */
[----:B------:R-:W-:Y:S02]  /*25f0*/  LOP3.LUT R7, R9, R7, R8, 0xfe, !PT ;  /* 0x0000000709077212 */ /* 0x000fe400078efe08 */
[----:B------:R-:W-:Y:S01]  /*2600*/  SEL R12, RZ, 0x10, P0 ;  /* 0x00000010ff0c7807 */ /* 0x000fe20000000000 */
[----:B------:R-:W-:Y:S01]  /*2610*/  IMAD R31, R34, UR5, R31 ;  /* 0x00000005221f7c24 */ /* 0x000fe2000f8e021f */
[-C--:B------:R-:W-:Y:S01]  /*2620*/  ISETP.GE.AND P2, PT, R4, R13.reuse, PT ;  /* 0x0000000d0400720c */ /* 0x080fe20003f46270 */
[----:B------:R-:W-:Y:S01]  /*2630*/  IMAD R89, R89, UR6, RZ ;  /* 0x0000000659597c24 */ /* 0x000fe2000f8e02ff */
[----:B------:R-:W-:Y:S01]  /*2640*/  LOP3.LUT R12, R7, R12, RZ, 0xfc, !PT ;  /* 0x0000000c070c7212 */ /* 0x000fe200078efcff */
[----:B------:R-:W-:Y:S01]  /*2650*/  IMAD R7, R38, R76, RZ ;  /* 0x0000004c26077224 */ /* 0x000fe200078e02ff */
[----:B------:R-:W-:Y:S01]  /*2660*/  ISETP.GE.AND P0, PT, R22, R13, PT ;  /* 0x0000000d1600720c */ /* 0x000fe20003f06270 */
[----:B------:R-:W-:-:S04]  /*2670*/  IMAD.WIDE.U32 R34, R144, R70, R22 ;  /* 0x0000004690227225 */ /* 0x000fc800078e0016 */
[----:B------:R-:W-:Y:S01]  /*2680*/  IMAD.WIDE.U32 R68, R144, R70, R36 ;  /* 0x0000004690447225 */ /* 0x000fe200078e0024 */
[----:B------:R-:W-:-:S03]  /*2690*/  ISETP.GE.AND P1, PT, R0, R13, PT ;  /* 0x0000000d0000720c */ /* 0x000fc60003f26270 */
[C---:B------:R-:W-:Y:S02]  /*26a0*/  IMAD R89, R27.reuse, UR7, R89 ;  /* 0x000000071b597c24 */ /* 0x040fe4000f8e0259 */
[----:B------:R-:W-:-:S04]  /*26b0*/  IMAD.WIDE.U32 R30, R27, UR6, R30 ;  /* 0x000000061b1e7c25 */ /* 0x000fc8000f8e001e */
[----:B------:R-:W-:Y:S01]  /*26c0*/  IMAD R27, R144, R77, R7 ;  /* 0x0000004d901b7224 */ /* 0x000fe200078e0207 */
[----:B------:R-:W-:Y:S01]  /*26d0*/  SEL R7, R13, RZ, P0 ;  /* 0x000000ff0d077207 */ /* 0x000fe20000000000 */
[----:B------:R-:W-:Y:S02]  /*26e0*/  IMAD.IADD R35, R35, 0x1, R15 ;  /* 0x0000000123237824 */ /* 0x000fe400078e020f */
[----:B------:R-:W-:Y:S01]  /*26f0*/  IMAD.IADD R69, R15, 0x1, R69 ;  /* 0x000000010f457824 */ /* 0x000fe200078e0245 */
[C---:B------:R-:W-:Y:S01]  /*2700*/  SEL R15, R13.reuse, RZ, P2 ;  /* 0x000000ff0d0f7207 */ /* 0x040fe20001000000 */
[----:B------:R-:W-:Y:S01]  /*2710*/  IMAD.IADD R8, R22, 0x1, R7 ;  /* 0x0000000116087824 */ /* 0x000fe200078e0207 */
[----:B------:R-:W-:Y:S02]  /*2720*/  LOP3.LUT R10, R10, 0xfffffffe, RZ, 0xc0, !PT ;  /* 0xfffffffe0a0a7812 */ /* 0x000fe400078ec0ff */
[----:B------:R-:W-:Y:S01]  /*2730*/  SEL R9, R13, RZ, P1 ;  /* 0x000000ff0d097207 */ /* 0x000fe20000800000 */
[----:B------:R-:W-:Y:S01]  /*2740*/  IMAD.WIDE.U32 R72, R144, R76, R22 ;  /* 0x0000004c90487225 */ /* 0x000fe200078e0016 */
[----:B------:R-:W-:-:S03]  /*2750*/  @P2 LOP3.LUT R10, R10, 0x1, RZ, 0xfc, !PT ;  /* 0x000000010a0a2812 */ /* 0x000fc600078efcff */
[----:B------:R-:W-:-:S04]  /*2760*/  IMAD.WIDE.U32 R74, R144, R76, R36 ;  /* 0x0000004c904a7225 */ /* 0x000fc800078e0024 */
[----:B------:R-:W-:Y:S02]  /*2770*/  IMAD.IADD R20, R4, 0x1, R15 ;  /* 0x0000000104147824 */ /* 0x000fe400078e020f */
[----:B------:R-:W-:Y:S01]  /*2780*/  IMAD.IADD R14, R0, 0x1, R9 ;  /* 0x00000001000e7824 */ /* 0x000fe200078e0209 */
[----:B------:R-:W-:Y:S01]  /*2790*/  SHF.R.S32.HI R9, RZ, 0x1f, R8 ;  /* 0x0000001fff097819 */ /* 0x000fe20000011408 */
[----:B------:R-:W-:Y:S02]  /*27a0*/  IMAD.IADD R73, R73, 0x1, R27 ;  /* 0x0000000149497824 */ /* 0x000fe400078e021b */
[----:B------:R-:W-:Y:S01]  /*27b0*/  IMAD.IADD R75, R27, 0x1, R75 ;  /* 0x000000011b4b7824 */ /* 0x000fe200078e024b */
[----:B------:R-:W-:Y:S01]  /*27c0*/  SHF.R.S32.HI R27, RZ, 0x1f, R20 ;  /* 0x0000001fff1b7819 */ /* 0x000fe20000011414 */
[----:B------:R0:W-:Y:S01]  /*27d0*/  STL [R1+0x4c], R10 ;  /* 0x00004c0a01007387 */ /* 0x0001e20000100800 */
[----:B------:R-:W-:Y:S02]  /*27e0*/  SHF.R.S32.HI R15, RZ, 0x1f, R14 ;  /* 0x0000001fff0f7819 */ /* 0x000fe4000001140e */
[----:B------:R-:W-:-:S02]  /*27f0*/  LEA.HI R7, R9, R8, RZ, 0x3 ;  /* 0x0000000809077211 */ /* 0x000fc400078f18ff */
[----:B0-----:R-:W-:Y:S02]  /*2800*/  LEA.HI R10, R9, R8, RZ, 0x5 ;  /* 0x00000008090a7211 */ /* 0x001fe400078f28ff */
[CC--:B------:R-:W-:Y:S02]  /*2810*/  LEA.HI R9, R27.reuse, R20.reuse, RZ, 0x3 ;  /* 0x000000141b097211 */ /* 0x0c0fe400078f18ff */
[----:B------:R-:W-:Y:S02]  /*2820*/  LEA.HI R20, R27, R20, RZ, 0x5 ;  /* 0x000000141b147211 */ /* 0x000fe400078f28ff */
[CC--:B------:R-:W-:Y:S02]  /*2830*/  LEA.HI R8, R15.reuse, R14.reuse, RZ, 0x3 ;  /* 0x0000000e0f087211 */ /* 0x0c0fe400078f18ff */
[----:B------:R-:W-:Y:S02]  /*2840*/  LEA.HI R15, R15, R14, RZ, 0x5 ;  /* 0x0000000e0f0f7211 */ /* 0x000fe400078f28ff */
[----:B------:R-:W-:-:S02]  /*2850*/  SHF.R.S32.HI R14, RZ, 0x5, R10 ;  /* 0x00000005ff0e7819 */ /* 0x000fc4000001140a */
[----:B------:R-:W-:Y:S02]  /*2860*/  SHF.R.S32.HI R36, RZ, 0x5, R20 ;  /* 0x00000005ff247819 */ /* 0x000fe40000011414 */
[----:B------:R-:W-:Y:S01]  /*2870*/  LOP3.LUT R27, R42, 0x18, R9, 0xf8, !PT ;  /* 0x000000182a1b7812 */ /* 0x000fe200078ef809 */
[----:B------:R-:W-:Y:S01]  /*2880*/  VIADD R82, R22, 0x50 ;  /* 0x0000005016527836 */ /* 0x000fe20000000000 */
[----:B-----5:R-:W-:Y:S02]  /*2890*/  SHF.R.S32.HI R37, RZ, 0x1f, R107 ;  /* 0x0000001fff257819 */ /* 0x020fe4000001146b */
[----:B------:R-:W-:Y:S02]  /*28a0*/  LOP3.LUT R10, R42, 0x18, R7, 0xf8, !PT ;  /* 0x000000182a0a7812 */ /* 0x000fe400078ef807 */
[----:B------:R-:W-:Y:S02]  /*28b0*/  IADD3 R78, P2, R144, R79, RZ ;  /* 0x0000004f904e7210 */ /* 0x000fe40007f5e0ff */
[----:B------:R-:W-:-:S03]  /*28c0*/  SHF.R.S32.HI R26, RZ, 0x5, R15 ;  /* 0x00000005ff1a7819 */ /* 0x000fc6000001140f */
[----:B------:R-:W-:Y:S01]  /*28d0*/  IMAD.X R79, R38, 0x1, R11, P2 ;  /* 0x00000001264f7824 */ /* 0x000fe200010e060b */
[----:B------:R-:W-:Y:S02]  /*28e0*/  ISETP.GE.AND P2, PT, R82, UR4, PT ;  /* 0x0000000452007c0c */ /* 0x000fe4000bf46270 */
[----:B------:R-:W-:Y:S02]  /*28f0*/  LOP3.LUT R20, R42, 0x18, R8, 0xf8, !PT ;  /* 0x000000182a147812 */ /* 0x000fe400078ef808 */
[----:B------:R-:W-:Y:S01]  /*2900*/  SEL R11, RZ, 0x20, P2 ;  /* 0x00000020ff0b7807 */ /* 0x000fe20001000000 */
[----:B------:R-:W-:Y:S01]  /*2910*/  IMAD R95, R71, 0x90, RZ ;  /* 0x00000090475f7824 */ /* 0x000fe200078e02ff */
[----:B------:R-:W-:Y:S01]  /*2920*/  LOP3.LUT R81, R7, 0xfffffff8, RZ, 0xc0, !PT ;  /* 0xfffffff807517812 */ /* 0x000fe200078ec0ff */
[----:B------:R-:W-:Y:S01]  /*2930*/  IMAD.WIDE.U32 R34, R107, R70, R34 ;  /* 0x000000466b227225 */ /* 0x000fe200078e0022 */
[----:B------:R-:W-:-:S03]  /*2940*/  LOP3.LUT R80, R8, 0xfffffff8, RZ, 0xc0, !PT ;  /* 0xfffffff808507812 */ /* 0x000fc600078ec0ff */
[----:B------:R-:W-:-:S04]  /*2950*/  IMAD.WIDE.U32 R68, R107, R70, R68 ;  /* 0x000000466b447225 */ /* 0x000fc800078e0044 */
[----:B------:R-:W-:-:S04]  /*2960*/  IMAD.WIDE.U32 R72, R107, R76, R72 ;  /* 0x0000004c6b487225 */ /* 0x000fc800078e0048 */
[----:B------:R-:W-:Y:S01]  /*2970*/  IMAD.WIDE.U32 R74, R107, R76, R74 ;  /* 0x0000004c6b4a7225 */ /* 0x000fe200078e004a */
[----:B------:R-:W-:-:S03]  /*2980*/  SHF.R.S32.HI R103, RZ, 0x1f, R81 ;  /* 0x0000001fff677819 */ /* 0x000fc60000011451 */
[----:B------:R-:W-:Y:S01]  /*2990*/  IMAD.SHL.U32 R110, R13, 0x2, RZ ;  /* 0x000000020d6e7824 */ /* 0x000fe200078e00ff */
[----:B------:R-:W-:Y:S01]  /*29a0*/  SHF.R.S32.HI R102, RZ, 0x1f, R80 ;  /* 0x0000001fff667819 */ /* 0x000fe20000011450 */
[----:B------:R-:W-:Y:S02]  /*29b0*/  VIADD R113, R39, 0x8 ;  /* 0x0000000827717836 */ /* 0x000fe40000000000 */
[----:B------:R-:W-:Y:S01]  /*29c0*/  IMAD.IADD R89, R31, 0x1, R89 ;  /* 0x000000011f597824 */ /* 0x000fe200078e0259 */
[-C--:B----4-:R-:W-:Y:S02]  /*29d0*/  LOP3.LUT R27, R27, R40.reuse, RZ, 0x3c, !PT ;  /* 0x000000281b1b7212 */ /* 0x090fe400078e3cff */
[----:B------:R-:W-:Y:S01]  /*29e0*/  LOP3.LUT R15, R10, R40, RZ, 0x3c, !PT ;  /* 0x000000280a0f7212 */ /* 0x000fe200078e3cff */
[----:B------:R-:W-:Y:S02]  /*29f0*/  IMAD R10, R37, R70, RZ ;  /* 0x00000046250a7224 */ /* 0x000fe400078e02ff */
[----:B------:R-:W-:-:S02]  /*2a00*/  IMAD R36, R36, 0x1200, R41 ;  /* 0x0000120024247824 */ /* 0x000fc400078e0229 */
[----:B------:R-:W-:Y:S02]  /*2a10*/  IMAD R14, R14, 0x1200, R41 ;  /* 0x000012000e0e7824 */ /* 0x000fe400078e0229 */
[----:B------:R-:W-:Y:S02]  /*2a20*/  IMAD.IADD R104, R36, 0x1, R27 ;  /* 0x0000000124687824 */ /* 0x000fe400078e021b */
[----:B------:R-:W-:Y:S02]  /*2a30*/  IMAD R27, R107, R71, R10 ;  /* 0x000000476b1b7224 */ /* 0x000fe400078e020a */
[----:B------:R-:W-:Y:S02]  /*2a40*/  IMAD R10, R37, R76, RZ ;  /* 0x0000004c250a7224 */ /* 0x000fe400078e02ff */
[----:B------:R-:W-:Y:S01]  /*2a50*/  IMAD.IADD R106, R14, 0x1, R15 ;  /* 0x000000010e6a7824 */ /* 0x000fe200078e020f */
[----:B------:R-:W-:Y:S01]  /*2a60*/  LOP3.LUT R105, R20, R40, RZ, 0x3c, !PT ;  /* 0x0000002814697212 */ /* 0x000fe200078e3cff */
[----:B------:R-:W-:Y:S01]  /*2a70*/  IMAD R15, R33, 0x90, RZ ;  /* 0x00000090210f7824 */ /* 0x000fe200078e02ff */
[----:B------:R-:W-:Y:S01]  /*2a80*/  LOP3.LUT R20, R12, R11, RZ, 0xfc, !PT ;  /* 0x0000000b0c147212 */ /* 0x000fe200078efcff */
[----:B------:R-:W-:Y:S01]  /*2a90*/  IMAD.WIDE.U32 R32, R32, 0x90, RZ ;  /* 0x0000009020207825 */ /* 0x000fe200078e00ff */
[----:B------:R-:W-:-:S03]  /*2aa0*/  LOP3.LUT R11, R12, 0x1, RZ, 0xc0, !PT ;  /* 0x000000010c0b7812 */ /* 0x000fc600078ec0ff */
[----:B------:R-:W-:Y:S01]  /*2ab0*/  IMAD R85, R107, R77, R10 ;  /* 0x0000004d6b557224 */ /* 0x000fe200078e020a */
[----:B------:R-:W-:Y:S01]  /*2ac0*/  LOP3.LUT R10, R9, 0xfffffff8, RZ, 0xc0, !PT ;  /* 0xfffffff8090a7812 */ /* 0x000fe200078ec0ff */
[----:B------:R-:W-:Y:S02]  /*2ad0*/  IMAD R37, R77, 0x90, RZ ;  /* 0x000000904d257824 */ /* 0x000fe400078e02ff */
[----:B------:R-:W-:Y:S02]  /*2ae0*/  IMAD R26, R26, 0x1200, R41 ;  /* 0x000012001a1a7824 */ /* 0x000fe400078e0229 */
[----:B------:R-:W-:Y:S01]  /*2af0*/  IMAD.WIDE.U32 R70, R70, 0x90, RZ ;  /* 0x0000009046467825 */ /* 0x000fe200078e00ff */
[----:B------:R-:W-:-:S03]  /*2b00*/  LOP3.LUT R12, R20, 0x2, RZ, 0xc0, !PT ;  /* 0x00000002140c7812 */ /* 0x000fc600078ec0ff */
[----:B------:R-:W-:Y:S01]  /*2b10*/  IMAD.WIDE.U32 R76, R76, 0x90, RZ ;  /* 0x000000904c4c7825 */ /* 0x000fe200078e00ff */
[C---:B------:R-:W-:Y:S02]  /*2b20*/  LOP3.LUT R13, R20.reuse, 0x4, RZ, 0xc0, !PT ;  /* 0x00000004140d7812 */ /* 0x040fe400078ec0ff */
[C---:B------:R-:W-:Y:S01]  /*2b30*/  LOP3.LUT R14, R20.reuse, 0x8, RZ, 0xc0, !PT ;  /* 0x00000008140e7812 */ /* 0x040fe200078ec0ff */
[----:B------:R-:W-:Y:S01]  /*2b40*/  IMAD.IADD R94, R33, 0x1, R15 ;  /* 0x00000001215e7824 */ /* 0x000fe200078e020f */
[----:B------:R-:W-:Y:S01]  /*2b50*/  LOP3.LUT R15, R20, 0x10, RZ, 0xc0, !PT ;  /* 0x00000010140f7812 */ /* 0x000fe200078ec0ff */
[----:B------:R-:W-:Y:S01]  /*2b60*/  IMAD.IADD R87, R73, 0x1, R85 ;  /* 0x0000000149577824 */ /* 0x000fe200078e0255 */
[----:B------:R-:W-:Y:S01]  /*2b70*/  SHF.R.S32.HI R101, RZ, 0x1f, R10 ;  /* 0x0000001fff657819 */ /* 0x000fe2000001140a */
[----:B------:R-:W-:Y:S01]  /*2b80*/  IMAD.IADD R105, R26, 0x1, R105 ;  /* 0x000000011a697824 */ /* 0x000fe200078e0269 */
[----:B------:R-:W-:Y:S01]  /*2b90*/  LOP3.LUT R20, R20, 0x20, RZ, 0xc0, !PT ;  /* 0x0000002014147812 */ /* 0x000fe200078ec0ff */
[----:B------:R-:W-:-:S02]  /*2ba0*/  IMAD.IADD R95, R71, 0x1, R95 ;  /* 0x00000001475f7824 */ /* 0x000fc400078e025f */
[----:B------:R-:W-:Y:S02]  /*2bb0*/  IMAD.IADD R100, R77, 0x1, R37 ;  /* 0x000000014d647824 */ /* 0x000fe400078e0225 */
[----:B------:R-:W-:Y:S02]  /*2bc0*/  IMAD.IADD R88, R35, 0x1, R27 ;  /* 0x0000000123587824 */ /* 0x000fe400078e021b */
[----:B------:R-:W-:Y:S02]  /*2bd0*/  IMAD.IADD R86, R27, 0x1, R69 ;  /* 0x000000011b567824 */ /* 0x000fe400078e0245 */
[----:B------:R-:W-:Y:S01]  /*2be0*/  IMAD.IADD R85, R85, 0x1, R75 ;  /* 0x0000000155557824 */ /* 0x000fe200078e024b */
[----:B------:R-:W-:Y:S06]  /*2bf0*/  @!P6 BAR.SYNC.DEFER_BLOCKING 0x9, 0x100 ;  /* 0x024400000000eb1d */ /* 0x000fec0000010000 */
.L_x_2398:
[----:B------:R-:W2:Y:S01]  /*2c00*/  LDL R26, [R1+0x90] ;  /* 0x00009000011a7983 */ /* 0x000ea20000100800 */
[----:B0-----:R-:W0:Y:S01]  /*2c10*/  LDC.64 R96, c[0x0][0x2e8] ;  /* 0x0000ba00ff607b82 */ /* 0x001e220000000a00 */
[----:B------:R-:W-:Y:S01]  /*2c20*/  VIADD R43, R24, 0xffffffff ;  /* 0xffffffff182b7836 */ /* 0x000fe20000000000 */
[----:B------:R-:W-:Y:S01]  /*2c30*/  LOP3.LUT P4, RZ, R21, 0x2, RZ, 0xc0, !PT ;  /* 0x0000000215ff7812 */ /* 0x000fe2000788c0ff */
[----:B------:R-:W-:Y:S05]  /*2c40*/  YIELD ;  /* 0x0000000000007946 */ /* 0x000fea0003800000 */
[----:B-1----:R-:W1:Y:S01]  /*2c50*/  LDC R108, c[0x0][0x3f4] ;  /* 0x0000fd00ff6c7b82 */ /* 0x002e620000000800 */
[----:B---3--:R-:W-:Y:S01]  /*2c60*/  SHF.R.S32.HI R36, RZ, 0x1f, R43 ;  /* 0x0000001fff247819 */ /* 0x008fe2000001142b */
[-C--:B------:R-:W-:Y:S01]  /*2c70*/  IMAD R27, R94, R43.reuse, RZ ;  /* 0x0000002b5e1b7224 */ /* 0x080fe200078e02ff */
[----:B------:R-:W-:Y:S01]  /*2c80*/  BSSY B0, `(.L_x_2343) ;  /* 0x0000414000007945 */ /* 0x000fe20003800000 */
[----:B------:R-:W-:-:S04]  /*2c90*/  IMAD.WIDE.U32 R64, R32, R43, RZ ;  /* 0x0000002b20407225 */ /* 0x000fc800078e00ff */
[----:B------:R-:W-:Y:S01]  /*2ca0*/  IMAD R27, R36, R32, R27 ;  /* 0x00000020241b7224 */ /* 0x000fe200078e021b */
[----:B------:R-:W-:-:S03]  /*2cb0*/  IADD3 R24, P2, R93, R64, RZ ;  /* 0x000000405d187210 */ /* 0x000fc60007f5e0ff */
[----:B------:R-:W-:-:S04]  /*2cc0*/  IMAD.IADD R98, R65, 0x1, R27 ;  /* 0x0000000141627824 */ /* 0x000fc800078e021b */
[----:B------:R-:W-:Y:S01]  /*2cd0*/  IMAD.X R27, R98, 0x1, R90, P2 ;  /* 0x00000001621b7824 */ /* 0x000fe200010e065a */
[C---:B0-----:R-:W-:Y:S02]  /*2ce0*/  LEA R40, P3, R24.reuse, R96, 0x1 ;  /* 0x0000006018287211 */ /* 0x041fe400078608ff */
        /* <DEDUP_REMOVED lines=48> */
[----:B------:R-:W-:Y:S01]  /*2ff0*/  ULDC.64 UR6, c[0x0][0x208] ;  /* 0x0000820000067ab9 */ /* 0x000fe20000000a00 */
        /* <DEDUP_REMOVED lines=36> */
.L_x_2347:
[----:B------:R-:W-:Y:S05]  /*3240*/  BSYNC B1 ;  /* 0x0000000000017941 */ /* 0x000fea0003800000 */
.L_x_2346:
        /* <DEDUP_REMOVED lines=52> */
.L_x_2348:
[----:B------:R-:W2:Y:S01]  /*3590*/  LDL R36, [R1+0x44] ;  /* 0x0000440001247983 */ /* 0x000ea20000100800 */
[----:B------:R-:W-:Y:S01]  /*35a0*/  IMAD R26, R18, 0x8, R16 ;  /* 0x00000008121a7824 */ /* 0x000fe200078e0210 */
[----:B------:R-:W-:Y:S01]  /*35b0*/  BSSY B1, `(.L_x_2349) ;  /* 0x0000004000017945 */ /* 0x000fe20003800000 */
[----:B--2---:R-:W-:-:S04]  /*35c0*/  SHF.L.U32 R92, R36, 0x1f, RZ ;  /* 0x0000001f245c7819 */ /* 0x004fc800000006ff */
[----:B------:R-:W0:Y:S02]  /*35d0*/  SYNCS.PHASECHK.TRANS64.TRYWAIT P5, [R26+URZ+0x31c90], R92 ;  /* 0x031c905c1a0075a7 */ /* 0x000e2400080a017f */
[----:B0-----:R-:W-:Y:S05]  /*35e0*/  @!P5 BRA `(.L_x_2350) ;  /* 0x000002480038d947 */ /* 0x001fea0003800000 */
.L_x_2660:
[----:B------:R-:W-:Y:S05]  /*35f0*/  BSYNC B1 ;  /* 0x0000000000017941 */ /* 0x000fea0003800000 */
.L_x_2349:
        /* <DEDUP_REMOVED lines=54> */
.L_x_2355:
[----:B------:R-:W-:Y:S05]  /*3960*/  BSYNC B2 ;  /* 0x0000000000027941 */ /* 0x000fea0003800000 */
.L_x_2354:
[----:B------:R-:W-:Y:S02]  /*3970*/  ULDC.64 UR4, c[0x0][0x208] ;  /* 0x0000820000047ab9 */ /* 0x000fe40000000a00 */
[----:B------:R1:W-:Y:S03]  /*3980*/  STG.E.128 desc[UR4][R40.64], R36 ;  /* 0x0000002428007986 */ /* 0x0003e6000c101d04 */
.L_x_2353:
[----:B------:R-:W-:Y:S05]  /*3990*/  BSYNC B1 ;  /* 0x0000000000017941 */ /* 0x000fea0003800000 */
.L_x_2352:
        /* <DEDUP_REMOVED lines=53> */
.L_x_2359:
[----:B------:R-:W-:Y:S05]  /*3cf0*/  BSYNC B2 ;  /* 0x0000000000027941 */ /* 0x000fea0003800000 */
.L_x_2358:
[----:B------:R-:W-:Y:S02]  /*3d00*/  ULDC.64 UR4, c[0x0][0x208] ;  /* 0x0000820000047ab9 */ /* 0x000fe40000000a00 */
[----:B------:R2:W-:Y:S03]  /*3d10*/  STG.E.128 desc[UR4][R40.64+0x20], R36 ;  /* 0x0000202428007986 */ /* 0x0005e6000c101d04 */
.L_x_2357:
[----:B------:R-:W-:Y:S05]  /*3d20*/  BSYNC B1 ;  /* 0x0000000000017941 */ /* 0x000fea0003800000 */
.L_x_2356:
        /* <DEDUP_REMOVED lines=52> */
.L_x_2363:
[----:B------:R-:W-:Y:S05]  /*4070*/  BSYNC B2 ;  /* 0x0000000000027941 */ /* 0x000fea0003800000 */
.L_x_2362:
[----:B------:R-:W-:Y:S02]  /*4080*/  ULDC.64 UR4, c[0x0][0x208] ;  /* 0x0000820000047ab9 */ /* 0x000fe40000000a00 */
[----:B------:R3:W-:Y:S03]  /*4090*/  STG.E.128 desc[UR4][R40.64+0x40], R36 ;  /* 0x0000402428007986 */ /* 0x0007e6000c101d04 */
.L_x_2361:
[----:B------:R-:W-:Y:S05]  /*40a0*/  BSYNC B1 ;  /* 0x0000000000017941 */ /* 0x000fea0003800000 */
.L_x_2360:
        /* <DEDUP_REMOVED lines=52> */
.L_x_2367:
[----:B------:R-:W-:Y:S05]  /*43f0*/  BSYNC B2 ;  /* 0x0000000000027941 */ /* 0x000fea0003800000 */
.L_x_2366:
[----:B------:R-:W-:Y:S02]  /*4400*/  ULDC.64 UR4, c[0x0][0x208] ;  /* 0x0000820000047ab9 */ /* 0x000fe40000000a00 */
[----:B------:R4:W-:Y:S03]  /*4410*/  STG.E.128 desc[UR4][R40.64+0x60], R36 ;  /* 0x0000602428007986 */ /* 0x0009e6000c101d04 */
.L_x_2365:
[----:B------:R-:W-:Y:S05]  /*4420*/  BSYNC B1 ;  /* 0x0000000000017941 */ /* 0x000fea0003800000 */
.L_x_2364:
        /* <DEDUP_REMOVED lines=53> */
.L_x_2371:
[----:B------:R-:W-:Y:S05]  /*4780*/  BSYNC B2 ;  /* 0x0000000000027941 */ /* 0x000fea0003800000 */
.L_x_2370:
[----:B------:R-:W-:Y:S02]  /*4790*/  ULDC.64 UR4, c[0x0][0x208] ;  /* 0x0000820000047ab9 */ /* 0x000fe40000000a00 */
[----:B------:R1:W-:Y:S03]  /*47a0*/  STG.E.128 desc[UR4][R40.64+0x80], R36 ;  /* 0x0000802428007986 */ /* 0x0003e6000c101d04 */
.L_x_2369:
[----:B------:R-:W-:Y:S05]  /*47b0*/  BSYNC B1 ;  /* 0x0000000000017941 */ /* 0x000fea0003800000 */
.L_x_2368:
        /* <DEDUP_REMOVED lines=52> */
.L_x_2373:
[----:B------:R-:W-:Y:S05]  /*4b00*/  BSYNC B1 ;  /* 0x0000000000017941 */ /* 0x000fea0003800000 */
.L_x_2372:
[----:B------:R-:W-:Y:S02]  /*4b10*/  ULDC.64 UR4, c[0x0][0x208] ;  /* 0x0000820000047ab9 */ /* 0x000fe40000000a00 */
[----:B------:R1:W-:Y:S01]  /*4b20*/  STG.E.128 desc[UR4][R40.64+0xa0], R36 ;  /* 0x0000a02428007986 */ /* 0x0003e2000c101d04 */
[----:B------:R-:W-:Y:S05]  /*4b30*/  BRA `(.L_x_2351) ;  /* 0x0000002000a07947 */ /* 0x000fea0003800000 */
.L_x_2345:
        /* <DEDUP_REMOVED lines=22> */
[----:B------:R-:W-:Y:S01]  /*4ca0*/  CS2R R56, SRZ ;  /* 0x0000000000387805 */ /* 0x000fe2000001ff00 */
[----:B------:R-:W-:-:S02]  /*4cb0*/  ULDC.64 UR6, c[0x0][0x208] ;  /* 0x0000820000067ab9 */ /* 0x000fc40000000a00 */
        /* <DEDUP_REMOVED lines=23> */
.L_x_2375:
[----:B------:R-:W-:Y:S05]  /*4e30*/  BSYNC B1 ;  /* 0x0000000000017941 */ /* 0x000fea0003800000 */
.L_x_2374:
        /* <DEDUP_REMOVED lines=43> */
.L_x_2376:
[----:B------:R-:W2:Y:S01]  /*50f0*/  LDL R60, [R1+0x44] ;  /* 0x00004400013c7983 */ /* 0x000ea20000100800 */
[----:B------:R-:W-:Y:S01]  /*5100*/  IMAD R26, R18, 0x8, R16 ;  /* 0x00000008121a7824 */ /* 0x000fe200078e0210 */
[----:B------:R-:W-:Y:S01]  /*5110*/  BSSY B1, `(.L_x_2377) ;  /* 0x0000004000017945 */ /* 0x000fe20003800000 */
[----:B--2---:R-:W-:-:S04]  /*5120*/  SHF.L.U32 R92, R60, 0x1f, RZ ;  /* 0x0000001f3c5c7819 */ /* 0x004fc800000006ff */
[----:B------:R-:W0:Y:S02]  /*5130*/  SYNCS.PHASECHK.TRANS64.TRYWAIT P5, [R26+URZ+0x31c90], R92 ;  /* 0x031c905c1a0075a7 */ /* 0x000e2400080a017f */
[----:B0-----:R-:W-:Y:S05]  /*5140*/  @!P5 BRA `(.L_x_2378) ;  /* 0x0000022c0074d947 */ /* 0x001fea0003800000 */
.L_x_2661:
[----:B------:R-:W-:Y:S05]  /*5150*/  BSYNC B1 ;  /* 0x0000000000017941 */ /* 0x000fea0003800000 */
.L_x_2377:
        /* <DEDUP_REMOVED lines=131> */
.L_x_2382:
[----:B------:R-:W-:Y:S05]  /*5990*/  BSYNC B2 ;  /* 0x0000000000027941 */ /* 0x000fea0003800000 */
.L_x_2381:
[----:B------:R-:W-:Y:S01]  /*59a0*/  ISETP.GE.AND P4, PT, R116, R111, PT ;  /* 0x0000006f7400720c */ /* 0x000fe20003f86270 */
[----:B------:R-:W-:-:S12]  /*59b0*/  ULDC.64 UR4, c[0x0][0x208] ;  /* 0x0000820000047ab9 */ /* 0x000fd80000000a00 */
        /* <DEDUP_REMOVED lines=11> */
.L_x_2380:
[----:B------:R-:W-:Y:S05]  /*5a70*/  BSYNC B1 ;  /* 0x0000000000017941 */ /* 0x000fea0003800000 */
.L_x_2379:
        /* <DEDUP_REMOVED lines=120> */
.L_x_2386:
[----:B------:R-:W-:Y:S05]  /*6200*/  BSYNC B2 ;  /* 0x0000000000027941 */ /* 0x000fea0003800000 */
.L_x_2385:
        /* <DEDUP_REMOVED lines=13> */
.L_x_2384:
[----:B------:R-:W-:Y:S05]  /*62e0*/  BSYNC B1 ;  /* 0x0000000000017941 */ /* 0x000fea0003800000 */
.L_x_2383:
        /* <DEDUP_REMOVED lines=126> */
.L_x_2388:
[----:B------:R-:W-:Y:S05]  /*6ad0*/  BSYNC B1 ;  /* 0x0000000000017941 */ /* 0x000fea0003800000 */
.L_x_2387:
[----:B------:R-:W-:Y:S01]  /*6ae0*/  ISETP.GE.AND P4, PT, R54, R111, PT ;  /* 0x0000006f3600720c */ /* 0x000fe20003f86270 */
[----:B------:R-:W-:Y:S02]  /*6af0*/  ULDC.64 UR4, c[0x0][0x208] ;  /* 0x0000820000047ab9 */ /* 0x000fe40000000a00 */
[----:B-1----:R1:W-:Y:S10]  /*6b00*/  STG.E.128 desc[UR4][R52.64], R40 ;  /* 0x0000002834007986 */ /* 0x0023f4000c101d04 */
[----:B------:R-:W-:Y:S05]  /*6b10*/  @P4 BRA `(.L_x_2351) ;  /* 0x0000000000a84947 */ /* 0x000fea0003800000 */
[--C-:B------:R-:W-:Y:S01]  /*6b20*/  SHF.R.S32.HI R36, RZ, 0x1f, R54.reuse ;  /* 0x0000001fff247819 */ /* 0x100fe20000011436 */
[----:B------:R-:W-:Y:S01]  /*6b30*/  ULDC.64 UR4, c[0x0][0x208] ;  /* 0x0000820000047ab9 */ /* 0x000fe20000000a00 */
[----:B------:R-:W-:-:S04]  /*6b40*/  IADD3 R54, P4, P5, R28, R98, R54 ;  /* 0x000000621c367210 */ /* 0x000fc80007d9e036 */
[----:B------:R-:W-:Y:S02]  /*6b50*/  IADD3.X R36, R3, R112, R36, P4, P5 ;  /* 0x0000007003247210 */ /* 0x000fe400027ea424 */
[----:B------:R-:W-:-:S04]  /*6b60*/  LEA R96, P4, R54, R96, 0x1 ;  /* 0x0000006036607211 */ /* 0x000fc800078808ff */
[----:B------:R-:W-:-:S05]  /*6b70*/  LEA.HI.X R97, R54, R97, R36, 0x1, P4 ;  /* 0x0000006136617211 */ /* 0x000fca00020f0c24 */
[----:B--2---:R2:W-:Y:S01]  /*6b80*/  STG.E.128 desc[UR4][R96.64], R44 ;  /* 0x0000002c60007986 */ /* 0x0045e2000c101d04 */
[----:B------:R-:W-:Y:S05]  /*6b90*/  BRA `(.L_x_2351) ;  /* 0x0000000000887947 */ /* 0x000fea0003800000 */
.L_x_2344:
[----:B------:R-:W2:Y:S02]  /*6ba0*/  LDL R36, [R1+0x48] ;  /* 0x0000480001247983 */ /* 0x000ea40000100800 */
[----:B--2---:R-:W-:-:S13]  /*6bb0*/  ISETP.NE.AND P3, PT, R36, 0x3, PT ;  /* 0x000000032400780c */ /* 0x004fda0003f65270 */
[----:B------:R-:W-:Y:S05]  /*6bc0*/  @!P3 BRA `(.L_x_2389) ;  /* 0x000000000004b947 */ /* 0x000fea0003800000 */
[----:B------:R-:W-:Y:S01]  /*6bd0*/  BPT.TRAP 0x1 ;  /* 0x000000040000795c */ /* 0x000fe20000300000 */
.L_x_2389:
[----:B------:R-:W2:Y:S01]  /*6be0*/  LDL R36, [R1+0x44] ;  /* 0x0000440001247983 */ /* 0x000ea20000100800 */
[----:B------:R-:W-:Y:S01]  /*6bf0*/  IMAD R26, R18, 0x8, R16 ;  /* 0x00000008121a7824 */ /* 0x000fe200078e0210 */
[----:B------:R-:W-:Y:S01]  /*6c00*/  BSSY B1, `(.L_x_2390) ;  /* 0x0000006000017945 */ /* 0x000fe20003800000 */
[----:B------:R-:W-:-:S05]  /*6c10*/  IMAD R91, R24, -0x90, R2 ;  /* 0xffffff70185b7824 */ /* 0x000fca00078e0202 */
[----:B------:R-:W-:Y:S02]  /*6c20*/  VIMNMX R91, R91, 0x90, PT ;  /* 0x000000905b5b7848 */ /* 0x000fe40003fe0100 */
[----:B--2---:R-:W-:-:S04]  /*6c30*/  SHF.L.U32 R92, R36, 0x1f, RZ ;  /* 0x0000001f245c7819 */ /* 0x004fc800000006ff */
[----:B------:R-:W0:Y:S02]  /*6c40*/  SYNCS.PHASECHK.TRANS64.TRYWAIT P4, [R26+URZ+0x31c90], R92 ;  /* 0x031c905c1a0075a7 */ /* 0x000e24000808017f */
[----:B0-----:R-:W-:Y:S05]  /*6c50*/  @!P4 BRA `(.L_x_2391) ;  /* 0x0000021000c4c947 */ /* 0x001fea0003800000 */
.L_x_2662:
[----:B------:R-:W-:Y:S05]  /*6c60*/  BSYNC B1 ;  /* 0x0000000000017941 */ /* 0x000fea0003800000 */
.L_x_2390:
[----:B------:R-:W-:-:S13]  /*6c70*/  ISETP.GE.AND P4, PT, R144, R91, PT ;  /* 0x0000005b9000720c */ /* 0x000fda0003f86270 */
[----:B------:R-:W-:Y:S05]  /*6c80*/  @P4 BRA `(.L_x_2351) ;  /* 0x00000000004c4947 */ /* 0x000fea0003800000 */
[----:B------:R-:W-:Y:S01]  /*6c90*/  ISETP.NE.AND P4, PT, R11, RZ, PT ;  /* 0x000000ff0b00720c */ /* 0x000fe20003f85270 */
[----:B------:R-:W-:-:S12]  /*6ca0*/  ULDC.64 UR4, c[0x0][0x208] ;  /* 0x0000820000047ab9 */ /* 0x000fd80000000a00 */
        /* <DEDUP_REMOVED lines=17> */
.L_x_2351:
[----:B------:R-:W-:Y:S05]  /*6dc0*/  BSYNC B0 ;  /* 0x0000000000007941 */ /* 0x000fea0003800000 */
.L_x_2343:
        /* <DEDUP_REMOVED lines=17> */
.L_x_2393:
[----:B------:R-:W-:Y:S05]  /*6ee0*/  BSYNC B0 ;  /* 0x0000000000007941 */ /* 0x000fea0003800000 */
.L_x_2392:
[----:B------:R-:W2:Y:S01]  /*6ef0*/  SYNCS.PHASECHK.TRANS64.TRYWAIT P3, [R26+URZ+0x31cb0], R92 ;  /* 0x031cb05c1a0075a7 */ /* 0x000ea2000806017f */
[----:B------:R-:W-:Y:S04]  /*6f00*/  BSSY B0, `(.L_x_2394) ;  /* 0x0000002000007945 */ /* 0x000fe80003800000 */
[----:B--2---:R-:W-:Y:S05]  /*6f10*/  @!P3 BRA `(.L_x_2395) ;  /* 0x000002100028b947 */ /* 0x004fea0003800000 */
.L_x_2663:
[----:B------:R-:W-:Y:S05]  /*6f20*/  BSYNC B0 ;  /* 0x0000000000007941 */ /* 0x000fea0003800000 */
.L_x_2394:
[----:B------:R-:W-:Y:S01]  /*6f30*/  ISETP.GE.AND P3, PT, R144, R91, PT ;  /* 0x0000005b9000720c */ /* 0x000fe20003f66270 */
[----:B------:R-:W-:-:S12]  /*6f40*/  BSSY B0, `(.L_x_2396) ;  /* 0x0000021000007945 */ /* 0x000fd80003800000 */
[----:B------:R-:W-:Y:S05]  /*6f50*/  @P3 BRA `(.L_x_2397) ;  /* 0x00000000007c3947 */ /* 0x000fea0003800000 */
[----:B------:R-:W-:Y:S01]  /*6f60*/  IMAD.WIDE R38, R24, 0x90, R78 ;  /* 0x0000009018267825 */ /* 0x000fe200078e024e */
[----:B------:R-:W-:Y:S01]  /*6f70*/  ULDC.64 UR4, c[0x0][0x328] ;  /* 0x0000ca0000047ab9 */ /* 0x000fe20000000a00 */
[----:B------:R-:W-:Y:S02]  /*6f80*/  ULDC.64 UR6, c[0x0][0x208] ;  /* 0x0000820000067ab9 */ /* 0x000fe40000000a00 */
[----:B------:R-:W-:Y:S02]  /*6f90*/  IMAD R39, R39, UR4, RZ ;  /* 0x0000000427277c24 */ /* 0x000fe4000f8e02ff */
[----:B-1----:R-:W-:Y:S02]  /*6fa0*/  IMAD.MOV.U32 R36, RZ, RZ, R30 ;  /* 0x000000ffff247224 */ /* 0x002fe400078e001e */
[----:B------:R-:W-:Y:S02]  /*6fb0*/  IMAD.MOV.U32 R37, RZ, RZ, R89 ;  /* 0x000000ffff257224 */ /* 0x000fe400078e0059 */
[----:B------:R-:W-:-:S02]  /*6fc0*/  IMAD R39, R38, UR5, R39 ;  /* 0x0000000526277c24 */ /* 0x000fc4000f8e0227 */
        /* <DEDUP_REMOVED lines=24> */
.L_x_2397:
[----:B------:R-:W-:Y:S05]  /*7150*/  BSYNC B0 ;  /* 0x0000000000007941 */ /* 0x000fea0003800000 */
.L_x_2396:
[----:B------:R-:W4:Y:S01]  /*7160*/  LDL.LU R27, [R1+0x44] ;  /* 0x00004400011b7983 */ /* 0x000f220000300800 */
[----:B0-2---:R-:W-:Y:S02]  /*7170*/  @!P4 VIADD R26, R26, 0x31cc0 ;  /* 0x00031cc01a1ac836 */ /* 0x005fe40000000000 */
[----:B------:R-:W-:Y:S01]  /*7180*/  VIADD R18, R18, 0x1 ;  /* 0x0000000112127836 */ /* 0x000fe20000000000 */
[----:B------:R-:W-:Y:S01]  /*7190*/  @!PT LDS RZ, [RZ] ;  /* 0x00000000fffff984 */ /* 0x000fe20000000800 */
[----:B------:R-:W-:Y:S01]  /*71a0*/  @!PT LDS RZ, [RZ] ;  /* 0x00000000fffff984 */ /* 0x000fe20000000800 */
[----:B------:R-:W-:Y:S01]  /*71b0*/  @!PT LDS RZ, [RZ] ;  /* 0x00000000fffff984 */ /* 0x000fe20000000800 */
[----:B------:R-:W-:Y:S01]  /*71c0*/  @!PT LDS RZ, [RZ] ;  /* 0x00000000fffff984 */ /* 0x000fe20000000800 */
[----:B------:R0:W-:Y:S06]  /*71d0*/  MEMBAR.ALL.CTA ;  /* 0x0000000000007992 */ /* 0x0001ec0000008000 */
[----:B0-----:R-:W0:Y:S01]  /*71e0*/  FENCE.VIEW.ASYNC.S ;  /* 0x00000000000073c6 */ /* 0x001e220000000000 */
[----:B------:R-:W-:Y:S01]  /*71f0*/  @!P4 PRMT R26, RZ, 0x654, R26 ;  /* 0x00000654ff1ac816 */ /* 0x000fe2000000001a */
[----:B0-----:R0:W-:Y:S01]  /*7200*/  BAR.SYNC.DEFER_BLOCKING R113, 0x80 ;  /* 0x000200710000751d */ /* 0x0011e20000010000 */
[----:B------:R-:W-:-:S04]  /*7210*/  ISETP.NE.AND P3, PT, R18, 0x2, PT ;  /* 0x000000021200780c */ /* 0x000fc80003f65270 */
[----:B------:R-:W-:Y:S01]  /*7220*/  SEL R18, R18, RZ, P3 ;  /* 0x000000ff12127207 */ /* 0x000fe20001800000 */
[----:B------:R2:W-:Y:S02]  /*7230*/  @!P4 SYNCS.ARRIVE.TRANS64.RED.A1T0 RZ, [R26+URZ], RZ ;  /* 0x000000ff1affc9a7 */ /* 0x0005e4000810043f */
[----:B--2---:R-:W-:-:S04]  /*7240*/  SEL R26, RZ, 0x1, P3 ;  /* 0x00000001ff1a7807 */ /* 0x004fc80001800000 */
[----:B----4-:R-:W-:-:S05]  /*7250*/  LOP3.LUT R27, R27, R26, RZ, 0x3c, !PT ;  /* 0x0000001a1b1b7212 */ /* 0x010fca00078e3cff */
[----:B------:R0:W-:Y:S01]  /*7260*/  STL [R1+0x44], R27 ;  /* 0x0000441b01007387 */ /* 0x0001e20000100800 */
[----:B------:R-:W-:Y:S05]  /*7270*/  @P2 BRA `(.L_x_2398) ;  /* 0xffffffb800602947 */ /* 0x000fea000383ffff */
[----:B0-----:R-:W0:Y:S01]  /*7280*/  S2R R27, SR_TID.X ;  /* 0x00000000001b7919 */ /* 0x001e220000002100 */
[----:B------:R-:W-:Y:S02]  /*7290*/  PLOP3.LUT P0, PT, PT, PT, PT, 0x8, 0x0 ;  /* 0x000000000000781c */ /* 0x000fe40003f0e170 */
[----:B0-----:R-:W-:-:S04]  /*72a0*/  SHF.R.U32.HI R27, RZ, 0x7, R27 ;  /* 0x00000007ff1b7819 */ /* 0x001fc8000001161b */
[----:B------:R-:W-:-:S13]  /*72b0*/  ISETP.NE.AND P5, PT, R27, 0x1, PT ;  /* 0x000000011b00780c */ /* 0x000fda0003fa5270 */
[----:B------:R-:W-:Y:S06]  /*72c0*/  @!P5 BAR.ARV 0x9, 0x100 ;  /* 0x024400000000db1d */ /* 0x000fec0000002000 */
.L_x_2338:
[----:B------:R-:W2:Y:S01]  /*72d0*/  LDL R6, [R1+0x88] ;  /* 0x0000880001067983 */ /* 0x000ea20000100800 */
[----:B------:R-:W0:Y:S03]  /*72e0*/  LDC R0, c[0x0][0x448] ;  /* 0x00011200ff007b82 */ /* 0x000e260000000800 */
[----:B------:R-:W4:Y:S04]  /*72f0*/  LDL R5, [R1+0x34] ;  /* 0x0000340001057983 */ /* 0x000f280000100800 */
[----:B------:R-:W4:Y:S01]  /*7300*/  LDL R4, [R1+0x40] ;  /* 0x0000400001047983 */ /* 0x000f220000100800 */
[----:B------:R-:W-:Y:S01]  /*7310*/  IMAD.MOV.U32 R96, RZ, RZ, RZ ;  /* 0x000000ffff607224 */ /* 0x000fe200078e00ff */
[----:B0-----:R-:W-:-:S13]  /*7320*/  ISETP.NE.AND P1, PT, R0, 0x1, PT ;  /* 0x000000010000780c */ /* 0x001fda0003f25270 */
[----:B------:R-:W0:Y:S08]  /*7330*/  @P1 LDC R3, c[0x0][0x44c] ;  /* 0x00011300ff031b82 */ /* 0x000e300000000800 */
[----:B------:R-:W1:Y:S01]  /*7340*/  @P1 LDC R2, c[0x0][0x450] ;  /* 0x00011400ff021b82 */ /* 0x000e620000000800 */
[----:B--2---:R-:W-:-:S04]  /*7350*/  VIADD R0, R6, 0xbf ;  /* 0x000000bf06007836 */ /* 0x004fc80000000000 */
[----:B0-----:R-:W-:Y:S01]  /*7360*/  @P1 IMAD.HI.U32 R3, R0, R3, RZ ;  /* 0x0000000300031227 */ /* 0x001fe200078e00ff */
[----:B----4-:R-:W-:-:S04]  /*7370*/  IADD3 R5, R4, 0x90, -R5 ;  /* 0x0000009004057810 */ /* 0x010fc80007ffe805 */
[----:B-1----:R-:W-:-:S05]  /*7380*/  @P1 SHF.R.U32.HI R0, RZ, R2, R3 ;  /* 0x00000002ff001219 */ /* 0x002fca0000011603 */
[----:B------:R-:W-:-:S04]  /*7390*/  IMAD.IADD R0, R5, 0x1, R0 ;  /* 0x0000000105007824 */ /* 0x000fc800078e0200 */
[----:B------:R-:W-:-:S05]  /*73a0*/  IMAD.HI R0, R0, 0x38e38e39, RZ ;  /* 0x38e38e3900007827 */ /* 0x000fca00078e02ff */
[----:B------:R-:W-:-:S04]  /*73b0*/  SHF.R.U32.HI R3, RZ, 0x1f, R0 ;  /* 0x0000001fff037819 */ /* 0x000fc80000011600 */
[----:B------:R-:W-:-:S04]  /*73c0*/  LEA.HI.SX32 R3, R0, R3, 0x1b ;  /* 0x0000000300037211 */ /* 0x000fc800078fdaff */
[----:B------:R-:W-:-:S04]  /*73d0*/  VIMNMX R9, R114, R3, PT ;  /* 0x0000000372097248 */ /* 0x000fc80003fe0100 */
[----:B------:R-:W-:Y:S01]  /*73e0*/  ISETP.GE.AND P1, PT, R9, 0x1, PT ;  /* 0x000000010900780c */ /* 0x000fe20003f26270 */
[----:B------:R-:W-:-:S12]  /*73f0*/  @P0 BRA `(.L_x_2399) ;  /* 0x00000000000c0947 */ /* 0x000fd80003800000 */
[----:B------:R-:W0:Y:S01]  /*7400*/  FENCE.VIEW.ASYNC.G ;  /* 0x00000000000073c6 */ /* 0x000e220000000100 */
[----:B------:R-:W-:Y:S05]  /*7410*/  WARPSYNC.ALL ;  /* 0x0000000000007948 */ /* 0x000fea0003800000 */
[----:B0-----:R-:W-:Y:S06]  /*7420*/  BAR.ARV 0xc, 0x200 ;  /* 0x0308000000007b1d */ /* 0x001fec0000002000 */
.L_x_2399:
[----:B------:R-:W-:Y:S04]  /*7430*/  BSSY B0, `(.L_x_2400) ;  /* 0x0000021000007945 */ /* 0x000fe80003800000 */
[----:B------:R-:W-:Y:S05]  /*7440*/  @!P1 BRA `(.L_x_2401) ;  /* 0x00000000007c9947 */ /* 0x000fea0003800000 */
[----:B------:R-:W2:Y:S01]  /*7450*/  LDL R0, [R1+0x9c] ;  /* 0x00009c0001007983 */ /* 0x000ea20000100800 */
[----:B------:R-:W-:Y:S01]  /*7460*/  ULDC UR4, c[0x0][0x9f0] ;  /* 0x00027c0000047ab9 */ /* 0x000fe20000000800 */
[----:B--2---:R-:W-:-:S04]  /*7470*/  ISETP.NE.AND P0, PT, R0, RZ, PT ;  /* 0x000000ff0000720c */ /* 0x004fc80003f05270 */
[----:B------:R-:W-:-:S04]  /*7480*/  SEL R6, R0, UR4, P0 ;  /* 0x0000000400067c07 */ /* 0x000fc80008000000 */
        /* <DEDUP_REMOVED lines=27> */
.L_x_2401:
[----:B------:R-:W-:Y:S05]  /*7640*/  BSYNC B0 ;  /* 0x0000000000007941 */ /* 0x000fea0003800000 */
.L_x_2400:
        /* <DEDUP_REMOVED lines=19> */
[----:B---3--:R-:W-:-:S02]  /*7780*/  CS2R R38, SRZ ;  /* 0x0000000000267805 */ /* 0x008fc4000001ff00 */
[----:B------:R-:W-:Y:S02]  /*7790*/  CS2R R36, SRZ ;  /* 0x0000000000247805 */ /* 0x000fe4000001ff00 */
        /* <DEDUP_REMOVED lines=9> */
[----:B------:R-:W-:-:S04]  /*7830*/  VIADDMNMX R96, R3, R96, R9, PT ;  /* 0x0000006003607246 */ /* 0x000fc80003800109 */
        /* <DEDUP_REMOVED lines=11> */
.L_x_2666:
[----:B------:R-:W1:Y:S01]  /*78f0*/  LDL R2, [R1+0x64] ;  /* 0x0000640001027983 */ /* 0x000e620000100800 */
[----:B------:R-:W-:Y:S01]  /*7900*/  BSSY B6, `(.L_x_2404) ;  /* 0x000001f000067945 */ /* 0x000fe20003800000 */
[----:B-1----:R-:W-:-:S05]  /*7910*/  IMAD.HI R0, R2, 0x55555556, RZ ;  /* 0x5555555602007827 */ /* 0x002fca00078e02ff */
[----:B------:R-:W-:-:S05]  /*7920*/  LEA.HI R0, R0, R0, RZ, 0x1 ;  /* 0x0000000000007211 */ /* 0x000fca00078f08ff */
[----:B------:R-:W-:Y:S02]  /*7930*/  IMAD R3, R0, -0x3, R2 ;  /* 0xfffffffd00037824 */ /* 0x000fe400078e0202 */
[----:B------:R-:W-:Y:S02]  /*7940*/  VIADD R2, R16, 0x24300 ;  /* 0x0002430010027836 */ /* 0x000fe40000000000 */
[C---:B------:R-:W-:Y:S02]  /*7950*/  IMAD R0, R3.reuse, 0x1000, R16 ;  /* 0x0000100003007824 */ /* 0x040fe400078e0210 */
[----:B------:R-:W-:Y:S01]  /*7960*/  IMAD R3, R3, 0x800, R2 ;  /* 0x0000080003037824 */ /* 0x000fe200078e0202 */
[----:B------:R-:W-:Y:S01]  /*7970*/  LOP3.LUT P0, RZ, R2, 0x9f, RZ, 0xc0, !PT ;  /* 0x0000009f02ff7812 */ /* 0x000fe2000780c0ff */
[----:B------:R-:W-:-:S03]  /*7980*/  VIADD R0, R0, 0xda00 ;  /* 0x0000da0000007836 */ /* 0x000fc60000000000 */
[----:B------:R-:W-:Y:S02]  /*7990*/  SHF.R.U32.HI R3, RZ, 0x4, R3 ;  /* 0x00000004ff037819 */ /* 0x000fe40000011603 */
[----:B------:R-:W-:Y:S02]  /*79a0*/  SHF.R.U32.HI R0, RZ, 0x4, R0 ;  /* 0x00000004ff007819 */ /* 0x000fe40000011600 */
[----:B------:R-:W-:Y:S02]  /*79b0*/  LOP3.LUT R3, R3, 0x3fff, RZ, 0xc0, !PT ;  /* 0x00003fff03037812 */ /* 0x000fe400078ec0ff */
[----:B------:R-:W-:-:S03]  /*79c0*/  LOP3.LUT R2, R0, 0x3fff, RZ, 0xc0, !PT ;  /* 0x00003fff00027812 */ /* 0x000fc600078ec0ff */
[----:B------:R1:W-:Y:S01]  /*79d0*/  STL [R1+0x7c], R3 ;  /* 0x00007c0301007387 */ /* 0x0003e20000100800 */
[----:B------:R-:W-:Y:S05]  /*79e0*/  @!P0 BRA `(.L_x_2405) ;  /* 0x0000000000408947 */ /* 0x000fea0003800000 */
[----:B------:R-:W-:Y:S01]  /*79f0*/  MOV R0, 0x0 ;  /* 0x0000000000007802 */ /* 0x000fe20000000f00 */
[----:B------:R-:W-:Y:S01]  /*7a00*/  ULDC.64 UR4, c[0x4][0xa8] ;  /* 0x01002a0000047ab9 */ /* 0x000fe20000000a00 */
[----:B------:R-:W-:Y:S01]  /*7a10*/  ULDC.64 UR6, c[0x4][0xb0] ;  /* 0x01002c0000067ab9 */ /* 0x000fe20000000a00 */
[----:B------:R-:W-:Y:S01]  /*7a20*/  IMAD.U32 R4, RZ, RZ, UR4 ;  /* 0x00000004ff047e24 */ /* 0x000fe2000f8e00ff */
[----:B0-----:R0:W2:Y:S01]  /*7a30*/  LDC.64 R14, c[0x4][R0] ;  /* 0x01000000000e7b82 */ /* 0x0010a20000000a00 */
        /* <DEDUP_REMOVED lines=11> */
.L_x_2405:
[----:B------:R-:W-:Y:S05]  /*7af0*/  BSYNC B6 ;  /* 0x0000000000067941 */ /* 0x000fea0003800000 */
.L_x_2404:
        /* <DEDUP_REMOVED lines=13> */
.L_x_2409:
[----:B--2---:R2:W3:Y:S02]  /*7bd0*/  SYNCS.PHASECHK.TRANS64.TRYWAIT P0, [R16+URZ+0x31c00], R3 ;  /* 0x031c0003100075a7 */ /* 0x0044e4000800017f */
[----:B---3--:R-:W-:Y:S05]  /*7be0*/  @!P0 NANOSLEEP.SYNCS 0x989680 ;  /* 0x009896800000895d */ /* 0x008fea0003900000 */
[----:B------:R-:W3:Y:S02]  /*7bf0*/  @!P0 SYNCS.PHASECHK.TRANS64 P0, [R16+URZ+0x31c00], R3 ;  /* 0x031c0003100085a7 */ /* 0x000ee4000800007f */
[----:B---3--:R-:W-:Y:S05]  /*7c00*/  @!P0 BRA `(.L_x_2409) ;  /* 0xfffffffc00f08947 */ /* 0x008fea000383ffff */
.L_x_2408:
[----:B------:R-:W-:Y:S05]  /*7c10*/  BSYNC B0 ;  /* 0x0000000000007941 */ /* 0x000fea0003800000 */
.L_x_2407:
[----:B------:R-:W-:Y:S05]  /*7c20*/  BRA `(.L_x_2410) ;  /* 0x0000004000b07947 */ /* 0x000fea0003800000 */
.L_x_2406:
[----:B-1----:R-:W2:Y:S01]  /*7c30*/  LDL R3, [R1+0xcc] ;  /* 0x0000cc0001037983 */ /* 0x002ea20000100800 */
[----:B-----5:R-:W-:Y:S01]  /*7c40*/  SHF.R.S32.HI R0, RZ, 0x1f, R107 ;  /* 0x0000001fff007819 */ /* 0x020fe2000001146b */
[----:B------:R-:W-:Y:S01]  /*7c50*/  ULDC.64 UR4, c[0x0][0x3f8] ;  /* 0x0000fe0000047ab9 */ /* 0x000fe20000000a00 */
[----:B------:R-:W-:Y:S01]  /*7c60*/  ULDC.64 UR6, c[0x0][0x408] ;  /* 0x0001020000067ab9 */ /* 0x000fe20000000a00 */
[----:B------:R-:W-:-:S04]  /*7c70*/  IMAD.WIDE.U32 R24, R107, UR4, RZ ;  /* 0x000000046b187c25 */ /* 0x000fc8000f8e00ff */
[C---:B------:R-:W-:Y:S02]  /*7c80*/  IMAD R4, R0.reuse, UR4, RZ ;  /* 0x0000000400047c24 */ /* 0x040fe4000f8e02ff */
[----:B------:R-:W-:Y:S02]  /*7c90*/  IMAD R0, R0, UR6, RZ ;  /* 0x0000000600007c24 */ /* 0x000fe4000f8e02ff */
[C---:B------:R-:W-:Y:S02]  /*7ca0*/  IMAD R29, R107.reuse, UR5, R4 ;  /* 0x000000056b1d7c24 */ /* 0x040fe4000f8e0204 */
[C---:B------:R-:W-:Y:S02]  /*7cb0*/  IMAD R31, R107.reuse, UR7, R0 ;  /* 0x000000076b1f7c24 */ /* 0x040fe4000f8e0200 */
[----:B------:R-:W-:-:S04]  /*7cc0*/  IMAD.WIDE.U32 R26, R107, UR6, RZ ;  /* 0x000000066b1a7c25 */ /* 0x000fc8000f8e00ff */
[----:B------:R-:W-:Y:S02]  /*7cd0*/  IMAD.IADD R29, R29, 0x1, R25 ;  /* 0x000000011d1d7824 */ /* 0x000fe400078e0219 */
[----:B------:R-:W-:Y:S01]  /*7ce0*/  IMAD.IADD R31, R31, 0x1, R27 ;  /* 0x000000011f1f7824 */ /* 0x000fe200078e021b */
        /* <DEDUP_REMOVED lines=18> */
.L_x_2411:
        /* <DEDUP_REMOVED lines=18> */
[----:B--2---:R-:W-:-:S04]  /*7f30*/  @P0 SHF.R.U32.HI R3, RZ, R5, R0 ;  /* 0x00000005ff030219 */ /* 0x004fc80000011600 */
[----:B------:R-:W-:Y:S01]  /*7f40*/  SHF.R.S32.HI R0, RZ, 0x1f, R3 ;  /* 0x0000001fff007819 */ /* 0x000fe20000011403 */
[----:B------:R-:W-:-:S04]  /*7f50*/  IMAD.WIDE.U32 R6, R3, UR4, R6 ;  /* 0x0000000403067c25 */ /* 0x000fc8000f8e0006 */
[C---:B------:R-:W-:Y:S02]  /*7f60*/  IMAD R4, R0.reuse, UR4, RZ ;  /* 0x0000000400047c24 */ /* 0x040fe4000f8e02ff */
[----:B------:R-:W-:Y:S02]  /*7f70*/  IMAD R0, R0, UR6, RZ ;  /* 0x0000000600007c24 */ /* 0x000fe4000f8e02ff */
[C---:B------:R-:W-:Y:S01]  /*7f80*/  IMAD R13, R3.reuse, UR5, R4 ;  /* 0x00000005030d7c24 */ /* 0x040fe2000f8e0204 */
[----:B------:R-:W-:Y:S01]  /*7f90*/  ULDC.64 UR4, c[0x0][0x3e8] ;  /* 0x0000fa0000047ab9 */ /* 0x000fe20000000a00 */
[----:B------:R-:W-:-:S04]  /*7fa0*/  IMAD.WIDE.U32 R8, R3, UR6, R8 ;  /* 0x0000000603087c25 */ /* 0x000fc8000f8e0008 */
[----:B------:R-:W-:Y:S01]  /*7fb0*/  IMAD R5, R3, UR7, R0 ;  /* 0x0000000703057c24 */ /* 0x000fe2000f8e0200 */
[----:B------:R-:W-:Y:S01]  /*7fc0*/  ULDC.64 UR6, c[0x0][0x400] ;  /* 0x0001000000067ab9 */ /* 0x000fe20000000a00 */
[----:B------:R-:W-:Y:S01]  /*7fd0*/  IMAD.IADD R13, R7, 0x1, R13 ;  /* 0x00000001070d7824 */ /* 0x000fe200078e020d */
[----:B------:R-:W-:Y:S01]  /*7fe0*/  LEA R0, P0, R6, UR4, 0x1 ;  /* 0x0000000406007c11 */ /* 0x000fe2000f8008ff */
[----:B------:R-:W-:Y:S01]  /*7ff0*/  IMAD.IADD R5, R9, 0x1, R5 ;  /* 0x0000000109057824 */ /* 0x000fe200078e0205 */
[----:B------:R-:W-:Y:S01]  /*8000*/  LEA R4, P1, R8, UR6, 0x1 ;  /* 0x0000000608047c11 */ /* 0x000fe2000f8208ff */
[----:B------:R-:W-:Y:S01]  /*8010*/  UMOV UR4, 0xffffffff ;  /* 0xffffffff00047882 */ /* 0x000fe20000000000 */
[----:B------:R-:W-:Y:S02]  /*8020*/  LEA.HI.X R13, R6, UR5, R13, 0x1, P0 ;  /* 0x00000005060d7c11 */ /* 0x000fe400080f0c0d */
[----:B------:R-:W-:Y:S01]  /*8030*/  LEA.HI.X R5, R8, UR7, R5, 0x1, P1 ;  /* 0x0000000708057c11 */ /* 0x000fe200088f0c05 */
[----:B------:R-:W-:Y:S08]  /*8040*/  BRA.DIV UR4, `(.L_x_2414) ;  /* 0x0000020204187947 */ /* 0x000ff0000b800000 */
[----:B------:R1:W2:Y:S04]  /*8050*/  SHFL.IDX PT, R3, R13, RZ, 0x1e1f ;  /* 0x001e1fff0d037589 */ /* 0x0002a800000e0000 */
[----:B------:R-:W3:Y:S04]  /*8060*/  SHFL.IDX PT, R0, R0, RZ, 0x1e1f ;  /* 0x001e1fff00007589 */ /* 0x000ee800000e0000 */
[----:B------:R-:W4:Y:S04]  /*8070*/  SHFL.IDX PT, R5, R5, RZ, 0x1e1f ;  /* 0x001e1fff05057589 */ /* 0x000f2800000e0000 */
[----:B-1----:R-:W0:Y:S02]  /*8080*/  SHFL.IDX PT, R4, R4, RZ, 0x1e1f ;  /* 0x001e1fff04047589 */ /* 0x002e2400000e0000 */
.L_x_2672:
[----:B------:R-:W5:Y:S04]  /*8090*/  LDL R6, [R1+0x34] ;  /* 0x0000340001067983 */ /* 0x000f680000100800 */
[----:B------:R-:W2:Y:S01]  /*80a0*/  LDL R57, [R1+0xac] ;  /* 0x0000ac0001397983 */ /* 0x000ea20000100800 */
[----:B------:R-:W-:Y:S01]  /*80b0*/  BSSY B1, `(.L_x_2415) ;  /* 0x0000061000017945 */ /* 0x000fe20003800000 */
        /* <DEDUP_REMOVED lines=9> */
[----:B0-----:R-:W-:Y:S01]  /*8150*/  CS2R R14, SRZ ;  /* 0x00000000000e7805 */ /* 0x001fe2000001ff00 */
[----:B-----5:R-:W-:Y:S01]  /*8160*/  IMAD R6, R6, R20, RZ ;  /* 0x0000001406067224 */ /* 0x020fe200078e02ff */
[----:B------:R-:W-:-:S03]  /*8170*/  CS2R R20, SRZ ;  /* 0x0000000000147805 */ /* 0x000fc6000001ff00 */
[----:B------:R-:W-:Y:S01]  /*8180*/  IMAD R109, R109, -0xc0, R6 ;  /* 0xffffff406d6d7824 */ /* 0x000fe200078e0206 */
[----:B------:R-:W-:Y:S02]  /*8190*/  ISETP.GE.AND P1, PT, R10, R6, PT ;  /* 0x000000060a00720c */ /* 0x000fe40003f26270 */
[----:B------:R-:W-:Y:S02]  /*81a0*/  CS2R R10, SRZ ;  /* 0x00000000000a7805 */ /* 0x000fe4000001ff00 */
[----:B--2---:R-:W-:Y:S02]  /*81b0*/  LEA.HI R52, R57, R57, RZ, 0x1 ;  /* 0x0000003939347211 */ /* 0x004fe400078f08ff */
[----:B------:R-:W-:-:S04]  /*81c0*/  VIMNMX R109, R109, 0xc0, PT ;  /* 0x000000c06d6d7848 */ /* 0x000fc80003fe0100 */
[----:B------:R-:W-:-:S03]  /*81d0*/  ISETP.GE.AND P0, PT, R144, R109, PT ;  /* 0x0000006d9000720c */ /* 0x000fc60003f06270 */
[----:B------:R-:W-:Y:S10]  /*81e0*/  @P1 BRA `(.L_x_2416) ;  /* 0x0000000400341947 */ /* 0x000ff40003800000 */
        /* <DEDUP_REMOVED lines=8> */
[----:B------:R-:W-:Y:S01]  /*8270*/  CS2R R30, SRZ ;  /* 0x00000000001e7805 */ /* 0x000fe2000001ff00 */
[----:B------:R-:W-:Y:S01]  /*8280*/  ULDC.64 UR6, c[0x0][0x208] ;  /* 0x0000820000067ab9 */ /* 0x000fe20000000a00 */
[----:B------:R-:W-:Y:S02]  /*8290*/  CS2R R38, SRZ ;  /* 0x0000000000267805 */ /* 0x000fe4000001ff00 */
[----:B------:R-:W-:Y:S02]  /*82a0*/  CS2R R34, SRZ ;  /* 0x0000000000227805 */ /* 0x000fe4000001ff00 */
[----:B------:R-:W-:Y:S02]  /*82b0*/  CS2R R28, SRZ ;  /* 0x00000000001c7805 */ /* 0x000fe4000001ff00 */
[----:B------:R-:W-:Y:S02]  /*82c0*/  CS2R R26, SRZ ;  /* 0x00000000001a7805 */ /* 0x000fe4000001ff00 */
[----:B------:R-:W-:-:S02]  /*82d0*/  CS2R R24, SRZ ;  /* 0x0000000000187805 */ /* 0x000fc4000001ff00 */
        /* <DEDUP_REMOVED lines=22> */
[----:B0-----:R-:W-:Y:S01]  /*8440*/  SHF.L.U64.HI R6, R41, 0x1, R11 ;  /* 0x0000000129067819 */ /* 0x001fe2000001020b */
[----:B------:R-:W-:Y:S01]  /*8450*/  IMAD.SHL.U32 R7, R40, 0x2, RZ ;  /* 0x0000000228077824 */ /* 0x000fe200078e00ff */
[----:B------:R-:W-:Y:S01]  /*8460*/  SHF.R.S32.HI R12, RZ, 0x1f, R40 ;  /* 0x0000001fff0c7819 */ /* 0x000fe20000011428 */
[----:B------:R-:W-:Y:S01]  /*8470*/  @!P3 IMAD.X R51, R3, 0x1, R10, P5 ;  /* 0x000000010333b824 */ /* 0x000fe200028e060a */
[----:B------:R-:W-:Y:S01]  /*8480*/  @!P2 IADD3 R46, P5, R0, R45, RZ ;  /* 0x0000002d002ea210 */ /* 0x000fe20007fbe0ff */
[----:B------:R-:W-:Y:S01]  /*8490*/  @!P2 IMAD.X R45, R5, 0x1, R6, P4 ;  /* 0x00000001052da824 */ /* 0x000fe200020e0606 */
[----:B------:R-:W-:Y:S01]  /*84a0*/  SHF.L.U64.HI R12, R40, 0x1, R12 ;  /* 0x00000001280c7819 */ /* 0x000fe2000001020c */
[----:B------:R-:W-:Y:S01]  /*84b0*/  IMAD.SHL.U32 R13, R14, 0x2, RZ ;  /* 0x000000020e0d7824 */ /* 0x000fe200078e00ff */
        /* <DEDUP_REMOVED lines=30> */
[----:B------:R0:W5:Y:S04]  /*86a0*/  @!P4 LD.E.64 R10, desc[UR6][R40.64] ;  /* 0x00000006280ac980 */ /* 0x000168000c101b00 */
[----:B------:R0:W5:Y:S02]  /*86b0*/  @!P4 LD.E.64 R8, desc[UR6][R4.64] ;  /* 0x000000060408c980 */ /* 0x000164000c101b00 */
.L_x_2416:
[----:B------:R-:W-:Y:S05]  /*86c0*/  BSYNC B1 ;  /* 0x0000000000017941 */ /* 0x000fea0003800000 */
.L_x_2415:
[----:B-----5:R-:W-:Y:S01]  /*86d0*/  IMAD.MOV.U32 R3, RZ, RZ, R35 ;  /* 0x000000ffff037224 */ /* 0x020fe200078e0023 */
        /* <DEDUP_REMOVED lines=51> */
.L_x_2673:
[----:B------:R-:W-:Y:S05]  /*8a10*/  BSYNC B1 ;  /* 0x0000000000017941 */ /* 0x000fea0003800000 */
.L_x_2417:
        /* <DEDUP_REMOVED lines=29> */
[----:B------:R-:W-:Y:S02]  /*8bf0*/  SHF.R.U64 R38, R38, 0x10, R39 ;  /* 0x0000001026267819 */ /* 0x000fe40000001227 */
[----:B------:R-:W-:Y:S02]  /*8c00*/  SHF.R.U32.HI R58, RZ, 0x10, R35 ;  /* 0x00000010ff3a7819 */ /* 0x000fe40000011623 */
[----:B------:R-:W-:Y:S02]  /*8c10*/  SHF.R.U32.HI R39, RZ, 0x10, R39 ;  /* 0x00000010ff277819 */ /* 0x000fe40000011627 */
[----:B------:R-:W-:Y:S02]  /*8c20*/  PRMT R58, R40, 0x5432, R58 ;  /* 0x00005432283a7816 */ /* 0x000fe4000000003a */
[----:B------:R-:W-:Y:S02]  /*8c30*/  SHF.R.U64 R57, R34, 0x10, R35 ;  /* 0x0000001022397819 */ /* 0x000fe40000001223 */
[----:B------:R-:W-:Y:S01]  /*8c40*/  PRMT R39, R59, 0x5410, R39 ;  /* 0x000054103b277816 */ /* 0x000fe20000000027 */
[----:B------:R-:W-:Y:S01]  /*8c50*/  IMAD.U32 R59, R58, 0x10000, RZ ;  /* 0x000100003a3b7824 */ /* 0x000fe200078e00ff */
[----:B------:R-:W-:-:S02]  /*8c60*/  PRMT R57, R56, 0x5410, R57 ;  /* 0x0000541038397816 */ /* 0x000fc40000000039 */
[----:B------:R-:W-:Y:S01]  /*8c70*/  LOP3.LUT R58, R58, 0xffff0000, RZ, 0xc0, !PT ;  /* 0xffff00003a3a7812 */ /* 0x000fe200078ec0ff */
[C---:B------:R-:W-:Y:S01]  /*8c80*/  IMAD.U32 R56, R39.reuse, 0x10000, RZ ;  /* 0x0001000027387824 */ /* 0x040fe200078e00ff */
        /* <DEDUP_REMOVED lines=35> */
.L_x_2421:
[----:B------:R-:W-:Y:S05]  /*8ec0*/  BSYNC B1 ;  /* 0x0000000000017941 */ /* 0x000fea0003800000 */
.L_x_2420:
        /* <DEDUP_REMOVED lines=49> */
.L_x_2423:
[----:B------:R-:W-:Y:S05]  /*91e0*/  BSYNC B1 ;  /* 0x0000000000017941 */ /* 0x000fea0003800000 */
.L_x_2422:
        /* <DEDUP_REMOVED lines=48> */
.L_x_2425:
[----:B------:R-:W-:Y:S05]  /*94f0*/  BSYNC B1 ;  /* 0x0000000000017941 */ /* 0x000fea0003800000 */
.L_x_2424:
        /* <DEDUP_REMOVED lines=48> */
.L_x_2427:
[----:B------:R-:W-:Y:S05]  /*9800*/  BSYNC B1 ;  /* 0x0000000000017941 */ /* 0x000fea0003800000 */
.L_x_2426:
        /* <DEDUP_REMOVED lines=48> */
.L_x_2429:
[----:B------:R-:W-:Y:S05]  /*9b10*/  BSYNC B1 ;  /* 0x0000000000017941 */ /* 0x000fea0003800000 */
.L_x_2428:
        /* <DEDUP_REMOVED lines=48> */
.L_x_2413:
        /* <DEDUP_REMOVED lines=30> */
[----:B------:R-:W1:Y:S04]  /*a000*/  SHFL.IDX PT, R3, R13, RZ, 0x1e1f ;  /* 0x001e1fff0d037589 */ /* 0x000e6800000e0000 */
[----:B------:R-:W2:Y:S04]  /*a010*/  SHFL.IDX PT, R0, R0, RZ, 0x1e1f ;  /* 0x001e1fff00007589 */ /* 0x000ea800000e0000 */
[----:B------:R-:W3:Y:S04]  /*a020*/  SHFL.IDX PT, R5, R5, RZ, 0x1e1f ;  /* 0x001e1fff05057589 */ /* 0x000ee800000e0000 */
[----:B0-----:R0:W4:Y:S01]  /*a030*/  SHFL.IDX PT, R14, R4, RZ, 0x1e1f ;  /* 0x001e1fff040e7589 */ /* 0x00112200000e0000 */
[----:B-1----:R-:W-:-:S02]  /*a040*/  IMAD.MOV.U32 R21, RZ, RZ, R3 ;  /* 0x000000ffff157224 */ /* 0x002fc400078e0003 */
[----:B0-2---:R-:W-:-:S07]  /*a050*/  IMAD.MOV.U32 R20, RZ, RZ, R0 ;  /* 0x000000ffff147224 */ /* 0x005fce00078e0000 */
.L_x_2679:
[----:B------:R-:W2:Y:S04]  /*a060*/  LDL R0, [R1+0x34] ;  /* 0x0000340001007983 */ /* 0x000ea80000100800 */
[----:B------:R-:W5:Y:S01]  /*a070*/  LDL R37, [R1+0xac] ;  /* 0x0000ac0001257983 */ /* 0x000f620000100800 */
[----:B------:R-:W-:Y:S01]  /*a080*/  BSSY B1, `(.L_x_2431) ;  /* 0x0000042000017945 */ /* 0x000fe20003800000 */
[----:B----4-:R-:W-:Y:S01]  /*a090*/  IMAD.MOV.U32 R38, RZ, RZ, R14 ;  /* 0x000000ffff267224 */ /* 0x010fe200078e000e */
[----:B------:R-:W-:Y:S01]  /*a0a0*/  CS2R R6, SRZ ;  /* 0x0000000000067805 */ /* 0x000fe2000001ff00 */
[----:B---3--:R-:W-:Y:S01]  /*a0b0*/  IMAD.MOV.U32 R39, RZ, RZ, R5 ;  /* 0x000000ffff277224 */ /* 0x008fe200078e0005 */
        /* <DEDUP_REMOVED lines=9> */
[----:B--2---:R-:W-:-:S04]  /*a150*/  IMAD R25, R0, R25, RZ ;  /* 0x0000001900197224 */ /* 0x004fc800078e02ff */
[----:B------:R-:W-:Y:S01]  /*a160*/  IMAD R109, R109, -0xc0, R25 ;  /* 0xffffff406d6d7824 */ /* 0x000fe200078e0219 */
[----:B------:R-:W-:Y:S02]  /*a170*/  ISETP.GE.AND P1, PT, R10, R25, PT ;  /* 0x000000190a00720c */ /* 0x000fe40003f26270 */
[----:B------:R-:W-:Y:S02]  /*a180*/  CS2R R10, SRZ ;  /* 0x00000000000a7805 */ /* 0x000fe4000001ff00 */
[----:B-----5:R-:W-:Y:S02]  /*a190*/  LEA.HI R0, R37, R37, RZ, 0x1 ;  /* 0x0000002525007211 */ /* 0x020fe400078f08ff */
[----:B------:R-:W-:Y:S02]  /*a1a0*/  CS2R R24, SRZ ;  /* 0x0000000000187805 */ /* 0x000fe4000001ff00 */
[----:B------:R-:W-:-:S04]  /*a1b0*/  VIMNMX R109, R109, 0xc0, PT ;  /* 0x000000c06d6d7848 */ /* 0x000fc80003fe0100 */
[----:B------:R-:W-:Y:S01]  /*a1c0*/  ISETP.GE.AND P0, PT, R144, R109, PT ;  /* 0x0000006d9000720c */ /* 0x000fe20003f06270 */
[----:B------:R-:W-:-:S12]  /*a1d0*/  @P1 BRA `(.L_x_2432) ;  /* 0x0000000000b01947 */ /* 0x000fd80003800000 */
        /* <DEDUP_REMOVED lines=10> */
[----:B------:R-:W-:Y:S01]  /*a280*/  ISETP.GE.AND P3, PT, R4, UR4, PT ;  /* 0x0000000404007c0c */ /* 0x000fe2000bf66270 */
[----:B------:R-:W-:Y:S01]  /*a290*/  ULDC.64 UR6, c[0x0][0x208] ;  /* 0x0000820000067ab9 */ /* 0x000fe20000000a00 */
[----:B------:R-:W-:Y:S02]  /*a2a0*/  CS2R R28, SRZ ;  /* 0x00000000001c7805 */ /* 0x000fe4000001ff00 */
[----:B------:R-:W-:Y:S01]  /*a2b0*/  CS2R R30, SRZ ;  /* 0x00000000001e7805 */ /* 0x000fe2000001ff00 */
[----:B------:R-:W-:Y:S01]  /*a2c0*/  @!P1 IMAD.WIDE R12, R22, 0x2, R20 ;  /* 0x00000002160c9825 */ /* 0x000fe200078e0214 */
[----:B------:R-:W-:-:S02]  /*a2d0*/  CS2R R10, SRZ ;  /* 0x00000000000a7805 */ /* 0x000fc4000001ff00 */
[----:B------:R-:W-:Y:S02]  /*a2e0*/  CS2R R32, SRZ ;  /* 0x0000000000207805 */ /* 0x000fe4000001ff00 */
[----:B------:R-:W-:Y:S02]  /*a2f0*/  CS2R R34, SRZ ;  /* 0x0000000000227805 */ /* 0x000fe4000001ff00 */
[----:B------:R-:W-:Y:S01]  /*a300*/  CS2R R14, SRZ ;  /* 0x00000000000e7805 */ /* 0x000fe2000001ff00 */
[----:B------:R0:W5:Y:S02]  /*a310*/  @!P1 LD.E.128 R24, desc[UR6][R12.64] ;  /* 0x000000060c189980 */ /* 0x000164000c101d00 */
[----:B0-----:R-:W-:Y:S01]  /*a320*/  CS2R R12, SRZ ;  /* 0x00000000000c7805 */ /* 0x001fe2000001ff00 */
[C---:B--2---:R-:W-:Y:S02]  /*a330*/  IMAD.IADD R5, R40.reuse, 0x1, R43 ;  /* 0x0000000128057824 */ /* 0x044fe400078e022b */
        /* <DEDUP_REMOVED lines=22> */
.L_x_2432:
[----:B------:R-:W-:Y:S05]  /*a4a0*/  BSYNC B1 ;  /* 0x0000000000017941 */ /* 0x000fea0003800000 */
.L_x_2431:
        /* <DEDUP_REMOVED lines=51> */
.L_x_2680:
[----:B------:R-:W-:Y:S05]  /*a7e0*/  BSYNC B1 ;  /* 0x0000000000017941 */ /* 0x000fea0003800000 */
.L_x_2433:
        /* <DEDUP_REMOVED lines=35> */
[----:B------:R-:W-:Y:S01]  /*aa20*/  SHF.R.U64 R26, R6, 0x10, R7 ;  /* 0x00000010061a7819 */ /* 0x000fe20000001207 */
[----:B------:R-:W-:Y:S01]  /*aa30*/  IMAD R37, R37, 0x1800, R75 ;  /* 0x0000180025257824 */ /* 0x000fe200078e024b */
[----:B------:R-:W-:Y:S02]  /*aa40*/  LOP3.LUT R20, R20, R73, RZ, 0x3c, !PT ;  /* 0x0000004914147212 */ /* 0x000fe400078e3cff */
[----:B------:R-:W-:Y:S02]  /*aa50*/  PRMT R65, R61, 0x5410, R65 ;  /* 0x000054103d417816 */ /* 0x000fe40000000041 */
[----:B------:R-:W-:Y:S01]  /*aa60*/  SHF.R.U32.HI R6, RZ, 0x10, R7 ;  /* 0x00000010ff067819 */ /* 0x000fe20000011607 */
[----:B------:R-:W-:Y:S01]  /*aa70*/  IMAD.IADD R41, R37, 0x1, R20 ;  /* 0x0000000125297824 */ /* 0x000fe200078e0214 */
[----:B------:R-:W-:Y:S01]  /*aa80*/  PRMT R4, R62, 0x5410, R27 ;  /* 0x000054103e047816 */ /* 0x000fe2000000001b */
        /* <DEDUP_REMOVED lines=8> */
[----:B------:R-:W-:Y:S01]  /*ab10*/  LOP3.LUT R67, R67, 0xffff0000, RZ, 0xc0, !PT ;  /* 0xffff000043437812 */ /* 0x000fe200078ec0ff */
[----:B------:R-:W-:Y:S01]  /*ab20*/  IMAD.U32 R71, R6, 0x10000, RZ ;  /* 0x0001000006477824 */ /* 0x000fe200078e00ff */
[----:B------:R-:W-:Y:S02]  /*ab30*/  LOP3.LUT R69, R69, 0xffff0000, RZ, 0xc0, !PT ;  /* 0xffff000045457812 */ /* 0x000fe400078ec0ff */
        /* <DEDUP_REMOVED lines=11> */
[----:B------:R-:W-:Y:S01]  /*abf0*/  LOP3.LUT R40, R41, 0xffff0000, RZ, 0xc0, !PT ;  /* 0xffff000029287812 */ /* 0x000fe200078ec0ff */
[----:B------:R-:W-:Y:S01]  /*ac00*/  IMAD.U32 R64, R43, 0x10000, RZ ;  /* 0x000100002b407824 */ /* 0x000fe200078e00ff */
[----:B------:R-:W-:Y:S01]  /*ac10*/  LOP3.LUT R25, R42, 0xffff0000, RZ, 0xc0, !PT ;  /* 0xffff00002a197812 */ /* 0x000fe200078ec0ff */
[C---:B------:R-:W-:Y:S01]  /*ac20*/  FMUL.FTZ R68, R27.reuse, R70 ;  /* 0x000000461b447220 */ /* 0x040fe20000410000 */
[-C--:B------:R-:W-:Y:S01]  /*ac30*/  FMUL.FTZ R74, R27, R36.reuse ;  /* 0x000000241b4a7220 */ /* 0x080fe20000410000 */
[----:B------:R-:W-:Y:S01]  /*ac40*/  IMAD.U32 R63, R41, 0x10000, RZ ;  /* 0x00010000293f7824 */ /* 0x000fe200078e00ff */
[----:B------:R-:W-:Y:S01]  /*ac50*/  LOP3.LUT R65, R65, 0xffff0000, RZ, 0xc0, !PT ;  /* 0xffff000041417812 */ /* 0x000fe200078ec0ff */
[----:B------:R-:W-:Y:S01]  /*ac60*/  FFMA.FTZ R27, R59, R36, -R68 ;  /* 0x000000243b1b7223 */ /* 0x000fe20000010844 */
[----:B------:R-:W-:-:S02]  /*ac70*/  IMAD.U32 R68, R66, 0x10000, RZ ;  /* 0x0001000042447824 */ /* 0x000fc400078e00ff */
[----:B------:R-:W-:Y:S01]  /*ac80*/  FFMA.FTZ R36, R59, R70, R74 ;  /* 0x000000463b247223 */ /* 0x000fe2000001004a */
[----:B------:R-:W-:Y:S01]  /*ac90*/  IMAD.U32 R41, R42, 0x10000, RZ ;  /* 0x000100002a297824 */ /* 0x000fe200078e00ff */
[----:B------:R-:W-:Y:S01]  /*aca0*/  LOP3.LUT R42, R43, 0xffff0000, RZ, 0xc0, !PT ;  /* 0xffff00002b2a7812 */ /* 0x000fe200078ec0ff */
[----:B------:R-:W-:Y:S02]  /*acb0*/  IMAD.U32 R43, R4, 0x10000, RZ ;  /* 0x00010000042b7824 */ /* 0x000fe400078e00ff */
[----:B------:R-:W-:Y:S01]  /*acc0*/  FMUL.FTZ R59, R64, R71 ;  /* 0x00000047403b7220 */ /* 0x000fe20000410000 */
[----:B------:R-:W-:Y:S02]  /*acd0*/  IMAD.U32 R61, R37, 0x10000, RZ ;  /* 0x00010000253d7824 */ /* 0x000fe400078e00ff */
[C---:B------:R-:W-:Y:S01]  /*ace0*/  FMUL.FTZ R70, R63.reuse, R68 ;  /* 0x000000443f467220 */ /* 0x040fe20000410000 */
[----:B------:R-:W-:Y:S01]  /*acf0*/  LOP3.LUT R66, R66, 0xffff0000, RZ, 0xc0, !PT ;  /* 0xffff000042427812 */ /* 0x000fe200078ec0ff */
[-C--:B------:R-:W-:Y:S01]  /*ad00*/  FMUL.FTZ R64, R64, R43.reuse ;  /* 0x0000002b40407220 */ /* 0x080fe20000410000 */
[----:B------:R-:W-:Y:S01]  /*ad10*/  FFMA.FTZ R59, R62, R43, -R59 ;  /* 0x0000002b3e3b7223 */ /* 0x000fe2000001083b */
[-C--:B------:R-:W-:Y:S01]  /*ad20*/  FMUL.FTZ R76, R63, R72.reuse ;  /* 0x000000483f4c7220 */ /* 0x080fe20000410000 */
[----:B------:R-:W-:Y:S01]  /*ad30*/  FFMA.FTZ R70, R61, R72, R70 ;  /* 0x000000483d467223 */ /* 0x000fe20000010046 */
[----:B------:R-:W-:Y:S01]  /*ad40*/  FMUL.FTZ R43, R39, R67 ;  /* 0x00000043272b7220 */ /* 0x000fe20000410000 */
[----:B------:R-:W-:Y:S01]  /*ad50*/  LOP3.LUT R37, R37, 0xffff0000, RZ, 0xc0, !PT ;  /* 0xffff000025257812 */ /* 0x000fe200078ec0ff */
[----:B------:R-:W-:Y:S01]  /*ad60*/  FMUL.FTZ R39, R39, R65 ;  /* 0x0000004127277220 */ /* 0x000fe20000410000 */
[C---:B------:R-:W-:Y:S01]  /*ad70*/  FMUL.FTZ R72, R40.reuse, R69 ;  /* 0x0000004528487220 */ /* 0x040fe20000410000 */
[----:B------:R-:W-:Y:S01]  /*ad80*/  FMUL.FTZ R40, R40, R66 ;  /* 0x0000004228287220 */ /* 0x000fe20000410000 */
[----:B------:R-:W-:Y:S01]  /*ad90*/  FFMA.FTZ R71, R62, R71, R64 ;  /* 0x000000473e477223 */ /* 0x000fe20000010040 */
[----:B------:R-:W-:Y:S01]  /*ada0*/  FFMA.FTZ R76, R61, R68, -R76 ;  /* 0x000000443d4c7223 */ /* 0x000fe2000001084c */
[----:B------:R-:W-:-:S02]  /*adb0*/  IMAD.U32 R64, R26, 0x10000, RZ ;  /* 0x000100001a407824 */ /* 0x000fc400078e00ff */
[----:B------:R-:W-:Y:S01]  /*adc0*/  FFMA.FTZ R68, R60, R65, -R43 ;  /* 0x000000413c447223 */ /* 0x000fe2000001082b */
[----:B------:R-:W-:Y:S02]  /*add0*/  IMAD.U32 R62, R24, 0x10000, RZ ;  /* 0x00010000183e7824 */ /* 0x000fe400078e00ff */
[----:B------:R-:W-:Y:S01]  /*ade0*/  FFMA.FTZ R67, R60, R67, R39 ;  /* 0x000000433c437223 */ /* 0x000fe20000010027 */
[----:B------:R-:W-:Y:S01]  /*adf0*/  LOP3.LUT R26, R26, 0xffff0000, RZ, 0xc0, !PT ;  /* 0xffff00001a1a7812 */ /* 0x000fe200078ec0ff */
[C---:B------:R-:W-:Y:S01]  /*ae00*/  FFMA.FTZ R43, R37.reuse, R66, -R72 ;  /* 0x00000042252b7223 */ /* 0x040fe20000010848 */
[----:B------:R-:W-:Y:S01]  /*ae10*/  FFMA.FTZ R69, R37, R69, R40 ;  /* 0x0000004525457223 */ /* 0x000fe20000010028 */
[----:B------:R-:W-:Y:S01]  /*ae20*/  LOP3.LUT R39, R6, 0xffff0000, RZ, 0xc0, !PT ;  /* 0xffff000006277812 */ /* 0x000fe200078ec0ff */
[C---:B------:R-:W-:Y:S01]  /*ae30*/  FMUL.FTZ R60, R41.reuse, R64 ;  /* 0x00000040293c7220 */ /* 0x040fe20000410000 */
[----:B------:R-:W-:Y:S01]  /*ae40*/  LOP3.LUT R24, R24, 0xffff0000, RZ, 0xc0, !PT ;  /* 0xffff000018187812 */ /* 0x000fe200078ec0ff */
[----:B------:R-:W-:Y:S01]  /*ae50*/  FMUL.FTZ R40, R41, R62 ;  /* 0x0000003e29287220 */ /* 0x000fe20000410000 */
[----:B------:R-:W-:Y:S01]  /*ae60*/  LOP3.LUT R37, R4, 0xffff0000, RZ, 0xc0, !PT ;  /* 0xffff000004257812 */ /* 0x000fe200078ec0ff */
[C---:B------:R-:W-:Y:S01]  /*ae70*/  FMUL.FTZ R4, R25.reuse, R26 ;  /* 0x0000001a19047220 */ /* 0x040fe20000410000 */
[C---:B------:R-:W-:Y:S01]  /*ae80*/  FMUL.FTZ R61, R42.reuse, R39 ;  /* 0x000000272a3d7220 */ /* 0x040fe20000410000 */
[----:B------:R-:W-:Y:S01]  /*ae90*/  FMUL.FTZ R25, R25, R24 ;  /* 0x0000001819197220 */ /* 0x000fe20000410000 */
[C---:B------:R-:W-:Y:S01]  /*aea0*/  FFMA.FTZ R60, R7.reuse, R62, -R60 ;  /* 0x0000003e073c7223 */ /* 0x040fe2000001083c */
[-C--:B------:R-:W-:Y:S01]  /*aeb0*/  FMUL.FTZ R6, R42, R37.reuse ;  /* 0x000000252a067220 */ /* 0x080fe20000410000 */
[----:B------:R-:W-:Y:S01]  /*aec0*/  FFMA.FTZ R40, R7, R64, R40 ;  /* 0x0000004007287223 */ /* 0x000fe20000010028 */
[C---:B------:R-:W-:Y:S01]  /*aed0*/  FFMA.FTZ R7, R5.reuse, R24, -R4 ;  /* 0x0000001805077223 */ /* 0x040fe20000010804 */
[C---:B------:R-:W-:Y:S01]  /*aee0*/  FFMA.FTZ R42, R38.reuse, R37, -R61 ;  /* 0x00000025262a7223 */ /* 0x040fe2000001083d */
[----:B------:R-:W-:Y:S01]  /*aef0*/  FFMA.FTZ R41, R5, R26, R25 ;  /* 0x0000001a05297223 */ /* 0x000fe20000010019 */
[----:B------:R-:W-:Y:S01]  /*af00*/  FFMA.FTZ R38, R38, R39, R6 ;  /* 0x0000002726267223 */ /* 0x000fe20000010006 */
[----:B------:R-:W-:-:S02]  /*af10*/  F2FP.BF16.F32.PACK_AB R4, R68, R27 ;  /* 0x0000001b4404723e */ /* 0x000fc400000010ff */
[----:B------:R-:W-:Y:S02]  /*af20*/  F2FP.BF16.F32.PACK_AB R6, R7, R60 ;  /* 0x0000003c0706723e */ /* 0x000fe400000010ff */
[----:B------:R-:W-:Y:S02]  /*af30*/  F2FP.BF16.F32.PACK_AB R5, R43, R76 ;  /* 0x0000004c2b05723e */ /* 0x000fe400000010ff */
[----:B------:R-:W-:Y:S02]  /*af40*/  F2FP.BF16.F32.PACK_AB R7, R42, R59 ;  /* 0x0000003b2a07723e */ /* 0x000fe400000010ff */
[----:B------:R-:W-:Y:S02]  /*af50*/  F2FP.BF16.F32.PACK_AB R24, R67, R36 ;  /* 0x000000244318723e */ /* 0x000fe400000010ff */
[----:B------:R-:W-:Y:S01]  /*af60*/  F2FP.BF16.F32.PACK_AB R25, R69, R70 ;  /* 0x000000464519723e */ /* 0x000fe200000010ff */
[----:B------:R0:W-:Y:S01]  /*af70*/  STS.128 [R0], R4 ;  /* 0x0000000400007388 */ /* 0x0001e20000000c00 */
[----:B------:R-:W-:-:S02]  /*af80*/  F2FP.BF16.F32.PACK_AB R26, R41, R40 ;  /* 0x00000028291a723e */ /* 0x000fc400000010ff */
[----:B------:R-:W-:-:S05]  /*af90*/  F2FP.BF16.F32.PACK_AB R27, R38, R71 ;  /* 0x00000047261b723e */ /* 0x000fca00000010ff */
[----:B------:R0:W-:Y:S02]  /*afa0*/  STS.128 [R20+0xda00], R24 ;  /* 0x00da001814007388 */ /* 0x0001e40000000c00 */
.L_x_2436:
[----:B------:R-:W-:Y:S05]  /*afb0*/  BSYNC B1 ;  /* 0x0000000000017941 */ /* 0x000fea0003800000 */
.L_x_2435:
[----:B------:R-:W-:Y:S04]  /*afc0*/  BSSY B1, `(.L_x_2437) ;  /* 0x0000075000017945 */ /* 0x000fe80003800000 */
[----:B------:R-:W-:Y:S05]  /*afd0*/  @P1 BRA `(.L_x_2438) ;  /* 0x0000000400cc1947 */ /* 0x000fea0003800000 */
[----:B0-----:R-:W2:Y:S04]  /*afe0*/  LDL R0, [R1+0x6c] ;  /* 0x00006c0001007983 */ /* 0x001ea80000100800 */
[----:B------:R-:W2:Y:S01]  /*aff0*/  LDL.64 R4, [R1+0x50] ;  /* 0x0000500001047983 */ /* 0x000ea20000100a00 */
[----:B------:R-:W-:Y:S02]  /*b000*/  SHF.R.U64 R37, R28, 0x10, R29 ;  /* 0x000000101c257819 */ /* 0x000fe4000000121d */
[----:B------:R-:W-:Y:S02]  /*b010*/  SHF.R.U64 R28, R8, 0x10, R9 ;  /* 0x00000010081c7819 */ /* 0x000fe40000001209 */
[----:B------:R-:W-:Y:S02]  /*b020*/  PRMT R56, R56, 0x5410, R37 ;  /* 0x0000541038387816 */ /* 0x000fe40000000025 */
[----:B------:R-:W-:-:S02]  /*b030*/  PRMT R55, R55, 0x5410, R28 ;  /* 0x0000541037377816 */ /* 0x000fc4000000001c */
[----:B------:R-:W-:Y:S01]  /*b040*/  SHF.R.U32.HI R9, RZ, 0x10, R9 ;  /* 0x00000010ff097819 */ /* 0x000fe20000011609 */
[----:B------:R-:W-:Y:S01]  /*b050*/  IMAD.U32 R37, R56, 0x10000, RZ ;  /* 0x0001000038257824 */ /* 0x000fe200078e00ff */
[----:B------:R-:W-:Y:S01]  /*b060*/  SHF.R.U64 R8, R10, 0x10, R11 ;  /* 0x000000100a087819 */ /* 0x000fe2000000120b */
[----:B------:R-:W-:Y:S01]  /*b070*/  IMAD.U32 R39, R55, 0x10000, RZ ;  /* 0x0001000037277824 */ /* 0x000fe200078e00ff */
[----:B------:R-:W-:Y:S02]  /*b080*/  SHF.R.U32.HI R29, RZ, 0x10, R29 ;  /* 0x00000010ff1d7819 */ /* 0x000fe4000001161d */
[----:B------:R-:W-:Y:S02]  /*b090*/  PRMT R54, R54, 0x5410, R9 ;  /* 0x0000541036367816 */ /* 0x000fe40000000009 */
[----:B------:R-:W-:Y:S02]  /*b0a0*/  PRMT R57, R57, 0x5410, R8 ;  /* 0x0000541039397816 */ /* 0x000fe40000000008 */
[----:B------:R-:W-:-:S02]  /*b0b0*/  PRMT R58, R58, 0x5410, R29 ;  /* 0x000054103a3a7816 */ /* 0x000fc4000000001d */
[----:B------:R-:W-:Y:S02]  /*b0c0*/  LOP3.LUT R55, R55, 0xffff0000, RZ, 0xc0, !PT ;  /* 0xffff000037377812 */ /* 0x000fe400078ec0ff */
[----:B------:R-:W-:Y:S02]  /*b0d0*/  SHF.R.U64 R30, R30, 0x10, R31 ;  /* 0x000000101e1e7819 */ /* 0x000fe4000000121f */
        /* <DEDUP_REMOVED lines=44> */
[C---:B------:R-:W-:Y:S01]  /*b3a0*/  FFMA.FTZ R41, R8.reuse, R37, -R41 ;  /* 0x0000002508297223 */ /* 0x040fe20000010829 */
[----:B------:R-:W-:Y:S01]  /*b3b0*/  FFMA.FTZ R43, R8, R39, R43 ;  /* 0x00000027082b7223 */ /* 0x000fe2000001002b */
[----:B------:R-:W-:Y:S01]  /*b3c0*/  LOP3.LUT R37, R56, 0xffff0000, RZ, 0xc0, !PT ;  /* 0xffff000038257812 */ /* 0x000fe200078ec0ff */
[----:B------:R-:W-:Y:S02]  /*b3d0*/  IMAD.U32 R8, R58, 0x10000, RZ ;  /* 0x000100003a087824 */ /* 0x000fe400078e00ff */
[C---:B------:R-:W-:Y:S01]  /*b3e0*/  FMUL.FTZ R38, R29.reuse, R28 ;  /* 0x0000001c1d267220 */ /* 0x040fe20000410000 */
[----:B------:R-:W-:Y:S01]  /*b3f0*/  LOP3.LUT R54, R54, 0xffff0000, RZ, 0xc0, !PT ;  /* 0xffff000036367812 */ /* 0x000fe200078ec0ff */
[----:B------:R-:W-:Y:S02]  /*b400*/  IMAD.U32 R30, R26, 0x10000, RZ ;  /* 0x000100001a1e7824 */ /* 0x000fe400078e00ff */
[----:B------:R-:W-:Y:S01]  /*b410*/  FMUL.FTZ R29, R29, R8 ;  /* 0x000000081d1d7220 */ /* 0x000fe20000410000 */
[-C--:B------:R-:W-:Y:S01]  /*b420*/  FMUL.FTZ R39, R24, R37.reuse ;  /* 0x0000002518277220 */ /* 0x080fe20000410000 */
[----:B------:R-:W-:Y:S01]  /*b430*/  LOP3.LUT R58, R58, 0xffff0000, RZ, 0xc0, !PT ;  /* 0xffff00003a3a7812 */ /* 0x000fe200078ec0ff */
        /* <DEDUP_REMOVED lines=8> */
[----:B------:R-:W-:Y:S02]  /*b4c0*/  IMAD.U32 R31, R27, 0x10000, RZ ;  /* 0x000100001b1f7824 */ /* 0x000fe400078e00ff */
[C---:B------:R-:W-:Y:S01]  /*b4d0*/  FMUL.FTZ R39, R30.reuse, R29 ;  /* 0x0000001d1e277220 */ /* 0x040fe20000410000 */
[----:B------:R-:W-:Y:S02]  /*b4e0*/  IMAD.U32 R8, R53, 0x10000, RZ ;  /* 0x0001000035087824 */ /* 0x000fe400078e00ff */
[C---:B------:R-:W-:Y:S01]  /*b4f0*/  FFMA.FTZ R25, R5.reuse, R58, -R4 ;  /* 0x0000003a05197223 */ /* 0x040fe20000010804 */
[----:B------:R-:W-:Y:S01]  /*b500*/  FMUL.FTZ R30, R30, R9 ;  /* 0x000000091e1e7220 */ /* 0x000fe20000410000 */
[----:B------:R-:W-:Y:S01]  /*b510*/  FFMA.FTZ R37, R5, R54, R40 ;  /* 0x0000003605257223 */ /* 0x000fe20000010028 */
[----:B------:R-:W-:-:S02]  /*b520*/  IMAD.U32 R4, R52, 0x10000, RZ ;  /* 0x0001000034047824 */ /* 0x000fc400078e00ff */
[C---:B------:R-:W-:Y:S01]  /*b530*/  FMUL.FTZ R40, R31.reuse, R8 ;  /* 0x000000081f287220 */ /* 0x040fe20000410000 */
[C---:B------:R-:W-:Y:S01]  /*b540*/  FFMA.FTZ R39, R10.reuse, R9, -R39 ;  /* 0x000000090a277223 */ /* 0x040fe20000010827 */
[----:B------:R-:W-:Y:S01]  /*b550*/  FFMA.FTZ R10, R10, R29, R30 ;  /* 0x0000001d0a0a7223 */ /* 0x000fe2000001001e */
[-C--:B------:R-:W-:Y:S01]  /*b560*/  FMUL.FTZ R30, R31, R4.reuse ;  /* 0x000000041f1e7220 */ /* 0x080fe20000410000 */
[----:B------:R-:W-:Y:S01]  /*b570*/  FFMA.FTZ R40, R11, R4, -R40 ;  /* 0x000000040b287223 */ /* 0x000fe20000010828 */
[----:B------:R-:W-:Y:S02]  /*b580*/  LOP3.LUT R26, R26, 0xffff0000, RZ, 0xc0, !PT ;  /* 0xffff00001a1a7812 */ /* 0x000fe400078ec0ff */
[----:B------:R-:W-:Y:S01]  /*b590*/  LOP3.LUT R27, R27, 0xffff0000, RZ, 0xc0, !PT ;  /* 0xffff00001b1b7812 */ /* 0x000fe200078ec0ff */
[----:B------:R-:W-:Y:S01]  /*b5a0*/  FFMA.FTZ R11, R11, R8, R30 ;  /* 0x000000080b0b7223 */ /* 0x000fe2000001001e */
[----:B------:R-:W-:Y:S02]  /*b5b0*/  LOP3.LUT R57, R57, 0xffff0000, RZ, 0xc0, !PT ;  /* 0xffff000039397812 */ /* 0x000fe400078ec0ff */
[----:B------:R-:W-:-:S02]  /*b5c0*/  LOP3.LUT R4, R53, 0xffff0000, RZ, 0xc0, !PT ;  /* 0xffff000035047812 */ /* 0x000fc400078ec0ff */
[----:B------:R-:W-:Y:S01]  /*b5d0*/  LOP3.LUT R51, R51, 0xffff0000, RZ, 0xc0, !PT ;  /* 0xffff000033337812 */ /* 0x000fe200078ec0ff */
[----:B------:R-:W-:Y:S01]  /*b5e0*/  FMUL.FTZ R5, R26, R57 ;  /* 0x000000391a057220 */ /* 0x000fe20000410000 */
[----:B------:R-:W-:Y:S01]  /*b5f0*/  LOP3.LUT R52, R52, 0xffff0000, RZ, 0xc0, !PT ;  /* 0xffff000034347812 */ /* 0x000fe200078ec0ff */
[C---:B------:R-:W-:Y:S02]  /*b600*/  FMUL.FTZ R30, R27.reuse, R4 ;  /* 0x000000041b1e7220 */ /* 0x040fe40000410000 */
[-C--:B------:R-:W-:Y:S01]  /*b610*/  FMUL.FTZ R8, R26, R51.reuse ;  /* 0x000000331a087220 */ /* 0x080fe20000410000 */
[C---:B------:R-:W-:Y:S01]  /*b620*/  FFMA.FTZ R26, R6.reuse, R51, -R5 ;  /* 0x00000033061a7223 */ /* 0x040fe20000010805 */
[-C--:B------:R-:W-:Y:S01]  /*b630*/  FMUL.FTZ R9, R27, R52.reuse ;  /* 0x000000341b097220 */ /* 0x080fe20000410000 */
[----:B------:R-:W-:Y:S01]  /*b640*/  FFMA.FTZ R27, R7, R52, -R30 ;  /* 0x00000034071b7223 */ /* 0x000fe2000001081e */
[----:B------:R-:W-:Y:S01]  /*b650*/  FFMA.FTZ R57, R6, R57, R8 ;  /* 0x0000003906397223 */ /* 0x000fe20000010008 */
[----:B------:R-:W-:Y:S01]  /*b660*/  F2FP.BF16.F32.PACK_AB R5, R25, R38 ;  /* 0x000000261905723e */ /* 0x000fe200000010ff */
[----:B------:R-:W-:Y:S01]  /*b670*/  FFMA.FTZ R30, R7, R4, R9 ;  /* 0x00000004071e7223 */ /* 0x000fe20000010009 */
[----:B------:R-:W-:-:S02]  /*b680*/  F2FP.BF16.F32.PACK_AB R4, R24, R41 ;  /* 0x000000291804723e */ /* 0x000fc400000010ff */
[----:B------:R-:W-:Y:S02]  /*b690*/  F2FP.BF16.F32.PACK_AB R6, R26, R39 ;  /* 0x000000271a06723e */ /* 0x000fe400000010ff */
[----:B------:R-:W-:Y:S02]  /*b6a0*/  F2FP.BF16.F32.PACK_AB R7, R27, R40 ;  /* 0x000000281b07723e */ /* 0x000fe400000010ff */
[----:B------:R-:W-:Y:S02]  /*b6b0*/  F2FP.BF16.F32.PACK_AB R8, R36, R43 ;  /* 0x0000002b2408723e */ /* 0x000fe400000010ff */
[----:B------:R-:W-:Y:S01]  /*b6c0*/  F2FP.BF16.F32.PACK_AB R9, R37, R28 ;  /* 0x0000001c2509723e */ /* 0x000fe200000010ff */
[----:B------:R1:W-:Y:S01]  /*b6d0*/  STS.128 [R0], R4 ;  /* 0x0000000400007388 */ /* 0x0003e20000000c00 */
[----:B------:R-:W-:Y:S02]  /*b6e0*/  F2FP.BF16.F32.PACK_AB R10, R57, R10 ;  /* 0x0000000a390a723e */ /* 0x000fe400000010ff */
[----:B------:R-:W-:-:S05]  /*b6f0*/  F2FP.BF16.F32.PACK_AB R11, R30, R11 ;  /* 0x0000000b1e0b723e */ /* 0x000fca00000010ff */
[----:B------:R1:W-:Y:S02]  /*b700*/  STS.128 [R20+0xda00], R8 ;  /* 0x00da000814007388 */ /* 0x0003e40000000c00 */
.L_x_2438:
[----:B------:R-:W-:Y:S05]  /*b710*/  BSYNC B1 ;  /* 0x0000000000017941 */ /* 0x000fea0003800000 */
.L_x_2437:
        /* <DEDUP_REMOVED lines=116> */
.L_x_2419:
[----:B------:R-:W-:Y:S05]  /*be60*/  BSYNC B0 ;  /* 0x0000000000007941 */ /* 0x000fea0003800000 */
.L_x_2412:
        /* <DEDUP_REMOVED lines=8> */
.L_x_2410:
[----:B0--3--:R-:W3:Y:S02]  /*bef0*/  LDL R0, [R1+0x48] ;  /* 0x0000480001007983 */ /* 0x009ee40000100800 */
[----:B---3--:R-:W-:-:S13]  /*bf00*/  ISETP.NE.AND P1, PT, R0, 0x3, PT ;  /* 0x000000030000780c */ /* 0x008fda0003f25270 */
[----:B------:R-:W-:Y:S05]  /*bf10*/  @!P1 BRA `(.L_x_2439) ;  /* 0x0000000000049947 */ /* 0x000fea0003800000 */
[----:B------:R-:W-:Y:S01]  /*bf20*/  BPT.TRAP 0x1 ;  /* 0x000000040000795c */ /* 0x000fe20000300000 */
.L_x_2439:
[----:B-12-4-:R-:W2:Y:S01]  /*bf30*/  LDL R3, [R1+0x3c] ;  /* 0x00003c0001037983 */ /* 0x016ea20000100800 */
[----:B------:R-:W-:Y:S01]  /*bf40*/  IMAD R0, R19, 0x8, R16 ;  /* 0x0000000813007824 */ /* 0x000fe200078e0210 */
[----:B--2---:R-:W-:-:S04]  /*bf50*/  SHF.L.U32 R3, R3, 0x1f, RZ ;  /* 0x0000001f03037819 */ /* 0x004fc800000006ff */
[----:B------:R0:W1:Y:S01]  /*bf60*/  SYNCS.PHASECHK.TRANS64.TRYWAIT P2, [R0+URZ+0x31c30], R3 ;  /* 0x031c3003000075a7 */ /* 0x000062000804017f */
[----:B------:R-:W-:Y:S05]  /*bf70*/  @!P1 BRA `(.L_x_2440) ;  /* 0x0000000000049947 */ /* 0x000fea0003800000 */
[----:B------:R-:W-:Y:S01]  /*bf80*/  BPT.TRAP 0x1 ;  /* 0x000000040000795c */ /* 0x000fe20000300000 */
.L_x_2440:
[----:B------:R-:W2:Y:S02]  /*bf90*/  S2R R4, SR_TID.X ;  /* 0x0000000000047919 */ /* 0x000ea40000002100 */
[----:B--2---:R-:W-:-:S04]  /*bfa0*/  LOP3.LUT R4, R4, 0x7f, RZ, 0xc0, !PT ;  /* 0x0000007f04047812 */ /* 0x004fc800078ec0ff */
[----:B------:R-:W-:Y:S01]  /*bfb0*/  ISETP.NE.AND P0, PT, R4, RZ, PT ;  /* 0x000000ff0400720c */ /* 0x000fe20003f05270 */
[----:B-1----:R-:W-:-:S12]  /*bfc0*/  @P2 BRA `(.L_x_2441) ;  /* 0x0000000000082947 */ /* 0x002fd80003800000 */
[----:B------:R-:W1:Y:S02]  /*bfd0*/  SYNCS.PHASECHK.TRANS64.TRYWAIT P2, [R0+URZ+0x31c30], R3 ;  /* 0x031c3003000075a7 */ /* 0x000e64000804017f */
[----:B-1----:R-:W-:Y:S05]  /*bfe0*/  @!P2 BRA `(.L_x_2442) ;  /* 0x000001c4003ca947 */ /* 0x002fea0003800000 */
.L_x_2441:
[----:B------:R-:W-:Y:S05]  /*bff0*/  WARPSYNC.ALL ;  /* 0x0000000000007948 */ /* 0x000fea0003800000 */
[----:B01----:R-:W-:Y:S01]  /*c000*/  VIADD R3, R16, 0x16a00 ;  /* 0x00016a0010037836 */ /* 0x003fe20000000000 */
[----:B------:R-:W-:Y:S01]  /*c010*/  LOP3.LUT R8, R2, 0x10000, RZ, 0xfc, !PT ;  /* 0x0001000002087812 */ /* 0x000fe200078efcff */
[----:B------:R-:W-:Y:S02]  /*c020*/  IMAD.MOV.U32 R9, RZ, RZ, -0x7fffffe0 ;  /* 0x80000020ff097424 */ /* 0x000fe400078e00ff */
[----:B------:R-:W-:Y:S01]  /*c030*/  IMAD.MOV.U32 R15, RZ, RZ, -0x7fffffe0 ;  /* 0x80000020ff0f7424 */ /* 0x000fe200078e00ff */
[----:B------:R-:W-:Y:S01]  /*c040*/  SHF.R.U32.HI R3, RZ, 0x4, R3 ;  /* 0x00000004ff037819 */ /* 0x000fe20000011603 */
[----:B------:R-:W-:Y:S01]  /*c050*/  WARPGROUP.ARRIVE ;  /* 0x00000000000079c5 */ /* 0x000fe20000000000 */
[----:B------:R-:W-:Y:S01]  /*c060*/  IMAD.MOV.U32 R5, RZ, RZ, -0x7fffffe0 ;  /* 0x80000020ff057424 */ /* 0x000fe200078e00ff */
[----:B------:R-:W0:Y:S01]  /*c070*/  LDC R102, c[0x0][0x448] ;  /* 0x00011200ff667b82 */ /* 0x000e220000000800 */
[----:B------:R-:W-:Y:S01]  /*c080*/  LOP3.LUT R3, R3, 0x3fff, RZ, 0xc0, !PT ;  /* 0x00003fff03037812 */ /* 0x000fe200078ec0ff */
[----:B------:R-:W-:Y:S01]  /*c090*/  IMAD.MOV.U32 R7, RZ, RZ, -0x7fffffe0 ;  /* 0x80000020ff077424 */ /* 0x000fe200078e00ff */
[----:B------:R-:W-:Y:S01]  /*c0a0*/  ULDC UR61, c[0x0][0x9d8] ;  /* 0x00027600003d7ab9 */ /* 0x000fe20000000800 */
[----:B------:R-:W-:Y:S01]  /*c0b0*/  IMAD.MOV.U32 R11, RZ, RZ, -0x7fffffe0 ;  /* 0x80000020ff0b7424 */ /* 0x000fe200078e00ff */
[----:B------:R-:W-:Y:S01]  /*c0c0*/  LOP3.LUT R4, R3, 0x10000, RZ, 0xfc, !PT ;  /* 0x0001000003047812 */ /* 0x000fe200078efcff */
[----:B------:R-:W-:Y:S01]  /*c0d0*/  IMAD.MOV.U32 R13, RZ, RZ, -0x7fffffe0 ;  /* 0x80000020ff0d7424 */ /* 0x000fe200078e00ff */
[----:B------:R-:W-:-:S03]  /*c0e0*/  ULDC UR60, c[0x0][0x9d8] ;  /* 0x00027600003c7ab9 */ /* 0x000fc60000000800 */
[----:B------:R-:W-:Y:S01]  /*c0f0*/  IMAD R14, R19, 0x6c0, R4 ;  /* 0x000006c0130e7824 */ /* 0x000fe200078e0204 */
[----:B------:R-:W-:Y:S02]  /*c100*/  R2UR UR4, R8 ;  /* 0x00000000080472ca */ /* 0x000fe400000e0000 */
[----:B------:R-:W-:Y:S02]  /*c110*/  R2UR UR5, R9 ;  /* 0x00000000090572ca */ /* 0x000fe400000e0000 */
[----:B------:R-:W-:Y:S01]  /*c120*/  R2UR UR7, R15 ;  /* 0x000000000f0772ca */ /* 0x000fe200000e0000 */
[----:B------:R-:W-:Y:S01]  /*c130*/  IMAD.MOV.U32 R3, RZ, RZ, -0x7fffffe0 ;  /* 0x80000020ff037424 */ /* 0x000fe200078e00ff */
[C---:B------:R-:W-:Y:S01]  /*c140*/  R2UR UR6, R14.reuse ;  /* 0x000000000e0672ca */ /* 0x040fe200000e0000 */
[----:B------:R1:W-:Y:S01]  /*c150*/  STL [R1+0x70], R4 ;  /* 0x0000700401007387 */ /* 0x0003e20000100800 */
[----:B------:R-:W-:Y:S01]  /*c160*/  VIADD R2, R14, 0x40 ;  /* 0x000000400e027836 */ /* 0x000fe20000000000 */
[----:B------:R-:W-:-:S10]  /*c170*/  R2UR UR11, R5 ;  /* 0x00000000050b72ca */ /* 0x000fd400000e0000 */
[----:B------:R-:W-:Y:S01]  /*c180*/  HGMMA.64x16x16.F32.BF16 R88, gdesc[UR4], RZ, !UPT, gsb0 ;  /* 0x00200000045879f0 */ /* 0x000fe2000c0018ff */
[----:B------:R-:W-:Y:S01]  /*c190*/  R2UR UR6, R2 ;  /* 0x00000000020672ca */ /* 0x000fe200000e0000 */
[----:B-1----:R-:W-:Y:S01]  /*c1a0*/  VIADD R4, R14, 0x80 ;  /* 0x000000800e047836 */ /* 0x002fe20000000000 */
[----:B------:R-:W-:Y:S02]  /*c1b0*/  R2UR UR7, R3 ;  /* 0x00000000030772ca */ /* 0x000fe400000e0000 */
[C---:B------:R-:W-:Y:S02]  /*c1c0*/  R2UR UR8, R8.reuse ;  /* 0x00000000080872ca */ /* 0x040fe400000e0000 */
[C---:B------:R-:W-:Y:S02]  /*c1d0*/  R2UR UR9, R9.reuse ;  /* 0x00000000090972ca */ /* 0x040fe400000e0000 */
[----:B------:R-:W-:Y:S02]  /*c1e0*/  R2UR UR12, R8 ;  /* 0x00000000080c72ca */ /* 0x000fe400000e0000 */
[----:B------:R-:W-:Y:S01]  /*c1f0*/  R2UR UR13, R9 ;  /* 0x00000000090d72ca */ /* 0x000fe200000e0000 */
[----:B------:R-:W-:Y:S01]  /*c200*/  VIADD R6, R14, 0x100 ;  /* 0x000001000e067836 */ /* 0x000fe20000000000 */
[----:B------:R-:W-:-:S02]  /*c210*/  R2UR UR4, R8 ;  /* 0x00000000080472ca */ /* 0x000fc400000e0000 */
[----:B------:R-:W-:Y:S02]  /*c220*/  R2UR UR19, R7 ;  /* 0x00000000071372ca */ /* 0x000fe400000e0000 */
[C---:B------:R-:W-:Y:S02]  /*c230*/  R2UR UR16, R8.reuse ;  /* 0x00000000081072ca */ /* 0x040fe400000e0000 */
[C---:B------:R-:W-:Y:S02]  /*c240*/  R2UR UR17, R9.reuse ;  /* 0x00000000091172ca */ /* 0x040fe400000e0000 */
[C---:B------:R-:W-:Y:S02]  /*c250*/  R2UR UR20, R8.reuse ;  /* 0x00000000081472ca */ /* 0x040fe400000e0000 */
[----:B------:R-:W-:Y:S02]  /*c260*/  R2UR UR21, R9 ;  /* 0x00000000091572ca */ /* 0x000fe400000e0000 */
[----:B------:R-:W-:-:S02]  /*c270*/  R2UR UR24, R8 ;  /* 0x00000000081872ca */ /* 0x000fc400000e0000 */
[C---:B------:R-:W-:Y:S02]  /*c280*/  R2UR UR25, R9.reuse ;  /* 0x00000000091972ca */ /* 0x040fe400000e0000 */
[C---:B------:R-:W-:Y:S02]  /*c290*/  R2UR UR28, R8.reuse ;  /* 0x00000000081c72ca */ /* 0x040fe400000e0000 */
[C---:B------:R-:W-:Y:S02]  /*c2a0*/  R2UR UR29, R9.reuse ;  /* 0x00000000091d72ca */ /* 0x040fe400000e0000 */
[----:B------:R-:W-:Y:S02]  /*c2b0*/  R2UR UR32, R8 ;  /* 0x00000000082072ca */ /* 0x000fe400000e0000 */
[C---:B------:R-:W-:Y:S01]  /*c2c0*/  R2UR UR33, R9.reuse ;  /* 0x00000000092172ca */ /* 0x040fe200000e0000 */
[----:B------:R-:W-:Y:S01]  /*c2d0*/  VIADD R10, R14, 0x102 ;  /* 0x000001020e0a7836 */ /* 0x000fe20000000000 */
[----:B------:R-:W-:Y:S01]  /*c2e0*/  R2UR UR5, R9 ;  /* 0x00000000090572ca */ /* 0x000fe200000e0000 */
[----:B------:R-:W-:Y:S01]  /*c2f0*/  VIADD R12, R8, 0x300 ;  /* 0x00000300080c7836 */ /* 0x000fe20000000000 */
[----:B------:R-:W2:Y:S01]  /*c300*/  LDL.LU R100, [R1+0x4c] ;  /* 0x00004c0001647983 */ /* 0x000ea20000300800 */
[----:B------:R-:W-:-:S02]  /*c310*/  WARPGROUP.DEPBAR.LE gsb0, 0x0 ;  /* 0x00008000000079c5 */ /* 0x000fc40000010000 */
[----:B------:R-:W-:Y:S01]  /*c320*/  WARPGROUP.ARRIVE ;  /* 0x00000000000079c5 */ /* 0x000fe20000000000 */
[----:B------:R-:W-:Y:S01]  /*c330*/  R2UR UR10, R4 ;  /* 0x00000000040a72ca */ /* 0x000fe200000e0000 */
[----:B------:R-:W-:Y:S02]  /*c340*/  VIADD R2, R14, 0xc0 ;  /* 0x000000c00e027836 */ /* 0x000fe40000000000 */
[----:B------:R-:W-:Y:S01]  /*c350*/  IMAD.MOV.U32 R3, RZ, RZ, -0x7fffffe0 ;  /* 0x80000020ff037424 */ /* 0x000fe200078e00ff */
[----:B------:R-:W-:-:S03]  /*c360*/  R2UR UR18, R6 ;  /* 0x00000000061272ca */ /* 0x000fc600000e0000 */
[----:B------:R-:W-:Y:S01]  /*c370*/  HGMMA.64x16x16.F32.BF16 R80, gdesc[UR4], RZ, !UPT, gsb0 ;  /* 0x00200000045079f0 */ /* 0x000fe2000c0018ff */
[----:B------:R-:W-:Y:S01]  /*c380*/  IMAD.MOV.U32 R5, RZ, RZ, -0x7fffffe0 ;  /* 0x80000020ff057424 */ /* 0x000fe200078e00ff */
[----:B------:R-:W3:Y:S01]  /*c390*/  LDL R101, [R1+0x94] ;  /* 0x0000940001657983 */ /* 0x000ee20000100800 */
[----:B------:R-:W-:Y:S02]  /*c3a0*/  IMAD.MOV.U32 R7, RZ, RZ, -0x7fffffe0 ;  /* 0x80000020ff077424 */ /* 0x000fe400078e00ff */
[----:B------:R-:W-:Y:S01]  /*c3b0*/  VIADD R20, R14, 0x342 ;  /* 0x000003420e147836 */ /* 0x000fe20000000000 */
[----:B------:R-:W3:Y:S01]  /*c3c0*/  LDL R109, [R1+0x88] ;  /* 0x00008800016d7983 */ /* 0x000ee20000100800 */
[----:B------:R-:W-:Y:S01]  /*c3d0*/  R2UR UR14, R2 ;  /* 0x00000000020e72ca */ /* 0x000fe200000e0000 */
[C---:B------:R-:W-:Y:S01]  /*c3e0*/  VIADD R4, R14.reuse, 0x140 ;  /* 0x000001400e047836 */ /* 0x040fe20000000000 */
        /* <DEDUP_REMOVED lines=31> */
[----:B------:R-:W-:Y:S01]  /*c5e0*/  IMAD.MOV.U32 R21, RZ, RZ, -0x7fffffe0 ;  /* 0x80000020ff157424 */ /* 0x000fe200078e00ff */
[----:B------:R-:W-:Y:S01]  /*c5f0*/  R2UR UR5, R7 ;  /* 0x00000000070572ca */ /* 0x000fe200000e0000 */
[----:B------:R-:W-:Y:S01]  /*c600*/  VIADD R98, R14, 0x5c0 ;  /* 0x000005c00e627836 */ /* 0x000fe20000000000 */
[----:B0-----:R-:W-:Y:S01]  /*c610*/  ISETP.NE.AND P5, PT, R102, 0x1, PT ;  /* 0x000000016600780c */ /* 0x001fe20003fa5270 */
[----:B------:R-:W-:Y:S01]  /*c620*/  IMAD.MOV.U32 R99, RZ, RZ, -0x7fffffe0 ;  /* 0x80000020ff637424 */ /* 0x000fe200078e00ff */
[----:B------:R-:W-:-:S02]  /*c630*/  WARPGROUP.DEPBAR.LE gsb0, 0x0 ;  /* 0x00008000000079c5 */ /* 0x000fc40000010000 */
[----:B-----5:R-:W-:-:S06]  /*c640*/  WARPGROUP.ARRIVE ;  /* 0x00000000000079c5 */ /* 0x020fcc0000000000 */
[----:B------:R-:W-:Y:S01]  /*c650*/  HGMMA.64x16x16.F32.BF16 R72, gdesc[UR8], RZ, !UPT, gsb0 ;  /* 0x00200000084879f0 */ /* 0x000fe2000c0018ff */
[----:B------:R-:W-:Y:S01]  /*c660*/  R2UR UR10, R2 ;  /* 0x00000000020a72ca */ /* 0x000fe200000e0000 */
[----:B------:R-:W-:Y:S01]  /*c670*/  VIADD R2, R14, 0x142 ;  /* 0x000001420e027836 */ /* 0x000fe20000000000 */
[----:B------:R-:W-:Y:S01]  /*c680*/  R2UR UR11, R3 ;  /* 0x00000000030b72ca */ /* 0x000fe200000e0000 */
[----:B------:R-:W-:Y:S01]  /*c690*/  IMAD.MOV.U32 R3, RZ, RZ, -0x7fffffe0 ;  /* 0x80000020ff037424 */ /* 0x000fe200078e00ff */
        /* <DEDUP_REMOVED lines=28> */
[----:B------:R-:W-:Y:S02]  /*c860*/  R2UR UR21, R7 ;  /* 0x00000000071572ca */ /* 0x000fe400000e0000 */
[----:B--2---:R-:W-:-:S04]  /*c870*/  LOP3.LUT R100, R100, 0xfffffffe, RZ, 0xc0, !PT ;  /* 0xfffffffe64647812 */ /* 0x004fc800078ec0ff */
[----:B------:R-:W-:-:S05]  /*c880*/  @P5 LOP3.LUT R100, R100, 0x1, RZ, 0xfc, !PT ;  /* 0x0000000164645812 */ /* 0x000fca00078efcff */
[----:B------:R0:W-:Y:S01]  /*c890*/  STL [R1+0x4c], R100 ;  /* 0x00004c6401007387 */ /* 0x0001e20000100800 */
[----:B------:R-:W-:Y:S02]  /*c8a0*/  WARPGROUP.DEPBAR.LE gsb0, 0x0 ;  /* 0x00008000000079c5 */ /* 0x000fe40000010000 */
[----:B------:R-:W-:Y:S01]  /*c8b0*/  WARPGROUP.ARRIVE ;  /* 0x00000000000079c5 */ /* 0x000fe20000000000 */
[----:B------:R-:W2:Y:S04]  /*c8c0*/  LDL R107, [R1+0x40] ;  /* 0x00004000016b7983 */ /* 0x000ea80000100800 */
[----:B0-----:R-:W4:Y:S01]  /*c8d0*/  LDL R100, [R1+0x84] ;  /* 0x0000840001647983 */ /* 0x001f220000100800 */
[----:B------:R-:W-:Y:S01]  /*c8e0*/  HGMMA.64x16x16.F32.BF16 R40, gdesc[UR24], RZ, !UPT, gsb0 ;  /* 0x00200000182879f0 */ /* 0x000fe2000c0018ff */
[----:B------:R-:W-:Y:S01]  /*c8f0*/  R2UR UR26, R4 ;  /* 0x00000000041a72ca */ /* 0x000fe200000e0000 */
[----:B------:R-:W-:Y:S01]  /*c900*/  VIADD R4, R14, 0x240 ;  /* 0x000002400e047836 */ /* 0x000fe20000000000 */
[----:B------:R-:W-:Y:S01]  /*c910*/  R2UR UR27, R5 ;  /* 0x00000000051b72ca */ /* 0x000fe200000e0000 */
[----:B------:R-:W-:Y:S01]  /*c920*/  IMAD.MOV.U32 R5, RZ, RZ, -0x7fffffe0 ;  /* 0x80000020ff057424 */ /* 0x000fe200078e00ff */
[----:B------:R-:W-:Y:S01]  /*c930*/  R2UR UR24, R6 ;  /* 0x00000000061872ca */ /* 0x000fe200000e0000 */
[----:B------:R-:W4:Y:S01]  /*c940*/  LDL R108, [R1+0x34] ;  /* 0x00003400016c7983 */ /* 0x000f220000100800 */
[----:B------:R-:W-:Y:S01]  /*c950*/  R2UR UR25, R7 ;  /* 0x00000000071972ca */ /* 0x000fe200000e0000 */
[----:B------:R-:W-:-:S02]  /*c960*/  WARPGROUP.DEPBAR.LE gsb0, 0x0 ;  /* 0x00008000000079c5 */ /* 0x000fc40000010000 */
        /* <DEDUP_REMOVED lines=19> */
[----:B------:R-:W-:Y:S01]  /*caa0*/  HGMMA.64x16x16.F32.BF16 R88, gdesc[UR36], R88, gsb0 ;  /* 0x00200000245879f0 */ /* 0x000fe20008001858 */
        /* <DEDUP_REMOVED lines=165> */
[----:B------:R-:W-:-:S03]  /*d500*/  IMAD.MOV.U32 R5, RZ, RZ, -0x7fffffe0 ;  /* 0x80000020ff057424 */ /* 0x000fc600078e00ff */
        /* <DEDUP_REMOVED lines=123> */
[----:B------:R-:W-:Y:S01]  /*dcc0*/  ULDC UR4, c[0x0][0x9d8] ;  /* 0x0002760000047ab9 */ /* 0x000fe20000000800 */
[----:B------:R-:W-:Y:S01]  /*dcd0*/  R2UR UR12, R2 ;  /* 0x00000000020c72ca */ /* 0x000fe200000e0000 */
[----:B------:R-:W-:Y:S01]  /*dce0*/  FMUL.FTZ R15, R90, UR4 ;  /* 0x000000045a0f7c20 */ /* 0x000fe20008410000 */
        /* <DEDUP_REMOVED lines=8> */
[----:B------:R-:W0:Y:S01]  /*dd70*/  MUFU.TANH R88, R88 ;  /* 0x0000005800587308 */ /* 0x000e220000002400 */
[----:B------:R-:W-:-:S07]  /*dd80*/  ULDC UR5, c[0x0][0x988] ;  /* 0x0002620000057ab9 */ /* 0x000fce0000000800 */
[----:B------:R-:W1:Y:S08]  /*dd90*/  MUFU.TANH R97, R97 ;  /* 0x0000006100617308 */ /* 0x000e700000002400 */
[----:B------:R-:W1:Y:S08]  /*dda0*/  MUFU.TANH R91, R91 ;  /* 0x0000005b005b7308 */ /* 0x000e700000002400 */
[----:B------:R-:W1:Y:S08]  /*ddb0*/  MUFU.TANH R93, R93 ;  /* 0x0000005d005d7308 */ /* 0x000e700000002400 */
        /* <DEDUP_REMOVED lines=9> */
[----:B------:R-:W-:Y:S01]  /*de50*/  R2UR UR10, R20 ;  /* 0x00000000140a72ca */ /* 0x000fe200000e0000 */
[----:B------:R-:W-:Y:S01]  /*de60*/  VIADD R20, R14, 0x582 ;  /* 0x000005820e147836 */ /* 0x000fe20000000000 */
[----:B------:R-:W-:Y:S01]  /*de70*/  R2UR UR11, R21 ;  /* 0x00000000150b72ca */ /* 0x000fe200000e0000 */
[----:B------:R-:W-:Y:S01]  /*de80*/  IMAD.MOV.U32 R21, RZ, RZ, -0x7fffffe0 ;  /* 0x80000020ff157424 */ /* 0x000fe200078e00ff */
[----:B------:R-:W-:Y:S01]  /*de90*/  R2UR UR8, R2 ;  /* 0x00000000020872ca */ /* 0x000fe200000e0000 */
[----:B------:R-:W-:Y:S01]  /*dea0*/  FMUL.FTZ R86, R87, UR4 ;  /* 0x0000000457567c20 */ /* 0x000fe20008410000 */
[----:B------:R-:W-:Y:S01]  /*deb0*/  R2UR UR9, R3 ;  /* 0x00000000030972ca */ /* 0x000fe200000e0000 */
[----:B------:R-:W-:Y:S01]  /*dec0*/  FMUL.FTZ R80, R80, UR4 ;  /* 0x0000000450507c20 */ /* 0x000fe20008410000 */
[----:B------:R-:W-:Y:S01]  /*ded0*/  MUFU.TANH R94, R94 ;  /* 0x0000005e005e7308 */ /* 0x000fe20000002400 */
[----:B------:R-:W-:-:S07]  /*dee0*/  FMUL.FTZ R85, R85, UR4 ;  /* 0x0000000455557c20 */ /* 0x000fce0008410000 */
[----:B------:R-:W1:Y:S08]  /*def0*/  MUFU.TANH R80, R80 ;  /* 0x0000005000507308 */ /* 0x000e700000002400 */
[----:B------:R-:W1:Y:S08]  /*df00*/  MUFU.TANH R83, R83 ;  /* 0x0000005300537308 */ /* 0x000e700000002400 */
[----:B------:R-:W1:Y:S08]  /*df10*/  MUFU.TANH R85, R85 ;  /* 0x0000005500557308 */ /* 0x000e700000002400 */
        /* <DEDUP_REMOVED lines=34> */
[----:B------:R-:W-:Y:S01]  /*e140*/  FMUL.FTZ R64, R64, UR4 ;  /* 0x0000000440407c20 */ /* 0x000fe20008410000 */
[----:B------:R-:W-:Y:S01]  /*e150*/  R2UR UR11, R21 ;  /* 0x00000000150b72ca */ /* 0x000fe200000e0000 */
[----:B------:R-:W-:Y:S01]  /*e160*/  MUFU.TANH R79, R79 ;  /* 0x0000004f004f7308 */ /* 0x000fe20000002400 */
[----:B------:R-:W-:Y:S01]  /*e170*/  R2UR UR8, R2 ;  /* 0x00000000020872ca */ /* 0x000fe200000e0000 */
[----:B------:R-:W-:Y:S01]  /*e180*/  FMUL.FTZ R70, R71, UR4 ;  /* 0x0000000447467c20 */ /* 0x000fe20008410000 */
[----:B------:R-:W-:Y:S01]  /*e190*/  R2UR UR9, R3 ;  /* 0x00000000030972ca */ /* 0x000fe200000e0000 */
[----:B------:R-:W2:Y:S01]  /*e1a0*/  @P5 LDC R21, c[0x0][0x450] ;  /* 0x00011400ff155b82 */ /* 0x000ea20000000800 */
[----:B------:R-:W-:-:S03]  /*e1b0*/  FMUL.FTZ R69, R69, UR4 ;  /* 0x0000000445457c20 */ /* 0x000fc60008410000 */
[----:B------:R-:W-:Y:S08]  /*e1c0*/  MUFU.TANH R67, R67 ;  /* 0x0000004300437308 */ /* 0x000ff00000002400 */
[----:B------:R-:W-:Y:S08]  /*e1d0*/  MUFU.TANH R82, R82 ;  /* 0x0000005200527308 */ /* 0x000ff00000002400 */
[----:B------:R-:W-:Y:S08]  /*e1e0*/  MUFU.TANH R84, R84 ;  /* 0x0000005400547308 */ /* 0x000ff00000002400 */
[----:B------:R-:W-:Y:S08]  /*e1f0*/  MUFU.TANH R86, R86 ;  /* 0x0000005600567308 */ /* 0x000ff00000002400 */
[----:B------:R-:W-:Y:S01]  /*e200*/  MUFU.TANH R73, R73 ;  /* 0x0000004900497308 */ /* 0x000fe20000002400 */
[----:B------:R-:W-:-:S02]  /*e210*/  WARPGROUP.DEPBAR.LE gsb0, 0x0 ;  /* 0x00008000000079c5 */ /* 0x000fc40000010000 */
[----:B------:R-:W-:Y:S01]  /*e220*/  WARPGROUP.ARRIVE ;  /* 0x00000000000079c5 */ /* 0x000fe20000000000 */
[----:B------:R-:W-:-:S04]  /*e230*/  VIADD R20, R14, 0x602 ;  /* 0x000006020e147836 */ /* 0x000fc80000000000 */
[----:B------:R-:W1:Y:S01]  /*e240*/  MUFU.TANH R64, R64 ;  /* 0x0000004000407308 */ /* 0x000e620000002400 */
[----:B------:R-:W-:Y:S01]  /*e250*/  HGMMA.64x16x16.F32.BF16 R48, gdesc[UR8], R48, gsb0 ;  /* 0x00200000083079f0 */ /* 0x000fe20008001830 */
[----:B------:R-:W-:Y:S02]  /*e260*/  FMUL.FTZ R71, R56, UR4 ;  /* 0x0000000438477c20 */ /* 0x000fe40008410000 */
[----:B------:R-:W4:Y:S01]  /*e270*/  @P5 LDC R56, c[0x0][0x44c] ;  /* 0x00011300ff385b82 */ /* 0x000f220000000800 */
[----:B------:R-:W-:Y:S01]  /*e280*/  FMUL.FTZ R98, R59, UR4 ;  /* 0x000000043b627c20 */ /* 0x000fe20008410000 */
[----:B---3--:R-:W-:Y:S01]  /*e290*/  IMAD.IADD R59, R101, 0x1, R109 ;  /* 0x00000001653b7824 */ /* 0x008fe200078e026d */
[----:B------:R-:W-:Y:S01]  /*e2a0*/  R2UR UR10, R20 ;  /* 0x00000000140a72ca */ /* 0x000fe200000e0000 */
[----:B------:R-:W3:Y:S01]  /*e2b0*/  MUFU.TANH R69, R69 ;  /* 0x0000004500457308 */ /* 0x000ee20000002400 */
[----:B------:R-:W-:Y:S02]  /*e2c0*/  R2UR UR8, R2 ;  /* 0x00000000020872ca */ /* 0x000fe400000e0000 */
[----:B------:R-:W-:-:S05]  /*e2d0*/  R2UR UR9, R3 ;  /* 0x00000000030972ca */ /* 0x000fca00000e0000 */
[----:B------:R-:W-:Y:S08]  /*e2e0*/  MUFU.TANH R74, R74 ;  /* 0x0000004a004a7308 */ /* 0x000ff00000002400 */
[----:B------:R-:W-:Y:S01]  /*e2f0*/  MUFU.TANH R76, R76 ;  /* 0x0000004c004c7308 */ /* 0x000fe20000002400 */
[----:B----4-:R-:W-:-:S07]  /*e300*/  @P5 IMAD.HI.U32 R56, R59, R56, RZ ;  /* 0x000000383b385227 */ /* 0x010fce00078e00ff */
[----:B------:R-:W-:Y:S01]  /*e310*/  MUFU.TANH R78, R78 ;  /* 0x0000004e004e7308 */ /* 0x000fe20000002400 */
[----:B--2---:R-:W-:Y:S01]  /*e320*/  @P5 SHF.R.U32.HI R59, RZ, R21, R56 ;  /* 0x00000015ff3b5219 */ /* 0x004fe20000011638 */
[----:B------:R-:W-:-:S05]  /*e330*/  IMAD.MOV.U32 R21, RZ, RZ, -0x7fffffe0 ;  /* 0x80000020ff157424 */ /* 0x000fca00078e00ff */
[----:B------:R-:W-:Y:S01]  /*e340*/  R2UR UR11, R21 ;  /* 0x00000000150b72ca */ /* 0x000fe200000e0000 */
[----:B------:R-:W-:Y:S08]  /*e350*/  MUFU.TANH R65, R65 ;  /* 0x0000004100417308 */ /* 0x000ff00000002400 */
[----:B------:R-:W-:Y:S01]  /*e360*/  MUFU.TANH R66, R66 ;  /* 0x0000004200427308 */ /* 0x000fe20000002400 */
[----:B------:R-:W-:-:S02]  /*e370*/  WARPGROUP.DEPBAR.LE gsb0, 0x0 ;  /* 0x00008000000079c5 */ /* 0x000fc40000010000 */
[----:B------:R-:W-:-:S05]  /*e380*/  WARPGROUP.ARRIVE ;  /* 0x00000000000079c5 */ /* 0x000fca0000000000 */
[----:B------:R-:W-:Y:S01]  /*e390*/  MUFU.TANH R68, R68 ;  /* 0x0000004400447308 */ /* 0x000fe20000002400 */
[----:B------:R-:W-:Y:S01]  /*e3a0*/  HGMMA.64x16x16.F32.BF16 R40, gdesc[UR8], R40, gsb0 ;  /* 0x00200000082879f0 */ /* 0x000fe20008001828 */
[----:B------:R-:W-:Y:S02]  /*e3b0*/  VIADD R20, R14, 0x642 ;  /* 0x000006420e147836 */ /* 0x000fe40000000000 */
[----:B------:R-:W-:Y:S01]  /*e3c0*/  IMAD.MOV.U32 R21, RZ, RZ, -0x7fffffe0 ;  /* 0x80000020ff157424 */ /* 0x000fe200078e00ff */
[----:B------:R-:W2:Y:S02]  /*e3d0*/  SHFL.IDX PT, R101, R59, RZ, 0x1c1f ;  /* 0x001c1fff3b657589 */ /* 0x000ea400000e0000 */
[----:B------:R-:W-:Y:S02]  /*e3e0*/  R2UR UR14, R20 ;  /* 0x00000000140e72ca */ /* 0x000fe400000e0000 */
[----:B------:R-:W-:Y:S01]  /*e3f0*/  R2UR UR15, R21 ;  /* 0x00000000150f72ca */ /* 0x000fe200000e0000 */
[----:B------:R-:W-:-:S02]  /*e400*/  VIADD R56, R14, 0x682 ;  /* 0x000006820e387836 */ /* 0x000fc40000000000 */
[----:B------:R-:W-:-:S03]  /*e410*/  IMAD R20, R96, -0x90, RZ ;  /* 0xffffff7060147824 */ /* 0x000fc600078e02ff */
[----:B------:R-:W-:Y:S01]  /*e420*/  R2UR UR10, R56 ;  /* 0x00000000380a72ca */ /* 0x000fe200000e0000 */
[----:B------:R-:W-:Y:S01]  /*e430*/  IMAD R56, R96, -0x90, R107 ;  /* 0xffffff7060387824 */ /* 0x000fe200078e026b */
[----:B------:R-:W-:Y:S01]  /*e440*/  IADD3 R20, -R100, 0x91, R20 ;  /* 0x0000009164147810 */ /* 0x000fe20007ffe114 */
[----:B------:R-:W-:-:S03]  /*e450*/  FMUL.FTZ R21, R48, UR4 ;  /* 0x0000000430157c20 */ /* 0x000fc60008410000 */
[----:B------:R-:W-:Y:S02]  /*e460*/  IADD3 R56, -R100, 0x90, R56 ;  /* 0x0000009064387810 */ /* 0x000fe40007ffe138 */
[----:B------:R-:W-:-:S04]  /*e470*/  IADD3 R48, -R108, R20, R107 ;  /* 0x000000146c307210 */ /* 0x000fc80007ffe16b */
[----:B--2---:R-:W-:Y:S01]  /*e480*/  VIADDMNMX R20, R101, R48, R56, PT ;  /* 0x0000003065147246 */ /* 0x004fe20003800138 */
[----:B------:R-:W-:Y:S02]  /*e490*/  WARPGROUP.DEPBAR.LE gsb0, 0x0 ;  /* 0x00008000000079c5 */ /* 0x000fe40000010000 */
[----:B------:R-:W-:-:S06]  /*e4a0*/  WARPGROUP.ARRIVE ;  /* 0x00000000000079c5 */ /* 0x000fcc0000000000 */
[----:B------:R-:W-:Y:S01]  /*e4b0*/  HGMMA.64x16x16.F32.BF16 R32, gdesc[UR12], R32, gsb0 ;  /* 0x002000000c2079f0 */ /* 0x000fe20008001820 */
[C---:B------:R-:W-:Y:S02]  /*e4c0*/  ISETP.GT.AND P3, PT, R20.reuse, RZ, PT ;  /* 0x000000ff1400720c */ /* 0x040fe40003f64270 */
[C---:B------:R-:W-:Y:S02]  /*e4d0*/  ISETP.GT.AND P2, PT, R20.reuse, 0x1, PT ;  /* 0x000000011400780c */ /* 0x040fe40003f44270 */
[----:B------:R-:W-:Y:S02]  /*e4e0*/  ISETP.GT.AND P4, PT, R20, 0x8, PT ;  /* 0x000000081400780c */ /* 0x000fe40003f84270 */
[----:B0-----:R-:W-:Y:S02]  /*e4f0*/  FSEL R88, R88, -INF , P3 ;  /* 0xff80000058587808 */ /* 0x001fe40001800000 */
[----:B-1----:R-:W-:Y:S01]  /*e500*/  FSEL R97, R97, -INF , P2 ;  /* 0xff80000061617808 */ /* 0x002fe20001000000 */
[----:B------:R-:W-:Y:S01]  /*e510*/  FMUL.FTZ R99, R61, UR4 ;  /* 0x000000043d637c20 */ /* 0x000fe20008410000 */
[----:B------:R-:W-:Y:S01]  /*e520*/  FMUL.FTZ R61, R62, UR4 ;  /* 0x000000043e3d7c20 */ /* 0x000fe20008410000 */
[----:B------:R-:W-:-:S02]  /*e530*/  ISETP.GT.AND P3, PT, R20, 0x9, PT ;  /* 0x000000091400780c */ /* 0x000fc40003f64270 */
[----:B------:R-:W-:Y:S02]  /*e540*/  FSEL R91, R91, -INF , P4 ;  /* 0xff8000005b5b7808 */ /* 0x000fe40002000000 */
[----:B------:R-:W-:Y:S01]  /*e550*/  FMNMX.FTZ R62, R88, R97, !PT ;  /* 0x00000061583e7209 */ /* 0x000fe20007810000 */
[----:B------:R-:W-:Y:S01]  /*e560*/  FMUL.FTZ R63, R63, UR4 ;  /* 0x000000043f3f7c20 */ /* 0x000fe20008410000 */
[C---:B------:R-:W-:Y:S02]  /*e570*/  ISETP.GT.AND P2, PT, R20.reuse, 0x10, PT ;  /* 0x000000101400780c */ /* 0x040fe40003f44270 */
[----:B------:R-:W-:Y:S02]  /*e580*/  FSEL R93, R93, -INF , P3 ;  /* 0xff8000005d5d7808 */ /* 0x000fe40001800000 */
[----:B------:R-:W-:Y:S01]  /*e590*/  FMNMX.FTZ R62, R91, R62, !PT ;  /* 0x0000003e5b3e7209 */ /* 0x000fe20007810000 */
[----:B------:R0:W-:Y:S01]  /*e5a0*/  MUFU.TANH R14, R63 ;  /* 0x0000003f000e7308 */ /* 0x0001e20000002400 */
[----:B------:R-:W-:-:S02]  /*e5b0*/  ISETP.GT.AND P4, PT, R20, 0x11, PT ;  /* 0x000000111400780c */ /* 0x000fc40003f84270 */
[----:B------:R-:W-:Y:S01]  /*e5c0*/  FSEL R80, R80, -INF , P2 ;  /* 0xff80000050507808 */ /* 0x000fe20001000000 */
[----:B------:R-:W-:Y:S01]  /*e5d0*/  FMUL.FTZ R95, R57, UR4 ;  /* 0x00000004395f7c20 */ /* 0x000fe20008410000 */
[----:B------:R-:W-:Y:S02]  /*e5e0*/  ISETP.GT.AND P3, PT, R20, 0x18, PT ;  /* 0x000000181400780c */ /* 0x000fe40003f64270 */
[----:B0-----:R-:W-:Y:S01]  /*e5f0*/  FMNMX.FTZ R63, R93, R62, !PT ;  /* 0x0000003e5d3f7209 */ /* 0x001fe20007810000 */
[----:B------:R-:W-:Y:S01]  /*e600*/  IMAD.MOV.U32 R57, RZ, RZ, -0x7fffffe0 ;  /* 0x80000020ff397424 */ /* 0x000fe200078e00ff */
[----:B------:R-:W-:Y:S02]  /*e610*/  FSEL R94, R94, -INF , P4 ;  /* 0xff8000005e5e7808 */ /* 0x000fe40002000000 */
[----:B------:R-:W-:Y:S02]  /*e620*/  FMNMX.FTZ R63, R80, R63, !PT ;  /* 0x0000003f503f7209 */ /* 0x000fe40007810000 */
[----:B------:R-:W-:-:S02]  /*e630*/  ISETP.GT.AND P2, PT, R20, 0x19, PT ;  /* 0x000000191400780c */ /* 0x000fc40003f44270 */
[----:B------:R-:W-:Y:S02]  /*e640*/  FSEL R83, R83, -INF , P3 ;  /* 0xff80000053537808 */ /* 0x000fe40001800000 */
[----:B------:R-:W-:Y:S02]  /*e650*/  FMNMX.FTZ R62, R94, R63, !PT ;  /* 0x0000003f5e3e7209 */ /* 0x000fe40007810000 */
[----:B------:R-:W-:Y:S01]  /*e660*/  R2UR UR11, R57 ;  /* 0x00000000390b72ca */ /* 0x000fe200000e0000 */
[----:B------:R-:W-:Y:S01]  /*e670*/  FMUL.FTZ R57, R49, UR4 ;  /* 0x0000000431397c20 */ /* 0x000fe20008410000 */
[----:B------:R-:W-:Y:S01]  /*e680*/  FMUL.FTZ R49, R50, UR4 ;  /* 0x0000000432317c20 */ /* 0x000fe20008410000 */
[----:B------:R-:W-:Y:S01]  /*e690*/  ISETP.GT.AND P4, PT, R20, 0x20, PT ;  /* 0x000000201400780c */ /* 0x000fe20003f84270 */
[----:B------:R-:W-:Y:S01]  /*e6a0*/  FMUL.FTZ R50, R51, UR4 ;  /* 0x0000000433327c20 */ /* 0x000fe20008410000 */
[----:B------:R-:W-:Y:S02]  /*e6b0*/  FSEL R85, R85, -INF , P2 ;  /* 0xff80000055557808 */ /* 0x000fe40001000000 */
[----:B------:R-:W-:Y:S01]  /*e6c0*/  FMNMX.FTZ R62, R83, R62, !PT ;  /* 0x0000003e533e7209 */ /* 0x000fe20007810000 */
[----:B------:R-:W-:Y:S01]  /*e6d0*/  FMUL.FTZ R51, R52, UR4 ;  /* 0x0000000434337c20 */ /* 0x000fe20008410000 */
[----:B------:R-:W-:Y:S01]  /*e6e0*/  R2UR UR8, R2 ;  /* 0x00000000020872ca */ /* 0x000fe200000e0000 */
[----:B------:R-:W-:Y:S01]  /*e6f0*/  FMUL.FTZ R52, R53, UR4 ;  /* 0x0000000435347c20 */ /* 0x000fe20008410000 */
[----:B------:R-:W-:-:S02]  /*e700*/  R2UR UR9, R3 ;  /* 0x00000000030972ca */ /* 0x000fc400000e0000 */
[----:B------:R-:W-:Y:S02]  /*e710*/  ISETP.GT.AND P3, PT, R20, 0x21, PT ;  /* 0x000000211400780c */ /* 0x000fe40003f64270 */
[----:B------:R-:W-:Y:S02]  /*e720*/  FSEL R72, R72, -INF , P4 ;  /* 0xff80000048487808 */ /* 0x000fe40002000000 */
[----:B------:R-:W-:Y:S01]  /*e730*/  FMNMX.FTZ R53, R85, R62, !PT ;  /* 0x0000003e55357209 */ /* 0x000fe20007810000 */
[----:B------:R-:W-:Y:S02]  /*e740*/  WARPGROUP.DEPBAR.LE gsb0, 0x0 ;  /* 0x00008000000079c5 */ /* 0x000fe40000010000 */
[----:B------:R-:W-:Y:S01]  /*e750*/  ISETP.GT.AND P2, PT, R20, 0x28, PT ;  /* 0x000000281400780c */ /* 0x000fe20003f44270 */
[----:B------:R-:W-:Y:S01]  /*e760*/  WARPGROUP.ARRIVE ;  /* 0x00000000000079c5 */ /* 0x000fe20000000000 */
[----:B------:R-:W-:Y:S02]  /*e770*/  FSEL R87, R87, -INF , P3 ;  /* 0xff80000057577808 */ /* 0x000fe40001800000 */
[----:B------:R-:W-:-:S02]  /*e780*/  FMNMX.FTZ R62, R72, R53, !PT ;  /* 0x00000035483e7209 */ /* 0x000fc40007810000 */
[C---:B------:R-:W-:Y:S01]  /*e790*/  ISETP.GT.AND P4, PT, R20.reuse, 0x29, PT ;  /* 0x000000291400780c */ /* 0x040fe20003f84270 */
[----:B------:R-:W-:Y:S01]  /*e7a0*/  HGMMA.64x16x16.F32.BF16 R24, gdesc[UR8], R24, gsb0 ;  /* 0x00200000081879f0 */ /* 0x000fe20008001818 */
[----:B------:R-:W-:Y:S02]  /*e7b0*/  FSEL R75, R75, -INF , P2 ;  /* 0xff8000004b4b7808 */ /* 0x000fe40001000000 */
[----:B------:R-:W-:Y:S02]  /*e7c0*/  FMNMX.FTZ R62, R87, R62, !PT ;  /* 0x0000003e573e7209 */ /* 0x000fe40007810000 */
[C---:B------:R-:W-:Y:S02]  /*e7d0*/  ISETP.GT.AND P3, PT, R20.reuse, 0x30, PT ;  /* 0x000000301400780c */ /* 0x040fe40003f64270 */
[----:B------:R-:W-:Y:S02]  /*e7e0*/  FSEL R77, R77, -INF , P4 ;  /* 0xff8000004d4d7808 */ /* 0x000fe40002000000 */
[----:B------:R-:W-:Y:S01]  /*e7f0*/  FMNMX.FTZ R62, R75, R62, !PT ;  /* 0x0000003e4b3e7209 */ /* 0x000fe20007810000 */
[----:B------:R-:W0:Y:S01]  /*e800*/  MUFU.TANH R71, R71 ;  /* 0x0000004700477308 */ /* 0x000e220000002400 */
[----:B------:R-:W-:Y:S01]  /*e810*/  ISETP.GT.AND P2, PT, R20, 0x31, PT ;  /* 0x000000311400780c */ /* 0x000fe20003f44270 */
[----:B------:R-:W-:Y:S01]  /*e820*/  FMUL.FTZ R60, R60, UR4 ;  /* 0x000000043c3c7c20 */ /* 0x000fe20008410000 */
[----:B------:R-:W-:-:S02]  /*e830*/  FSEL R64, R64, -INF , P3 ;  /* 0xff80000040407808 */ /* 0x000fc40001800000 */
[----:B------:R-:W-:Y:S02]  /*e840*/  FMNMX.FTZ R53, R77, R62, !PT ;  /* 0x0000003e4d357209 */ /* 0x000fe40007810000 */
[----:B------:R-:W-:Y:S01]  /*e850*/  ISETP.GT.AND P3, PT, R20, 0x38, PT ;  /* 0x000000381400780c */ /* 0x000fe20003f64270 */
[----:B------:R-:W1:Y:S01]  /*e860*/  MUFU.TANH R95, R95 ;  /* 0x0000005f005f7308 */ /* 0x000e620000002400 */
[----:B------:R-:W-:Y:S02]  /*e870*/  FSEL R79, R79, -INF , P2 ;  /* 0xff8000004f4f7808 */ /* 0x000fe40001000000 */
[----:B------:R-:W-:Y:S02]  /*e880*/  FMNMX.FTZ R62, R64, R53, !PT ;  /* 0x00000035403e7209 */ /* 0x000fe40007810000 */
[----:B------:R-:W-:Y:S02]  /*e890*/  ISETP.GT.AND P2, PT, R20, 0x39, PT ;  /* 0x000000391400780c */ /* 0x000fe40003f44270 */
[----:B------:R-:W-:Y:S01]  /*e8a0*/  FSEL R67, R67, -INF , P3 ;  /* 0xff80000043437808 */ /* 0x000fe20001800000 */
[----:B------:R-:W2:Y:S01]  /*e8b0*/  MUFU.TANH R60, R60 ;  /* 0x0000003c003c7308 */ /* 0x000ea20000002400 */
[----:B------:R-:W-:-:S02]  /*e8c0*/  FMNMX.FTZ R62, R79, R62, !PT ;  /* 0x0000003e4f3e7209 */ /* 0x000fc40007810000 */
[C---:B------:R-:W-:Y:S02]  /*e8d0*/  ISETP.GT.AND P3, PT, R20.reuse, 0x40, PT ;  /* 0x000000401400780c */ /* 0x040fe40003f64270 */
[----:B---3--:R-:W-:Y:S02]  /*e8e0*/  FSEL R69, R69, -INF , P2 ;  /* 0xff80000045457808 */ /* 0x008fe40001000000 */
[----:B------:R-:W-:Y:S01]  /*e8f0*/  FMNMX.FTZ R62, R67, R62, !PT ;  /* 0x0000003e433e7209 */ /* 0x000fe20007810000 */
[----:B------:R-:W3:Y:S01]  /*e900*/  MUFU.TANH R99, R99 ;  /* 0x0000006300637308 */ /* 0x000ee20000002400 */
[----:B------:R-:W-:Y:S02]  /*e910*/  ISETP.GT.AND P2, PT, R20, 0x41, PT ;  /* 0x000000411400780c */ /* 0x000fe40003f44270 */
[----:B0-----:R-:W-:Y:S02]  /*e920*/  FSEL R71, R71, -INF , P3 ;  /* 0xff80000047477808 */ /* 0x001fe40001800000 */
[----:B------:R-:W-:-:S03]  /*e930*/  FMNMX.FTZ R62, R69, R62, !PT ;  /* 0x0000003e453e7209 */ /* 0x000fc60007810000 */
[----:B------:R-:W0:Y:S01]  /*e940*/  MUFU.TANH R21, R21 ;  /* 0x0000001500157308 */ /* 0x000e220000002400 */
[----:B------:R-:W-:Y:S01]  /*e950*/  FMUL.FTZ R53, R32, UR4 ;  /* 0x0000000420357c20 */ /* 0x000fe20008410000 */
[C---:B------:R-:W-:Y:S02]  /*e960*/  ISETP.GT.AND P3, PT, R20.reuse, 0x48, PT ;  /* 0x000000481400780c */ /* 0x040fe40003f64270 */
[----:B-1----:R-:W-:Y:S02]  /*e970*/  FSEL R95, R95, -INF , P2 ;  /* 0xff8000005f5f7808 */ /* 0x002fe40001000000 */
[----:B------:R-:W-:Y:S02]  /*e980*/  FMNMX.FTZ R32, R71, R62, !PT ;  /* 0x0000003e47207209 */ /* 0x000fe40007810000 */
[----:B------:R-:W1:Y:S01]  /*e990*/  MUFU.TANH R57, R57 ;  /* 0x0000003900397308 */ /* 0x000e620000002400 */
[----:B------:R-:W-:Y:S01]  /*e9a0*/  FMUL.FTZ R62, R33, UR4 ;  /* 0x00000004213e7c20 */ /* 0x000fe20008410000 */
[----:B------:R-:W-:Y:S01]  /*e9b0*/  ISETP.GT.AND P2, PT, R20, 0x49, PT ;  /* 0x000000491400780c */ /* 0x000fe20003f44270 */
[----:B------:R-:W-:Y:S01]  /*e9c0*/  FMUL.FTZ R40, R40, UR4 ;  /* 0x0000000428287c20 */ /* 0x000fe20008410000 */
[----:B--2---:R-:W-:-:S02]  /*e9d0*/  FSEL R60, R60, -INF , P3 ;  /* 0xff8000003c3c7808 */ /* 0x004fc40001800000 */
[----:B------:R-:W-:Y:S02]  /*e9e0*/  FMNMX.FTZ R33, R95, R32, !PT ;  /* 0x000000205f217209 */ /* 0x000fe40007810000 */
[----:B------:R-:W2:Y:S01]  /*e9f0*/  MUFU.TANH R51, R51 ;  /* 0x0000003300337308 */ /* 0x000ea20000002400 */
[----:B------:R-:W-:Y:S01]  /*ea00*/  ISETP.GT.AND P3, PT, R20, 0x50, PT ;  /* 0x000000501400780c */ /* 0x000fe20003f64270 */
[----:B------:R-:W-:Y:S01]  /*ea10*/  FMUL.FTZ R41, R41, UR4 ;  /* 0x0000000429297c20 */ /* 0x000fe20008410000 */
[----:B---3--:R-:W-:Y:S02]  /*ea20*/  FSEL R99, R99, -INF , P2 ;  /* 0xff80000063637808 */ /* 0x008fe40001000000 */
[----:B------:R-:W-:-:S03]  /*ea30*/  FMNMX.FTZ R32, R60, R33, !PT ;  /* 0x000000213c207209 */ /* 0x000fc60007810000 */
[----:B------:R-:W3:Y:S01]  /*ea40*/  MUFU.TANH R52, R52 ;  /* 0x0000003400347308 */ /* 0x000ee20000002400 */
[----:B------:R-:W-:Y:S01]  /*ea50*/  FMUL.FTZ R63, R36, UR4 ;  /* 0x00000004243f7c20 */ /* 0x000fe20008410000 */
[----:B------:R-:W-:Y:S01]  /*ea60*/  FMUL.FTZ R44, R44, UR4 ;  /* 0x000000042c2c7c20 */ /* 0x000fe20008410000 */
[C---:B------:R-:W-:Y:S02]  /*ea70*/  ISETP.GT.AND P2, PT, R20.reuse, 0x51, PT ;  /* 0x000000511400780c */ /* 0x040fe40003f44270 */
[----:B0-----:R-:W-:Y:S02]  /*ea80*/  FSEL R33, R21, -INF , P3 ;  /* 0xff80000015217808 */ /* 0x001fe40001800000 */
[----:B------:R-:W-:Y:S01]  /*ea90*/  FMNMX.FTZ R36, R99, R32, !PT ;  /* 0x0000002063247209 */ /* 0x000fe20007810000 */
[----:B------:R-:W0:Y:S01]  /*eaa0*/  MUFU.TANH R40, R40 ;  /* 0x0000002800287308 */ /* 0x000e220000002400 */
[----:B------:R-:W-:Y:S01]  /*eab0*/  ISETP.GT.AND P3, PT, R20, 0x58, PT ;  /* 0x000000581400780c */ /* 0x000fe20003f64270 */
[----:B------:R-:W-:Y:S01]  /*eac0*/  FMUL.FTZ R45, R45, UR4 ;  /* 0x000000042d2d7c20 */ /* 0x000fe20008410000 */
[----:B-1----:R-:W-:-:S02]  /*ead0*/  FSEL R32, R57, -INF , P2 ;  /* 0xff80000039207808 */ /* 0x002fc40001000000 */
[----:B------:R-:W-:-:S03]  /*eae0*/  FMNMX.FTZ R101, R33, R36, !PT ;  /* 0x0000002421657209 */ /* 0x000fc60007810000 */
[----:B------:R-:W1:Y:S01]  /*eaf0*/  MUFU.TANH R41, R41 ;  /* 0x0000002900297308 */ /* 0x000e620000002400 */
[----:B------:R-:W-:Y:S02]  /*eb00*/  ISETP.GT.AND P2, PT, R20, 0x59, PT ;  /* 0x000000591400780c */ /* 0x000fe40003f44270 */
[----:B--2---:R-:W-:Y:S02]  /*eb10*/  FSEL R36, R51, -INF , P3 ;  /* 0xff80000033247808 */ /* 0x004fe40001800000 */
[----:B------:R-:W-:-:S03]  /*eb20*/  FMNMX.FTZ R101, R32, R101, !PT ;  /* 0x0000006520657209 */ /* 0x000fc60007810000 */
[----:B------:R-:W-:Y:S01]  /*eb30*/  MUFU.TANH R44, R44 ;  /* 0x0000002c002c7308 */ /* 0x000fe20000002400 */
[----:B------:R-:W-:Y:S01]  /*eb40*/  FMUL.FTZ R57, R37, UR4 ;  /* 0x0000000425397c20 */ /* 0x000fe20008410000 */
[----:B------:R-:W-:Y:S02]  /*eb50*/  ISETP.GT.AND P3, PT, R20, 0x60, PT ;  /* 0x000000601400780c */ /* 0x000fe40003f64270 */
[----:B---3--:R-:W-:Y:S02]  /*eb60*/  FSEL R37, R52, -INF , P2 ;  /* 0xff80000034257808 */ /* 0x008fe40001000000 */
[----:B------:R-:W-:Y:S02]  /*eb70*/  FMNMX.FTZ R100, R36, R101, !PT ;  /* 0x0000006524647209 */ /* 0x000fe40007810000 */
[----:B------:R-:W2:Y:S01]  /*eb80*/  MUFU.TANH R45, R45 ;  /* 0x0000002d002d7308 */ /* 0x000ea20000002400 */
[----:B------:R-:W-:Y:S02]  /*eb90*/  WARPGROUP.DEPBAR.LE gsb0, 0x0 ;  /* 0x00008000000079c5 */ /* 0x000fe40000010000 */
[----:B------:R-:W-:Y:S01]  /*eba0*/  FMUL.FTZ R52, R24, UR4 ;  /* 0x0000000418347c20 */ /* 0x000fe20008410000 */
[----:B------:R-:W-:-:S02]  /*ebb0*/  ISETP.GT.AND P2, PT, R20, 0x61, PT ;  /* 0x000000611400780c */ /* 0x000fc40003f44270 */
[----:B0-----:R-:W-:Y:S02]  /*ebc0*/  FSEL R24, R40, -INF , P3 ;  /* 0xff80000028187808 */ /* 0x001fe40001800000 */
[----:B------:R-:W0:Y:S01]  /*ebd0*/  MUFU.TANH R53, R53 ;  /* 0x0000003500357308 */ /* 0x000e220000002400 */
[----:B------:R-:W-:Y:S02]  /*ebe0*/  ISETP.GT.AND P3, PT, R20, 0x68, PT ;  /* 0x000000681400780c */ /* 0x000fe40003f64270 */
[----:B-1----:R-:W-:-:S05]  /*ebf0*/  FSEL R40, R41, -INF , P2 ;  /* 0xff80000029287808 */ /* 0x002fca0001000000 */
[----:B------:R1:W-:Y:S01]  /*ec00*/  MUFU.TANH R21, R63 ;  /* 0x0000003f00157308 */ /* 0x0003e20000002400 */
[----:B------:R-:W-:Y:S02]  /*ec10*/  ISETP.GT.AND P2, PT, R20, 0x69, PT ;  /* 0x000000691400780c */ /* 0x000fe40003f44270 */
[----:B-1----:R-:W-:-:S05]  /*ec20*/  FMNMX.FTZ R63, R37, R100, !PT ;  /* 0x00000064253f7209 */ /* 0x002fca0007810000 */
[----:B------:R-:W1:Y:S01]  /*ec30*/  MUFU.TANH R62, R62 ;  /* 0x0000003e003e7308 */ /* 0x000e620000002400 */
[----:B------:R-:W-:-:S07]  /*ec40*/  FMNMX.FTZ R63, R24, R63, !PT ;  /* 0x0000003f183f7209 */ /* 0x000fce0007810000 */
[----:B------:R3:W4:Y:S01]  /*ec50*/  MUFU.TANH R51, R57 ;  /* 0x0000003900337308 */ /* 0x0007220000002400 */
[----:B--2---:R-:W-:Y:S01]  /*ec60*/  FSEL R41, R45, -INF , P2 ;  /* 0xff8000002d297808 */ /* 0x004fe20001000000 */
[----:B---3--:R-:W-:Y:S01]  /*ec70*/  FMUL.FTZ R57, R25, UR4 ;  /* 0x0000000419397c20 */ /* 0x008fe20008410000 */
[----:B------:R-:W-:Y:S02]  /*ec80*/  FSEL R25, R44, -INF , P3 ;  /* 0xff8000002c197808 */ /* 0x000fe40001800000 */
[----:B------:R-:W-:Y:S02]  /*ec90*/  FMNMX.FTZ R44, R40, R63, !PT ;  /* 0x0000003f282c7209 */ /* 0x000fe40007810000 */
[C---:B------:R-:W-:Y:S02]  /*eca0*/  ISETP.GT.AND P3, PT, R20.reuse, 0x70, PT ;  /* 0x000000701400780c */ /* 0x040fe40003f64270 */
[----:B------:R-:W-:Y:S01]  /*ecb0*/  FMNMX.FTZ R100, R25, R44, !PT ;  /* 0x0000002c19647209 */ /* 0x000fe20007810000 */
[----:B------:R-:W2:Y:S01]  /*ecc0*/  MUFU.TANH R52, R52 ;  /* 0x0000003400347308 */ /* 0x000ea20000002400 */
[----:B------:R-:W-:Y:S01]  /*ecd0*/  ISETP.GT.AND P2, PT, R20, 0x71, PT ;  /* 0x000000711400780c */ /* 0x000fe20003f44270 */
[----:B------:R-:W-:Y:S01]  /*ece0*/  FMUL.FTZ R63, R28, UR4 ;  /* 0x000000041c3f7c20 */ /* 0x000fe20008410000 */
[----:B0-----:R-:W-:-:S02]  /*ecf0*/  FSEL R44, R53, -INF , P3 ;  /* 0xff800000352c7808 */ /* 0x001fc40001800000 */
[----:B------:R-:W-:Y:S02]  /*ed00*/  FMNMX.FTZ R45, R41, R100, !PT ;  /* 0x00000064292d7209 */ /* 0x000fe40007810000 */
[----:B------:R-:W-:Y:S01]  /*ed10*/  ISETP.GT.AND P3, PT, R20, 0x78, PT ;  /* 0x000000781400780c */ /* 0x000fe20003f64270 */
[----:B------:R-:W0:Y:S01]  /*ed20*/  MUFU.TANH R57, R57 ;  /* 0x0000003900397308 */ /* 0x000e220000002400 */
[----:B-1----:R-:W-:Y:S02]  /*ed30*/  FSEL R28, R62, -INF , P2 ;  /* 0xff8000003e1c7808 */ /* 0x002fe40001000000 */
[----:B------:R-:W-:Y:S01]  /*ed40*/  FMNMX.FTZ R45, R44, R45, !PT ;  /* 0x0000002d2c2d7209 */ /* 0x000fe20007810000 */
[----:B------:R-:W-:Y:S01]  /*ed50*/  FMUL.FTZ R62, R29, UR4 ;  /* 0x000000041d3e7c20 */ /* 0x000fe20008410000 */
[----:B------:R-:W-:Y:S02]  /*ed60*/  ISETP.GT.AND P2, PT, R20, 0x79, PT ;  /* 0x000000791400780c */ /* 0x000fe40003f44270 */
[----:B------:R-:W-:Y:S01]  /*ed70*/  FSEL R29, R21, -INF , P3 ;  /* 0xff800000151d7808 */ /* 0x000fe20001800000 */
[----:B------:R-:W1:Y:S01]  /*ed80*/  MUFU.TANH R63, R63 ;  /* 0x0000003f003f7308 */ /* 0x000e620000002400 */
[----:B------:R-:W-:-:S02]  /*ed90*/  FMNMX.FTZ R100, R28, R45, !PT ;  /* 0x0000002d1c647209 */ /* 0x000fc40007810000 */
[C---:B------:R-:W-:Y:S02]  /*eda0*/  ISETP.GT.AND P3, PT, R20.reuse, 0x80, PT ;  /* 0x000000801400780c */ /* 0x040fe40003f64270 */
[----:B----4-:R-:W-:Y:S02]  /*edb0*/  FSEL R45, R51, -INF , P2 ;  /* 0xff800000332d7808 */ /* 0x010fe40001000000 */
[----:B------:R-:W-:Y:S01]  /*edc0*/  FMNMX.FTZ R100, R29, R100, !PT ;  /* 0x000000641d647209 */ /* 0x000fe20007810000 */
[----:B------:R-:W3:Y:S01]  /*edd0*/  MUFU.TANH R21, R62 ;  /* 0x0000003e00157308 */ /* 0x000ee20000002400 */
[----:B------:R-:W-:Y:S02]  /*ede0*/  ISETP.GT.AND P2, PT, R20, 0x81, PT ;  /* 0x000000811400780c */ /* 0x000fe40003f44270 */
[----:B--2---:R-:W-:Y:S02]  /*edf0*/  FSEL R51, R52, -INF , P3 ;  /* 0xff80000034337808 */ /* 0x004fe40001800000 */
[----:B------:R-:W-:-:S02]  /*ee00*/  FMNMX.FTZ R100, R45, R100, !PT ;  /* 0x000000642d647209 */ /* 0x000fc40007810000 */
[----:B------:R-:W-:Y:S02]  /*ee10*/  ISETP.GT.AND P3, PT, R20, 0x88, PT ;  /* 0x000000881400780c */ /* 0x000fe40003f64270 */
[----:B0-----:R-:W-:Y:S02]  /*ee20*/  FSEL R52, R57, -INF , P2 ;  /* 0xff80000039347808 */ /* 0x001fe40001000000 */
[----:B------:R-:W-:Y:S01]  /*ee30*/  FMNMX.FTZ R101, R51, R100, !PT ;  /* 0x0000006433657209 */ /* 0x000fe20007810000 */
[----:B------:R-:W-:Y:S01]  /*ee40*/  FMUL.FTZ R53, R54, UR4 ;  /* 0x0000000436357c20 */ /* 0x000fe20008410000 */
[----:B------:R-:W-:Y:S02]  /*ee50*/  ISETP.GT.AND P2, PT, R20, 0x89, PT ;  /* 0x000000891400780c */ /* 0x000fe40003f44270 */
[----:B-1----:R-:W-:Y:S02]  /*ee60*/  FSEL R54, R63, -INF , P3 ;  /* 0xff8000003f367808 */ /* 0x002fe40001800000 */
[----:B------:R-:W-:Y:S01]  /*ee70*/  FMNMX.FTZ R101, R52, R101, !PT ;  /* 0x0000006534657209 */ /* 0x000fe20007810000 */
[----:B------:R-:W-:Y:S01]  /*ee80*/  FMUL.FTZ R57, R55, UR4 ;  /* 0x0000000437397c20 */ /* 0x000fe20008410000 */
[----:B---3--:R-:W-:-:S02]  /*ee90*/  FSEL R55, R21, -INF , P2 ;  /* 0xff80000015377808 */ /* 0x008fc40001000000 */
[----:B------:R-:W-:-:S04]  /*eea0*/  FMNMX.FTZ R20, R54, R101, !PT ;  /* 0x0000006536147209 */ /* 0x000fc80007810000 */
[----:B------:R-:W-:-:S05]  /*eeb0*/  FMNMX.FTZ R20, R55, R20, !PT ;  /* 0x0000001437147209 */ /* 0x000fca0007810000 */
[----:B------:R-:W0:Y:S04]  /*eec0*/  SHFL.BFLY PT, R21, R20, 0x2, 0x1f ;  /* 0x0c401f0014157f89 */ /* 0x000e2800000e0000 */
[----:B------:R-:W1:Y:S01]  /*eed0*/  SHFL.IDX PT, R101, R59, 0x1, 0x1c1f ;  /* 0x003c1f003b657f89 */ /* 0x000e6200000e0000 */
[----:B0-----:R-:W-:-:S05]  /*eee0*/  FMNMX.FTZ R21, R20, R21, !PT ;  /* 0x0000001514157209 */ /* 0x001fca0007810000 */
[----:B------:R-:W0:Y:S01]  /*eef0*/  SHFL.BFLY PT, R20, R21, 0x1, 0x1f ;  /* 0x0c201f0015147f89 */ /* 0x000e2200000e0000 */
[----:B------:R-:W-:Y:S01]  /*ef00*/  FMUL.FTZ R100, R30, UR4 ;  /* 0x000000041e647c20 */ /* 0x000fe20008410000 */
[----:B-1----:R-:W-:-:S04]  /*ef10*/  VIADDMNMX R56, R101, R48, R56, PT ;  /* 0x0000003065387246 */ /* 0x002fc80003800138 */
[C---:B------:R-:W-:Y:S02]  /*ef20*/  ISETP.GT.AND P3, PT, R56.reuse, RZ, PT ;  /* 0x000000ff3800720c */ /* 0x040fe40003f64270 */
[----:B------:R-:W-:Y:S01]  /*ef30*/  ISETP.GT.AND P4, PT, R56, 0x1, PT ;  /* 0x000000013800780c */ /* 0x000fe20003f84270 */
[----:B------:R1:W-:Y:S01]  /*ef40*/  MUFU.TANH R59, R100 ;  /* 0x00000064003b7308 */ /* 0x0003e20000002400 */
[----:B0-----:R-:W-:Y:S01]  /*ef50*/  FMNMX.FTZ R20, R21, R20, !PT ;  /* 0x0000001415147209 */ /* 0x001fe20007810000 */
[----:B------:R-:W-:-:S03]  /*ef60*/  IMAD.U32 R21, RZ, RZ, UR5 ;  /* 0x00000005ff157e24 */ /* 0x000fc6000f8e00ff */
[C---:B------:R-:W-:Y:S01]  /*ef70*/  FSETP.NEU.FTZ.AND P2, PT, R20.reuse, -INF , PT ;  /* 0xff8000001400780b */ /* 0x040fe20003f5d000 */
[----:B------:R-:W-:-:S05]  /*ef80*/  FMUL.FTZ R30, R20, R21 ;  /* 0x00000015141e7220 */ /* 0x000fca0000410000 */
[----:B------:R-:W-:Y:S02]  /*ef90*/  FSEL R30, R30, RZ, P2 ;  /* 0x000000ff1e1e7208 */ /* 0x000fe40001000000 */
[----:B------:R-:W-:-:S03]  /*efa0*/  ISETP.GT.AND P2, PT, R56, 0x8, PT ;  /* 0x000000083800780c */ /* 0x000fc60003f44270 */
[-CC-:B------:R-:W-:Y:S01]  /*efb0*/  FFMA.FTZ R62, R88, R21.reuse, -R30.reuse ;  /* 0x00000015583e7223 */ /* 0x180fe2000001081e */
[-CC-:B------:R-:W-:Y:S01]  /*efc0*/  FFMA.FTZ R88, R91, R21.reuse, -R30.reuse ;  /* 0x000000155b587223 */ /* 0x180fe2000001081e */
[-CC-:B-1----:R-:W-:Y:S01]  /*efd0*/  FFMA.FTZ R100, R80, R21.reuse, -R30.reuse ;  /* 0x0000001550647223 */ /* 0x182fe2000001081e */
[----:B------:R-:W-:Y:S02]  /*efe0*/  FSEL R80, R15, -INF , P3 ;  /* 0xff8000000f507808 */ /* 0x000fe40001800000 */
[----:B------:R-:W-:Y:S01]  /*eff0*/  FSEL R91, R89, -INF , P4 ;  /* 0xff800000595b7808 */ /* 0x000fe20002000000 */
[--C-:B------:R-:W-:Y:S01]  /*f000*/  FFMA.FTZ R48, R93, R21, -R30.reuse ;  /* 0x000000155d307223 */ /* 0x100fe2000001081e */
[----:B------:R-:W-:Y:S02]  /*f010*/  ISETP.GT.AND P3, PT, R56, 0x9, PT ;  /* 0x000000093800780c */ /* 0x000fe40003f64270 */
[----:B------:R-:W-:Y:S02]  /*f020*/  FSEL R90, R90, -INF , P2 ;  /* 0xff8000005a5a7808 */ /* 0x000fe40001000000 */
[----:B------:R-:W-:Y:S01]  /*f030*/  FMNMX.FTZ R93, R80, R91, !PT ;  /* 0x0000005b505d7209 */ /* 0x000fe20007810000 */
[----:B------:R-:W-:Y:S01]  /*f040*/  FFMA.FTZ R63, R97, R21, -R30 ;  /* 0x00000015613f7223 */ /* 0x000fe2000001081e */
[----:B------:R-:W-:-:S02]  /*f050*/  ISETP.GT.AND P2, PT, R56, 0x10, PT ;  /* 0x000000103800780c */ /* 0x000fc40003f44270 */
[----:B------:R-:W-:Y:S02]  /*f060*/  FSEL R92, R92, -INF , P3 ;  /* 0xff8000005c5c7808 */ /* 0x000fe40001800000 */
[----:B------:R-:W-:Y:S01]  /*f070*/  FMNMX.FTZ R97, R90, R93, !PT ;  /* 0x0000005d5a617209 */ /* 0x000fe20007810000 */
        /* <DEDUP_REMOVED lines=8> */
[----:B------:R-:W-:Y:S01]  /*f100*/  FFMA.FTZ R82, R85, R21, -R30 ;  /* 0x0000001555527223 */ /* 0x000fe2000001081e */
[----:B------:R-:W-:Y:S02]  /*f110*/  ISETP.GT.AND P3, PT, R56, 0x19, PT ;  /* 0x000000193800780c */ /* 0x000fe40003f64270 */
[----:B------:R-:W-:Y:S02]  /*f120*/  FSEL R84, R84, -INF , P2 ;  /* 0xff80000054547808 */ /* 0x000fe40001000000 */
[----:B------:R-:W-:Y:S02]  /*f130*/  FMNMX.FTZ R85, R83, R94, !PT ;  /* 0x0000005e53557209 */ /* 0x000fe40007810000 */
[----:B------:R-:W-:-:S02]  /*f140*/  ISETP.GT.AND P2, PT, R56, 0x20, PT ;  /* 0x000000203800780c */ /* 0x000fc40003f44270 */
[----:B------:R-:W-:Y:S02]  /*f150*/  FSEL R86, R86, -INF , P3 ;  /* 0xff80000056567808 */ /* 0x000fe40001800000 */
[----:B------:R-:W-:Y:S02]  /*f160*/  FMNMX.FTZ R97, R84, R85, !PT ;  /* 0x0000005554617209 */ /* 0x000fe40007810000 */
[----:B------:R-:W-:Y:S01]  /*f170*/  FSEL R85, R73, -INF , P2 ;  /* 0xff80000049557808 */ /* 0x000fe20001000000 */
[----:B------:R-:W-:Y:S01]  /*f180*/  FFMA.FTZ R73, R72, R21, -R30 ;  /* 0x0000001548497223 */ /* 0x000fe2000001081e */
[----:B------:R-:W-:Y:S02]  /*f190*/  ISETP.GT.AND P3, PT, R56, 0x21, PT ;  /* 0x000000213800780c */ /* 0x000fe40003f64270 */
[----:B------:R-:W-:Y:S02]  /*f1a0*/  FMNMX.FTZ R72, R86, R97, !PT ;  /* 0x0000006156487209 */ /* 0x000fe40007810000 */
[----:B------:R-:W-:-:S02]  /*f1b0*/  ISETP.GT.AND P2, PT, R56, 0x28, PT ;  /* 0x000000283800780c */ /* 0x000fc40003f44270 */
[----:B------:R-:W-:Y:S02]  /*f1c0*/  FSEL R94, R74, -INF , P3 ;  /* 0xff8000004a5e7808 */ /* 0x000fe40001800000 */
[----:B------:R-:W-:Y:S01]  /*f1d0*/  FMNMX.FTZ R97, R85, R72, !PT ;  /* 0x0000004855617209 */ /* 0x000fe20007810000 */
[----:B------:R-:W-:Y:S01]  /*f1e0*/  FMUL.FTZ R58, R58, UR4 ;  /* 0x000000043a3a7c20 */ /* 0x000fe20008410000 */
[----:B------:R-:W-:Y:S02]  /*f1f0*/  ISETP.GT.AND P3, PT, R56, 0x29, PT ;  /* 0x000000293800780c */ /* 0x000fe40003f64270 */
[----:B------:R-:W-:Y:S02]  /*f200*/  FSEL R76, R76, -INF , P2 ;  /* 0xff8000004c4c7808 */ /* 0x000fe40001000000 */
[----:B------:R-:W-:Y:S01]  /*f210*/  FMNMX.FTZ R97, R94, R97, !PT ;  /* 0x000000615e617209 */ /* 0x000fe20007810000 */
[----:B------:R-:W0:Y:S01]  /*f220*/  MUFU.TANH R70, R70 ;  /* 0x0000004600467308 */ /* 0x000e220000002400 */
[----:B------:R-:W-:-:S02]  /*f230*/  ISETP.GT.AND P2, PT, R56, 0x30, PT ;  /* 0x000000303800780c */ /* 0x000fc40003f44270 */
[----:B------:R-:W-:Y:S02]  /*f240*/  FSEL R78, R78, -INF , P3 ;  /* 0xff8000004e4e7808 */ /* 0x000fe40001800000 */
[----:B------:R-:W-:Y:S01]  /*f250*/  FMNMX.FTZ R97, R76, R97, !PT ;  /* 0x000000614c617209 */ /* 0x000fe20007810000 */
[--C-:B------:R-:W-:Y:S02]  /*f260*/  FFMA.FTZ R74, R87, R21, -R30.reuse ;  /* 0x00000015574a7223 */ /* 0x100fe4000001081e */
[----:B------:R-:W1:Y:S01]  /*f270*/  MUFU.TANH R58, R58 ;  /* 0x0000003a003a7308 */ /* 0x000e620000002400 */
[----:B------:R-:W-:Y:S02]  /*f280*/  ISETP.GT.AND P3, PT, R56, 0x31, PT ;  /* 0x000000313800780c */ /* 0x000fe40003f64270 */
[----:B------:R-:W-:Y:S02]  /*f290*/  FSEL R87, R65, -INF , P2 ;  /* 0xff80000041577808 */ /* 0x000fe40001000000 */
[----:B------:R-:W-:Y:S01]  /*f2a0*/  FMNMX.FTZ R72, R78, R97, !PT ;  /* 0x000000614e487209 */ /* 0x000fe20007810000 */
[----:B------:R-:W-:Y:S01]  /*f2b0*/  FFMA.FTZ R65, R75, R21, -R30 ;  /* 0x000000154b417223 */ /* 0x000fe2000001081e */
[----:B------:R-:W-:Y:S01]  /*f2c0*/  ISETP.GT.AND P2, PT, R56, 0x38, PT ;  /* 0x000000383800780c */ /* 0x000fe20003f44270 */
[----:B------:R-:W2:Y:S01]  /*f2d0*/  MUFU.TANH R98, R98 ;  /* 0x0000006200627308 */ /* 0x000ea20000002400 */
[----:B------:R-:W-:-:S02]  /*f2e0*/  FSEL R75, R66, -INF , P3 ;  /* 0xff800000424b7808 */ /* 0x000fc40001800000 */
[----:B------:R-:W-:Y:S01]  /*f2f0*/  FMNMX.FTZ R72, R87, R72, !PT ;  /* 0x0000004857487209 */ /* 0x000fe20007810000 */
[----:B------:R-:W-:Y:S01]  /*f300*/  FFMA.FTZ R66, R77, R21, -R30 ;  /* 0x000000154d427223 */ /* 0x000fe2000001081e */
[----:B------:R-:W-:Y:S02]  /*f310*/  ISETP.GT.AND P3, PT, R56, 0x39, PT ;  /* 0x000000393800780c */ /* 0x000fe40003f64270 */
[----:B------:R-:W-:Y:S01]  /*f320*/  FSEL R68, R68, -INF , P2 ;  /* 0xff80000044447808 */ /* 0x000fe20001000000 */
[----:B------:R-:W3:Y:S01]  /*f330*/  MUFU.TANH R61, R61 ;  /* 0x0000003d003d7308 */ /* 0x000ee20000002400 */
[----:B------:R-:W-:Y:S02]  /*f340*/  FMNMX.FTZ R77, R75, R72, !PT ;  /* 0x000000484b4d7209 */ /* 0x000fe40007810000 */
[----:B------:R-:W-:Y:S02]  /*f350*/  ISETP.GT.AND P2, PT, R56, 0x40, PT ;  /* 0x000000403800780c */ /* 0x000fe40003f44270 */
[----:B0-----:R-:W-:-:S02]  /*f360*/  FSEL R70, R70, -INF , P3 ;  /* 0xff80000046467808 */ /* 0x001fc40001800000 */
[----:B------:R-:W-:Y:S01]  /*f370*/  FMNMX.FTZ R97, R68, R77, !PT ;  /* 0x0000004d44617209 */ /* 0x000fe20007810000 */
[----:B------:R-:W-:Y:S01]  /*f380*/  MUFU.TANH R49, R49 ;  /* 0x0000003100317308 */ /* 0x000fe20000002400 */
[----:B-1----:R-:W-:Y:S01]  /*f390*/  FSEL R77, R58, -INF , P2 ;  /* 0xff8000003a4d7808 */ /* 0x002fe20001000000 */
[----:B------:R-:W-:Y:S01]  /*f3a0*/  FFMA.FTZ R58, R64, R21, -R30 ;  /* 0x00000015403a7223 */ /* 0x000fe2000001081e */
[----:B------:R-:W-:Y:S02]  /*f3b0*/  ISETP.GT.AND P3, PT, R56, 0x41, PT ;  /* 0x000000413800780c */ /* 0x000fe40003f64270 */
[----:B------:R-:W-:Y:S02]  /*f3c0*/  FMNMX.FTZ R64, R70, R97, !PT ;  /* 0x0000006146407209 */ /* 0x000fe40007810000 */
[----:B------:R-:W-:Y:S01]  /*f3d0*/  ISETP.GT.AND P2, PT, R56, 0x48, PT ;  /* 0x000000483800780c */ /* 0x000fe20003f44270 */
[----:B------:R-:W0:Y:S01]  /*f3e0*/  MUFU.TANH R50, R50 ;  /* 0x0000003200327308 */ /* 0x000e220000002400 */
[----:B--2---:R-:W-:-:S02]  /*f3f0*/  FSEL R98, R98, -INF , P3 ;  /* 0xff80000062627808 */ /* 0x004fc40001800000 */
[----:B------:R-:W-:Y:S01]  /*f400*/  FMNMX.FTZ R97, R77, R64, !PT ;  /* 0x000000404d617209 */ /* 0x000fe20007810000 */
[----:B------:R-:W-:Y:S01]  /*f410*/  FMUL.FTZ R42, R42, UR4 ;  /* 0x000000042a2a7c20 */ /* 0x000fe20008410000 */
[----:B------:R-:W-:Y:S02]  /*f420*/  ISETP.GT.AND P3, PT, R56, 0x49, PT ;  /* 0x000000493800780c */ /* 0x000fe40003f64270 */
[----:B---3--:R-:W-:Y:S01]  /*f430*/  FSEL R61, R61, -INF , P2 ;  /* 0xff8000003d3d7808 */ /* 0x008fe20001000000 */
[----:B------:R-:W1:Y:S01]  /*f440*/  MUFU.TANH R53, R53 ;  /* 0x0000003500357308 */ /* 0x000e620000002400 */
[----:B------:R-:W-:Y:S01]  /*f450*/  FMNMX.FTZ R64, R98, R97, !PT ;  /* 0x0000006162407209 */ /* 0x000fe20007810000 */
[----:B------:R-:W-:Y:S01]  /*f460*/  FMUL.FTZ R43, R43, UR4 ;  /* 0x000000042b2b7c20 */ /* 0x000fe20008410000 */
[----:B------:R-:W-:Y:S02]  /*f470*/  ISETP.GT.AND P2, PT, R56, 0x50, PT ;  /* 0x000000503800780c */ /* 0x000fe40003f44270 */
[----:B------:R-:W-:-:S02]  /*f480*/  FSEL R97, R14, -INF , P3 ;  /* 0xff8000000e617808 */ /* 0x000fc40001800000 */
[----:B------:R-:W-:Y:S01]  /*f490*/  FMNMX.FTZ R64, R61, R64, !PT ;  /* 0x000000403d407209 */ /* 0x000fe20007810000 */
[----:B------:R-:W2:Y:S01]  /*f4a0*/  MUFU.TANH R57, R57 ;  /* 0x0000003900397308 */ /* 0x000ea20000002400 */
[----:B------:R-:W-:Y:S01]  /*f4b0*/  ISETP.GT.AND P3, PT, R56, 0x51, PT ;  /* 0x000000513800780c */ /* 0x000fe20003f64270 */
[----:B------:R-:W-:Y:S01]  /*f4c0*/  FMUL.FTZ R46, R46, UR4 ;  /* 0x000000042e2e7c20 */ /* 0x000fe20008410000 */
[----:B------:R-:W-:-:S05]  /*f4d0*/  FMNMX.FTZ R72, R97, R64, !PT ;  /* 0x0000004061487209 */ /* 0x000fca0007810000 */
[----:B------:R3:W-:Y:S01]  /*f4e0*/  MUFU.EX2 R15, R100 ;  /* 0x00000064000f7308 */ /* 0x0007e20000000800 */
[----:B------:R-:W-:Y:S01]  /*f4f0*/  FMUL.FTZ R47, R47, UR4 ;  /* 0x000000042f2f7c20 */ /* 0x000fe20008410000 */
[----:B0-----:R-:W-:-:S06]  /*f500*/  FSEL R64, R50, -INF , P3 ;  /* 0xff80000032407808 */ /* 0x001fcc0001800000 */
[----:B------:R-:W0:Y:S01]  /*f510*/  MUFU.TANH R42, R42 ;  /* 0x0000002a002a7308 */ /* 0x000e220000002400 */
[-CC-:B---3--:R-:W-:Y:S01]  /*f520*/  FFMA.FTZ R100, R79, R21.reuse, -R30.reuse ;  /* 0x000000154f647223 */ /* 0x188fe2000001081e */
[----:B------:R-:W-:Y:S01]  /*f530*/  FSEL R79, R49, -INF , P2 ;  /* 0xff800000314f7808 */ /* 0x000fe20001000000 */
[----:B------:R-:W-:Y:S01]  /*f540*/  FFMA.FTZ R49, R67, R21, -R30 ;  /* 0x0000001543317223 */ /* 0x000fe2000001081e */
[C---:B------:R-:W-:Y:S02]  /*f550*/  ISETP.GT.AND P2, PT, R56.reuse, 0x58, PT ;  /* 0x000000583800780c */ /* 0x040fe40003f44270 */
[----:B------:R-:W-:Y:S02]  /*f560*/  FMNMX.FTZ R67, R79, R72, !PT ;  /* 0x000000484f437209 */ /* 0x000fe40007810000 */
[----:B------:R-:W3:Y:S01]  /*f570*/  MUFU.TANH R43, R43 ;  /* 0x0000002b002b7308 */ /* 0x000ee20000002400 */
[----:B------:R-:W-:Y:S01]  /*f580*/  ISETP.GT.AND P3, PT, R56, 0x59, PT ;  /* 0x000000593800780c */ /* 0x000fe20003f64270 */
[----:B------:R-:W-:Y:S01]  /*f590*/  FMUL.FTZ R34, R34, UR4 ;  /* 0x0000000422227c20 */ /* 0x000fe20008410000 */
[----:B-1----:R-:W-:-:S02]  /*f5a0*/  FSEL R53, R53, -INF , P2 ;  /* 0xff80000035357808 */ /* 0x002fc40001000000 */
[----:B------:R-:W-:-:S03]  /*f5b0*/  FMNMX.FTZ R72, R64, R67, !PT ;  /* 0x0000004340487209 */ /* 0x000fc60007810000 */
[----:B------:R-:W1:Y:S01]  /*f5c0*/  MUFU.TANH R46, R46 ;  /* 0x0000002e002e7308 */ /* 0x000e620000002400 */
[----:B------:R-:W-:Y:S01]  /*f5d0*/  ISETP.GT.AND P2, PT, R56, 0x60, PT ;  /* 0x000000603800780c */ /* 0x000fe20003f44270 */
[----:B------:R-:W-:Y:S01]  /*f5e0*/  FMUL.FTZ R35, R35, UR4 ;  /* 0x0000000423237c20 */ /* 0x000fe20008410000 */
[----:B--2---:R-:W-:Y:S02]  /*f5f0*/  FSEL R57, R57, -INF , P3 ;  /* 0xff80000039397808 */ /* 0x004fe40001800000 */
[----:B------:R-:W-:-:S03]  /*f600*/  FMNMX.FTZ R72, R53, R72, !PT ;  /* 0x0000004835487209 */ /* 0x000fc60007810000 */
[----:B------:R-:W2:Y:S01]  /*f610*/  MUFU.TANH R47, R47 ;  /* 0x0000002f002f7308 */ /* 0x000ea20000002400 */
[----:B------:R-:W-:Y:S01]  /*f620*/  ISETP.GT.AND P3, PT, R56, 0x61, PT ;  /* 0x000000613800780c */ /* 0x000fe20003f64270 */
[----:B------:R-:W-:Y:S01]  /*f630*/  FMUL.FTZ R38, R38, UR4 ;  /* 0x0000000426267c20 */ /* 0x000fe20008410000 */
[----:B0-----:R-:W-:Y:S02]  /*f640*/  FSEL R67, R42, -INF , P2 ;  /* 0xff8000002a437808 */ /* 0x001fe40001000000 */
[----:B------:R-:W-:-:S03]  /*f650*/  FMNMX.FTZ R72, R57, R72, !PT ;  /* 0x0000004839487209 */ /* 0x000fc60007810000 */
[----:B------:R-:W0:Y:S01]  /*f660*/  MUFU.TANH R34, R34 ;  /* 0x0000002200227308 */ /* 0x000e220000002400 */
[----:B------:R-:W-:Y:S01]  /*f670*/  FFMA.FTZ R50, R69, R21, -R30 ;  /* 0x0000001545327223 */ /* 0x000fe2000001081e */
[----:B------:R-:W-:Y:S01]  /*f680*/  FMUL.FTZ R39, R39, UR4 ;  /* 0x0000000427277c20 */ /* 0x000fe20008410000 */
[C---:B------:R-:W-:Y:S02]  /*f690*/  ISETP.GT.AND P2, PT, R56.reuse, 0x68, PT ;  /* 0x000000683800780c */ /* 0x040fe40003f44270 */
[----:B---3--:R-:W-:Y:S02]  /*f6a0*/  FSEL R69, R43, -INF , P3 ;  /* 0xff8000002b457808 */ /* 0x008fe40001800000 */
[----:B------:R-:W-:Y:S01]  /*f6b0*/  FMNMX.FTZ R72, R67, R72, !PT ;  /* 0x0000004843487209 */ /* 0x000fe20007810000 */
[----:B------:R-:W3:Y:S01]  /*f6c0*/  MUFU.TANH R35, R35 ;  /* 0x0000002300237308 */ /* 0x000ee20000002400 */
[----:B------:R-:W-:Y:S01]  /*f6d0*/  ISETP.GT.AND P3, PT, R56, 0x69, PT ;  /* 0x000000693800780c */ /* 0x000fe20003f64270 */
[----:B------:R-:W-:Y:S01]  /*f6e0*/  FMUL.FTZ R26, R26, UR4 ;  /* 0x000000041a1a7c20 */ /* 0x000fe20008410000 */
[----:B-1----:R-:W-:-:S02]  /*f6f0*/  FSEL R101, R46, -INF , P2 ;  /* 0xff8000002e657808 */ /* 0x002fc40001000000 */
[----:B------:R-:W-:-:S03]  /*f700*/  FMNMX.FTZ R72, R69, R72, !PT ;  /* 0x0000004845487209 */ /* 0x000fc60007810000 */
[----:B------:R-:W1:Y:S01]  /*f710*/  MUFU.TANH R38, R38 ;  /* 0x0000002600267308 */ /* 0x000e620000002400 */
[----:B--2---:R-:W-:Y:S01]  /*f720*/  FSEL R102, R47, -INF , P3 ;  /* 0xff8000002f667808 */ /* 0x004fe20001800000 */
[----:B------:R-:W-:Y:S01]  /*f730*/  FMUL.FTZ R27, R27, UR4 ;  /* 0x000000041b1b7c20 */ /* 0x000fe20008410000 */
[----:B------:R-:W-:Y:S02]  /*f740*/  ISETP.GT.AND P2, PT, R56, 0x70, PT ;  /* 0x000000703800780c */ /* 0x000fe40003f44270 */
[----:B------:R-:W-:-:S03]  /*f750*/  FMNMX.FTZ R47, R101, R72, !PT ;  /* 0x00000048652f7209 */ /* 0x000fc60007810000 */
[----:B------:R-:W2:Y:S01]  /*f760*/  MUFU.TANH R39, R39 ;  /* 0x0000002700277308 */ /* 0x000ea20000002400 */
[----:B------:R-:W-:Y:S02]  /*f770*/  ISETP.GT.AND P3, PT, R56, 0x71, PT ;  /* 0x000000713800780c */ /* 0x000fe40003f64270 */
[----:B0-----:R-:W-:Y:S02]  /*f780*/  FSEL R34, R34, -INF , P2 ;  /* 0xff80000022227808 */ /* 0x001fe40001000000 */
[----:B------:R-:W-:-:S03]  /*f790*/  FMNMX.FTZ R47, R102, R47, !PT ;  /* 0x0000002f662f7209 */ /* 0x000fc60007810000 */
[----:B------:R-:W0:Y:S01]  /*f7a0*/  MUFU.TANH R26, R26 ;  /* 0x0000001a001a7308 */ /* 0x000e220000002400 */
[----:B------:R-:W-:Y:S01]  /*f7b0*/  FFMA.FTZ R46, R60, R21, -R30 ;  /* 0x000000153c2e7223 */ /* 0x000fe2000001081e */
[----:B------:R-:W-:Y:S01]  /*f7c0*/  ISETP.GT.AND P2, PT, R56, 0x78, PT ;  /* 0x000000783800780c */ /* 0x000fe20003f44270 */
[----:B------:R-:W-:Y:S01]  /*f7d0*/  FMUL.FTZ R31, R31, UR4 ;  /* 0x000000041f1f7c20 */ /* 0x000fe20008410000 */
[----:B---3--:R-:W-:Y:S02]  /*f7e0*/  FSEL R35, R35, -INF , P3 ;  /* 0xff80000023237808 */ /* 0x008fe40001800000 */
[----:B------:R-:W-:Y:S02]  /*f7f0*/  FMNMX.FTZ R60, R34, R47, !PT ;  /* 0x0000002f223c7209 */ /* 0x000fe40007810000 */
[----:B------:R-:W3:Y:S01]  /*f800*/  MUFU.TANH R27, R27 ;  /* 0x0000001b001b7308 */ /* 0x000ee20000002400 */
[----:B------:R-:W-:Y:S02]  /*f810*/  ISETP.GT.AND P3, PT, R56, 0x79, PT ;  /* 0x000000793800780c */ /* 0x000fe40003f64270 */
[----:B-1----:R-:W-:-:S02]  /*f820*/  FSEL R103, R38, -INF , P2 ;  /* 0xff80000026677808 */ /* 0x002fc40001000000 */
[----:B------:R-:W-:Y:S02]  /*f830*/  FMNMX.FTZ R60, R35, R60, !PT ;  /* 0x0000003c233c7209 */ /* 0x000fe40007810000 */
[----:B------:R-:W-:Y:S01]  /*f840*/  ISETP.GT.AND P2, PT, R56, 0x80, PT ;  /* 0x000000803800780c */ /* 0x000fe20003f44270 */
[----:B------:R-:W1:Y:S01]  /*f850*/  MUFU.TANH R31, R31 ;  /* 0x0000001f001f7308 */ /* 0x000e620000002400 */
[----:B--2---:R-:W-:Y:S02]  /*f860*/  FSEL R104, R39, -INF , P3 ;  /* 0xff80000027687808 */ /* 0x004fe40001800000 */
[----:B------:R-:W-:Y:S02]  /*f870*/  FMNMX.FTZ R39, R103, R60, !PT ;  /* 0x0000003c67277209 */ /* 0x000fe40007810000 */
[----:B0-----:R-:W-:Y:S02]  /*f880*/  FSEL R105, R26, -INF , P2 ;  /* 0xff8000001a697808 */ /* 0x001fe40001000000 */
[----:B------:R-:W-:-:S02]  /*f890*/  ISETP.GT.AND P3, PT, R56, 0x81, PT ;  /* 0x000000813800780c */ /* 0x000fc40003f64270 */
[----:B------:R-:W-:Y:S01]  /*f8a0*/  FMNMX.FTZ R26, R104, R39, !PT ;  /* 0x00000027681a7209 */ /* 0x000fe20007810000 */
[----:B------:R-:W-:Y:S01]  /*f8b0*/  FFMA.FTZ R47, R33, R21, -R30 ;  /* 0x00000015212f7223 */ /* 0x000fe2000001081e */
[C---:B------:R-:W-:Y:S02]  /*f8c0*/  ISETP.GT.AND P2, PT, R56.reuse, 0x88, PT ;  /* 0x000000883800780c */ /* 0x040fe40003f44270 */
[----:B---3--:R-:W-:Y:S02]  /*f8d0*/  FSEL R33, R27, -INF , P3 ;  /* 0xff8000001b217808 */ /* 0x008fe40001800000 */
[----:B------:R-:W-:Y:S02]  /*f8e0*/  FMNMX.FTZ R26, R105, R26, !PT ;  /* 0x0000001a691a7209 */ /* 0x000fe40007810000 */
[----:B------:R-:W-:Y:S02]  /*f8f0*/  ISETP.GT.AND P3, PT, R56, 0x89, PT ;  /* 0x000000893800780c */ /* 0x000fe40003f64270 */
[----:B------:R-:W-:-:S02]  /*f900*/  FSEL R106, R59, -INF , P2 ;  /* 0xff8000003b6a7808 */ /* 0x000fc40001000000 */
[----:B------:R-:W-:Y:S02]  /*f910*/  FMNMX.FTZ R27, R33, R26, !PT ;  /* 0x0000001a211b7209 */ /* 0x000fe40007810000 */
[----:B-1----:R-:W-:Y:S02]  /*f920*/  FSEL R31, R31, -INF , P3 ;  /* 0xff8000001f1f7808 */ /* 0x002fe40001800000 */
[----:B------:R-:W-:-:S04]  /*f930*/  FMNMX.FTZ R26, R106, R27, !PT ;  /* 0x0000001b6a1a7209 */ /* 0x000fc80007810000 */
[----:B------:R-:W-:-:S05]  /*f940*/  FMNMX.FTZ R26, R31, R26, !PT ;  /* 0x0000001a1f1a7209 */ /* 0x000fca0007810000 */
[----:B------:R-:W0:Y:S01]  /*f950*/  SHFL.BFLY PT, R27, R26, 0x2, 0x1f ;  /* 0x0c401f001a1b7f89 */ /* 0x000e2200000e0000 */
[-CC-:B------:R-:W-:Y:S01]  /*f960*/  FFMA.FTZ R56, R24, R21.reuse, -R30.reuse ;  /* 0x0000001518387223 */ /* 0x180fe2000001081e */
[----:B------:R1:W-:Y:S02]  /*f970*/  MUFU.EX2 R39, R47 ;  /* 0x0000002f00277308 */ /* 0x0003e40000000800 */
[----:B-1----:R-:W-:Y:S01]  /*f980*/  FFMA.FTZ R47, R25, R21, -R30 ;  /* 0x00000015192f7223 */ /* 0x002fe2000001081e */
[----:B0-----:R-:W-:-:S05]  /*f990*/  FMNMX.FTZ R24, R26, R27, !PT ;  /* 0x0000001b1a187209 */ /* 0x001fca0007810000 */
[----:B------:R-:W0:Y:S01]  /*f9a0*/  SHFL.BFLY PT, R25, R24, 0x1, 0x1f ;  /* 0x0c201f0018197f89 */ /* 0x000e2200000e0000 */
[----:B------:R1:W-:Y:S02]  /*f9b0*/  MUFU.EX2 R14, R100 ;  /* 0x00000064000e7308 */ /* 0x0003e40000000800 */
[----:B-1----:R-:W-:Y:S01]  /*f9c0*/  FFMA.FTZ R100, R28, R21, -R30 ;  /* 0x000000151c647223 */ /* 0x002fe2000001081e */
[----:B0-----:R-:W-:-:S04]  /*f9d0*/  FMNMX.FTZ R72, R24, R25, !PT ;  /* 0x0000001918487209 */ /* 0x001fc80007810000 */
[C---:B------:R-:W-:Y:S01]  /*f9e0*/  FSETP.NEU.FTZ.AND P2, PT, R72.reuse, -INF , PT ;  /* 0xff8000004800780b */ /* 0x040fe20003f5d000 */
[----:B------:R-:W-:-:S05]  /*f9f0*/  FMUL.FTZ R28, R72, R21 ;  /* 0x00000015481c7220 */ /* 0x000fca0000410000 */
[----:B------:R-:W-:Y:S01]  /*fa00*/  FSEL R28, R28, RZ, P2 ;  /* 0x000000ff1c1c7208 */ /* 0x000fe20001000000 */
[-CC-:B------:R-:W-:Y:S01]  /*fa10*/  FFMA.FTZ R42, R71, R21.reuse, -R30.reuse ;  /* 0x00000015472a7223 */ /* 0x180fe2000001081e */
[-CC-:B------:R-:W-:Y:S01]  /*fa20*/  FFMA.FTZ R38, R99, R21.reuse, -R30.reuse ;  /* 0x0000001563267223 */ /* 0x180fe2000001081e */
[-CC-:B------:R-:W-:Y:S01]  /*fa30*/  FFMA.FTZ R43, R95, R21.reuse, -R30.reuse ;  /* 0x000000155f2b7223 */ /* 0x180fe2000001081e */
[-C--:B------:R-:W-:Y:S01]  /*fa40*/  FFMA.FTZ R71, R37, R21.reuse, -R30 ;  /* 0x0000001525477223 */ /* 0x080fe2000001081e */
[-CC-:B------:R-:W-:Y:S01]  /*fa50*/  FFMA.FTZ R25, R80, R21.reuse, -R28.reuse ;  /* 0x0000001550197223 */ /* 0x180fe2000001081c */
[-C--:B------:R-:W-:Y:S01]  /*fa60*/  FFMA.FTZ R27, R91, R21.reuse, -R28 ;  /* 0x000000155b1b7223 */ /* 0x080fe2000001081c */
[-CC-:B------:R-:W-:Y:S01]  /*fa70*/  FFMA.FTZ R99, R41, R21.reuse, -R30.reuse ;  /* 0x0000001529637223 */ /* 0x180fe2000001081e */
[-CC-:B------:R-:W-:Y:S01]  /*fa80*/  FFMA.FTZ R59, R36, R21.reuse, -R30.reuse ;  /* 0x00000015243b7223 */ /* 0x180fe2000001081e */
[-CC-:B------:R-:W-:Y:S01]  /*fa90*/  FFMA.FTZ R95, R40, R21.reuse, -R30.reuse ;  /* 0x00000015285f7223 */ /* 0x180fe2000001081e */
[-CC-:B------:R-:W-:Y:S01]  /*faa0*/  FFMA.FTZ R41, R44, R21.reuse, -R30.reuse ;  /* 0x000000152c297223 */ /* 0x180fe2000001081e */
[-CC-:B------:R-:W-:Y:S01]  /*fab0*/  FFMA.FTZ R37, R51, R21.reuse, -R30.reuse ;  /* 0x0000001533257223 */ /* 0x180fe2000001081e */
[----:B------:R-:W-:Y:S01]  /*fac0*/  MUFU.EX2 R62, R62 ;  /* 0x0000003e003e7308 */ /* 0x000fe20000000800 */
[-CC-:B------:R-:W-:Y:S01]  /*fad0*/  FFMA.FTZ R60, R32, R21.reuse, -R30.reuse ;  /* 0x00000015203c7223 */ /* 0x180fe2000001081e */
[-CC-:B------:R-:W-:Y:S01]  /*fae0*/  FFMA.FTZ R40, R29, R21.reuse, -R30.reuse ;  /* 0x000000151d287223 */ /* 0x180fe2000001081e */
[-CC-:B------:R-:W-:Y:S01]  /*faf0*/  FFMA.FTZ R45, R45, R21.reuse, -R30.reuse ;  /* 0x000000152d2d7223 */ /* 0x180fe2000001081e */
[-CC-:B------:R-:W-:Y:S01]  /*fb00*/  FFMA.FTZ R51, R52, R21.reuse, -R30.reuse ;  /* 0x0000001534337223 */ /* 0x180fe2000001081e */
[-CC-:B------:R-:W-:Y:S01]  /*fb10*/  FFMA.FTZ R36, R54, R21.reuse, -R30.reuse ;  /* 0x0000001536247223 */ /* 0x180fe2000001081e */
[-C--:B------:R-:W-:Y:S01]  /*fb20*/  FFMA.FTZ R44, R55, R21.reuse, -R30 ;  /* 0x00000015372c7223 */ /* 0x080fe2000001081e */
[-CC-:B------:R-:W-:Y:S01]  /*fb30*/  FFMA.FTZ R30, R90, R21.reuse, -R28.reuse ;  /* 0x000000155a1e7223 */ /* 0x180fe2000001081c */
[----:B------:R-:W0:Y:S01]  /*fb40*/  MUFU.EX2 R63, R63 ;  /* 0x0000003f003f7308 */ /* 0x000e220000000800 */
[-CC-:B------:R-:W-:Y:S01]  /*fb50*/  FFMA.FTZ R90, R92, R21.reuse, -R28.reuse ;  /* 0x000000155c5a7223 */ /* 0x180fe2000001081c */
[----:B------:R-:W-:-:S06]  /*fb60*/  FFMA.FTZ R29, R93, R21, -R28 ;  /* 0x000000155d1d7223 */ /* 0x000fcc000001081c */
[----:B------:R-:W-:Y:S08]  /*fb70*/  MUFU.EX2 R25, R25 ;  /* 0x0000001900197308 */ /* 0x000ff00000000800 */
[----:B------:R-:W1:Y:S08]  /*fb80*/  MUFU.EX2 R27, R27 ;  /* 0x0000001b001b7308 */ /* 0x000e700000000800 */
[----:B------:R-:W2:Y:S01]  /*fb90*/  MUFU.EX2 R88, R88 ;  /* 0x0000005800587308 */ /* 0x000ea20000000800 */
[----:B------:R-:W-:-:S07]  /*fba0*/  FFMA.FTZ R91, R83, R21, -R28 ;  /* 0x00000015535b7223 */ /* 0x000fce000001081c */
[----:B------:R-:W3:Y:S01]  /*fbb0*/  MUFU.EX2 R30, R30 ;  /* 0x0000001e001e7308 */ /* 0x000ee20000000800 */
[----:B------:R-:W-:Y:S01]  /*fbc0*/  FFMA.FTZ R83, R75, R21, -R28 ;  /* 0x000000154b537223 */ /* 0x000fe2000001081c */
[----:B------:R-:W-:-:S06]  /*fbd0*/  @!P0 VIADD R24, R0, 0x31c40 ;  /* 0x00031c4000188836 */ /* 0x000fcc0000000000 */
[----:B------:R-:W4:Y:S01]  /*fbe0*/  MUFU.EX2 R48, R48 ;  /* 0x0000003000307308 */ /* 0x000f220000000800 */
[-CC-:B------:R-:W-:Y:S01]  /*fbf0*/  FFMA.FTZ R75, R70, R21.reuse, -R28.reuse ;  /* 0x00000015464b7223 */ /* 0x180fe2000001081c */
[----:B------:R-:W-:-:S06]  /*fc00*/  FFMA.FTZ R70, R77, R21, -R28 ;  /* 0x000000154d467223 */ /* 0x000fcc000001081c */
[----:B------:R-:W4:Y:S01]  /*fc10*/  MUFU.EX2 R90, R90 ;  /* 0x0000005a005a7308 */ /* 0x000f220000000800 */
[-CC-:B------:R-:W-:Y:S01]  /*fc20*/  FFMA.FTZ R32, R84, R21.reuse, -R28.reuse ;  /* 0x0000001554207223 */ /* 0x180fe2000001081c */
[----:B0-----:R-:W-:Y:S01]  /*fc30*/  FADD.FTZ R77, R62, R63 ;  /* 0x0000003f3e4d7221 */ /* 0x001fe20000010000 */
[----:B------:R-:W-:Y:S01]  /*fc40*/  FFMA.FTZ R52, R85, R21, -R28 ;  /* 0x0000001555347223 */ /* 0x000fe2000001081c */
[----:B------:R-:W-:-:S04]  /*fc50*/  @!P0 PRMT R24, RZ, 0x654, R24 ;  /* 0x00000654ff188816 */ /* 0x000fc80000000018 */
[----:B------:R-:W0:Y:S01]  /*fc60*/  MUFU.EX2 R29, R29 ;  /* 0x0000001d001d7308 */ /* 0x000e220000000800 */
[----:B-1----:R-:W-:Y:S01]  /*fc70*/  FADD.FTZ R85, R25, R27 ;  /* 0x0000001b19557221 */ /* 0x002fe20000010000 */
[----:B------:R-:W-:Y:S01]  /*fc80*/  FFMA.FTZ R84, R86, R21, -R28 ;  /* 0x0000001556547223 */ /* 0x000fe2000001081c */
[----:B--2---:R-:W-:Y:S01]  /*fc90*/  FADD.FTZ R77, R88, R77 ;  /* 0x0000004d584d7221 */ /* 0x004fe20000010000 */
[----:B------:R1:W-:Y:S04]  /*fca0*/  @!P0 SYNCS.ARRIVE.TRANS64.RED.A1T0 RZ, [R24+URZ], RZ ;  /* 0x000000ff18ff89a7 */ /* 0x0003e8000810043f */
[----:B------:R-:W-:Y:S01]  /*fcb0*/  MUFU.EX2 R89, R89 ;  /* 0x0000005900597308 */ /* 0x000fe20000000800 */
[----:B---3--:R-:W-:-:S07]  /*fcc0*/  FADD.FTZ R85, R30, R85 ;  /* 0x000000551e557221 */ /* 0x008fce0000010000 */
[----:B------:R-:W2:Y:S01]  /*fcd0*/  MUFU.EX2 R91, R91 ;  /* 0x0000005b005b7308 */ /* 0x000ea20000000800 */
[----:B-1----:R-:W-:Y:S01]  /*fce0*/  F2FP.BF16.F32.PACK_AB R24, R63, R62 ;  /* 0x0000003e3f18723e */ /* 0x002fe200000010ff */
[----:B----4-:R-:W-:-:S06]  /*fcf0*/  FADD.FTZ R62, R48, R77 ;  /* 0x0000004d303e7221 */ /* 0x010fcc0000010000 */
[----:B------:R-:W-:Y:S01]  /*fd00*/  MUFU.EX2 R81, R81 ;  /* 0x0000005100517308 */ /* 0x000fe20000000800 */
[----:B------:R-:W-:Y:S01]  /*fd10*/  F2FP.BF16.F32.PACK_AB R25, R27, R25 ;  /* 0x000000191b19723e */ /* 0x000fe200000010ff */
[C---:B------:R-:W-:Y:S01]  /*fd20*/  FADD.FTZ R86, R90.reuse, R85 ;  /* 0x000000555a567221 */ /* 0x040fe20000010000 */
[----:B------:R-:W-:-:S05]  /*fd30*/  F2FP.BF16.F32.PACK_AB R27, R90, R30 ;  /* 0x0000001e5a1b723e */ /* 0x000fca00000010ff */
[----:B------:R-:W1:Y:S01]  /*fd40*/  MUFU.EX2 R32, R32 ;  /* 0x0000002000207308 */ /* 0x000e620000000800 */
[-CC-:B------:R-:W-:Y:S01]  /*fd50*/  FFMA.FTZ R30, R64, R21.reuse, -R28.reuse ;  /* 0x00000015401e7223 */ /* 0x180fe2000001081c */
[----:B------:R-:W-:Y:S01]  /*fd60*/  FFMA.FTZ R80, R94, R21, -R28 ;  /* 0x000000155e507223 */ /* 0x000fe2000001081c */
[----:B------:R-:W-:-:S05]  /*fd70*/  FADD.FTZ R62, R15, R62 ;  /* 0x0000003e0f3e7221 */ /* 0x000fca0000010000 */
[----:B------:R-:W3:Y:S01]  /*fd80*/  MUFU.EX2 R82, R82 ;  /* 0x0000005200527308 */ /* 0x000ee20000000800 */
[----:B------:R-:W-:Y:S01]  /*fd90*/  FFMA.FTZ R85, R53, R21, -R28 ;  /* 0x0000001535557223 */ /* 0x000fe2000001081c */
[----:B0-----:R-:W-:-:S06]  /*fda0*/  FADD.FTZ R86, R29, R86 ;  /* 0x000000561d567221 */ /* 0x001fcc0000010000 */
[----:B------:R-:W0:Y:S01]  /*fdb0*/  MUFU.EX2 R84, R84 ;  /* 0x0000005400547308 */ /* 0x000e220000000800 */
[-CC-:B------:R-:W-:Y:S01]  /*fdc0*/  FFMA.FTZ R54, R76, R21.reuse, -R28.reuse ;  /* 0x000000154c367223 */ /* 0x180fe2000001081c */
[----:B------:R-:W-:-:S06]  /*fdd0*/  FFMA.FTZ R63, R79, R21, -R28 ;  /* 0x000000154f3f7223 */ /* 0x000fcc000001081c */
[----:B------:R-:W4:Y:S01]  /*fde0*/  MUFU.EX2 R73, R73 ;  /* 0x0000004900497308 */ /* 0x000f220000000800 */
[-CC-:B------:R-:W-:Y:S01]  /*fdf0*/  FFMA.FTZ R79, R69, R21.reuse, -R28.reuse ;  /* 0x00000015454f7223 */ /* 0x180fe2000001081c */
[----:B------:R-:W-:Y:S01]  /*fe00*/  FFMA.FTZ R69, R35, R21, -R28 ;  /* 0x0000001523457223 */ /* 0x000fe2000001081c */
[----:B--2---:R-:W-:-:S05]  /*fe10*/  FADD.FTZ R35, R91, R86 ;  /* 0x000000565b237221 */ /* 0x004fca0000010000 */
[----:B------:R-:W2:Y:S01]  /*fe20*/  MUFU.EX2 R52, R52 ;  /* 0x0000003400347308 */ /* 0x000ea20000000800 */
[-CC-:B------:R-:W-:Y:S01]  /*fe30*/  FFMA.FTZ R78, R78, R21.reuse, -R28.reuse ;  /* 0x000000154e4e7223 */ /* 0x180fe2000001081c */
[----:B------:R-:W-:-:S06]  /*fe40*/  FFMA.FTZ R26, R61, R21, -R28 ;  /* 0x000000153d1a7223 */ /* 0x000fcc000001081c */
[----:B------:R-:W2:Y:S08]  /*fe50*/  MUFU.EX2 R74, R74 ;  /* 0x0000004a004a7308 */ /* 0x000eb00000000800 */
[----:B------:R3:W-:Y:S01]  /*fe60*/  MUFU.EX2 R53, R30 ;  /* 0x0000001e00357308 */ /* 0x0007e20000000800 */
[----:B-1----:R-:W-:Y:S01]  /*fe70*/  FADD.FTZ R35, R32, R35 ;  /* 0x0000002320237221 */ /* 0x002fe20000010000 */
[----:B---3--:R-:W-:-:S06]  /*fe80*/  FADD.FTZ R30, R89, R62 ;  /* 0x0000003e591e7221 */ /* 0x008fcc0000010000 */
[----:B------:R-:W1:Y:S01]  /*fe90*/  MUFU.EX2 R80, R80 ;  /* 0x0000005000507308 */ /* 0x000e620000000800 */
[----:B------:R-:W-:Y:S01]  /*fea0*/  FFMA.FTZ R62, R33, R21, -R28 ;  /* 0x00000015213e7223 */ /* 0x000fe2000001081c */
[----:B------:R-:W-:-:S06]  /*feb0*/  FADD.FTZ R33, R81, R30 ;  /* 0x0000001e51217221 */ /* 0x000fcc0000010000 */
[----:B------:R-:W-:Y:S01]  /*fec0*/  MUFU.EX2 R65, R65 ;  /* 0x0000004100417308 */ /* 0x000fe20000000800 */
[----:B------:R-:W-:Y:S01]  /*fed0*/  FFMA.FTZ R55, R87, R21, -R28 ;  /* 0x0000001557377223 */ /* 0x000fe2000001081c */
[----:B------:R-:W-:Y:S01]  /*fee0*/  FADD.FTZ R30, R82, R33 ;  /* 0x00000021521e7221 */ /* 0x000fe20000010000 */
[----:B0-----:R-:W-:-:S05]  /*fef0*/  FADD.FTZ R35, R84, R35 ;  /* 0x0000002354237221 */ /* 0x001fca0000010000 */
[----:B------:R-:W0:Y:S01]  /*ff00*/  MUFU.EX2 R54, R54 ;  /* 0x0000003600367308 */ /* 0x000e220000000800 */
[----:B------:R-:W-:-:S07]  /*ff10*/  FFMA.FTZ R77, R67, R21, -R28 ;  /* 0x00000015434d7223 */ /* 0x000fce000001081c */
[----:B------:R-:W-:Y:S01]  /*ff20*/  MUFU.EX2 R66, R66 ;  /* 0x0000004200427308 */ /* 0x000fe20000000800 */
[----:B------:R-:W-:-:S07]  /*ff30*/  FFMA.FTZ R68, R68, R21, -R28 ;  /* 0x0000001544447223 */ /* 0x000fce000001081c */
[----:B------:R3:W-:Y:S01]  /*ff40*/  MUFU.EX2 R0, R26 ;  /* 0x0000001a00007308 */ /* 0x0007e20000000800 */
[-CC-:B------:R-:W-:Y:S01]  /*ff50*/  FFMA.FTZ R76, R98, R21.reuse, -R28.reuse ;  /* 0x00000015624c7223 */ /* 0x180fe2000001081c */
[-CC-:B------:R-:W-:Y:S01]  /*ff60*/  FFMA.FTZ R61, R97, R21.reuse, -R28.reuse ;  /* 0x00000015613d7223 */ /* 0x180fe2000001081c */
[----:B------:R-:W-:-:S05]  /*ff70*/  FFMA.FTZ R64, R57, R21, -R28 ;  /* 0x0000001539407223 */ /* 0x000fca000001081c */
[----:B------:R-:W0:Y:S01]  /*ff80*/  MUFU.EX2 R78, R78 ;  /* 0x0000004e004e7308 */ /* 0x000e220000000800 */
[----:B---3--:R-:W-:Y:S01]  /*ff90*/  F2FP.BF16.F32.PACK_AB R26, R48, R88 ;  /* 0x00000058301a723e */ /* 0x008fe200000010ff */
[-CC-:B------:R-:W-:Y:S01]  /*ffa0*/  FFMA.FTZ R101, R101, R21.reuse, -R28.reuse ;  /* 0x0000001565657223 */ /* 0x180fe2000001081c */
[----:B------:R-:W-:-:S05]  /*ffb0*/  FFMA.FTZ R102, R102, R21, -R28 ;  /* 0x0000001566667223 */ /* 0x000fca000001081c */
[----:B------:R3:W-:Y:S01]  /*ffc0*/  MUFU.EX2 R48, R63 ;  /* 0x0000003f00307308 */ /* 0x0007e20000000800 */
[-CC-:B------:R-:W-:Y:S01]  /*ffd0*/  FFMA.FTZ R67, R34, R21.reuse, -R28.reuse ;  /* 0x0000001522437223 */ /* 0x180fe2000001081c */
[-CC-:B------:R-:W-:Y:S01]  /*ffe0*/  FFMA.FTZ R103, R103, R21.reuse, -R28.reuse ;  /* 0x0000001567677223 */ /* 0x180fe2000001081c */
[-CC-:B------:R-:W-:Y:S01]  /*fff0*/  FFMA.FTZ R104, R104, R21.reuse, -R28.reuse ;  /* 0x0000001568687223 */ /* 0x180fe2000001081c */
[----:B------:R-:W-:-:S04]  /*10000*/  FFMA.FTZ R105, R105, R21, -R28 ;  /* 0x0000001569697223 */ /* 0x000fc8000001081c */
[----:B------:R-:W0:Y:S01]  /*10010*/  MUFU.EX2 R58, R58 ;  /* 0x0000003a003a7308 */ /* 0x000e220000000800 */
[-C--:B---3--:R-:W-:Y:S01]  /*10020*/  FFMA.FTZ R63, R31, R21.reuse, -R28 ;  /* 0x000000151f3f7223 */ /* 0x088fe2000001081c */
[----:B----4-:R-:W-:Y:S01]  /*10030*/  FADD.FTZ R31, R73, R30 ;  /* 0x0000001e491f7221 */ /* 0x010fe20000010000 */
[----:B------:R-:W-:Y:S01]  /*10040*/  FFMA.FTZ R106, R106, R21, -R28 ;  /* 0x000000156a6a7223 */ /* 0x000fe2000001081c */
[----:B--2---:R-:W-:Y:S02]  /*10050*/  FADD.FTZ R35, R52, R35 ;  /* 0x0000002334237221 */ /* 0x004fe40000010000 */
[----:B------:R-:W-:Y:S02]  /*10060*/  FADD.FTZ R28, R74, R31 ;  /* 0x0000001f4a1c7221 */ /* 0x000fe40000010000 */
[----:B------:R-:W2:Y:S01]  /*10070*/  MUFU.EX2 R55, R55 ;  /* 0x0000003700377308 */ /* 0x000ea20000000800 */
[----:B------:R3:W-:Y:S01]  /*10080*/  STSM.16.M88.4 [R17+0x24300], R24 ;  /* 0x0243001811007844 */ /* 0x0007e20000000200 */
[----:B-1----:R-:W-:-:S06]  /*10090*/  FADD.FTZ R35, R80, R35 ;  /* 0x0000002350237221 */ /* 0x002fcc0000010000 */
[----:B------:R-:W1:Y:S01]  /*100a0*/  MUFU.EX2 R83, R83 ;  /* 0x0000005300537308 */ /* 0x000e620000000800 */
[----:B0-----:R-:W-:-:S07]  /*100b0*/  FADD.FTZ R35, R54, R35 ;  /* 0x0000002336237221 */ /* 0x001fce0000010000 */
[----:B------:R-:W0:Y:S01]  /*100c0*/  MUFU.EX2 R49, R49 ;  /* 0x0000003100317308 */ /* 0x000e220000000800 */
[----:B---3--:R-:W-:Y:S01]  /*100d0*/  F2FP.BF16.F32.PACK_AB R24, R89, R15 ;  /* 0x0000000f5918723e */ /* 0x008fe200000010ff */
[----:B------:R-:W-:Y:S01]  /*100e0*/  FADD.FTZ R15, R65, R28 ;  /* 0x0000001c410f7221 */ /* 0x000fe20000010000 */
[----:B------:R-:W-:-:S03]  /*100f0*/  FADD.FTZ R30, R78, R35 ;  /* 0x000000234e1e7221 */ /* 0x000fc60000010000 */
[----:B------:R-:W-:Y:S02]  /*10100*/  FADD.FTZ R15, R66, R15 ;  /* 0x0000000f420f7221 */ /* 0x000fe40000010000 */
[----:B------:R-:W3:Y:S02]  /*10110*/  MUFU.EX2 R68, R68 ;  /* 0x0000004400447308 */ /* 0x000ee40000000800 */
[----:B------:R-:W-:-:S06]  /*10120*/  FADD.FTZ R15, R58, R15 ;  /* 0x0000000f3a0f7221 */ /* 0x000fcc0000010000 */
[----:B------:R-:W4:Y:S01]  /*10130*/  MUFU.EX2 R50, R50 ;  /* 0x0000003200327308 */ /* 0x000f220000000800 */
[----:B------:R-:W-:Y:S01]  /*10140*/  F2FP.BF16.F32.PACK_AB R27, R84, R32 ;  /* 0x00000020541b723e */ /* 0x000fe200000010ff */
[----:B--2---:R-:W-:-:S06]  /*10150*/  FADD.FTZ R32, R55, R30 ;  /* 0x0000001e37207221 */ /* 0x004fcc0000010000 */
[----:B------:R-:W2:Y:S01]  /*10160*/  MUFU.EX2 R75, R75 ;  /* 0x0000004b004b7308 */ /* 0x000ea20000000800 */
[----:B------:R-:W-:-:S07]  /*10170*/  FADD.FTZ R34, R14, R15 ;  /* 0x0000000f0e227221 */ /* 0x000fce0000010000 */
[----:B------:R-:W2:Y:S01]  /*10180*/  MUFU.EX2 R42, R42 ;  /* 0x0000002a002a7308 */ /* 0x000ea20000000800 */
[----:B-1----:R-:W-:Y:S01]  /*10190*/  FADD.FTZ R15, R83, R32 ;  /* 0x00000020530f7221 */ /* 0x002fe20000010000 */
[----:B0-----:R-:W-:-:S06]  /*101a0*/  FADD.FTZ R35, R49, R34 ;  /* 0x0000002231237221 */ /* 0x001fcc0000010000 */
[----:B------:R-:W0:Y:S01]  /*101b0*/  MUFU.EX2 R70, R70 ;  /* 0x0000004600467308 */ /* 0x000e220000000800 */
[----:B------:R-:W-:-:S07]  /*101c0*/  F2FP.BF16.F32.PACK_AB R32, R14, R58 ;  /* 0x0000003a0e20723e */ /* 0x000fce00000010ff */
[----:B------:R-:W1:Y:S01]  /*101d0*/  MUFU.EX2 R43, R43 ;  /* 0x0000002b002b7308 */ /* 0x000e620000000800 */
[----:B---3--:R-:W-:Y:S01]  /*101e0*/  FADD.FTZ R14, R68, R15 ;  /* 0x0000000f440e7221 */ /* 0x008fe20000010000 */
[----:B----4-:R-:W-:-:S06]  /*101f0*/  FADD.FTZ R15, R50, R35 ;  /* 0x00000023320f7221 */ /* 0x010fcc0000010000 */
[----:B------:R-:W3:Y:S01]  /*10200*/  MUFU.EX2 R76, R76 ;  /* 0x0000004c004c7308 */ /* 0x000ee20000000800 */
[----:B------:R-:W-:-:S07]  /*10210*/  F2FP.BF16.F32.PACK_AB R34, R50, R49 ;  /* 0x000000313222723e */ /* 0x000fce00000010ff */
[----:B------:R-:W4:Y:S01]  /*10220*/  MUFU.EX2 R46, R46 ;  /* 0x0000002e002e7308 */ /* 0x000f220000000800 */
[----:B--2---:R-:W-:Y:S01]  /*10230*/  FADD.FTZ R49, R75, R14 ;  /* 0x0000000e4b317221 */ /* 0x004fe20000010000 */
[----:B------:R-:W-:-:S06]  /*10240*/  FADD.FTZ R14, R42, R15 ;  /* 0x0000000f2a0e7221 */ /* 0x000fcc0000010000 */
[----:B------:R-:W2:Y:S01]  /*10250*/  MUFU.EX2 R38, R38 ;  /* 0x0000002600267308 */ /* 0x000ea20000000800 */
[----:B0-----:R-:W-:Y:S01]  /*10260*/  FADD.FTZ R49, R70, R49 ;  /* 0x0000003146317221 */ /* 0x001fe20000010000 */
[----:B-1----:R-:W-:-:S06]  /*10270*/  FADD.FTZ R15, R43, R14 ;  /* 0x0000000e2b0f7221 */ /* 0x002fcc0000010000 */
[----:B------:R-:W0:Y:S01]  /*10280*/  MUFU.EX2 R61, R61 ;  /* 0x0000003d003d7308 */ /* 0x000e220000000800 */
[----:B------:R-:W-:Y:S02]  /*10290*/  F2FP.BF16.F32.PACK_AB R25, R91, R29 ;  /* 0x0000001d5b19723e */ /* 0x000fe400000010ff */
[----:B------:R-:W-:Y:S01]  /*102a0*/  F2FP.BF16.F32.PACK_AB R26, R82, R81 ;  /* 0x00000051521a723e */ /* 0x000fe200000010ff */
[----:B---3--:R-:W-:-:S04]  /*102b0*/  FADD.FTZ R49, R76, R49 ;  /* 0x000000314c317221 */ /* 0x008fc80000010000 */
[----:B------:R-:W1:Y:S01]  /*102c0*/  MUFU.EX2 R60, R60 ;  /* 0x0000003c003c7308 */ /* 0x000e620000000800 */
[----:B----4-:R-:W-:Y:S01]  /*102d0*/  FADD.FTZ R15, R46, R15 ;  /* 0x0000000f2e0f7221 */ /* 0x010fe20000010000 */
[----:B------:R-:W-:Y:S01]  /*102e0*/  F2FP.BF16.F32.PACK_AB R28, R74, R73 ;  /* 0x000000494a1c723e */ /* 0x000fe200000010ff */
[----:B------:R3:W-:Y:S01]  /*102f0*/  STSM.16.M88.4 [R17+0x25b00], R24 ;  /* 0x025b001811007844 */ /* 0x0007e20000000200 */
[----:B------:R-:W-:-:S04]  /*10300*/  F2FP.BF16.F32.PACK_AB R29, R80, R52 ;  /* 0x00000034501d723e */ /* 0x000fc800000010ff */
[----:B------:R-:W4:Y:S01]  /*10310*/  MUFU.EX2 R59, R59 ;  /* 0x0000003b003b7308 */ /* 0x000f220000000800 */
[----:B------:R-:W-:Y:S01]  /*10320*/  F2FP.BF16.F32.PACK_AB R30, R66, R65 ;  /* 0x00000041421e723e */ /* 0x000fe200000010ff */
[----:B------:R-:W-:Y:S01]  /*10330*/  FADD.FTZ R50, R0, R49 ;  /* 0x0000003100327221 */ /* 0x000fe20000010000 */
[----:B------:R-:W-:-:S05]  /*10340*/  F2FP.BF16.F32.PACK_AB R31, R78, R54 ;  /* 0x000000364e1f723e */ /* 0x000fca00000010ff */
[----:B------:R-:W4:Y:S01]  /*10350*/  MUFU.EX2 R57, R85 ;  /* 0x0000005500397308 */ /* 0x000f220000000800 */
[----:B---3--:R-:W-:Y:S01]  /*10360*/  F2FP.BF16.F32.PACK_AB R24, R43, R42 ;  /* 0x0000002a2b18723e */ /* 0x008fe200000010ff */
[----:B--2---:R-:W-:-:S06]  /*10370*/  FADD.FTZ R42, R38, R15 ;  /* 0x0000000f262a7221 */ /* 0x004fcc0000010000 */
[----:B------:R-:W2:Y:S01]  /*10380*/  MUFU.EX2 R71, R71 ;  /* 0x0000004700477308 */ /* 0x000ea20000000800 */
[----:B------:R3:W-:Y:S01]  /*10390*/  STSM.16.M88.4 [R17+0x27300], R28 ;  /* 0x0273001c11007844 */ /* 0x0007e20000000200 */
[C---:B0-----:R-:W-:Y:S01]  /*103a0*/  FADD.FTZ R15, R61.reuse, R50 ;  /* 0x000000323d0f7221 */ /* 0x041fe20000010000 */
[----:B------:R-:W-:-:S05]  /*103b0*/  F2FP.BF16.F32.PACK_AB R27, R61, R0 ;  /* 0x000000003d1b723e */ /* 0x000fca00000010ff */
[----:B------:R-:W0:Y:S01]  /*103c0*/  MUFU.EX2 R64, R64 ;  /* 0x0000004000407308 */ /* 0x000e220000000800 */
[----:B------:R-:W-:-:S07]  /*103d0*/  F2FP.BF16.F32.PACK_AB R33, R83, R55 ;  /* 0x000000375321723e */ /* 0x000fce00000010ff */
[----:B------:R-:W0:Y:S01]  /*103e0*/  MUFU.EX2 R56, R56 ;  /* 0x0000003800387308 */ /* 0x000e220000000800 */
[----:B---3--:R-:W-:Y:S01]  /*103f0*/  FADD.FTZ R29, R39, R42 ;  /* 0x0000002a271d7221 */ /* 0x008fe20000010000 */
[----:B------:R-:W-:Y:S01]  /*10400*/  FADD.FTZ R30, R48, R15 ;  /* 0x0000000f301e7221 */ /* 0x000fe20000010000 */
[----:B------:R-:W-:Y:S02]  /*10410*/  F2FP.BF16.F32.PACK_AB R35, R75, R68 ;  /* 0x000000444b23723e */ /* 0x000fe400000010ff */
[----:B-1----:R-:W-:-:S03]  /*10420*/  FADD.FTZ R0, R60, R29 ;  /* 0x0000001d3c007221 */ /* 0x002fc60000010000 */
[----:B------:R-:W1:Y:S01]  /*10430*/  MUFU.EX2 R77, R77 ;  /* 0x0000004d004d7308 */ /* 0x000e620000000800 */
[----:B------:R-:W-:Y:S01]  /*10440*/  FADD.FTZ R30, R53, R30 ;  /* 0x0000001e351e7221 */ /* 0x000fe20000010000 */
[----:B----4-:R-:W-:-:S06]  /*10450*/  FADD.FTZ R0, R59, R0 ;  /* 0x000000003b007221 */ /* 0x010fcc0000010000 */
[----:B------:R-:W3:Y:S01]  /*10460*/  MUFU.EX2 R95, R95 ;  /* 0x0000005f005f7308 */ /* 0x000ee20000000800 */
[----:B------:R-:W-:Y:S01]  /*10470*/  F2FP.BF16.F32.PACK_AB R26, R38, R46 ;  /* 0x0000002e261a723e */ /* 0x000fe200000010ff */
[----:B------:R2:W-:Y:S01]  /*10480*/  STSM.16.M88.4 [R17+0x28b00], R32 ;  /* 0x028b002011007844 */ /* 0x0005e20000000200 */
[----:B------:R-:W4:Y:S05]  /*10490*/  @P5 LDC R38, c[0x0][0x44c] ;  /* 0x00011300ff265b82 */ /* 0x000f2a0000000800 */
[----:B------:R-:W3:Y:S01]  /*104a0*/  MUFU.EX2 R82, R79 ;  /* 0x0000004f00527308 */ /* 0x000ee20000000800 */
[----:B------:R-:W-:-:S07]  /*104b0*/  FADD.FTZ R15, R57, R30 ;  /* 0x0000001e390f7221 */ /* 0x000fce0000010000 */
[----:B------:R-:W3:Y:S01]  /*104c0*/  MUFU.EX2 R47, R47 ;  /* 0x0000002f002f7308 */ /* 0x000ee20000000800 */
[----:B--2---:R-:W-:Y:S01]  /*104d0*/  FADD.FTZ R33, R71, R0 ;  /* 0x0000000047217221 */ /* 0x004fe20000010000 */
[----:B------:R-:W-:-:S06]  /*104e0*/  F2FP.BF16.F32.PACK_AB R28, R60, R39 ;  /* 0x000000273c1c723e */ /* 0x000fcc00000010ff */
[----:B------:R-:W2:Y:S01]  /*104f0*/  MUFU.EX2 R101, R101 ;  /* 0x0000006500657308 */ /* 0x000ea20000000800 */
[----:B0-----:R-:W-:Y:S01]  /*10500*/  FADD.FTZ R0, R64, R15 ;  /* 0x0000000f40007221 */ /* 0x001fe20000010000 */
[----:B------:R-:W0:Y:S01]  /*10510*/  @P5 LDC R39, c[0x0][0x450] ;  /* 0x00011400ff275b82 */ /* 0x000e220000000800 */
[----:B------:R-:W-:-:S05]  /*10520*/  FADD.FTZ R32, R56, R33 ;  /* 0x0000002138207221 */ /* 0x000fca0000010000 */
[----:B------:R-:W2:Y:S01]  /*10530*/  MUFU.EX2 R99, R99 ;  /* 0x0000006300637308 */ /* 0x000ea20000000800 */
[----:B-1----:R-:W-:Y:S01]  /*10540*/  FADD.FTZ R15, R77, R0 ;  /* 0x000000004d0f7221 */ /* 0x002fe20000010000 */
[----:B---3--:R-:W-:-:S06]  /*10550*/  FADD.FTZ R0, R95, R32 ;  /* 0x000000205f007221 */ /* 0x008fcc0000010000 */
[----:B------:R-:W1:Y:S08]  /*10560*/  MUFU.EX2 R102, R102 ;  /* 0x0000006600667308 */ /* 0x000e700000000800 */
[----:B------:R-:W3:Y:S01]  /*10570*/  MUFU.EX2 R41, R41 ;  /* 0x0000002900297308 */ /* 0x000ee20000000800 */
[----:B------:R-:W-:Y:S01]  /*10580*/  FADD.FTZ R34, R82, R15 ;  /* 0x0000000f52227221 */ /* 0x000fe20000010000 */
[----:B------:R-:W-:-:S06]  /*10590*/  FADD.FTZ R0, R47, R0 ;  /* 0x000000002f007221 */ /* 0x000fcc0000010000 */
[----:B------:R-:W0:Y:S01]  /*105a0*/  MUFU.EX2 R67, R67 ;  /* 0x0000004300437308 */ /* 0x000e220000000800 */
[----:B------:R-:W-:-:S07]  /*105b0*/  F2FP.BF16.F32.PACK_AB R25, R76, R70 ;  /* 0x000000464c19723e */ /* 0x000fce00000010ff */
[----:B------:R-:W0:Y:S01]  /*105c0*/  MUFU.EX2 R100, R100 ;  /* 0x0000006400647308 */ /* 0x000e220000000800 */
[----:B--2---:R-:W-:Y:S01]  /*105d0*/  FADD.FTZ R15, R101, R34 ;  /* 0x00000022650f7221 */ /* 0x004fe20000010000 */
[----:B------:R-:W-:-:S06]  /*105e0*/  FADD.FTZ R0, R99, R0 ;  /* 0x0000000063007221 */ /* 0x000fcc0000010000 */
[----:B------:R-:W2:Y:S01]  /*105f0*/  MUFU.EX2 R14, R69 ;  /* 0x00000045000e7308 */ /* 0x000ea20000000800 */
[----:B------:R1:W-:Y:S07]  /*10600*/  STSM.16.M88.4 [R17+0x2a300], R24 ;  /* 0x02a3001811007844 */ /* 0x0003ee0000000200 */
[----:B------:R-:W2:Y:S01]  /*10610*/  MUFU.EX2 R40, R40 ;  /* 0x0000002800287308 */ /* 0x000ea20000000800 */
[----:B------:R-:W-:-:S07]  /*10620*/  F2FP.BF16.F32.PACK_AB R29, R53, R48 ;  /* 0x00000030351d723e */ /* 0x000fce00000010ff */
[----:B------:R-:W2:Y:S01]  /*10630*/  MUFU.EX2 R103, R103 ;  /* 0x0000006700677308 */ /* 0x000ea20000000800 */
[----:B-1----:R-:W-:Y:S01]  /*10640*/  FADD.FTZ R24, R102, R15 ;  /* 0x0000000f66187221 */ /* 0x002fe20000010000 */
[----:B------:R-:W-:Y:S01]  /*10650*/  F2FP.BF16.F32.PACK_AB R30, R71, R59 ;  /* 0x0000003b471e723e */ /* 0x000fe200000010ff */
[----:B---3--:R-:W-:-:S05]  /*10660*/  FADD.FTZ R15, R41, R0 ;  /* 0x00000000290f7221 */ /* 0x008fca0000010000 */
[----:B------:R-:W1:Y:S01]  /*10670*/  MUFU.EX2 R45, R45 ;  /* 0x0000002d002d7308 */ /* 0x000e620000000800 */
[----:B------:R-:W-:Y:S01]  /*10680*/  F2FP.BF16.F32.PACK_AB R31, R64, R57 ;  /* 0x00000039401f723e */ /* 0x000fe200000010ff */
[----:B----4-:R-:W-:-:S06]  /*10690*/  @P5 IMAD.HI.U32 R26, R109, R38, RZ ;  /* 0x000000266d1a5227 */ /* 0x010fcc00078e00ff */
[----:B------:R-:W3:Y:S01]  /*106a0*/  MUFU.EX2 R104, R104 ;  /* 0x0000006800687308 */ /* 0x000ee20000000800 */
[----:B0-----:R-:W-:Y:S01]  /*106b0*/  FADD.FTZ R25, R67, R24 ;  /* 0x0000001843197221 */ /* 0x001fe20000010000 */
[----:B------:R-:W-:Y:S01]  /*106c0*/  FADD.FTZ R15, R100, R15 ;  /* 0x0000000f640f7221 */ /* 0x000fe20000010000 */
[----:B------:R0:W-:Y:S02]  /*106d0*/  STSM.16.M88.4 [R17+0x2bb00], R28 ;  /* 0x02bb001c11007844 */ /* 0x0001e40000000200 */
[----:B--2---:R-:W-:Y:S01]  /*106e0*/  FADD.FTZ R0, R14, R25 ;  /* 0x000000190e007221 */ /* 0x004fe20000010000 */
[----:B------:R-:W-:Y:S02]  /*106f0*/  F2FP.BF16.F32.PACK_AB R32, R95, R56 ;  /* 0x000000385f20723e */ /* 0x000fe400000010ff */
[----:B------:R-:W-:Y:S02]  /*10700*/  F2FP.BF16.F32.PACK_AB R33, R82, R77 ;  /* 0x0000004d5221723e */ /* 0x000fe400000010ff */
[----:B------:R-:W-:-:S02]  /*10710*/  F2FP.BF16.F32.PACK_AB R34, R99, R47 ;  /* 0x0000002f6322723e */ /* 0x000fc400000010ff */
[----:B------:R-:W-:Y:S01]  /*10720*/  F2FP.BF16.F32.PACK_AB R35, R102, R101 ;  /* 0x000000656623723e */ /* 0x000fe200000010ff */
[----:B0-----:R-:W-:Y:S01]  /*10730*/  IMAD.MOV.U32 R28, RZ, RZ, R109 ;  /* 0x000000ffff1c7224 */ /* 0x001fe200078e006d */
[----:B------:R-:W-:Y:S01]  /*10740*/  @P5 SHF.R.U32.HI R28, RZ, R39, R26 ;  /* 0x00000027ff1c5219 */ /* 0x000fe2000001161a */
[----:B------:R-:W-:Y:S01]  /*10750*/  FADD.FTZ R26, R40, R15 ;  /* 0x0000000f281a7221 */ /* 0x000fe20000010000 */
[----:B------:R-:W-:Y:S01]  /*10760*/  FADD.FTZ R15, R103, R0 ;  /* 0x00000000670f7221 */ /* 0x000fe20000010000 */
[----:B------:R-:W-:Y:S02]  /*10770*/  F2FP.BF16.F32.PACK_AB R24, R100, R41 ;  /* 0x000000296418723e */ /* 0x000fe400000010ff */
[C---:B-1----:R-:W-:Y:S01]  /*10780*/  FADD.FTZ R0, R45.reuse, R26 ;  /* 0x0000001a2d007221 */ /* 0x042fe20000010000 */
[----:B------:R-:W-:Y:S02]  /*10790*/  F2FP.BF16.F32.PACK_AB R25, R14, R67 ;  /* 0x000000430e19723e */ /* 0x000fe400000010ff */
[----:B------:R-:W-:-:S02]  /*107a0*/  F2FP.BF16.F32.PACK_AB R26, R45, R40 ;  /* 0x000000282d1a723e */ /* 0x000fc400000010ff */
[C---:B---3--:R-:W-:Y:S01]  /*107b0*/  F2FP.BF16.F32.PACK_AB R27, R104.reuse, R103 ;  /* 0x00000067681b723e */ /* 0x048fe200000010ff */
[----:B------:R-:W-:Y:S04]  /*107c0*/  STSM.16.M88.4 [R17+0x2d300], R32 ;  /* 0x02d3002011007844 */ /* 0x000fe80000000200 */
[----:B------:R0:W-:Y:S04]  /*107d0*/  STSM.16.M88.4 [R17+0x2eb00], R24 ;  /* 0x02eb001811007844 */ /* 0x0001e80000000200 */
[----:B0-----:R-:W2:Y:S01]  /*107e0*/  LDL R24, [R1+0x8c] ;  /* 0x00008c0001187983 */ /* 0x001ea20000100800 */
[----:B------:R-:W0:Y:S08]  /*107f0*/  MUFU.EX2 R37, R37 ;  /* 0x0000002500257308 */ /* 0x000e300000000800 */
[----:B------:R-:W1:Y:S08]  /*10800*/  MUFU.EX2 R105, R105 ;  /* 0x0000006900697308 */ /* 0x000e700000000800 */
[----:B------:R-:W3:Y:S08]  /*10810*/  MUFU.EX2 R51, R51 ;  /* 0x0000003300337308 */ /* 0x000ef00000000800 */
[----:B------:R-:W4:Y:S08]  /*10820*/  MUFU.EX2 R62, R62 ;  /* 0x0000003e003e7308 */ /* 0x000f300000000800 */
[----:B------:R-:W-:Y:S08]  /*10830*/  MUFU.EX2 R36, R36 ;  /* 0x0000002400247308 */ /* 0x000ff00000000800 */
[----:B------:R-:W4:Y:S08]  /*10840*/  MUFU.EX2 R44, R44 ;  /* 0x0000002c002c7308 */ /* 0x000f300000000800 */
[----:B------:R-:W-:Y:S08]  /*10850*/  MUFU.EX2 R106, R106 ;  /* 0x0000006a006a7308 */ /* 0x000ff00000000800 */
[----:B------:R-:W4:Y:S01]  /*10860*/  MUFU.EX2 R63, R63 ;  /* 0x0000003f003f7308 */ /* 0x000f220000000800 */
[----:B------:R-:W-:Y:S01]  /*10870*/  FADD.FTZ R14, R104, R15 ;  /* 0x0000000f680e7221 */ /* 0x000fe20000010000 */
[----:B0-----:R-:W-:-:S03]  /*10880*/  FADD.FTZ R0, R37, R0 ;  /* 0x0000000025007221 */ /* 0x001fc60000010000 */
[----:B-1----:R-:W-:Y:S01]  /*10890*/  FADD.FTZ R15, R105, R14 ;  /* 0x0000000e690f7221 */ /* 0x002fe20000010000 */
[----:B------:R-:W-:Y:S01]  /*108a0*/  IADD3 R14, R28, R107, -R108 ;  /* 0x0000006b1c0e7210 */ /* 0x000fe20007ffe86c */
[C---:B---3--:R-:W-:Y:S01]  /*108b0*/  FADD.FTZ R33, R51.reuse, R0 ;  /* 0x0000000033217221 */ /* 0x048fe20000010000 */
[----:B------:R-:W-:Y:S01]  /*108c0*/  F2FP.BF16.F32.PACK_AB R28, R51, R37 ;  /* 0x00000025331c723e */ /* 0x000fe200000010ff */
[C---:B----4-:R-:W-:Y:S01]  /*108d0*/  FADD.FTZ R15, R62.reuse, R15 ;  /* 0x0000000f3e0f7221 */ /* 0x050fe20000010000 */
[----:B------:R-:W-:Y:S01]  /*108e0*/  F2FP.BF16.F32.PACK_AB R29, R62, R105 ;  /* 0x000000693e1d723e */ /* 0x000fe200000010ff */
[----:B------:R-:W-:Y:S01]  /*108f0*/  IMAD.HI R14, R14, 0x38e38e39, RZ ;  /* 0x38e38e390e0e7827 */ /* 0x000fe200078e02ff */
[----:B------:R-:W-:-:S03]  /*10900*/  F2FP.BF16.F32.PACK_AB R30, R44, R36 ;  /* 0x000000242c1e723e */ /* 0x000fc600000010ff */
[----:B------:R-:W-:Y:S01]  /*10910*/  FADD.FTZ R33, R36, R33 ;  /* 0x0000002124217221 */ /* 0x000fe20000010000 */
[C---:B------:R-:W-:Y:S01]  /*10920*/  F2FP.BF16.F32.PACK_AB R31, R63.reuse, R106 ;  /* 0x0000006a3f1f723e */ /* 0x040fe200000010ff */
[----:B------:R-:W-:Y:S01]  /*10930*/  FADD.FTZ R106, R106, R15 ;  /* 0x0000000f6a6a7221 */ /* 0x000fe20000010000 */
[----:B------:R-:W-:Y:S01]  /*10940*/  SHF.R.U32.HI R15, RZ, 0x1f, R14 ;  /* 0x0000001fff0f7819 */ /* 0x000fe2000001160e */
[----:B------:R-:W-:Y:S02]  /*10950*/  FADD.FTZ R25, R44, R33 ;  /* 0x000000212c197221 */ /* 0x000fe40000010000 */
[----:B------:R-:W-:Y:S01]  /*10960*/  STSM.16.M88.4 [R17+0x30300], R28 ;  /* 0x0303001c11007844 */ /* 0x000fe20000000200 */
[----:B------:R-:W-:Y:S01]  /*10970*/  FADD.FTZ R0, R63, R106 ;  /* 0x0000006a3f007221 */ /* 0x000fe20000010000 */
[----:B------:R0:W-:Y:S06]  /*10980*/  MEMBAR.ALL.CTA ;  /* 0x0000000000007992 */ /* 0x0001ec0000008000 */
[----:B0-----:R-:W0:Y:S01]  /*10990*/  FENCE.VIEW.ASYNC.S ;  /* 0x00000000000073c6 */ /* 0x001e220000000000 */
[----:B------:R-:W-:-:S03]  /*109a0*/  LEA.HI.SX32 R15, R14, R15, 0x1b ;  /* 0x0000000f0e0f7211 */ /* 0x000fc600078fdaff */
[----:B------:R-:W-:Y:S04]  /*109b0*/  STL [R1+0x18], R25 ;  /* 0x0000181901007387 */ /* 0x000fe80000100800 */
[----:B------:R1:W-:Y:S02]  /*109c0*/  STL [R1+0x38], R0 ;  /* 0x0000380001007387 */ /* 0x0003e40000100800 */
[----:B-1----:R-:W-:Y:S01]  /*109d0*/  VIADD R0, R96, 0xfffffffe ;  /* 0xfffffffe60007836 */ /* 0x002fe20000000000 */
[----:B------:R-:W-:Y:S02]  /*109e0*/  CS2R R70, SRZ ;  /* 0x0000000000467805 */ /* 0x000fe4000001ff00 */
[----:B------:R-:W-:Y:S02]  /*109f0*/  CS2R R68, SRZ ;  /* 0x0000000000447805 */ /* 0x000fe4000001ff00 */
[----:B------:R-:W-:Y:S01]  /*10a00*/  CS2R R66, SRZ ;  /* 0x0000000000427805 */ /* 0x000fe2000001ff00 */
[----:B------:R-:W-:Y:S01]  /*10a10*/  STL [R1+0x14], R0 ;  /* 0x0000140001007387 */ /* 0x000fe20000100800 */
        /* <DEDUP_REMOVED lines=20> */
[----:B--2---:R-:W-:-:S04]  /*10b60*/  VIMNMX R24, R24, R15, !PT ;  /* 0x0000000f18187248 */ /* 0x004fc80007fe0100 */
[----:B------:R-:W-:Y:S01]  /*10b70*/  ISETP.GE.AND P2, PT, R0, R24, PT ;  /* 0x000000180000720c */ /* 0x000fe20003f46270 */
[----:B------:R1:W-:Y:S02]  /*10b80*/  STL [R1+0x30], R24 ;  /* 0x0000301801007387 */ /* 0x0003e40000100800 */
[----:B-1----:R-:W-:Y:S01]  /*10b90*/  CS2R R24, SRZ ;  /* 0x0000000000187805 */ /* 0x002fe2000001ff00 */
[----:B0-----:R-:W-:-:S09]  /*10ba0*/  NOP ;  /* 0x0000000000007918 */ /* 0x001fd20000000000 */
[----:B------:R-:W-:Y:S05]  /*10bb0*/  @!P2 BRA `(.L_x_2443) ;  /* 0x0000005c0020a947 */ /* 0x000fea0003800000 */
[----:B------:R0:W5:Y:S01]  /*10bc0*/  LDL.LU R152, [R1+0x3c] ;  /* 0x00003c0001987983 */ /* 0x0001620000300800 */
[----:B------:R-:W-:Y:S02]  /*10bd0*/  IMAD.MOV.U32 R145, RZ, RZ, R72 ;  /* 0x000000ffff917224 */ /* 0x000fe400078e0048 */
[----:B------:R-:W-:Y:S02]  /*10be0*/  IMAD.MOV.U32 R15, RZ, RZ, R20 ;  /* 0x000000ffff0f7224 */ /* 0x000fe400078e0014 */
[----:B------:R-:W-:Y:S02]  /*10bf0*/  IMAD.MOV.U32 R14, RZ, RZ, R19 ;  /* 0x000000ffff0e7224 */ /* 0x000fe400078e0013 */
[----:B------:R-:W-:-:S07]  /*10c00*/  IMAD.MOV.U32 R71, RZ, RZ, RZ ;  /* 0x000000ffff477224 */ /* 0x000fce00078e00ff */
.L_x_2454:
[----:B------:R-:W2:Y:S01]  /*10c10*/  LDL R20, [R1+0x64] ;  /* 0x0000640001147983 */ /* 0x000ea20000100800 */
[----:B------:R-:W-:Y:S01]  /*10c20*/  VIADD R19, R14, 0x1 ;  /* 0x000000010e137836 */ /* 0x000fe20000000000 */
[----:B------:R-:W-:Y:S05]  /*10c30*/  YIELD ;  /* 0x0000000000007946 */ /* 0x000fea0003800000 */
[----:B------:R-:W-:-:S04]  /*10c40*/  ISETP.NE.AND P3, PT, R19, 0x2, PT ;  /* 0x000000021300780c */ /* 0x000fc80003f65270 */
[----:B------:R-:W-:Y:S02]  /*10c50*/  SEL R21, RZ, 0x1, P3 ;  /* 0x00000001ff157807 */ /* 0x000fe40001800000 */
[----:B------:R-:W-:Y:S02]  /*10c60*/  SEL R19, R19, RZ, P3 ;  /* 0x000000ff13137207 */ /* 0x000fe40001800000 */
[----:B-----5:R-:W-:-:S05]  /*10c70*/  LOP3.LUT R21, R152, R21, RZ, 0x3c, !PT ;  /* 0x0000001598157212 */ /* 0x020fca00078e3cff */
[----:B------:R1:W-:Y:S01]  /*10c80*/  STL [R1+0x3c], R21 ;  /* 0x00003c1501007387 */ /* 0x0003e20000100800 */
[----:B--2---:R-:W-:-:S13]  /*10c90*/  ISETP.NE.AND P2, PT, R20, RZ, PT ;  /* 0x000000ff1400720c */ /* 0x004fda0003f45270 */
[----:B-1----:R-:W-:Y:S05]  /*10ca0*/  @P2 BRA `(.L_x_2444) ;  /* 0x0000000000302947 */ /* 0x002fea0003800000 */
[----:B------:R-:W-:Y:S05]  /*10cb0*/  @!P1 BRA `(.L_x_2445) ;  /* 0x0000000000049947 */ /* 0x000fea0003800000 */
[----:B------:R-:W-:Y:S01]  /*10cc0*/  BPT.TRAP 0x1 ;  /* 0x000000040000795c */ /* 0x000fe20000300000 */
.L_x_2445:
[----:B------:R-:W-:Y:S01]  /*10cd0*/  IMAD R20, R19, 0x8, R16 ;  /* 0x0000000813147824 */ /* 0x000fe200078e0210 */
[----:B------:R-:W-:-:S04]  /*10ce0*/  SHF.L.U32 R21, R21, 0x1f, RZ ;  /* 0x0000001f15157819 */ /* 0x000fc800000006ff */
[----:B------:R1:W2:Y:S01]  /*10cf0*/  SYNCS.PHASECHK.TRANS64.TRYWAIT P3, [R20+URZ+0x31c30], R21 ;  /* 0x031c3015140075a7 */ /* 0x0002a2000806017f */
[----:B------:R-:W-:Y:S05]  /*10d00*/  @!P1 BRA `(.L_x_2446) ;  /* 0x0000000000049947 */ /* 0x000fea0003800000 */
[----:B------:R-:W-:Y:S01]  /*10d10*/  BPT.TRAP 0x1 ;  /* 0x000000040000795c */ /* 0x000fe20000300000 */
.L_x_2446:
[----:B------:R-:W-:Y:S04]  /*10d20*/  BSSY B0, `(.L_x_2444) ;  /* 0x0000004000007945 */ /* 0x000fe80003800000 */
[----:B--2---:R-:W-:Y:S05]  /*10d30*/  @P3 BRA `(.L_x_2447) ;  /* 0x0000000000083947 */ /* 0x004fea0003800000 */
[----:B------:R-:W2:Y:S02]  /*10d40*/  SYNCS.PHASECHK.TRANS64.TRYWAIT P3, [R20+URZ+0x31c30], R21 ;  /* 0x031c3015140075a7 */ /* 0x000ea4000806017f */
[----:B--2---:R-:W-:Y:S05]  /*10d50*/  @!P3 BRA `(.L_x_2448) ;  /* 0x0000017400f4b947 */ /* 0x004fea0003800000 */
.L_x_2447:
[----:B------:R-:W-:Y:S05]  /*10d60*/  BSYNC B0 ;  /* 0x0000000000007941 */ /* 0x000fea0003800000 */
.L_x_2444:
[----:B-12---:R-:W2:Y:S01]  /*10d70*/  LDL R20, [R1+0x70] ;  /* 0x0000700001147983 */ /* 0x006ea20000100800 */
[----:B------:R-:W1:Y:S01]  /*10d80*/  S2R R72, SR_TID.X ;  /* 0x0000000000487919 */ /* 0x000e620000002100 */
[----:B------:R-:W-:Y:S01]  /*10d90*/  IMAD.MOV.U32 R73, RZ, RZ, -0x7fffffe0 ;  /* 0x80000020ff497424 */ /* 0x000fe200078e00ff */
[----:B------:R-:W-:Y:S05]  /*10da0*/  WARPSYNC.ALL ;  /* 0x0000000000007948 */ /* 0x000fea0003800000 */
[----:B------:R-:W-:Y:S01]  /*10db0*/  R2UR UR59, R73 ;  /* 0x00000000493b72ca */ /* 0x000fe200000e0000 */
[----:B------:R-:W-:Y:S01]  /*10dc0*/  IMAD.MOV.U32 R149, RZ, RZ, -0x7fffffe0 ;  /* 0x80000020ff957424 */ /* 0x000fe200078e00ff */
[----:B-1----:R-:W-:-:S05]  /*10dd0*/  SHF.R.U32.HI R72, RZ, 0x7, R72 ;  /* 0x00000007ff487819 */ /* 0x002fca0000011648 */
[----:B------:R-:W-:-:S05]  /*10de0*/  VIADD R76, R72, 0x8 ;  /* 0x00000008484c7836 */ /* 0x000fca0000000000 */
[----:B------:R1:W-:Y:S01]  /*10df0*/  BAR.SYNC.DEFER_BLOCKING R76, 0x100 ;  /* 0x0004004c0000751d */ /* 0x0003e20000010000 */
[----:B------:R-:W-:Y:S02]  /*10e00*/  MOV R82, UR59 ;  /* 0x0000003b00527c02 */ /* 0x000fe40008000f00 */
[----:B------:R-:W-:Y:S02]  /*10e10*/  R2UR UR59, R149 ;  /* 0x00000000953b72ca */ /* 0x000fe400000e0000 */
[----:B------:R-:W-:Y:S02]  /*10e20*/  R2UR UR56, R8 ;  /* 0x00000000083872ca */ /* 0x000fe400000e0000 */
[----:B------:R-:W-:Y:S01]  /*10e30*/  R2UR UR57, R9 ;  /* 0x00000000093972ca */ /* 0x000fe200000e0000 */
[----:B------:R-:W-:Y:S01]  /*10e40*/  WARPGROUP.ARRIVE ;  /* 0x00000000000079c5 */ /* 0x000fe20000000000 */
[----:B------:R-:W-:Y:S02]  /*10e50*/  IMAD.MOV.U32 R75, RZ, RZ, -0x7fffffe0 ;  /* 0x80000020ff4b7424 */ /* 0x000fe400078e00ff */
[----:B------:R-:W-:-:S03]  /*10e60*/  IMAD.MOV.U32 R21, RZ, RZ, -0x7fffffe0 ;  /* 0x80000020ff157424 */ /* 0x000fc600078e00ff */
[C---:B------:R-:W-:Y:S02]  /*10e70*/  R2UR UR7, R75.reuse ;  /* 0x000000004b0772ca */ /* 0x040fe400000e0000 */
[----:B------:R-:W-:Y:S02]  /*10e80*/  R2UR UR11, R75 ;  /* 0x000000004b0b72ca */ /* 0x000fe400000e0000 */
[C---:B------:R-:W-:Y:S02]  /*10e90*/  R2UR UR9, R21.reuse ;  /* 0x00000000150972ca */ /* 0x040fe400000e0000 */
[----:B------:R-:W-:-:S07]  /*10ea0*/  R2UR UR5, R21 ;  /* 0x00000000150572ca */ /* 0x000fce00000e0000 */
[----:B-1----:R-:W-:Y:S02]  /*10eb0*/  MOV R76, UR7 ;  /* 0x00000007004c7c02 */ /* 0x002fe40008000f00 */
[----:B------:R-:W-:Y:S01]  /*10ec0*/  UMOV UR7, UR11 ;  /* 0x0000000b00077c82 */ /* 0x000fe20008000000 */
[----:B------:R-:W-:Y:S02]  /*10ed0*/  R2UR UR11, R73 ;  /* 0x00000000490b72ca */ /* 0x000fe400000e0000 */
[----:B------:R-:W-:Y:S02]  /*10ee0*/  MOV R79, UR9 ;  /* 0x00000009004f7c02 */ /* 0x000fe40008000f00 */
[----:B------:R-:W-:-:S09]  /*10ef0*/  R2UR UR9, R9 ;  /* 0x00000000090972ca */ /* 0x000fd200000e0000 */
[----:B------:R-:W-:Y:S01]  /*10f00*/  MOV R81, UR11 ;  /* 0x0000000b00517c02 */ /* 0x000fe20008000f00 */
[----:B------:R-:W-:Y:S01]  /*10f10*/  UMOV UR11, UR5 ;  /* 0x00000005000b7c82 */ /* 0x000fe20008000000 */
[----:B------:R-:W-:Y:S02]  /*10f20*/  R2UR UR5, R75 ;  /* 0x000000004b0572ca */ /* 0x000fe400000e0000 */
[C---:B------:R-:W-:Y:S02]  /*10f30*/  R2UR UR15, R21.reuse ;  /* 0x00000000150f72ca */ /* 0x040fe400000e0000 */
[C---:B------:R-:W-:Y:S02]  /*10f40*/  R2UR UR23, R21.reuse ;  /* 0x00000000151772ca */ /* 0x040fe400000e0000 */
[C---:B------:R-:W-:Y:S02]  /*10f50*/  R2UR UR35, R21.reuse ;  /* 0x00000000152372ca */ /* 0x040fe400000e0000 */
[----:B------:R-:W-:-:S02]  /*10f60*/  R2UR UR47, R21 ;  /* 0x00000000152f72ca */ /* 0x000fc400000e0000 */
[----:B------:R-:W-:-:S03]  /*10f70*/  R2UR UR55, R21 ;  /* 0x00000000153772ca */ /* 0x000fc600000e0000 */
[----:B------:R-:W-:Y:S01]  /*10f80*/  IMAD.U32 R21, RZ, RZ, UR5 ;  /* 0x00000005ff157e24 */ /* 0x000fe2000f8e00ff */
[----:B------:R-:W-:Y:S01]  /*10f90*/  R2UR UR5, R9 ;  /* 0x00000000090572ca */ /* 0x000fe200000e0000 */
[----:B--2---:R-:W-:-:S04]  /*10fa0*/  IMAD R148, R19, 0x6c0, R20 ;  /* 0x000006c013947824 */ /* 0x004fc800078e0214 */
[----:B------:R-:W-:-:S05]  /*10fb0*/  VIADD R72, R148, 0xc0 ;  /* 0x000000c094487836 */ /* 0x000fca0000000000 */
[----:B------:R-:W-:-:S13]  /*10fc0*/  R2UR UR58, R72 ;  /* 0x00000000483a72ca */ /* 0x000fda00000e0000 */
[----:B------:R-:W-:Y:S02]  /*10fd0*/  MOV R83, UR58 ;  /* 0x0000003a00537c02 */ /* 0x000fe40008000f00 */
[----:B------:R-:W-:-:S13]  /*10fe0*/  R2UR UR58, R148 ;  /* 0x00000000943a72ca */ /* 0x000fda00000e0000 */
[----:B------:R-:W-:Y:S01]  /*10ff0*/  HGMMA.64x16x16.F32.BF16 R136, gdesc[UR56], RZ, !UPT, gsb0 ;  /* 0x00200000388879f0 */ /* 0x000fe2000c0018ff */
[C---:B------:R-:W-:Y:S02]  /*11000*/  VIADD R74, R148.reuse, 0x80 ;  /* 0x00000080944a7836 */ /* 0x040fe40000000000 */
[----:B------:R-:W-:-:S03]  /*11010*/  VIADD R20, R148, 0x40 ;  /* 0x0000004094147836 */ /* 0x000fc60000000000 */
[----:B------:R-:W-:Y:S01]  /*11020*/  R2UR UR10, R74 ;  /* 0x000000004a0a72ca */ /* 0x000fe200000e0000 */
[----:B------:R-:W-:Y:S01]  /*11030*/  VIADD R74, R148, 0x140 ;  /* 0x00000140944a7836 */ /* 0x000fe20000000000 */
[----:B------:R-:W-:Y:S01]  /*11040*/  R2UR UR4, R20 ;  /* 0x00000000140472ca */ /* 0x000fe200000e0000 */
[----:B------:R-:W-:-:S03]  /*11050*/  VIADD R20, R148, 0x100 ;  /* 0x0000010094147836 */ /* 0x000fc60000000000 */
[----:B------:R-:W-:Y:S02]  /*11060*/  R2UR UR6, R74 ;  /* 0x000000004a0672ca */ /* 0x000fe400000e0000 */
[----:B------:R-:W-:Y:S01]  /*11070*/  R2UR UR8, R20 ;  /* 0x00000000140872ca */ /* 0x000fe200000e0000 */
[----:B------:R-:W-:-:S10]  /*11080*/  VIADD R72, R148, 0x180 ;  /* 0x0000018094487836 */ /* 0x000fd40000000000 */
[----:B------:R-:W-:Y:S01]  /*11090*/  MOV R77, UR6 ;  /* 0x00000006004d7c02 */ /* 0x000fe20008000f00 */
[----:B------:R-:W-:Y:S01]  /*110a0*/  UMOV UR6, UR10 ;  /* 0x0000000a00067c82 */ /* 0x000fe20008000000 */
[----:B------:R-:W-:Y:S02]  /*110b0*/  R2UR UR10, R72 ;  /* 0x00000000480a72ca */ /* 0x000fe400000e0000 */
[----:B------:R-:W-:Y:S02]  /*110c0*/  MOV R78, UR8 ;  /* 0x00000008004e7c02 */ /* 0x000fe40008000f00 */
[----:B------:R-:W-:-:S09]  /*110d0*/  R2UR UR8, R8 ;  /* 0x00000000080872ca */ /* 0x000fd200000e0000 */
[----:B------:R-:W-:Y:S01]  /*110e0*/  MOV R80, UR10 ;  /* 0x0000000a00507c02 */ /* 0x000fe20008000f00 */
[----:B------:R-:W-:Y:S01]  /*110f0*/  UMOV UR10, UR4 ;  /* 0x00000004000a7c82 */ /* 0x000fe20008000000 */
[----:B------:R-:W-:Y:S02]  /*11100*/  WARPGROUP.DEPBAR.LE gsb0, 0x0 ;  /* 0x00008000000079c5 */ /* 0x000fe40000010000 */
[----:B------:R-:W-:-:S06]  /*11110*/  WARPGROUP.ARRIVE ;  /* 0x00000000000079c5 */ /* 0x000fcc0000000000 */
[----:B------:R-:W-:Y:S01]  /*11120*/  HGMMA.64x16x16.F32.BF16 R128, gdesc[UR8], RZ, !UPT, gsb0 ;  /* 0x00200000088079f0 */ /* 0x000fe2000c0018ff */
[C---:B------:R-:W-:Y:S02]  /*11130*/  VIADD R20, R148.reuse, 0x1c0 ;  /* 0x000001c094147836 */ /* 0x040fe40000000000 */
[----:B------:R-:W-:-:S03]  /*11140*/  VIADD R74, R148, 0x42 ;  /* 0x00000042944a7836 */ /* 0x000fc60000000000 */
[----:B------:R-:W-:Y:S01]  /*11150*/  R2UR UR14, R20 ;  /* 0x00000000140e72ca */ /* 0x000fe200000e0000 */
[----:B------:R-:W-:Y:S01]  /*11160*/  VIADD R20, R148, 0x2 ;  /* 0x0000000294147836 */ /* 0x000fe20000000000 */
[----:B------:R-:W-:Y:S01]  /*11170*/  R2UR UR26, R74 ;  /* 0x000000004a1a72ca */ /* 0x000fe200000e0000 */
[----:B------:R-:W-:-:S03]  /*11180*/  VIADD R74, R148, 0x142 ;  /* 0x00000142944a7836 */ /* 0x000fc60000000000 */
[----:B------:R-:W-:Y:S01]  /*11190*/  R2UR UR22, R20 ;  /* 0x00000000141672ca */ /* 0x000fe200000e0000 */
[----:B------:R-:W-:Y:S01]  /*111a0*/  VIADD R20, R148, 0xc2 ;  /* 0x000000c294147836 */ /* 0x000fe20000000000 */
[----:B------:R-:W-:Y:S01]  /*111b0*/  R2UR UR42, R74 ;  /* 0x000000004a2a72ca */ /* 0x000fe200000e0000 */
[----:B------:R-:W-:-:S03]  /*111c0*/  VIADD R74, R148, 0x240 ;  /* 0x00000240944a7836 */ /* 0x000fc60000000000 */
[----:B------:R-:W-:Y:S01]  /*111d0*/  R2UR UR34, R20 ;  /* 0x00000000142272ca */ /* 0x000fe200000e0000 */
[----:B------:R-:W-:Y:S01]  /*111e0*/  VIADD R20, R148, 0x182 ;  /* 0x0000018294147836 */ /* 0x000fe20000000000 */
[----:B------:R-:W-:-:S04]  /*111f0*/  R2UR UR4, R74 ;  /* 0x000000004a0472ca */ /* 0x000fc800000e0000 */
[----:B------:R-:W-:Y:S01]  /*11200*/  R2UR UR46, R20 ;  /* 0x00000000142e72ca */ /* 0x000fe200000e0000 */
[----:B------:R-:W-:-:S05]  /*11210*/  VIADD R20, R148, 0x202 ;  /* 0x0000020294147836 */ /* 0x000fca0000000000 */
[----:B------:R-:W-:-:S03]  /*11220*/  R2UR UR54, R20 ;  /* 0x00000000143672ca */ /* 0x000fc600000e0000 */
[----:B------:R-:W-:Y:S01]  /*11230*/  IMAD.U32 R20, RZ, RZ, UR4 ;  /* 0x00000004ff147e24 */ /* 0x000fe2000f8e00ff */
[----:B------:R-:W-:Y:S01]  /*11240*/  R2UR UR4, R8 ;  /* 0x00000000080472ca */ /* 0x000fe200000e0000 */
[----:B------:R-:W-:Y:S02]  /*11250*/  WARPGROUP.DEPBAR.LE gsb0, 0x0 ;  /* 0x00008000000079c5 */ /* 0x000fe40000010000 */
[----:B------:R-:W-:-:S10]  /*11260*/  WARPGROUP.ARRIVE ;  /* 0x00000000000079c5 */ /* 0x000fd40000000000 */
[----:B------:R-:W-:Y:S01]  /*11270*/  HGMMA.64x16x16.F32.BF16 R120, gdesc[UR4], RZ, !UPT, gsb0 ;  /* 0x00200000047879f0 */ /* 0x000fe2000c0018ff */
[----:B------:R-:W-:Y:S02]  /*11280*/  R2UR UR59, R82 ;  /* 0x00000000523b72ca */ /* 0x000fe400000e0000 */
[----:B------:R-:W-:Y:S02]  /*11290*/  R2UR UR58, R83 ;  /* 0x00000000533a72ca */ /* 0x000fe400000e0000 */
[----:B------:R-:W-:Y:S02]  /*112a0*/  R2UR UR56, R8 ;  /* 0x00000000083872ca */ /* 0x000fe400000e0000 */
[----:B------:R-:W-:Y:S01]  /*112b0*/  R2UR UR57, R9 ;  /* 0x00000000093972ca */ /* 0x000fe200000e0000 */
[----:B------:R-:W-:-:S05]  /*112c0*/  VIADD R74, R148, 0x2c0 ;  /* 0x000002c0944a7836 */ /* 0x000fca0000000000 */
[----:B------:R-:W-:Y:S01]  /*112d0*/  R2UR UR40, R74 ;  /* 0x000000004a2872ca */ /* 0x000fe200000e0000 */
[----:B------:R-:W-:Y:S01]  /*112e0*/  VIADD R74, R148, 0x340 ;  /* 0x00000340944a7836 */ /* 0x000fe20000000000 */
[----:B------:R-:W-:Y:S02]  /*112f0*/  WARPGROUP.DEPBAR.LE gsb0, 0x0 ;  /* 0x00008000000079c5 */ /* 0x000fe40000010000 */
[----:B------:R-:W-:-:S06]  /*11300*/  WARPGROUP.ARRIVE ;  /* 0x00000000000079c5 */ /* 0x000fcc0000000000 */
[----:B------:R-:W-:Y:S01]  /*11310*/  HGMMA.64x16x16.F32.BF16 R112, gdesc[UR56], RZ, !UPT, gsb0 ;  /* 0x00200000387079f0 */ /* 0x000fe2000c0018ff */
[C---:B------:R-:W-:Y:S02]  /*11320*/  R2UR UR27, R75.reuse ;  /* 0x000000004b1b72ca */ /* 0x040fe400000e0000 */
[C---:B------:R-:W-:Y:S02]  /*11330*/  R2UR UR43, R75.reuse ;  /* 0x000000004b2b72ca */ /* 0x040fe400000e0000 */
[C---:B------:R-:W-:Y:S02]  /*11340*/  R2UR UR41, R75.reuse ;  /* 0x000000004b2972ca */ /* 0x040fe400000e0000 */
        /* <DEDUP_REMOVED lines=9> */
[----:B------:R-:W-:Y:S02]  /*113e0*/  R2UR UR58, R74 ;  /* 0x000000004a3a72ca */ /* 0x000fe400000e0000 */
[----:B------:R-:W-:Y:S02]  /*113f0*/  R2UR UR59, R75 ;  /* 0x000000004b3b72ca */ /* 0x000fe400000e0000 */
[----:B------:R-:W-:-:S02]  /*11400*/  R2UR UR8, R78 ;  /* 0x000000004e0872ca */ /* 0x000fc400000e0000 */
[----:B------:R-:W-:Y:S02]  /*11410*/  R2UR UR56, R8 ;  /* 0x00000000083872ca */ /* 0x000fe400000e0000 */
[----:B------:R-:W-:Y:S01]  /*11420*/  R2UR UR57, R9 ;  /* 0x00000000093972ca */ /* 0x000fe200000e0000 */
[----:B------:R1:W-:Y:S06]  /*11430*/  STL [R1+0xfc], R17 ;  /* 0x0000fc1101007387 */ /* 0x0003ec0000100800 */
[----:B------:R-:W-:Y:S01]  /*11440*/  MOV R153, UR59 ;  /* 0x0000003b00997c02 */ /* 0x000fe20008000f00 */
[----:B------:R-:W-:Y:S01]  /*11450*/  UMOV UR59, UR9 ;  /* 0x00000009003b7c82 */ /* 0x000fe20008000000 */
[----:B-1----:R-:W-:Y:S01]  /*11460*/  MOV R17, UR58 ;  /* 0x0000003a00117c02 */ /* 0x002fe20008000f00 */
[----:B------:R-:W-:Y:S01]  /*11470*/  UMOV UR58, UR8 ;  /* 0x00000008003a7c82 */ /* 0x000fe20008000000 */
[----:B------:R-:W-:-:S02]  /*11480*/  WARPGROUP.DEPBAR.LE gsb0, 0x0 ;  /* 0x00008000000079c5 */ /* 0x000fc40000010000 */
[----:B------:R-:W-:-:S06]  /*11490*/  WARPGROUP.ARRIVE ;  /* 0x00000000000079c5 */ /* 0x000fcc0000000000 */
[----:B------:R-:W-:Y:S01]  /*114a0*/  HGMMA.64x16x16.F32.BF16 R104, gdesc[UR56], RZ, !UPT, gsb0 ;  /* 0x00200000386879f0 */ /* 0x000fe2000c0018ff */
[----:B------:R-:W-:Y:S02]  /*114b0*/  R2UR UR7, R76 ;  /* 0x000000004c0772ca */ /* 0x000fe400000e0000 */
[----:B------:R-:W-:Y:S02]  /*114c0*/  R2UR UR6, R77 ;  /* 0x000000004d0672ca */ /* 0x000fe400000e0000 */
[----:B------:R-:W-:Y:S02]  /*114d0*/  R2UR UR4, R8 ;  /* 0x00000000080472ca */ /* 0x000fe400000e0000 */
        /* <DEDUP_REMOVED lines=11> */
[----:B------:R-:W-:Y:S01]  /*11590*/  VIADD R72, R148, 0x200 ;  /* 0x0000020094487836 */ /* 0x000fe20000000000 */
[----:B------:R-:W-:Y:S02]  /*115a0*/  R2UR UR12, R8 ;  /* 0x00000000080c72ca */ /* 0x000fe400000e0000 */
[----:B------:R-:W-:Y:S02]  /*115b0*/  R2UR UR13, R9 ;  /* 0x00000000090d72ca */ /* 0x000fe400000e0000 */
[----:B------:R-:W-:Y:S01]  /*115c0*/  R2UR UR18, R72 ;  /* 0x00000000481272ca */ /* 0x000fe200000e0000 */
[----:B------:R-:W-:-:S05]  /*115d0*/  VIADD R72, R148, 0x82 ;  /* 0x0000008294487836 */ /* 0x000fca0000000000 */
[----:B------:R-:W-:Y:S01]  /*115e0*/  R2UR UR30, R72 ;  /* 0x00000000481e72ca */ /* 0x000fe200000e0000 */
[----:B------:R-:W-:-:S05]  /*115f0*/  VIADD R72, R148, 0x102 ;  /* 0x0000010294487836 */ /* 0x000fca0000000000 */
[----:B------:R-:W-:Y:S01]  /*11600*/  R2UR UR38, R72 ;  /* 0x00000000482672ca */ /* 0x000fe200000e0000 */
[----:B------:R-:W-:-:S05]  /*11610*/  VIADD R72, R148, 0x1c2 ;  /* 0x000001c294487836 */ /* 0x000fca0000000000 */
[----:B------:R-:W-:Y:S01]  /*11620*/  R2UR UR50, R72 ;  /* 0x00000000483272ca */ /* 0x000fe200000e0000 */
[----:B------:R-:W-:Y:S01]  /*11630*/  VIADD R72, R148, 0x280 ;  /* 0x0000028094487836 */ /* 0x000fe20000000000 */
[----:B------:R-:W-:Y:S02]  /*11640*/  WARPGROUP.DEPBAR.LE gsb0, 0x0 ;  /* 0x00008000000079c5 */ /* 0x000fe40000010000 */
[----:B------:R-:W-:-:S06]  /*11650*/  WARPGROUP.ARRIVE ;  /* 0x00000000000079c5 */ /* 0x000fcc0000000000 */
[----:B------:R-:W-:Y:S01]  /*11660*/  HGMMA.64x16x16.F32.BF16 R80, gdesc[UR12], RZ, !UPT, gsb0 ;  /* 0x002000000c5079f0 */ /* 0x000fe2000c0018ff */
[----:B------:R-:W-:Y:S01]  /*11670*/  R2UR UR28, R72 ;  /* 0x00000000481c72ca */ /* 0x000fe200000e0000 */
[----:B------:R-:W-:-:S05]  /*11680*/  VIADD R72, R148, 0x300 ;  /* 0x0000030094487836 */ /* 0x000fca0000000000 */
[----:B------:R-:W-:Y:S01]  /*11690*/  R2UR UR48, R72 ;  /* 0x00000000483072ca */ /* 0x000fe200000e0000 */
[----:B------:R-:W-:Y:S01]  /*116a0*/  VIADD R72, R148, 0x380 ;  /* 0x0000038094487836 */ /* 0x000fe20000000000 */
[C---:B------:R-:W-:Y:S02]  /*116b0*/  R2UR UR19, R73.reuse ;  /* 0x00000000491372ca */ /* 0x040fe400000e0000 */
[C---:B------:R-:W-:Y:S02]  /*116c0*/  R2UR UR31, R73.reuse ;  /* 0x00000000491f72ca */ /* 0x040fe400000e0000 */
[C---:B------:R-:W-:Y:S02]  /*116d0*/  R2UR UR39, R73.reuse ;  /* 0x00000000492772ca */ /* 0x040fe400000e0000 */
[C---:B------:R-:W-:Y:S02]  /*116e0*/  R2UR UR51, R73.reuse ;  /* 0x00000000493372ca */ /* 0x040fe400000e0000 */
[----:B------:R-:W-:-:S02]  /*116f0*/  R2UR UR29, R73 ;  /* 0x00000000491d72ca */ /* 0x000fc400000e0000 */
[C---:B------:R-:W-:Y:S02]  /*11700*/  R2UR UR49, R73.reuse ;  /* 0x00000000493172ca */ /* 0x040fe400000e0000 */
[----:B------:R-:W-:Y:S01]  /*11710*/  R2UR UR36, R72 ;  /* 0x00000000482472ca */ /* 0x000fe200000e0000 */
[----:B------:R-:W-:Y:S01]  /*11720*/  VIADD R72, R148, 0x400 ;  /* 0x0000040094487836 */ /* 0x000fe20000000000 */
[----:B------:R-:W-:Y:S01]  /*11730*/  R2UR UR37, R73 ;  /* 0x00000000492572ca */ /* 0x000fe200000e0000 */
[----:B------:R-:W-:-:S03]  /*11740*/  IMAD.MOV.U32 R73, RZ, RZ, -0x7fffffe0 ;  /* 0x80000020ff497424 */ /* 0x000fc600078e00ff */
[----:B------:R-:W-:Y:S01]  /*11750*/  R2UR UR32, R72 ;  /* 0x00000000482072ca */ /* 0x000fe200000e0000 */
[C---:B------:R-:W-:Y:S01]  /*11760*/  VIADD R72, R148.reuse, 0x242 ;  /* 0x0000024294487836 */ /* 0x040fe20000000000 */
[----:B------:R-:W-:Y:S01]  /*11770*/  R2UR UR33, R73 ;  /* 0x00000000492172ca */ /* 0x000fe200000e0000 */
[----:B------:R-:W-:Y:S01]  /*11780*/  IMAD.MOV.U32 R73, RZ, RZ, -0x7fffffe0 ;  /* 0x80000020ff497424 */ /* 0x000fe200078e00ff */
[----:B------:R1:W-:Y:S01]  /*11790*/  STL [R1+0xf8], R16 ;  /* 0x0000f81001007387 */ /* 0x0003e20000100800 */
[----:B------:R-:W-:-:S03]  /*117a0*/  VIADD R74, R148, 0x282 ;  /* 0x00000282944a7836 */ /* 0x000fc60000000000 */
[----:B------:R2:W-:Y:S01]  /*117b0*/  STL [R1+0xf4], R15 ;  /* 0x0000f40f01007387 */ /* 0x0005e20000100800 */
[----:B------:R-:W-:Y:S01]  /*117c0*/  IMAD.MOV.U32 R75, RZ, RZ, -0x7fffffe0 ;  /* 0x80000020ff4b7424 */ /* 0x000fe200078e00ff */
[----:B-1----:R-:W-:Y:S02]  /*117d0*/  MOV R16, UR61 ;  /* 0x0000003d00107c02 */ /* 0x002fe40008000f00 */
[----:B------:R-:W-:Y:S02]  /*117e0*/  R2UR UR61, R73 ;  /* 0x00000000493d72ca */ /* 0x000fe400000e0000 */
[----:B--2---:R-:W-:Y:S01]  /*117f0*/  MOV R15, UR60 ;  /* 0x0000003c000f7c02 */ /* 0x004fe20008000f00 */
        /* <DEDUP_REMOVED lines=11> */
[----:B------:R-:W-:-:S02]  /*118b0*/  R2UR UR16, R8 ;  /* 0x00000000081072ca */ /* 0x000fc400000e0000 */
[----:B------:R-:W-:Y:S01]  /*118c0*/  R2UR UR17, R9 ;  /* 0x00000000091172ca */ /* 0x000fe200000e0000 */
[----:B------:R-:W-:Y:S02]  /*118d0*/  WARPGROUP.DEPBAR.LE gsb0, 0x0 ;  /* 0x00008000000079c5 */ /* 0x000fe40000010000 */
[----:B------:R-:W-:Y:S02]  /*118e0*/  R2UR UR8, R74 ;  /* 0x000000004a0872ca */ /* 0x000fe400000e0000 */
[----:B------:R-:W-:Y:S02]  /*118f0*/  R2UR UR9, R75 ;  /* 0x000000004b0972ca */ /* 0x000fe400000e0000 */
[----:B------:R-:W-:Y:S02]  /*11900*/  R2UR UR56, R72 ;  /* 0x00000000483872ca */ /* 0x000fe400000e0000 */
[----:B------:R-:W-:Y:S02]  /*11910*/  R2UR UR57, R73 ;  /* 0x00000000493972ca */ /* 0x000fe400000e0000 */
[----:B------:R-:W-:-:S06]  /*11920*/  WARPGROUP.ARRIVE ;  /* 0x00000000000079c5 */ /* 0x000fcc0000000000 */
[----:B------:R-:W-:Y:S01]  /*11930*/  HGMMA.64x16x16.F32.BF16 R72, gdesc[UR16], RZ, !UPT, gsb0 ;  /* 0x00200000104879f0 */ /* 0x000fe2000c0018ff */
[----:B------:R-:W-:Y:S02]  /*11940*/  R2UR UR20, R6 ;  /* 0x00000000061472ca */ /* 0x000fe400000e0000 */
[----:B------:R-:W-:Y:S01]  /*11950*/  R2UR UR21, R7 ;  /* 0x00000000071572ca */ /* 0x000fe200000e0000 */
[----:B------:R-:W-:Y:S02]  /*11960*/  WARPGROUP.DEPBAR.LE gsb0, 0x0 ;  /* 0x00008000000079c5 */ /* 0x000fe40000010000 */
[----:B------:R-:W-:-:S10]  /*11970*/  WARPGROUP.ARRIVE ;  /* 0x00000000000079c5 */ /* 0x000fd40000000000 */
[----:B------:R-:W-:Y:S01]  /*11980*/  HGMMA.64x16x16.F32.BF16 R136, gdesc[UR20], R136, gsb0 ;  /* 0x00200000148879f0 */ /* 0x000fe20008001888 */
[----:B------:R-:W-:Y:S01]  /*11990*/  UMOV UR16, UR24 ;  /* 0x0000001800107c82 */ /* 0x000fe20008000000 */
[----:B------:R-:W-:Y:S01]  /*119a0*/  UMOV UR17, UR25 ;  /* 0x0000001900117c82 */ /* 0x000fe20008000000 */
        /* <DEDUP_REMOVED lines=33> */
[----:B------:R-:W-:Y:S01]  /*11bc0*/  IMAD.U32 R146, RZ, RZ, UR4 ;  /* 0x00000004ff927e24 */ /* 0x000fe2000f8e00ff */
[----:B------:R-:W-:Y:S01]  /*11bd0*/  UMOV UR4, UR44 ;  /* 0x0000002c00047c82 */ /* 0x000fe20008000000 */
[----:B------:R-:W-:Y:S01]  /*11be0*/  IMAD.U32 R147, RZ, RZ, UR5 ;  /* 0x00000005ff937e24 */ /* 0x000fe2000f8e00ff */
[----:B------:R-:W-:Y:S01]  /*11bf0*/  UMOV UR5, UR45 ;  /* 0x0000002d00057c82 */ /* 0x000fe20008000000 */
[----:B------:R-:W-:Y:S02]  /*11c00*/  R2UR UR44, R6 ;  /* 0x00000000062c72ca */ /* 0x000fe400000e0000 */
[----:B------:R-:W-:Y:S01]  /*11c10*/  R2UR UR45, R7 ;  /* 0x00000000072d72ca */ /* 0x000fe200000e0000 */
[----:B------:R-:W-:Y:S02]  /*11c20*/  VIADD R150, R148, 0x382 ;  /* 0x0000038294967836 */ /* 0x000fe40000000000 */
[----:B------:R-:W-:-:S03]  /*11c30*/  IMAD.MOV.U32 R151, RZ, RZ, -0x7fffffe0 ;  /* 0x80000020ff977424 */ /* 0x000fc600078e00ff */
[----:B------:R-:W-:Y:S01]  /*11c40*/  R2UR UR6, R150 ;  /* 0x00000000960672ca */ /* 0x000fe200000e0000 */
[----:B------:R-:W-:Y:S02]  /*11c50*/  WARPGROUP.DEPBAR.LE gsb0, 0x0 ;  /* 0x00008000000079c5 */ /* 0x000fe40000010000 */
[----:B------:R-:W-:-:S06]  /*11c60*/  WARPGROUP.ARRIVE ;  /* 0x00000000000079c5 */ /* 0x000fcc0000000000 */
[----:B------:R-:W-:Y:S01]  /*11c70*/  HGMMA.64x16x16.F32.BF16 R88, gdesc[UR44], R88, gsb0 ;  /* 0x002000002c5879f0 */ /* 0x000fe20008001858 */
[----:B------:R-:W-:-:S03]  /*11c80*/  R2UR UR7, R151 ;  /* 0x00000000970772ca */ /* 0x000fc600000e0000 */
[----:B------:R-:W-:Y:S01]  /*11c90*/  MOV R156, UR6 ;  /* 0x00000006009c7c02 */ /* 0x000fe20008000f00 */
[----:B------:R-:W-:Y:S01]  /*11ca0*/  UMOV UR6, UR48 ;  /* 0x0000003000067c82 */ /* 0x000fe20008000000 */
[----:B------:R-:W-:-:S08]  /*11cb0*/  R2UR UR48, R6 ;  /* 0x00000000063072ca */ /* 0x000fd000000e0000 */
[----:B------:R-:W-:Y:S01]  /*11cc0*/  MOV R157, UR7 ;  /* 0x00000007009d7c02 */ /* 0x000fe20008000f00 */
[----:B------:R-:W-:Y:S01]  /*11cd0*/  UMOV UR7, UR49 ;  /* 0x0000003100077c82 */ /* 0x000fe20008000000 */
[----:B------:R-:W-:Y:S01]  /*11ce0*/  R2UR UR49, R7 ;  /* 0x00000000073172ca */ /* 0x000fe200000e0000 */
[----:B------:R-:W-:Y:S02]  /*11cf0*/  WARPGROUP.DEPBAR.LE gsb0, 0x0 ;  /* 0x00008000000079c5 */ /* 0x000fe40000010000 */
[----:B------:R-:W-:-:S10]  /*11d00*/  WARPGROUP.ARRIVE ;  /* 0x00000000000079c5 */ /* 0x000fd40000000000 */
[----:B------:R-:W-:Y:S01]  /*11d10*/  HGMMA.64x16x16.F32.BF16 R80, gdesc[UR48], R80, gsb0 ;  /* 0x00200000305079f0 */ /* 0x000fe20008001850 */
[----:B------:R-:W-:Y:S02]  /*11d20*/  R2UR UR52, R6 ;  /* 0x00000000063472ca */ /* 0x000fe400000e0000 */
[----:B------:R-:W-:Y:S01]  /*11d30*/  R2UR UR53, R7 ;  /* 0x00000000073572ca */ /* 0x000fe200000e0000 */
[----:B------:R-:W-:Y:S02]  /*11d40*/  VIADD R150, R148, 0x3c2 ;  /* 0x000003c294967836 */ /* 0x000fe40000000000 */
        /* <DEDUP_REMOVED lines=13> */
[----:B------:R-:W-:Y:S02]  /*11e20*/  WARPGROUP.DEPBAR.LE gsb0, 0x0 ;  /* 0x00008000000079c5 */ /* 0x000fe40000010000 */
[----:B------:R-:W-:-:S06]  /*11e30*/  WARPGROUP.ARRIVE ;  /* 0x00000000000079c5 */ /* 0x000fcc0000000000 */
[----:B------:R-:W-:Y:S01]  /*11e40*/  HGMMA.64x16x16.F32.BF16 R72, gdesc[UR52], R72, gsb0 ;  /* 0x00200000344879f0 */ /* 0x000fe20008001848 */
[----:B------:R-:W-:Y:S01]  /*11e50*/  UMOV UR42, UR22 ;  /* 0x00000016002a7c82 */ /* 0x000fe20008000000 */
[----:B------:R-:W-:Y:S01]  /*11e60*/  UMOV UR43, UR23 ;  /* 0x00000017002b7c82 */ /* 0x000fe20008000000 */
[----:B------:R-:W-:Y:S01]  /*11e70*/  R2UR UR22, R150 ;  /* 0x00000000961672ca */ /* 0x000fe200000e0000 */
[----:B------:R-:W-:Y:S01]  /*11e80*/  VIADD R150, R148, 0x4c0 ;  /* 0x000004c094967836 */ /* 0x000fe20000000000 */
[----:B------:R-:W-:Y:S01]  /*11e90*/  R2UR UR23, R151 ;  /* 0x00000000971772ca */ /* 0x000fe200000e0000 */
[----:B------:R-:W-:-:S03]  /*11ea0*/  IMAD.MOV.U32 R151, RZ, RZ, -0x7fffffe0 ;  /* 0x80000020ff977424 */ /* 0x000fc600078e00ff */
[----:B------:R-:W-:Y:S02]  /*11eb0*/  R2UR UR38, R150 ;  /* 0x00000000962672ca */ /* 0x000fe400000e0000 */
[----:B------:R-:W-:Y:S02]  /*11ec0*/  R2UR UR39, R151 ;  /* 0x00000000972772ca */ /* 0x000fe400000e0000 */
[----:B------:R-:W-:Y:S02]  /*11ed0*/  R2UR UR36, R12 ;  /* 0x000000000c2472ca */ /* 0x000fe400000e0000 */
[----:B------:R-:W-:-:S07]  /*11ee0*/  R2UR UR37, R13 ;  /* 0x000000000d2572ca */ /* 0x000fce00000e0000 */
[----:B------:R-:W-:Y:S02]  /*11ef0*/  MOV R154, UR38 ;  /* 0x00000026009a7c02 */ /* 0x000fe40008000f00 */
[----:B------:R-:W-:Y:S02]  /*11f00*/  MOV R155, UR39 ;  /* 0x00000027009b7c02 */ /* 0x000fe40008000f00 */
[----:B------:R-:W-:Y:S02]  /*11f10*/  R2UR UR38, R20 ;  /* 0x00000000142672ca */ /* 0x000fe400000e0000 */
[----:B------:R-:W-:Y:S01]  /*11f20*/  R2UR UR39, R21 ;  /* 0x00000000152772ca */ /* 0x000fe200000e0000 */
[----:B------:R-:W-:Y:S02]  /*11f30*/  WARPGROUP.DEPBAR.LE gsb0, 0x0 ;  /* 0x00008000000079c5 */ /* 0x000fe40000010000 */
[----:B------:R-:W-:-:S10]  /*11f40*/  WARPGROUP.ARRIVE ;  /* 0x00000000000079c5 */ /* 0x000fd40000000000 */
[----:B------:R-:W-:Y:S01]  /*11f50*/  HGMMA.64x16x16.F32.BF16 R136, gdesc[UR36], R136, gsb0 ;  /* 0x00200000248879f0 */ /* 0x000fe20008001888 */
[----:B------:R1:W-:Y:S04]  /*11f60*/  STL [R1+0xf0], R14 ;  /* 0x0000f00e01007387 */ /* 0x0003e80000100800 */
[----:B------:R2:W-:Y:S01]  /*11f70*/  STL [R1+0xec], R0 ;  /* 0x0000ec0001007387 */ /* 0x0005e20000100800 */
[----:B-1----:R-:W-:Y:S01]  /*11f80*/  MOV R14, UR23 ;  /* 0x00000017000e7c02 */ /* 0x002fe20008000f00 */
[----:B------:R-:W-:Y:S01]  /*11f90*/  UMOV UR23, UR21 ;  /* 0x0000001500177c82 */ /* 0x000fe20008000000 */
[----:B------:R-:W-:Y:S02]  /*11fa0*/  R2UR UR21, R13 ;  /* 0x000000000d1572ca */ /* 0x000fe400000e0000 */
[----:B--2---:R-:W-:Y:S01]  /*11fb0*/  MOV R0, UR22 ;  /* 0x0000001600007c02 */ /* 0x004fe20008000f00 */
[----:B------:R-:W-:Y:S01]  /*11fc0*/  UMOV UR22, UR20 ;  /* 0x0000001400167c82 */ /* 0x000fe20008000000 */
[----:B------:R-:W-:Y:S01]  /*11fd0*/  R2UR UR20, R12 ;  /* 0x000000000c1472ca */ /* 0x000fe200000e0000 */
[----:B------:R-:W-:-:S02]  /*11fe0*/  WARPGROUP.DEPBAR.LE gsb0, 0x0 ;  /* 0x00008000000079c5 */ /* 0x000fc40000010000 */
[----:B------:R-:W-:-:S10]  /*11ff0*/  WARPGROUP.ARRIVE ;  /* 0x00000000000079c5 */ /* 0x000fd40000000000 */
[----:B------:R-:W-:Y:S01]  /*12000*/  HGMMA.64x16x16.F32.BF16 R128, gdesc[UR20], R128, gsb0 ;  /* 0x00200000148079f0 */ /* 0x000fe20008001880 */
        /* <DEDUP_REMOVED lines=12> */
[----:B------:R-:W-:Y:S02]  /*120d0*/  R2UR UR52, R12 ;  /* 0x000000000c3472ca */ /* 0x000fe400000e0000 */
[----:B------:R-:W-:Y:S01]  /*120e0*/  R2UR UR53, R13 ;  /* 0x000000000d3572ca */ /* 0x000fe200000e0000 */
[----:B------:R-:W-:Y:S02]  /*120f0*/  WARPGROUP.DEPBAR.LE gsb0, 0x0 ;  /* 0x00008000000079c5 */ /* 0x000fe40000010000 */
[----:B------:R-:W-:-:S10]  /*12100*/  WARPGROUP.ARRIVE ;  /* 0x00000000000079c5 */ /* 0x000fd40000000000 */
[----:B------:R-:W-:Y:S01]  /*12110*/  HGMMA.64x16x16.F32.BF16 R104, gdesc[UR52], R104, gsb0 ;  /* 0x00200000346879f0 */ /* 0x000fe20008001868 */
[----:B------:R-:W-:Y:S02]  /*12120*/  R2UR UR48, R12 ;  /* 0x000000000c3072ca */ /* 0x000fe400000e0000 */
[----:B------:R-:W-:Y:S01]  /*12130*/  R2UR UR49, R13 ;  /* 0x000000000d3172ca */ /* 0x000fe200000e0000 */
[----:B------:R-:W-:Y:S01]  /*12140*/  UMOV UR50, UR12 ;  /* 0x0000000c00327c82 */ /* 0x000fe20008000000 */
[----:B------:R-:W-:Y:S01]  /*12150*/  UMOV UR51, UR13 ;  /* 0x0000000d00337c82 */ /* 0x000fe20008000000 */
[----:B------:R-:W-:Y:S02]  /*12160*/  WARPGROUP.DEPBAR.LE gsb0, 0x0 ;  /* 0x00008000000079c5 */ /* 0x000fe40000010000 */
[----:B------:R-:W-:-:S08]  /*12170*/  WARPGROUP.ARRIVE ;  /* 0x00000000000079c5 */ /* 0x000fd00000000000 */
        /* <DEDUP_REMOVED lines=10> */
[----:B------:R-:W-:Y:S02]  /*12220*/  VIADD R20, R148, 0x500 ;  /* 0x0000050094147836 */ /* 0x000fe40000000000 */
[----:B------:R-:W-:-:S03]  /*12230*/  IMAD.MOV.U32 R21, RZ, RZ, -0x7fffffe0 ;  /* 0x80000020ff157424 */ /* 0x000fc600078e00ff */
[----:B------:R-:W-:Y:S02]  /*12240*/  R2UR UR30, R20 ;  /* 0x00000000141e72ca */ /* 0x000fe400000e0000 */
[----:B------:R-:W-:Y:S01]  /*12250*/  R2UR UR31, R21 ;  /* 0x00000000151f72ca */ /* 0x000fe200000e0000 */
[----:B------:R-:W-:Y:S02]  /*12260*/  WARPGROUP.DEPBAR.LE gsb0, 0x0 ;  /* 0x00008000000079c5 */ /* 0x000fe40000010000 */
[----:B------:R-:W-:-:S06]  /*12270*/  WARPGROUP.ARRIVE ;  /* 0x00000000000079c5 */ /* 0x000fcc0000000000 */
[----:B------:R-:W-:Y:S01]  /*12280*/  HGMMA.64x16x16.F32.BF16 R80, gdesc[UR40], R80, gsb0 ;  /* 0x00200000285079f0 */ /* 0x000fe20008001850 */
[----:B------:R-:W-:Y:S02]  /*12290*/  VIADD R20, R148, 0x540 ;  /* 0x0000054094147836 */ /* 0x000fe40000000000 */
[----:B------:R-:W-:-:S03]  /*122a0*/  IMAD.MOV.U32 R150, RZ, RZ, R153 ;  /* 0x000000ffff967224 */ /* 0x000fc600078e0099 */
[----:B------:R-:W-:Y:S01]  /*122b0*/  R2UR UR26, R20 ;  /* 0x00000000141a72ca */ /* 0x000fe200000e0000 */
[----:B------:R-:W-:Y:S01]  /*122c0*/  IMAD.MOV.U32 R20, RZ, RZ, R150 ;  /* 0x000000ffff147224 */ /* 0x000fe200078e0096 */
[----:B------:R-:W-:Y:S01]  /*122d0*/  MOV R153, UR31 ;  /* 0x0000001f00997c02 */ /* 0x000fe20008000f00 */
[----:B------:R-:W-:Y:S01]  /*122e0*/  UMOV UR31, UR59 ;  /* 0x0000003b001f7c82 */ /* 0x000fe20008000000 */
[----:B------:R-:W-:Y:S01]  /*122f0*/  MOV R151, UR30 ;  /* 0x0000001e00977c02 */ /* 0x000fe20008000f00 */
[----:B------:R-:W-:Y:S01]  /*12300*/  UMOV UR30, UR58 ;  /* 0x0000003a001e7c82 */ /* 0x000fe20008000000 */
[----:B------:R-:W-:Y:S01]  /*12310*/  UMOV UR22, UR56 ;  /* 0x0000003800167c82 */ /* 0x000fe20008000000 */
[----:B------:R-:W-:Y:S01]  /*12320*/  UMOV UR23, UR57 ;  /* 0x0000003900177c82 */ /* 0x000fe20008000000 */
[----:B------:R-:W-:Y:S02]  /*12330*/  R2UR UR59, R20 ;  /* 0x00000000143b72ca */ /* 0x000fe400000e0000 */
[----:B------:R-:W-:-:S02]  /*12340*/  R2UR UR58, R17 ;  /* 0x00000000113a72ca */ /* 0x000fc400000e0000 */
[----:B------:R-:W-:Y:S02]  /*12350*/  R2UR UR56, R12 ;  /* 0x000000000c3872ca */ /* 0x000fe400000e0000 */
[----:B------:R-:W-:Y:S01]  /*12360*/  R2UR UR57, R13 ;  /* 0x000000000d3972ca */ /* 0x000fe200000e0000 */
[----:B------:R-:W-:Y:S02]  /*12370*/  WARPGROUP.DEPBAR.LE gsb0, 0x0 ;  /* 0x00008000000079c5 */ /* 0x000fe40000010000 */
[----:B------:R-:W-:Y:S01]  /*12380*/  WARPGROUP.ARRIVE ;  /* 0x00000000000079c5 */ /* 0x000fe20000000000 */
[----:B------:R-:W-:Y:S01]  /*12390*/  IMAD.MOV.U32 R21, RZ, RZ, -0x7fffffe0 ;  /* 0x80000020ff157424 */ /* 0x000fe200078e00ff */
[----:B------:R-:W-:Y:S02]  /*123a0*/  MOV R149, UR26 ;  /* 0x0000001a00957c02 */ /* 0x000fe40008000f00 */
[----:B------:R-:W-:Y:S02]  /*123b0*/  R2UR UR24, R10 ;  /* 0x000000000a1872ca */ /* 0x000fe400000e0000 */
[----:B------:R-:W-:-:S04]  /*123c0*/  R2UR UR25, R11 ;  /* 0x000000000b1972ca */ /* 0x000fc800000e0000 */
[----:B------:R-:W-:Y:S01]  /*123d0*/  HGMMA.64x16x16.F32.BF16 R72, gdesc[UR56], R72, gsb0 ;  /* 0x00200000384879f0 */ /* 0x000fe20008001848 */
[C---:B------:R-:W-:Y:S02]  /*123e0*/  R2UR UR56, R10.reuse ;  /* 0x000000000a3872ca */ /* 0x040fe400000e0000 */
[C---:B------:R-:W-:Y:S02]  /*123f0*/  R2UR UR28, R10.reuse ;  /* 0x000000000a1c72ca */ /* 0x040fe400000e0000 */
[C---:B------:R-:W-:Y:S02]  /*12400*/  R2UR UR29, R11.reuse ;  /* 0x000000000b1d72ca */ /* 0x040fe400000e0000 */
[C---:B------:R-:W-:Y:S02]  /*12410*/  R2UR UR36, R10.reuse ;  /* 0x000000000a2472ca */ /* 0x040fe400000e0000 */
[C---:B------:R-:W-:Y:S01]  /*12420*/  R2UR UR37, R11.reuse ;  /* 0x000000000b2572ca */ /* 0x040fe200000e0000 */
[----:B------:R-:W-:Y:S01]  /*12430*/  UMOV UR38, UR8 ;  /* 0x0000000800267c82 */ /* 0x000fe20008000000 */
[----:B------:R-:W-:Y:S01]  /*12440*/  R2UR UR57, R11 ;  /* 0x000000000b3972ca */ /* 0x000fe200000e0000 */
[----:B------:R-:W-:Y:S01]  /*12450*/  UMOV UR58, UR60 ;  /* 0x0000003c003a7c82 */ /* 0x000fe20008000000 */
[----:B------:R-:W-:Y:S01]  /*12460*/  UMOV UR59, UR61 ;  /* 0x0000003d003b7c82 */ /* 0x000fe20008000000 */
[----:B------:R-:W-:Y:S01]  /*12470*/  UMOV UR39, UR9 ;  /* 0x0000000900277c82 */ /* 0x000fe20008000000 */
[----:B------:R-:W-:-:S02]  /*12480*/  R2UR UR20, R10 ;  /* 0x000000000a1472ca */ /* 0x000fc400000e0000 */
[----:B------:R-:W-:Y:S02]  /*12490*/  R2UR UR21, R11 ;  /* 0x000000000b1572ca */ /* 0x000fe400000e0000 */
[----:B------:R-:W-:Y:S02]  /*124a0*/  R2UR UR7, R157 ;  /* 0x000000009d0772ca */ /* 0x000fe400000e0000 */
[----:B------:R-:W-:Y:S02]  /*124b0*/  R2UR UR6, R156 ;  /* 0x000000009c0672ca */ /* 0x000fe400000e0000 */
[C---:B------:R-:W-:Y:S02]  /*124c0*/  R2UR UR4, R10.reuse ;  /* 0x000000000a0472ca */ /* 0x040fe400000e0000 */
[----:B------:R-:W-:Y:S02]  /*124d0*/  R2UR UR5, R11 ;  /* 0x000000000b0572ca */ /* 0x000fe400000e0000 */
[----:B------:R-:W-:-:S02]  /*124e0*/  R2UR UR12, R10 ;  /* 0x000000000a0c72ca */ /* 0x000fc400000e0000 */
[C---:B------:R-:W-:Y:S02]  /*124f0*/  R2UR UR13, R11.reuse ;  /* 0x000000000b0d72ca */ /* 0x040fe400000e0000 */
[----:B------:R-:W-:Y:S02]  /*12500*/  R2UR UR16, R10 ;  /* 0x000000000a1072ca */ /* 0x000fe400000e0000 */
[----:B------:R-:W-:Y:S01]  /*12510*/  R2UR UR17, R11 ;  /* 0x000000000b1172ca */ /* 0x000fe200000e0000 */
[----:B------:R-:W-:Y:S01]  /*12520*/  VIADD R20, R148, 0x580 ;  /* 0x0000058094147836 */ /* 0x000fe20000000000 */
[----:B------:R-:W-:Y:S01]  /*12530*/  R2UR UR32, R4 ;  /* 0x00000000042072ca */ /* 0x000fe200000e0000 */
[----:B------:R1:W5:Y:S01]  /*12540*/  LDL.LU R17, [R1+0xfc] ;  /* 0x0000fc0001117983 */ /* 0x0003620000300800 */
[----:B------:R-:W-:Y:S02]  /*12550*/  WARPGROUP.DEPBAR.LE gsb0, 0x0 ;  /* 0x00008000000079c5 */ /* 0x000fe40000010000 */
[----:B------:R-:W-:-:S06]  /*12560*/  WARPGROUP.ARRIVE ;  /* 0x00000000000079c5 */ /* 0x000fcc0000000000 */
[----:B------:R-:W-:Y:S01]  /*12570*/  HGMMA.64x16x16.F32.BF16 R136, gdesc[UR56], R136, gsb0 ;  /* 0x00200000388879f0 */ /* 0x000fe20008001888 */
[----:B------:R-:W-:Y:S02]  /*12580*/  R2UR UR27, R21 ;  /* 0x00000000151b72ca */ /* 0x000fe400000e0000 */
[----:B------:R-:W-:-:S11]  /*12590*/  R2UR UR26, R146 ;  /* 0x00000000921a72ca */ /* 0x000fd600000e0000 */
[----:B------:R-:W-:Y:S02]  /*125a0*/  MOV R150, UR27 ;  /* 0x0000001b00967c02 */ /* 0x000fe40008000f00 */
[----:B------:R-:W-:Y:S01]  /*125b0*/  R2UR UR27, R147 ;  /* 0x00000000931b72ca */ /* 0x000fe200000e0000 */
[----:B------:R-:W-:Y:S02]  /*125c0*/  WARPGROUP.DEPBAR.LE gsb0, 0x0 ;  /* 0x00008000000079c5 */ /* 0x000fe40000010000 */
[----:B------:R-:W-:-:S10]  /*125d0*/  WARPGROUP.ARRIVE ;  /* 0x00000000000079c5 */ /* 0x000fd40000000000 */
        /* <DEDUP_REMOVED lines=52> */
[----:B------:R-:W-:Y:S01]  /*12920*/  IMAD.MOV.U32 R21, RZ, RZ, -0x7fffffe0 ;  /* 0x80000020ff157424 */ /* 0x000fe200078e00ff */
        /* <DEDUP_REMOVED lines=83> */
[----:B------:R-:W-:-:S02]  /*12e60*/  R2UR UR17, R3 ;  /* 0x00000000031172ca */ /* 0x000fc400000e0000 */
[----:B------:R-:W-:Y:S02]  /*12e70*/  R2UR UR61, R16 ;  /* 0x00000000103d72ca */ /* 0x000fe400000e0000 */
[----:B------:R1:W5:Y:S01]  /*12e80*/  LDL.LU R16, [R1+0xf8] ;  /* 0x0000f80001107983 */ /* 0x0003620000300800 */
[----:B------:R-:W-:-:S03]  /*12e90*/  R2UR UR60, R15 ;  /* 0x000000000f3c72ca */ /* 0x000fc600000e0000 */
[----:B------:R1:W5:Y:S04]  /*12ea0*/  LDL.LU R15, [R1+0xf4] ;  /* 0x0000f400010f7983 */ /* 0x0003680000300800 */
[----:B------:R1:W5:Y:S04]  /*12eb0*/  LDL.LU R14, [R1+0xf0] ;  /* 0x0000f000010e7983 */ /* 0x0003680000300800 */
[----:B------:R1:W5:Y:S01]  /*12ec0*/  LDL.LU R0, [R1+0xec] ;  /* 0x0000ec0001007983 */ /* 0x0003620000300800 */
[----:B------:R-:W-:Y:S02]  /*12ed0*/  WARPGROUP.DEPBAR.LE gsb0, 0x0 ;  /* 0x00008000000079c5 */ /* 0x000fe40000010000 */
[----:B------:R-:W-:-:S06]  /*12ee0*/  WARPGROUP.ARRIVE ;  /* 0x00000000000079c5 */ /* 0x000fcc0000000000 */
        /* <DEDUP_REMOVED lines=38> */
[----:B-1----:R-:W-:Y:S05]  /*13150*/  @P2 BRA `(.L_x_2449) ;  /* 0x0000000000302947 */ /* 0x002fea0003800000 */
[----:B------:R-:W-:Y:S05]  /*13160*/  @!P1 BRA `(.L_x_2450) ;  /* 0x0000000000049947 */ /* 0x000fea0003800000 */
[----:B------:R-:W-:Y:S01]  /*13170*/  BPT.TRAP 0x1 ;  /* 0x000000040000795c */ /* 0x000fe20000300000 */
.L_x_2450:
[----:B------:R-:W-:Y:S01]  /*13180*/  SHF.L.U32 R20, R152, 0x1f, RZ ;  /* 0x0000001f98147819 */ /* 0x000fe200000006ff */
[----:B-----5:R-:W-:-:S04]  /*13190*/  IMAD R21, R14, 0x8, R16 ;  /* 0x000000080e157824 */ /* 0x020fc800078e0210 */
[----:B------:R1:W2:Y:S01]  /*131a0*/  SYNCS.PHASECHK.TRANS64.TRYWAIT P2, [R21+URZ+0x31c50], R20 ;  /* 0x031c5014150075a7 */ /* 0x0002a2000804017f */
[----:B------:R-:W-:Y:S05]  /*131b0*/  @!P1 BRA `(.L_x_2451) ;  /* 0x0000000000049947 */ /* 0x000fea0003800000 */
[----:B------:R-:W-:Y:S01]  /*131c0*/  BPT.TRAP 0x1 ;  /* 0x000000040000795c */ /* 0x000fe20000300000 */
.L_x_2451:
[----:B------:R-:W-:Y:S04]  /*131d0*/  BSSY B0, `(.L_x_2449) ;  /* 0x0000004000007945 */ /* 0x000fe80003800000 */
[----:B--2---:R-:W-:Y:S05]  /*131e0*/  @P2 BRA `(.L_x_2452) ;  /* 0x0000000000082947 */ /* 0x004fea0003800000 */
[----:B------:R-:W2:Y:S02]  /*131f0*/  SYNCS.PHASECHK.TRANS64.TRYWAIT P2, [R21+URZ+0x31c50], R20 ;  /* 0x031c5014150075a7 */ /* 0x000ea4000804017f */
[----:B--2---:R-:W-:Y:S05]  /*13200*/  @!P2 BRA `(.L_x_2453) ;  /* 0x0000015000dca947 */ /* 0x004fea0003800000 */
.L_x_2452:
[----:B------:R-:W-:Y:S05]  /*13210*/  BSYNC B0 ;  /* 0x0000000000007941 */ /* 0x000fea0003800000 */
.L_x_2449:
[----:B------:R-:W3:Y:S01]  /*13220*/  LDL R147, [R1+0x88] ;  /* 0x0000880001937983 */ /* 0x000ee20000100800 */
[----:B-12---:R-:W1:Y:S03]  /*13230*/  LDC R21, c[0x0][0x448] ;  /* 0x00011200ff157b82 */ /* 0x006e660000000800 */
[----:B------:R-:W3:Y:S01]  /*13240*/  LDL R20, [R1+0x94] ;  /* 0x0000940001147983 */ /* 0x000ee20000100800 */
[----:B------:R-:W-:Y:S01]  /*13250*/  FMUL.FTZ R142, R142, UR60 ;  /* 0x0000003c8e8e7c20 */ /* 0x000fe20008410000 */
[----:B------:R-:W-:-:S03]  /*13260*/  FMUL.FTZ R153, R119, UR60 ;  /* 0x0000003c77997c20 */ /* 0x000fc60008410000 */
[----:B------:R2:W-:Y:S01]  /*13270*/  MUFU.TANH R149, R142 ;  /* 0x0000008e00957308 */ /* 0x0005e20000002400 */
[----:B------:R-:W-:Y:S01]  /*13280*/  FMUL.FTZ R119, R98, UR60 ;  /* 0x0000003c62777c20 */ /* 0x000fe20008410000 */
[----:B------:R-:W-:Y:S01]  /*13290*/  FMUL.FTZ R98, R101, UR60 ;  /* 0x0000003c65627c20 */ /* 0x000fe20008410000 */
[----:B------:R-:W-:Y:S01]  /*132a0*/  FMUL.FTZ R155, R115, UR60 ;  /* 0x0000003c739b7c20 */ /* 0x000fe20008410000 */
[----:B------:R-:W-:Y:S01]  /*132b0*/  FMUL.FTZ R101, R92, UR60 ;  /* 0x0000003c5c657c20 */ /* 0x000fe20008410000 */
[----:B------:R-:W4:Y:S01]  /*132c0*/  LDL R115, [R1+0x34] ;  /* 0x0000340001737983 */ /* 0x000f220000100800 */
[----:B--2---:R-:W-:-:S03]  /*132d0*/  FMUL.FTZ R142, R95, UR60 ;  /* 0x0000003c5f8e7c20 */ /* 0x004fc60008410000 */
[----:B------:R-:W4:Y:S04]  /*132e0*/  LDL R92, [R1+0x40] ;  /* 0x00004000015c7983 */ /* 0x000f280000100800 */
[----:B------:R-:W2:Y:S01]  /*132f0*/  LDL R95, [R1+0x84] ;  /* 0x00008400015f7983 */ /* 0x000ea20000100800 */
[----:B-1----:R-:W-:-:S13]  /*13300*/  ISETP.NE.AND P2, PT, R21, 0x1, PT ;  /* 0x000000011500780c */ /* 0x002fda0003f45270 */
[----:B------:R-:W1:Y:S08]  /*13310*/  @P2 LDC R146, c[0x0][0x44c] ;  /* 0x00011300ff922b82 */ /* 0x000e700000000800 */
[----:B------:R-:W0:Y:S01]  /*13320*/  @P2 LDC R21, c[0x0][0x450] ;  /* 0x00011400ff152b82 */ /* 0x000e220000000800 */
[----:B------:R-:W-:-:S04]  /*13330*/  FMUL.FTZ R130, R130, UR60 ;  /* 0x0000003c82827c20 */ /* 0x000fc80008410000 */
[----:B------:R1:W-:Y:S01]  /*13340*/  MUFU.TANH R152, R130 ;  /* 0x0000008200987308 */ /* 0x0003e20000002400 */
[----:B------:R-:W-:Y:S05]  /*13350*/  WARPSYNC.ALL ;  /* 0x0000000000007948 */ /* 0x000fea0003800000 */
[----:B------:R-:W-:Y:S01]  /*13360*/  FMUL.FTZ R134, R134, UR60 ;  /* 0x0000003c86867c20 */ /* 0x000fe20008410000 */
[----:B------:R-:W-:Y:S01]  /*13370*/  FMUL.FTZ R135, R135, UR60 ;  /* 0x0000003c87877c20 */ /* 0x000fe20008410000 */
[----:B------:R-:W-:Y:S01]  /*13380*/  FMUL.FTZ R138, R138, UR60 ;  /* 0x0000003c8a8a7c20 */ /* 0x000fe20008410000 */
[----:B-1----:R-:W-:Y:S01]  /*13390*/  FMUL.FTZ R130, R132, UR60 ;  /* 0x0000003c84827c20 */ /* 0x002fe20008410000 */
        /* <DEDUP_REMOVED lines=23> */
[----:B------:R-:W-:-:S02]  /*13510*/  ULDC UR4, c[0x0][0x988] ;  /* 0x0002620000047ab9 */ /* 0x000fc40000000800 */
[----:B------:R-:W-:Y:S08]  /*13520*/  MUFU.TANH R148, R139 ;  /* 0x0000008b00947308 */ /* 0x000ff00000002400 */
[----:B------:R-:W-:Y:S01]  /*13530*/  MUFU.TANH R139, R122 ;  /* 0x0000007a008b7308 */ /* 0x000fe20000002400 */
[----:B------:R-:W-:-:S07]  /*13540*/  FMUL.FTZ R118, R111, UR60 ;  /* 0x0000003c6f767c20 */ /* 0x000fce0008410000 */
[----:B------:R-:W0:Y:S01]  /*13550*/  MUFU.TANH R122, R126 ;  /* 0x0000007e007a7308 */ /* 0x000e220000002400 */
[----:B------:R-:W-:-:S07]  /*13560*/  FMUL.FTZ R111, R91, UR60 ;  /* 0x0000003c5b6f7c20 */ /* 0x000fce0008410000 */
[----:B------:R1:W-:Y:S08]  /*13570*/  MUFU.TANH R151, R131 ;  /* 0x0000008300977308 */ /* 0x0003f00000002400 */
[----:B------:R-:W-:Y:S01]  /*13580*/  MUFU.TANH R129, R129 ;  /* 0x0000008100817308 */ /* 0x000fe20000002400 */
[----:B-1----:R-:W-:Y:S01]  /*13590*/  FMUL.FTZ R131, R121, UR60 ;  /* 0x0000003c79837c20 */ /* 0x002fe20008410000 */
[----:B------:R-:W-:-:S06]  /*135a0*/  FMUL.FTZ R121, R124, UR60 ;  /* 0x0000003c7c797c20 */ /* 0x000fcc0008410000 */
[----:B------:R-:W-:Y:S01]  /*135b0*/  MUFU.TANH R130, R130 ;  /* 0x0000008200827308 */ /* 0x000fe20000002400 */
[----:B------:R-:W-:Y:S02]  /*135c0*/  IMAD.MOV.U32 R124, RZ, RZ, R150 ;  /* 0x000000ffff7c7224 */ /* 0x000fe400078e0096 */
[----:B------:R-:W-:Y:S01]  /*135d0*/  FMUL.FTZ R127, R113, UR60 ;  /* 0x0000003c717f7c20 */ /* 0x000fe20008410000 */
[----:B------:R-:W-:-:S04]  /*135e0*/  FMUL.FTZ R150, R110, UR60 ;  /* 0x0000003c6e967c20 */ /* 0x000fc80008410000 */
[----:B------:R-:W-:Y:S01]  /*135f0*/  MUFU.TANH R132, R132 ;  /* 0x0000008400847308 */ /* 0x000fe20000002400 */
[----:B------:R-:W-:Y:S01]  /*13600*/  FMUL.FTZ R113, R117, UR60 ;  /* 0x0000003c75717c20 */ /* 0x000fe20008410000 */
[----:B------:R-:W-:Y:S01]  /*13610*/  FMUL.FTZ R110, R97, UR60 ;  /* 0x0000003c616e7c20 */ /* 0x000fe20008410000 */
[----:B0-----:R-:W-:-:S05]  /*13620*/  IMAD.MOV.U32 R97, RZ, RZ, R122 ;  /* 0x000000ffff617224 */ /* 0x001fca00078e007a */
[----:B------:R-:W-:Y:S01]  /*13630*/  MUFU.TANH R131, R131 ;  /* 0x0000008300837308 */ /* 0x000fe20000002400 */
[----:B------:R-:W-:Y:S01]  /*13640*/  FMUL.FTZ R122, R103, UR60 ;  /* 0x0000003c677a7c20 */ /* 0x000fe20008410000 */
[----:B------:R-:W-:Y:S01]  /*13650*/  FMUL.FTZ R114, R85, UR60 ;  /* 0x0000003c55727c20 */ /* 0x000fe20008410000 */
[----:B------:R-:W-:-:S05]  /*13660*/  FMUL.FTZ R103, R84, UR60 ;  /* 0x0000003c54677c20 */ /* 0x000fca0008410000 */
[----:B------:R-:W-:Y:S08]  /*13670*/  MUFU.TANH R128, R128 ;  /* 0x0000008000807308 */ /* 0x000ff00000002400 */
        /* <DEDUP_REMOVED lines=9> */
[----:B------:R-:W-:Y:S01]  /*13710*/  MUFU.TANH R110, R110 ;  /* 0x0000006e006e7308 */ /* 0x000fe20000002400 */
[----:B---3--:R-:W-:-:S04]  /*13720*/  IMAD.IADD R20, R20, 0x1, R147 ;  /* 0x0000000114147824 */ /* 0x008fc800078e0293 */
[----:B------:R-:W-:-:S05]  /*13730*/  @P2 IMAD.HI.U32 R146, R20, R146, RZ ;  /* 0x0000009214922227 */ /* 0x000fca00078e00ff */
[----:B------:R-:W-:-:S05]  /*13740*/  @P2 SHF.R.U32.HI R20, RZ, R21, R146 ;  /* 0x00000015ff142219 */ /* 0x000fca0000011692 */
[----:B------:R-:W0:Y:S01]  /*13750*/  SHFL.IDX PT, R116, R20, RZ, 0x1c1f ;  /* 0x001c1fff14747589 */ /* 0x000e2200000e0000 */
[----:B------:R1:W-:Y:S01]  /*13760*/  MUFU.TANH R146, R134 ;  /* 0x0000008600927308 */ /* 0x0003e20000002400 */
[----:B------:R-:W-:Y:S01]  /*13770*/  FMUL.FTZ R21, R137, UR60 ;  /* 0x0000003c89157c20 */ /* 0x000fe20008410000 */
[----:B------:R-:W-:Y:S01]  /*13780*/  FMUL.FTZ R137, R141, UR60 ;  /* 0x0000003c8d897c20 */ /* 0x000fe20008410000 */
[----:B-1----:R-:W-:Y:S02]  /*13790*/  IMAD.MOV.U32 R134, RZ, RZ, R152 ;  /* 0x000000ffff867224 */ /* 0x002fe400078e0098 */
[----:B------:R-:W-:Y:S01]  /*137a0*/  FMUL.FTZ R152, R106, UR60 ;  /* 0x0000003c6a987c20 */ /* 0x000fe20008410000 */
[----:B------:R-:W-:Y:S01]  /*137b0*/  FMUL.FTZ R106, R108, UR60 ;  /* 0x0000003c6c6a7c20 */ /* 0x000fe20008410000 */
[----:B------:R-:W-:Y:S01]  /*137c0*/  FMUL.FTZ R108, R72, UR60 ;  /* 0x0000003c486c7c20 */ /* 0x000fe20008410000 */
[----:B-----5:R-:W-:Y:S01]  /*137d0*/  IMAD R72, R0, -0x90, RZ ;  /* 0xffffff7000487824 */ /* 0x020fe200078e02ff */
[----:B------:R-:W1:Y:S04]  /*137e0*/  MUFU.TANH R141, R135 ;  /* 0x00000087008d7308 */ /* 0x000e680000002400 */
[----:B--2---:R-:W-:-:S04]  /*137f0*/  IADD3 R72, -R95, 0x1, R72 ;  /* 0x000000015f487810 */ /* 0x004fc80007ffe148 */
[----:B------:R2:W-:Y:S01]  /*13800*/  MUFU.TANH R147, R138 ;  /* 0x0000008a00937308 */ /* 0x0005e20000002400 */
[----:B----4-:R-:W-:Y:S01]  /*13810*/  IADD3 R115, -R115, R72, R92 ;  /* 0x0000004873737210 */ /* 0x010fe20007ffe15c */
[----:B--2---:R-:W-:-:S06]  /*13820*/  FMUL.FTZ R138, R140, UR60 ;  /* 0x0000003c8c8a7c20 */ /* 0x004fcc0008410000 */
[----:B------:R-:W-:Y:S01]  /*13830*/  MUFU.TANH R137, R137 ;  /* 0x0000008900897308 */ /* 0x000fe20000002400 */
[----:B0-----:R-:W-:-:S07]  /*13840*/  IMAD.IADD R116, R115, 0x1, R116 ;  /* 0x0000000173747824 */ /* 0x001fce00078e0274 */
[----:B------:R-:W0:Y:S08]  /*13850*/  MUFU.TANH R138, R138 ;  /* 0x0000008a008a7308 */ /* 0x000e300000002400 */
[----:B------:R-:W2:Y:S01]  /*13860*/  MUFU.TANH R140, R123 ;  /* 0x0000007b008c7308 */ /* 0x000ea20000002400 */
[----:B-1----:R-:W-:-:S07]  /*13870*/  IMAD.MOV.U32 R91, RZ, RZ, R141 ;  /* 0x000000ffff5b7224 */ /* 0x002fce00078e008d */
[----:B------:R-:W1:Y:S01]  /*13880*/  MUFU.TANH R21, R21 ;  /* 0x0000001500157308 */ /* 0x000e620000002400 */
[C---:B------:R-:W-:Y:S01]  /*13890*/  ISETP.GT.AND P3, PT, R116.reuse, RZ, PT ;  /* 0x000000ff7400720c */ /* 0x040fe20003f64270 */
[----:B------:R-:W-:Y:S01]  /*138a0*/  IMAD.MOV.U32 R92, RZ, RZ, R91 ;  /* 0x000000ffff5c7224 */ /* 0x000fe200078e005b */
[----:B------:R-:W-:Y:S02]  /*138b0*/  ISETP.GT.AND P2, PT, R116, 0x8, PT ;  /* 0x000000087400780c */ /* 0x000fe40003f44270 */
[----:B------:R-:W-:Y:S02]  /*138c0*/  FSEL R91, R136, -INF , P3 ;  /* 0xff800000885b7808 */ /* 0x000fe40001800000 */
[C---:B------:R-:W-:Y:S02]  /*138d0*/  ISETP.GT.AND P3, PT, R116.reuse, 0x9, PT ;  /* 0x000000097400780c */ /* 0x040fe40003f64270 */
[----:B------:R-:W-:Y:S01]  /*138e0*/  ISETP.GT.AND P4, PT, R116, 0x1, PT ;  /* 0x000000017400780c */ /* 0x000fe20003f84270 */
[----:B------:R-:W-:Y:S01]  /*138f0*/  IMAD.MOV.U32 R135, RZ, RZ, R151 ;  /* 0x000000ffff877224 */ /* 0x000fe200078e0097 */
[----:B0-----:R-:W-:Y:S01]  /*13900*/  FSEL R72, R138, -INF , P2 ;  /* 0xff8000008a487808 */ /* 0x001fe20001000000 */
[----:B--2---:R-:W-:Y:S01]  /*13910*/  IMAD.MOV.U32 R126, RZ, RZ, R140 ;  /* 0x000000ffff7e7224 */ /* 0x004fe200078e008c */
[----:B------:R-:W-:-:S02]  /*13920*/  ISETP.GT.AND P2, PT, R116, 0x11, PT ;  /* 0x000000117400780c */ /* 0x000fc40003f44270 */
[----:B------:R-:W-:Y:S02]  /*13930*/  FSEL R85, R137, -INF , P3 ;  /* 0xff80000089557808 */ /* 0x000fe40001800000 */
[----:B-1----:R-:W-:Y:S01]  /*13940*/  FSEL R84, R21, -INF , P4 ;  /* 0xff80000015547808 */ /* 0x002fe20002000000 */
[----:B------:R-:W-:Y:S01]  /*13950*/  IMAD.MOV.U32 R21, RZ, RZ, R97 ;  /* 0x000000ffff157224 */ /* 0x000fe200078e0061 */
[C---:B------:R-:W-:Y:S01]  /*13960*/  ISETP.GT.AND P3, PT, R116.reuse, 0x18, PT ;  /* 0x000000187400780c */ /* 0x040fe20003f64270 */
[----:B------:R-:W-:Y:S02]  /*13970*/  IMAD.MOV.U32 R138, RZ, RZ, R126 ;  /* 0x000000ffff8a7224 */ /* 0x000fe400078e007e */
[----:B------:R-:W-:Y:S01]  /*13980*/  IMAD.MOV.U32 R97, RZ, RZ, R135 ;  /* 0x000000ffff617224 */ /* 0x000fe200078e0087 */
[----:B------:R-:W-:Y:S01]  /*13990*/  FSEL R135, R129, -INF , P2 ;  /* 0xff80000081877808 */ /* 0x000fe20001000000 */
[----:B------:R-:W-:Y:S01]  /*139a0*/  IMAD.MOV.U32 R126, RZ, RZ, R134 ;  /* 0x000000ffff7e7224 */ /* 0x000fe200078e0086 */
[----:B------:R-:W-:-:S02]  /*139b0*/  ISETP.GT.AND P2, PT, R116, 0x20, PT ;  /* 0x000000207400780c */ /* 0x000fc40003f44270 */
[----:B------:R-:W-:Y:S02]  /*139c0*/  FSEL R134, R130, -INF , P3 ;  /* 0xff80000082867808 */ /* 0x000fe40001800000 */
[----:B------:R-:W-:Y:S01]  /*139d0*/  ISETP.GT.AND P3, PT, R116, 0x21, PT ;  /* 0x000000217400780c */ /* 0x000fe20003f64270 */
[----:B------:R-:W0:Y:S01]  /*139e0*/  MUFU.TANH R106, R106 ;  /* 0x0000006a006a7308 */ /* 0x000e220000002400 */
[----:B------:R-:W-:Y:S01]  /*139f0*/  IMAD.MOV.U32 R123, RZ, RZ, R149 ;  /* 0x000000ffff7b7224 */ /* 0x000fe200078e0095 */
[----:B------:R-:W-:Y:S01]  /*13a00*/  FSEL R132, R132, -INF , P2 ;  /* 0xff80000084847808 */ /* 0x000fe20001000000 */
[----:B------:R-:W-:Y:S01]  /*13a10*/  FMUL.FTZ R149, R99, UR60 ;  /* 0x0000003c63957c20 */ /* 0x000fe20008410000 */
[----:B------:R-:W-:Y:S01]  /*13a20*/  ISETP.GT.AND P4, PT, R116, 0x10, PT ;  /* 0x000000107400780c */ /* 0x000fe20003f84270 */
[----:B------:R-:W-:Y:S01]  /*13a30*/  FMUL.FTZ R99, R100, UR60 ;  /* 0x0000003c64637c20 */ /* 0x000fe20008410000 */
[----:B------:R-:W-:Y:S02]  /*13a40*/  ISETP.GT.AND P2, PT, R116, 0x29, PT ;  /* 0x000000297400780c */ /* 0x000fe40003f44270 */
[----:B------:R-:W-:Y:S01]  /*13a50*/  FSEL R131, R131, -INF , P3 ;  /* 0xff80000083837808 */ /* 0x000fe20001800000 */
[----:B------:R-:W-:Y:S01]  /*13a60*/  FMUL.FTZ R100, R88, UR60 ;  /* 0x0000003c58647c20 */ /* 0x000fe20008410000 */
[----:B------:R-:W-:Y:S01]  /*13a70*/  ISETP.GT.AND P3, PT, R116, 0x30, PT ;  /* 0x000000307400780c */ /* 0x000fe20003f64270 */
[----:B------:R-:W-:Y:S01]  /*13a80*/  FMUL.FTZ R151, R107, UR60 ;  /* 0x0000003c6b977c20 */ /* 0x000fe20008410000 */
[----:B------:R-:W-:-:S02]  /*13a90*/  FSEL R136, R128, -INF , P4 ;  /* 0xff80000080887808 */ /* 0x000fc40002000000 */
[----:B------:R-:W-:Y:S01]  /*13aa0*/  FSEL R129, R120, -INF , P2 ;  /* 0xff80000078817808 */ /* 0x000fe20001000000 */
[----:B------:R-:W-:Y:S01]  /*13ab0*/  FMUL.FTZ R107, R109, UR60 ;  /* 0x0000003c6d6b7c20 */ /* 0x000fe20008410000 */
[----:B------:R-:W-:Y:S01]  /*13ac0*/  ISETP.GT.AND P4, PT, R116, 0x19, PT ;  /* 0x000000197400780c */ /* 0x000fe20003f84270 */
[----:B------:R-:W-:Y:S01]  /*13ad0*/  FMUL.FTZ R140, R90, UR60 ;  /* 0x0000003c5a8c7c20 */ /* 0x000fe20008410000 */
[----:B------:R-:W-:Y:S02]  /*13ae0*/  ISETP.GT.AND P2, PT, R116, 0x38, PT ;  /* 0x000000387400780c */ /* 0x000fe40003f44270 */
[----:B------:R-:W-:Y:S01]  /*13af0*/  FSEL R128, R112, -INF , P3 ;  /* 0xff80000070807808 */ /* 0x000fe20001800000 */
[----:B------:R-:W1:Y:S01]  /*13b00*/  MUFU.TANH R104, R104 ;  /* 0x0000006800687308 */ /* 0x000e620000002400 */
[----:B------:R-:W-:Y:S01]  /*13b10*/  ISETP.GT.AND P3, PT, R116, 0x39, PT ;  /* 0x000000397400780c */ /* 0x000fe20003f64270 */
[----:B------:R-:W-:Y:S01]  /*13b20*/  FMUL.FTZ R90, R93, UR60 ;  /* 0x0000003c5d5a7c20 */ /* 0x000fe20008410000 */
[----:B------:R-:W-:Y:S01]  /*13b30*/  FMUL.FTZ R88, R89, UR60 ;  /* 0x0000003c59587c20 */ /* 0x000fe20008410000 */
[----:B------:R-:W-:Y:S01]  /*13b40*/  FMUL.FTZ R93, R81, UR60 ;  /* 0x0000003c515d7c20 */ /* 0x000fe20008410000 */
[----:B------:R-:W-:-:S03]  /*13b50*/  FSEL R133, R133, -INF , P4 ;  /* 0xff80000085857808 */ /* 0x000fc60002000000 */
[----:B------:R-:W2:Y:S01]  /*13b60*/  MUFU.TANH R98, R98 ;  /* 0x0000006200627308 */ /* 0x000ea20000002400 */
[----:B------:R-:W-:Y:S01]  /*13b70*/  FSEL R125, R125, -INF , P2 ;  /* 0xff8000007d7d7808 */ /* 0x000fe20001000000 */
[----:B------:R-:W-:Y:S01]  /*13b80*/  IMAD.MOV.U32 R89, RZ, RZ, R146 ;  /* 0x000000ffff597224 */ /* 0x000fe200078e0092 */
[C---:B------:R-:W-:Y:S02]  /*13b90*/  ISETP.GT.AND P4, PT, R116.reuse, 0x28, PT ;  /* 0x000000287400780c */ /* 0x040fe40003f84270 */
[----:B------:R-:W-:-:S03]  /*13ba0*/  ISETP.GT.AND P2, PT, R116, 0x41, PT ;  /* 0x000000417400780c */ /* 0x000fc60003f44270 */
[----:B------:R-:W3:Y:S01]  /*13bb0*/  MUFU.TANH R100, R100 ;  /* 0x0000006400647308 */ /* 0x000ee20000002400 */
[----:B------:R-:W-:Y:S01]  /*13bc0*/  FSEL R81, R113, -INF , P3 ;  /* 0xff80000071517808 */ /* 0x000fe20001800000 */
[----:B------:R-:W-:Y:S01]  /*13bd0*/  FMUL.FTZ R143, R94, UR60 ;  /* 0x0000003c5e8f7c20 */ /* 0x000fe20008410000 */
[----:B------:R-:W-:Y:S01]  /*13be0*/  ISETP.GT.AND P3, PT, R116, 0x48, PT ;  /* 0x000000487400780c */ /* 0x000fe20003f64270 */
[----:B------:R-:W4:Y:S01]  /*13bf0*/  SHFL.IDX PT, R20, R20, 0x1, 0x1c1f ;  /* 0x003c1f0014147f89 */ /* 0x000f2200000e0000 */
[----:B------:R-:W-:Y:S01]  /*13c00*/  FMUL.FTZ R94, R80, UR60 ;  /* 0x0000003c505e7c20 */ /* 0x000fe20008410000 */
[----:B------:R-:W-:Y:S02]  /*13c10*/  FSEL R130, R121, -INF , P4 ;  /* 0xff80000079827808 */ /* 0x000fe40002000000 */
[----:B------:R-:W-:Y:S01]  /*13c20*/  MUFU.TANH R107, R107 ;  /* 0x0000006b006b7308 */ /* 0x000fe20000002400 */
[----:B------:R-:W-:Y:S01]  /*13c30*/  IMAD.MOV.U32 R112, RZ, RZ, R89 ;  /* 0x000000ffff707224 */ /* 0x000fe200078e0059 */
[----:B------:R-:W-:Y:S01]  /*13c40*/  FSEL R80, R105, -INF , P2 ;  /* 0xff80000069507808 */ /* 0x000fe20001000000 */
[----:B------:R-:W-:Y:S01]  /*13c50*/  IMAD.MOV.U32 R117, RZ, RZ, R139 ;  /* 0x000000ffff757224 */ /* 0x000fe200078e008b */
[----:B------:R-:W-:-:S04]  /*13c60*/  ISETP.GT.AND P4, PT, R116, 0x31, PT ;  /* 0x000000317400780c */ /* 0x000fc80003f84270 */
[----:B------:R-:W4:Y:S01]  /*13c70*/  MUFU.TANH R101, R101 ;  /* 0x0000006500657308 */ /* 0x000f220000002400 */
[----:B------:R-:W-:Y:S01]  /*13c80*/  ISETP.GT.AND P2, PT, R116, 0x50, PT ;  /* 0x000000507400780c */ /* 0x000fe20003f44270 */
[----:B------:R-:W-:Y:S01]  /*13c90*/  FMUL.FTZ R139, R102, UR60 ;  /* 0x0000003c668b7c20 */ /* 0x000fe20008410000 */
[----:B0-----:R-:W-:Y:S01]  /*13ca0*/  FSEL R89, R106, -INF , P3 ;  /* 0xff8000006a597808 */ /* 0x001fe20001800000 */
[----:B------:R-:W-:Y:S01]  /*13cb0*/  FMUL.FTZ R102, R73, UR60 ;  /* 0x0000003c49667c20 */ /* 0x000fe20008410000 */
[----:B------:R-:W-:-:S03]  /*13cc0*/  ISETP.GT.AND P3, PT, R116, 0x51, PT ;  /* 0x000000517400780c */ /* 0x000fc60003f64270 */
[----:B------:R-:W0:Y:S01]  /*13cd0*/  MUFU.TANH R90, R90 ;  /* 0x0000005a005a7308 */ /* 0x000e220000002400 */
[----:B------:R-:W-:Y:S01]  /*13ce0*/  IMAD.MOV.U32 R113, RZ, RZ, R97 ;  /* 0x000000ffff717224 */ /* 0x000fe200078e0061 */
[----:B------:R-:W-:Y:S02]  /*13cf0*/  FSEL R127, R127, -INF , P4 ;  /* 0xff8000007f7f7808 */ /* 0x000fe40002000000 */
[----:B------:R-:W-:-:S04]  /*13d00*/  FSEL R97, R96, -INF , P2 ;  /* 0xff80000060617808 */ /* 0x000fc80001000000 */
[----:B------:R-:W-:Y:S01]  /*13d10*/  MUFU.TANH R99, R99 ;  /* 0x0000006300637308 */ /* 0x000fe20000002400 */
[C---:B------:R-:W-:Y:S02]  /*13d20*/  ISETP.GT.AND P4, PT, R116.reuse, 0x40, PT ;  /* 0x000000407400780c */ /* 0x040fe40003f84270 */
[----:B------:R-:W-:Y:S02]  /*13d30*/  ISETP.GT.AND P2, PT, R116, 0x59, PT ;  /* 0x000000597400780c */ /* 0x000fe40003f44270 */
[----:B------:R-:W-:-:S03]  /*13d40*/  FSEL R110, R110, -INF , P3 ;  /* 0xff8000006e6e7808 */ /* 0x000fc60001800000 */
[----:B------:R-:W0:Y:S01]  /*13d50*/  MUFU.TANH R93, R93 ;  /* 0x0000005d005d7308 */ /* 0x000e220000002400 */
[----:B------:R-:W-:Y:S01]  /*13d60*/  ISETP.GT.AND P3, PT, R116, 0x60, PT ;  /* 0x000000607400780c */ /* 0x000fe20003f64270 */
[----:B------:R-:W-:-:S06]  /*13d70*/  FMUL.FTZ R109, R76, UR60 ;  /* 0x0000003c4c6d7c20 */ /* 0x000fcc0008410000 */
[----:B------:R-:W0:Y:S01]  /*13d80*/  MUFU.TANH R103, R103 ;  /* 0x0000006700677308 */ /* 0x000e220000002400 */
[----:B------:R-:W-:Y:S01]  /*13d90*/  IMAD.MOV.U32 R95, RZ, RZ, R117 ;  /* 0x000000ffff5f7224 */ /* 0x000fe200078e0075 */
[----:B-1----:R-:W-:Y:S01]  /*13da0*/  FSEL R76, R104, -INF , P4 ;  /* 0xff800000684c7808 */ /* 0x002fe20002000000 */
[----:B------:R-:W-:Y:S01]  /*13db0*/  IMAD.MOV.U32 R120, RZ, RZ, R92 ;  /* 0x000000ffff787224 */ /* 0x000fe200078e005c */
[----:B--2---:R-:W-:-:S04]  /*13dc0*/  FSEL R73, R98, -INF , P2 ;  /* 0xff80000062497808 */ /* 0x004fc80001000000 */
[----:B------:R-:W1:Y:S01]  /*13dd0*/  MUFU.TANH R88, R88 ;  /* 0x0000005800587308 */ /* 0x000e620000002400 */
[C---:B------:R-:W-:Y:S02]  /*13de0*/  ISETP.GT.AND P4, PT, R116.reuse, 0x49, PT ;  /* 0x000000497400780c */ /* 0x040fe40003f84270 */
[----:B------:R-:W-:Y:S02]  /*13df0*/  ISETP.GT.AND P2, PT, R116, 0x68, PT ;  /* 0x000000687400780c */ /* 0x000fe40003f44270 */
[----:B---3--:R-:W-:-:S03]  /*13e00*/  FSEL R92, R100, -INF , P3 ;  /* 0xff800000645c7808 */ /* 0x008fc60001800000 */
[----:B------:R-:W2:Y:S01]  /*13e10*/  MUFU.TANH R102, R102 ;  /* 0x0000006600667308 */ /* 0x000ea20000002400 */
[----:B------:R-:W-:Y:S01]  /*13e20*/  ISETP.GT.AND P3, PT, R116, 0x69, PT ;  /* 0x000000697400780c */ /* 0x000fe20003f64270 */
[----:B------:R-:W-:Y:S01]  /*13e30*/  FMUL.FTZ R117, R86, UR60 ;  /* 0x0000003c56757c20 */ /* 0x000fe20008410000 */
[----:B------:R-:W-:Y:S02]  /*13e40*/  IMAD.MOV.U32 R121, RZ, RZ, R95 ;  /* 0x000000ffff797224 */ /* 0x000fe400078e005f */
[----:B------:R-:W-:Y:S01]  /*13e50*/  FMUL.FTZ R141, R82, UR60 ;  /* 0x0000003c528d7c20 */ /* 0x000fe20008410000 */
[----:B----4-:R-:W-:Y:S02]  /*13e60*/  FSEL R95, R101, -INF , P2 ;  /* 0xff800000655f7808 */ /* 0x010fe40001000000 */
[----:B------:R-:W3:Y:S01]  /*13e70*/  MUFU.TANH R94, R94 ;  /* 0x0000005e005e7308 */ /* 0x000ee20000002400 */
[----:B------:R-:W-:Y:S02]  /*13e80*/  ISETP.GT.AND P2, PT, R116, 0x71, PT ;  /* 0x000000717400780c */ /* 0x000fe40003f44270 */
[----:B0-----:R-:W-:-:S02]  /*13e90*/  FSEL R82, R90, -INF , P3 ;  /* 0xff8000005a527808 */ /* 0x001fc40001800000 */
[----:B------:R-:W-:-:S03]  /*13ea0*/  ISETP.GT.AND P3, PT, R116, 0x78, PT ;  /* 0x000000787400780c */ /* 0x000fc60003f64270 */
[----:B------:R0:W-:Y:S01]  /*13eb0*/  MUFU.TANH R86, R77 ;  /* 0x0000004d00567308 */ /* 0x0001e20000002400 */
[----:B------:R-:W-:Y:S01]  /*13ec0*/  FSEL R101, R93, -INF , P2 ;  /* 0xff8000005d657808 */ /* 0x000fe20001000000 */
[----:B------:R-:W-:Y:S01]  /*13ed0*/  IMAD.IADD R20, R115, 0x1, R20 ;  /* 0x0000000173147824 */ /* 0x000fe200078e0214 */
[----:B------:R-:W-:Y:S02]  /*13ee0*/  FSEL R93, R103, -INF , P3 ;  /* 0xff800000675d7808 */ /* 0x000fe40001800000 */
[----:B0-----:R-:W-:Y:S02]  /*13ef0*/  FSEL R77, R107, -INF , P4 ;  /* 0xff8000006b4d7808 */ /* 0x001fe40002000000 */
[C---:B------:R-:W-:Y:S01]  /*13f00*/  ISETP.GT.AND P4, PT, R116.reuse, 0x58, PT ;  /* 0x000000587400780c */ /* 0x040fe20003f84270 */
[----:B------:R-:W0:Y:S01]  /*13f10*/  MUFU.TANH R114, R114 ;  /* 0x0000007200727308 */ /* 0x000e220000002400 */
[----:B------:R-:W-:Y:S02]  /*13f20*/  ISETP.GT.AND P3, PT, R116, 0x81, PT ;  /* 0x000000817400780c */ /* 0x000fe40003f64270 */
[----:B------:R-:W-:-:S02]  /*13f30*/  FSEL R96, R99, -INF , P4 ;  /* 0xff80000063607808 */ /* 0x000fc40002000000 */
[----:B------:R-:W-:Y:S01]  /*13f40*/  ISETP.GT.AND P4, PT, R116, 0x61, PT ;  /* 0x000000617400780c */ /* 0x000fe20003f84270 */
[----:B------:R-:W-:Y:S02]  /*13f50*/  FMUL.FTZ R146, R83, UR60 ;  /* 0x0000003c53927c20 */ /* 0x000fe40008410000 */
[----:B------:R-:W4:Y:S01]  /*13f60*/  MUFU.TANH R109, R109 ;  /* 0x0000006d006d7308 */ /* 0x000f220000002400 */
[----:B------:R-:W-:Y:S01]  /*13f70*/  IMAD.MOV.U32 R137, RZ, RZ, R126 ;  /* 0x000000ffff897224 */ /* 0x000fe200078e007e */
[----:B-1----:R-:W-:Y:S01]  /*13f80*/  FSEL R83, R88, -INF , P4 ;  /* 0xff80000058537808 */ /* 0x002fe20002000000 */
[----:B------:R-:W-:Y:S01]  /*13f90*/  IMAD.MOV.U32 R126, RZ, RZ, R147 ;  /* 0x000000ffff7e7224 */ /* 0x000fe200078e0093 */
[----:B------:R-:W-:Y:S02]  /*13fa0*/  ISETP.GT.AND P4, PT, R116, 0x70, PT ;  /* 0x000000707400780c */ /* 0x000fe40003f84270 */
[----:B--2---:R-:W-:Y:S02]  /*13fb0*/  FSEL R99, R102, -INF , P3 ;  /* 0xff80000066637808 */ /* 0x004fe40001800000 */
[----:B------:R-:W-:-:S02]  /*13fc0*/  ISETP.GT.AND P3, PT, R20, RZ, PT ;  /* 0x000000ff1400720c */ /* 0x000fc40003f64270 */
[----:B---3--:R-:W-:Y:S02]  /*13fd0*/  FSEL R88, R94, -INF , P4 ;  /* 0xff8000005e587808 */ /* 0x008fe40002000000 */
[----:B------:R-:W-:Y:S02]  /*13fe0*/  ISETP.GT.AND P4, PT, R116, 0x79, PT ;  /* 0x000000797400780c */ /* 0x000fe40003f84270 */
[----:B------:R-:W-:Y:S02]  /*13ff0*/  FSEL R126, R126, -INF , P3 ;  /* 0xff8000007e7e7808 */ /* 0x000fe40001800000 */
[----:B------:R-:W-:Y:S02]  /*14000*/  ISETP.GT.AND P3, PT, R20, 0x9, PT ;  /* 0x000000091400780c */ /* 0x000fe40003f64270 */
[----:B0-----:R-:W-:Y:S02]  /*14010*/  FSEL R100, R114, -INF , P4 ;  /* 0xff80000072647808 */ /* 0x001fe40002000000 */
[----:B------:R-:W-:-:S02]  /*14020*/  ISETP.GT.AND P4, PT, R116, 0x88, PT ;  /* 0x000000887400780c */ /* 0x000fc40003f84270 */
[----:B------:R-:W-:Y:S02]  /*14030*/  FSEL R124, R124, -INF , P3 ;  /* 0xff8000007c7c7808 */ /* 0x000fe40001800000 */
[C---:B------:R-:W-:Y:S01]  /*14040*/  ISETP.GT.AND P3, PT, R20.reuse, 0x18, PT ;  /* 0x000000181400780c */ /* 0x040fe20003f64270 */
[----:B------:R-:W-:Y:S01]  /*14050*/  IMAD.MOV.U32 R104, RZ, RZ, R148 ;  /* 0x000000ffff687224 */ /* 0x000fe200078e0094 */
[----:B----4-:R-:W-:Y:S02]  /*14060*/  FSEL R90, R109, -INF , P4 ;  /* 0xff8000006d5a7808 */ /* 0x010fe40002000000 */
[----:B------:R-:W-:Y:S02]  /*14070*/  ISETP.GT.AND P4, PT, R20, 0x1, PT ;  /* 0x000000011400780c */ /* 0x000fe40003f84270 */
[----:B------:R-:W-:Y:S02]  /*14080*/  FSEL R112, R112, -INF , P3 ;  /* 0xff80000070707808 */ /* 0x000fe40001800000 */
[----:B------:R-:W-:Y:S01]  /*14090*/  ISETP.GT.AND P3, PT, R20, 0x21, PT ;  /* 0x000000211400780c */ /* 0x000fe20003f64270 */
[----:B------:R-:W-:Y:S01]  /*140a0*/  FMUL.FTZ R148, R87, UR60 ;  /* 0x0000003c57947c20 */ /* 0x000fe20008410000 */
[----:B------:R-:W-:-:S02]  /*140b0*/  FSEL R87, R104, -INF , P4 ;  /* 0xff80000068577808 */ /* 0x000fc40002000000 */
[----:B------:R-:W-:Y:S02]  /*140c0*/  FSEL R104, R138, -INF , P3 ;  /* 0xff8000008a687808 */ /* 0x000fe40001800000 */
[----:B------:R-:W2:Y:S01]  /*140d0*/  LDL.LU R138, [R1+0x18] ;  /* 0x00001800018a7983 */ /* 0x000ea20000300800 */
[----:B------:R-:W-:-:S04]  /*140e0*/  ISETP.GT.AND P4, PT, R20, 0x10, PT ;  /* 0x000000101400780c */ /* 0x000fc80003f84270 */
[----:B------:R-:W-:Y:S02]  /*140f0*/  FSEL R137, R137, -INF , P4 ;  /* 0xff80000089897808 */ /* 0x000fe40002000000 */
[----:B------:R-:W-:-:S04]  /*14100*/  ISETP.GT.AND P4, PT, R20, 0x19, PT ;  /* 0x000000191400780c */ /* 0x000fc80003f84270 */
[----:B------:R-:W-:Y:S02]  /*14110*/  FSEL R102, R120, -INF , P4 ;  /* 0xff80000078667808 */ /* 0x000fe40002000000 */
[----:B------:R-:W-:-:S04]  /*14120*/  ISETP.GT.AND P4, PT, R20, 0x28, PT ;  /* 0x000000281400780c */ /* 0x000fc80003f84270 */
[----:B------:R-:W-:Y:S02]  /*14130*/  FSEL R105, R21, -INF , P4 ;  /* 0xff80000015697808 */ /* 0x000fe40002000000 */
        /* <DEDUP_REMOVED lines=16> */
[----:B------:R-:W-:-:S04]  /*14240*/  FMNMX.FTZ R21, R81, R21, !PT ;  /* 0x0000001551157209 */ /* 0x000fc80007810000 */
[----:B------:R-:W-:-:S04]  /*14250*/  FMNMX.FTZ R21, R76, R21, !PT ;  /* 0x000000154c157209 */ /* 0x000fc80007810000 */
[----:B------:R-:W-:-:S04]  /*14260*/  FMNMX.FTZ R21, R80, R21, !PT ;  /* 0x0000001550157209 */ /* 0x000fc80007810000 */
[----:B------:R-:W-:Y:S02]  /*14270*/  FMNMX.FTZ R21, R89, R21, !PT ;  /* 0x0000001559157209 */ /* 0x000fe40007810000 */
[----:B------:R-:W-:Y:S02]  /*14280*/  ISETP.GT.AND P2, PT, R116, 0x80, PT ;  /* 0x000000807400780c */ /* 0x000fe40003f44270 */
[----:B------:R-:W-:Y:S02]  /*14290*/  FMNMX.FTZ R21, R77, R21, !PT ;  /* 0x000000154d157209 */ /* 0x000fe40007810000 */
[----:B0-----:R-:W-:Y:S02]  /*142a0*/  FSEL R94, R108, -INF , P2 ;  /* 0xff8000006c5e7808 */ /* 0x001fe40001000000 */
[----:B------:R-:W-:Y:S02]  /*142b0*/  ISETP.GT.AND P2, PT, R116, 0x89, PT ;  /* 0x000000897400780c */ /* 0x000fe40003f44270 */
[----:B------:R-:W-:-:S02]  /*142c0*/  FMNMX.FTZ R21, R97, R21, !PT ;  /* 0x0000001561157209 */ /* 0x000fc40007810000 */
[----:B------:R-:W-:Y:S02]  /*142d0*/  FSEL R98, R86, -INF , P2 ;  /* 0xff80000056627808 */ /* 0x000fe40001000000 */
[----:B------:R-:W-:Y:S02]  /*142e0*/  FMNMX.FTZ R21, R110, R21, !PT ;  /* 0x000000156e157209 */ /* 0x000fe40007810000 */
[----:B------:R-:W-:Y:S01]  /*142f0*/  ISETP.GT.AND P2, PT, R20, 0x8, PT ;  /* 0x000000081400780c */ /* 0x000fe20003f44270 */
[----:B------:R-:W0:Y:S01]  /*14300*/  MUFU.TANH R157, R157 ;  /* 0x0000009d009d7308 */ /* 0x000e220000002400 */
[----:B------:R-:W-:Y:S02]  /*14310*/  FMNMX.FTZ R21, R96, R21, !PT ;  /* 0x0000001560157209 */ /* 0x000fe40007810000 */
[----:B------:R-:W-:Y:S02]  /*14320*/  FSEL R123, R123, -INF , P2 ;  /* 0xff8000007b7b7808 */ /* 0x000fe40001000000 */
[----:B------:R-:W-:-:S03]  /*14330*/  ISETP.GT.AND P2, PT, R20, 0x11, PT ;  /* 0x000000111400780c */ /* 0x000fc60003f44270 */
[----:B------:R-:W1:Y:S01]  /*14340*/  MUFU.TANH R156, R156 ;  /* 0x0000009c009c7308 */ /* 0x000e620000002400 */
[----:B------:R-:W-:-:S07]  /*14350*/  FMNMX.FTZ R21, R73, R21, !PT ;  /* 0x0000001549157209 */ /* 0x000fce0007810000 */
[----:B------:R-:W3:Y:S01]  /*14360*/  MUFU.TANH R155, R155 ;  /* 0x0000009b009b7308 */ /* 0x000ee20000002400 */
[----:B------:R-:W-:Y:S02]  /*14370*/  FSEL R113, R113, -INF , P2 ;  /* 0xff80000071717808 */ /* 0x000fe40001000000 */
[----:B------:R-:W-:-:S05]  /*14380*/  ISETP.GT.AND P2, PT, R20, 0x20, PT ;  /* 0x000000201400780c */ /* 0x000fca0003f44270 */
[----:B------:R-:W4:Y:S01]  /*14390*/  MUFU.TANH R154, R154 ;  /* 0x0000009a009a7308 */ /* 0x000f220000002400 */
[----:B------:R-:W-:-:S07]  /*143a0*/  FMNMX.FTZ R21, R92, R21, !PT ;  /* 0x000000155c157209 */ /* 0x000fce0007810000 */
[----:B------:R-:W4:Y:S01]  /*143b0*/  MUFU.TANH R153, R153 ;  /* 0x0000009900997308 */ /* 0x000f220000002400 */
[----:B------:R-:W-:-:S07]  /*143c0*/  FSEL R103, R121, -INF , P2 ;  /* 0xff80000079677808 */ /* 0x000fce0001000000 */
[----:B------:R-:W4:Y:S01]  /*143d0*/  MUFU.TANH R152, R152 ;  /* 0x0000009800987308 */ /* 0x000f220000002400 */
[C---:B------:R-:W-:Y:S02]  /*143e0*/  ISETP.GT.AND P2, PT, R20.reuse, 0x29, PT ;  /* 0x000000291400780c */ /* 0x040fe40003f44270 */
[C---:B------:R-:W-:Y:S02]  /*143f0*/  ISETP.GT.AND P3, PT, R20.reuse, 0x30, PT ;  /* 0x000000301400780c */ /* 0x040fe40003f64270 */
[----:B------:R-:W-:-:S03]  /*14400*/  ISETP.GT.AND P4, PT, R20, 0x31, PT ;  /* 0x000000311400780c */ /* 0x000fc60003f84270 */
[----:B------:R-:W4:Y:S01]  /*14410*/  MUFU.TANH R151, R151 ;  /* 0x0000009700977308 */ /* 0x000f220000002400 */
[----:B------:R-:W-:-:S07]  /*14420*/  FMNMX.FTZ R21, R83, R21, !PT ;  /* 0x0000001553157209 */ /* 0x000fce0007810000 */
[----:B------:R-:W-:Y:S01]  /*14430*/  MUFU.TANH R150, R150 ;  /* 0x0000009600967308 */ /* 0x000fe20000002400 */
[----:B0-----:R-:W-:-:S07]  /*14440*/  FSEL R106, R157, -INF , P2 ;  /* 0xff8000009d6a7808 */ /* 0x001fce0001000000 */
[----:B------:R-:W0:Y:S01]  /*14450*/  MUFU.TANH R118, R118 ;  /* 0x0000007600767308 */ /* 0x000e220000002400 */
[----:B-1----:R-:W-:Y:S02]  /*14460*/  FSEL R107, R156, -INF , P3 ;  /* 0xff8000009c6b7808 */ /* 0x002fe40001800000 */
[----:B---3--:R-:W-:Y:S02]  /*14470*/  FSEL R108, R155, -INF , P4 ;  /* 0xff8000009b6c7808 */ /* 0x008fe40002000000 */
[----:B------:R-:W-:-:S03]  /*14480*/  FMNMX.FTZ R21, R95, R21, !PT ;  /* 0x000000155f157209 */ /* 0x000fc60007810000 */
[----:B------:R-:W1:Y:S01]  /*14490*/  MUFU.TANH R119, R119 ;  /* 0x0000007700777308 */ /* 0x000e620000002400 */
[C---:B------:R-:W-:Y:S02]  /*144a0*/  ISETP.GT.AND P2, PT, R20.reuse, 0x38, PT ;  /* 0x000000381400780c */ /* 0x040fe40003f44270 */
[C---:B------:R-:W-:Y:S02]  /*144b0*/  ISETP.GT.AND P3, PT, R20.reuse, 0x39, PT ;  /* 0x000000391400780c */ /* 0x040fe40003f64270 */
[----:B------:R-:W-:-:S03]  /*144c0*/  ISETP.GT.AND P4, PT, R20, 0x40, PT ;  /* 0x000000401400780c */ /* 0x000fc60003f84270 */
[----:B------:R-:W-:Y:S01]  /*144d0*/  MUFU.TANH R149, R149 ;  /* 0x0000009500957308 */ /* 0x000fe20000002400 */
[----:B------:R-:W-:-:S07]  /*144e0*/  FMNMX.FTZ R21, R82, R21, !PT ;  /* 0x0000001552157209 */ /* 0x000fce0007810000 */
[----:B------:R-:W3:Y:S01]  /*144f0*/  MUFU.TANH R139, R139 ;  /* 0x0000008b008b7308 */ /* 0x000ee20000002400 */
[----:B----4-:R-:W-:Y:S02]  /*14500*/  FSEL R109, R154, -INF , P2 ;  /* 0xff8000009a6d7808 */ /* 0x010fe40001000000 */
[----:B------:R-:W-:Y:S02]  /*14510*/  FSEL R114, R153, -INF , P3 ;  /* 0xff80000099727808 */ /* 0x000fe40001800000 */
[----:B------:R-:W-:-:S03]  /*14520*/  FSEL R115, R152, -INF , P4 ;  /* 0xff80000098737808 */ /* 0x000fc60002000000 */
[----:B------:R-:W4:Y:S01]  /*14530*/  MUFU.TANH R122, R122 ;  /* 0x0000007a007a7308 */ /* 0x000f220000002400 */
[C---:B------:R-:W-:Y:S02]  /*14540*/  ISETP.GT.AND P2, PT, R20.reuse, 0x41, PT ;  /* 0x000000411400780c */ /* 0x040fe40003f44270 */
[C---:B------:R-:W-:Y:S02]  /*14550*/  ISETP.GT.AND P3, PT, R20.reuse, 0x48, PT ;  /* 0x000000481400780c */ /* 0x040fe40003f64270 */
[----:B------:R-:W-:-:S03]  /*14560*/  ISETP.GT.AND P4, PT, R20, 0x49, PT ;  /* 0x000000491400780c */ /* 0x000fc60003f84270 */
[----:B------:R-:W4:Y:S01]  /*14570*/  MUFU.TANH R140, R140 ;  /* 0x0000008c008c7308 */ /* 0x000f220000002400 */
[----:B------:R-:W-:-:S07]  /*14580*/  FMNMX.FTZ R21, R88, R21, !PT ;  /* 0x0000001558157209 */ /* 0x000fce0007810000 */
[----:B------:R-:W4:Y:S01]  /*14590*/  MUFU.TANH R111, R111 ;  /* 0x0000006f006f7308 */ /* 0x000f220000002400 */
[----:B------:R-:W-:Y:S02]  /*145a0*/  FSEL R116, R151, -INF , P2 ;  /* 0xff80000097747808 */ /* 0x000fe40001000000 */
[----:B0-----:R-:W-:Y:S02]  /*145b0*/  FSEL R118, R118, -INF , P4 ;  /* 0xff80000076767808 */ /* 0x001fe40002000000 */
[----:B------:R-:W-:-:S03]  /*145c0*/  ISETP.GT.AND P2, PT, R20, 0x50, PT ;  /* 0x000000501400780c */ /* 0x000fc60003f44270 */
[----:B------:R-:W0:Y:S01]  /*145d0*/  MUFU.TANH R143, R143 ;  /* 0x0000008f008f7308 */ /* 0x000e220000002400 */
[----:B------:R-:W-:Y:S02]  /*145e0*/  ISETP.GT.AND P4, PT, R20, 0x58, PT ;  /* 0x000000581400780c */ /* 0x000fe40003f84270 */
[----:B------:R-:W-:-:S05]  /*145f0*/  FMNMX.FTZ R21, R101, R21, !PT ;  /* 0x0000001565157209 */ /* 0x000fca0007810000 */
[----:B------:R-:W0:Y:S01]  /*14600*/  MUFU.TANH R142, R142 ;  /* 0x0000008e008e7308 */ /* 0x000e220000002400 */
[----:B-1----:R-:W-:-:S07]  /*14610*/  FSEL R119, R119, -INF , P2 ;  /* 0xff80000077777808 */ /* 0x002fce0001000000 */
[----:B------:R-:W1:Y:S01]  /*14620*/  MUFU.TANH R141, R141 ;  /* 0x0000008d008d7308 */ /* 0x000e620000002400 */
[----:B---3--:R-:W-:-:S07]  /*14630*/  FSEL R121, R139, -INF , P4 ;  /* 0xff8000008b797808 */ /* 0x008fce0002000000 */
[----:B------:R3:W-:Y:S01]  /*14640*/  MUFU.TANH R147, R117 ;  /* 0x0000007500937308 */ /* 0x0007e20000002400 */
[C---:B------:R-:W-:Y:S02]  /*14650*/  ISETP.GT.AND P2, PT, R20.reuse, 0x59, PT ;  /* 0x000000591400780c */ /* 0x040fe40003f44270 */
[----:B------:R-:W-:Y:S02]  /*14660*/  ISETP.GT.AND P4, PT, R20, 0x61, PT ;  /* 0x000000611400780c */ /* 0x000fe40003f84270 */
[----:B---3--:R-:W-:Y:S02]  /*14670*/  FSEL R117, R150, -INF , P3 ;  /* 0xff80000096757808 */ /* 0x008fe40001800000 */
[----:B------:R-:W-:Y:S01]  /*14680*/  ISETP.GT.AND P3, PT, R20, 0x51, PT ;  /* 0x000000511400780c */ /* 0x000fe20003f64270 */
[----:B------:R-:W3:Y:S01]  /*14690*/  MUFU.TANH R146, R146 ;  /* 0x0000009200927308 */ /* 0x000ee20000002400 */
[----:B------:R-:W-:Y:S02]  /*146a0*/  FMNMX.FTZ R21, R93, R21, !PT ;  /* 0x000000155d157209 */ /* 0x000fe40007810000 */
[----:B------:R-:W-:-:S02]  /*146b0*/  FSEL R120, R149, -INF , P3 ;  /* 0xff80000095787808 */ /* 0x000fc40001800000 */
[----:B------:R-:W-:-:S03]  /*146c0*/  ISETP.GT.AND P3, PT, R20, 0x60, PT ;  /* 0x000000601400780c */ /* 0x000fc60003f64270 */
[----:B------:R-:W3:Y:S01]  /*146d0*/  MUFU.TANH R148, R148 ;  /* 0x0000009400947308 */ /* 0x000ee20000002400 */
[----:B----4-:R-:W-:Y:S02]  /*146e0*/  FSEL R122, R122, -INF , P2 ;  /* 0xff8000007a7a7808 */ /* 0x010fe40001000000 */
[----:B------:R-:W-:Y:S02]  /*146f0*/  FSEL R140, R140, -INF , P3 ;  /* 0xff8000008c8c7808 */ /* 0x000fe40001800000 */
[----:B------:R-:W-:Y:S02]  /*14700*/  FSEL R111, R111, -INF , P4 ;  /* 0xff8000006f6f7808 */ /* 0x000fe40002000000 */
[----:B------:R-:W-:Y:S02]  /*14710*/  FMNMX.FTZ R21, R100, R21, !PT ;  /* 0x0000001564157209 */ /* 0x000fe40007810000 */
[C---:B------:R-:W-:Y:S02]  /*14720*/  ISETP.GT.AND P2, PT, R20.reuse, 0x68, PT ;  /* 0x000000681400780c */ /* 0x040fe40003f44270 */
[----:B------:R-:W-:-:S02]  /*14730*/  ISETP.GT.AND P3, PT, R20, 0x69, PT ;  /* 0x000000691400780c */ /* 0x000fc40003f64270 */
[----:B------:R-:W-:Y:S02]  /*14740*/  ISETP.GT.AND P4, PT, R20, 0x70, PT ;  /* 0x000000701400780c */ /* 0x000fe40003f84270 */
[----:B------:R-:W-:Y:S02]  /*14750*/  FMNMX.FTZ R21, R94, R21, !PT ;  /* 0x000000155e157209 */ /* 0x000fe40007810000 */
[----:B0-----:R-:W-:Y:S02]  /*14760*/  FSEL R143, R143, -INF , P2 ;  /* 0xff8000008f8f7808 */ /* 0x001fe40001000000 */
[----:B------:R-:W-:Y:S02]  /*14770*/  FSEL R142, R142, -INF , P3 ;  /* 0xff8000008e8e7808 */ /* 0x000fe40001800000 */
[----:B-1----:R-:W-:Y:S02]  /*14780*/  FSEL R141, R141, -INF , P4 ;  /* 0xff8000008d8d7808 */ /* 0x002fe40002000000 */
[----:B------:R-:W-:-:S02]  /*14790*/  ISETP.GT.AND P2, PT, R20, 0x71, PT ;  /* 0x000000711400780c */ /* 0x000fc40003f44270 */
[C---:B------:R-:W-:Y:S02]  /*147a0*/  ISETP.GT.AND P3, PT, R20.reuse, 0x78, PT ;  /* 0x000000781400780c */ /* 0x040fe40003f64270 */
[----:B------:R-:W-:Y:S02]  /*147b0*/  ISETP.GT.AND P4, PT, R20, 0x79, PT ;  /* 0x000000791400780c */ /* 0x000fe40003f84270 */
[----:B------:R-:W-:Y:S02]  /*147c0*/  FMNMX.FTZ R21, R99, R21, !PT ;  /* 0x0000001563157209 */ /* 0x000fe40007810000 */
[----:B---3--:R-:W-:Y:S02]  /*147d0*/  FSEL R146, R146, -INF , P2 ;  /* 0xff80000092927808 */ /* 0x008fe40001000000 */
[----:B------:R-:W-:Y:S02]  /*147e0*/  FSEL R147, R147, -INF , P3 ;  /* 0xff80000093937808 */ /* 0x000fe40001800000 */
[----:B------:R-:W-:-:S02]  /*147f0*/  FSEL R148, R148, -INF , P4 ;  /* 0xff80000094947808 */ /* 0x000fc40002000000 */
[C---:B------:R-:W-:Y:S02]  /*14800*/  ISETP.GT.AND P2, PT, R20.reuse, 0x80, PT ;  /* 0x000000801400780c */ /* 0x040fe40003f44270 */
[C---:B------:R-:W-:Y:S02]  /*14810*/  ISETP.GT.AND P3, PT, R20.reuse, 0x81, PT ;  /* 0x000000811400780c */ /* 0x040fe40003f64270 */
[C---:B------:R-:W-:Y:S02]  /*14820*/  ISETP.GT.AND P4, PT, R20.reuse, 0x88, PT ;  /* 0x000000881400780c */ /* 0x040fe40003f84270 */
[----:B------:R-:W-:Y:S02]  /*14830*/  ISETP.GT.AND P5, PT, R20, 0x89, PT ;  /* 0x000000891400780c */ /* 0x000fe40003fa4270 */
        /* <DEDUP_REMOVED lines=9> */
[----:B------:R-:W-:-:S04]  /*148d0*/  IMAD.U32 R21, RZ, RZ, UR4 ;  /* 0x00000004ff157e24 */ /* 0x000fc8000f8e00ff */
[----:B------:R-:W-:Y:S01]  /*148e0*/  FMUL.FTZ R86, R20, R21 ;  /* 0x0000001514567220 */ /* 0x000fe20000410000 */
[----:B------:R-:W-:-:S04]  /*148f0*/  FMUL.FTZ R74, R74, UR60 ;  /* 0x0000003c4a4a7c20 */ /* 0x000fc80008410000 */
[----:B------:R-:W-:Y:S01]  /*14900*/  FSEL R86, R86, RZ, P6 ;  /* 0x000000ff56567208 */ /* 0x000fe20003000000 */
[----:B------:R-:W-:-:S04]  /*14910*/  FMUL.FTZ R15, R15, R21 ;  /* 0x000000150f0f7220 */ /* 0x000fc80000410000 */
[-CC-:B------:R-:W-:Y:S01]  /*14920*/  FFMA.FTZ R91, R91, R21.reuse, -R86.reuse ;  /* 0x000000155b5b7223 */ /* 0x180fe20000010856 */
[----:B------:R-:W0:Y:S08]  /*14930*/  MUFU.TANH R74, R74 ;  /* 0x0000004a004a7308 */ /* 0x000e300000002400 */
[----:B------:R-:W-:Y:S08]  /*14940*/  MUFU.EX2 R91, R91 ;  /* 0x0000005b005b7308 */ /* 0x000ff00000000800 */
[----:B------:R-:W2:Y:S01]  /*14950*/  MUFU.EX2 R15, R15 ;  /* 0x0000000f000f7308 */ /* 0x000ea20000000800 */
[----:B0-----:R-:W-:Y:S01]  /*14960*/  FSEL R149, R74, -INF , P2 ;  /* 0xff8000004a957808 */ /* 0x001fe20001000000 */
        /* <DEDUP_REMOVED lines=35> */
[----:B--2---:R-:W-:-:S02]  /*14ba0*/  FFMA.FTZ R86, R15, R138, R91 ;  /* 0x0000008a0f567223 */ /* 0x004fc4000001005b */
[----:B------:R-:W2:Y:S01]  /*14bb0*/  LDL R138, [R1+0x7c] ;  /* 0x00007c00018a7983 */ /* 0x000ea20000100800 */
[----:B------:R-:W0:Y:S08]  /*14bc0*/  MUFU.EX2 R84, R84 ;  /* 0x0000005400547308 */ /* 0x000e300000000800 */
[----:B------:R-:W1:Y:S08]  /*14bd0*/  MUFU.EX2 R72, R72 ;  /* 0x0000004800487308 */ /* 0x000e700000000800 */
[----:B------:R-:W3:Y:S01]  /*14be0*/  MUFU.EX2 R85, R85 ;  /* 0x0000005500557308 */ /* 0x000ee20000000800 */
[C---:B0-----:R-:W-:Y:S01]  /*14bf0*/  FADD.FTZ R86, R84.reuse, R86 ;  /* 0x0000005654567221 */ /* 0x041fe20000010000 */
[----:B------:R-:W-:-:S03]  /*14c00*/  F2FP.BF16.F32.PACK_AB R84, R84, R91 ;  /* 0x0000005b5454723e */ /* 0x000fc600000010ff */
[----:B-1----:R-:W-:-:S04]  /*14c10*/  FADD.FTZ R86, R72, R86 ;  /* 0x0000005648567221 */ /* 0x002fc80000010000 */
[C---:B---3--:R-:W-:Y:S01]  /*14c20*/  FADD.FTZ R91, R85.reuse, R86 ;  /* 0x00000056555b7221 */ /* 0x048fe20000010000 */
[----:B------:R-:W-:Y:S02]  /*14c30*/  F2FP.BF16.F32.PACK_AB R86, R85, R72 ;  /* 0x000000485556723e */ /* 0x000fe400000010ff */
        /* <DEDUP_REMOVED lines=26> */
[----:B------:R-:W-:-:S03]  /*14de0*/  FMUL.FTZ R150, R75, UR60 ;  /* 0x0000003c4b967c20 */ /* 0x000fc60008410000 */
[----:B------:R-:W-:Y:S01]  /*14df0*/  FMNMX.FTZ R72, R143, R72, !PT ;  /* 0x000000488f487209 */ /* 0x000fe20007810000 */
[----:B------:R-:W-:-:S03]  /*14e00*/  FMUL.FTZ R151, R78, UR60 ;  /* 0x0000003c4e977c20 */ /* 0x000fc60008410000 */
[----:B------:R-:W-:Y:S01]  /*14e10*/  FMNMX.FTZ R72, R142, R72, !PT ;  /* 0x000000488e487209 */ /* 0x000fe20007810000 */
[----:B------:R-:W0:Y:S01]  /*14e20*/  MUFU.TANH R150, R150 ;  /* 0x0000009600967308 */ /* 0x000e220000002400 */
[----:B------:R-:W-:Y:S02]  /*14e30*/  FMUL.FTZ R152, R79, UR60 ;  /* 0x0000003c4f987c20 */ /* 0x000fe40008410000 */
[----:B------:R-:W-:-:S04]  /*14e40*/  FMNMX.FTZ R72, R141, R72, !PT ;  /* 0x000000488d487209 */ /* 0x000fc80007810000 */
[----:B------:R-:W-:Y:S01]  /*14e50*/  FMNMX.FTZ R72, R146, R72, !PT ;  /* 0x0000004892487209 */ /* 0x000fe20007810000 */
[----:B------:R-:W1:Y:S03]  /*14e60*/  MUFU.TANH R151, R151 ;  /* 0x0000009700977308 */ /* 0x000e660000002400 */
[----:B------:R-:W-:-:S05]  /*14e70*/  FMNMX.FTZ R72, R147, R72, !PT ;  /* 0x0000004893487209 */ /* 0x000fca0007810000 */
[----:B------:R-:W3:Y:S01]  /*14e80*/  MUFU.TANH R152, R152 ;  /* 0x0000009800987308 */ /* 0x000ee20000002400 */
[----:B------:R-:W-:Y:S02]  /*14e90*/  FMNMX.FTZ R72, R148, R72, !PT ;  /* 0x0000004894487209 */ /* 0x000fe40007810000 */
[----:B0-----:R-:W-:Y:S02]  /*14ea0*/  FSEL R150, R150, -INF , P3 ;  /* 0xff80000096967808 */ /* 0x001fe40001800000 */
[----:B------:R-:W-:Y:S02]  /*14eb0*/  FMNMX.FTZ R72, R149, R72, !PT ;  /* 0x0000004895487209 */ /* 0x000fe40007810000 */
[----:B-1----:R-:W-:Y:S02]  /*14ec0*/  FSEL R151, R151, -INF , P4 ;  /* 0xff80000097977808 */ /* 0x002fe40002000000 */
[----:B------:R-:W-:-:S04]  /*14ed0*/  FMNMX.FTZ R72, R150, R72, !PT ;  /* 0x0000004896487209 */ /* 0x000fc80007810000 */
[----:B------:R-:W-:Y:S02]  /*14ee0*/  FMNMX.FTZ R72, R151, R72, !PT ;  /* 0x0000004897487209 */ /* 0x000fe40007810000 */
[----:B---3--:R-:W-:-:S04]  /*14ef0*/  FSEL R152, R152, -INF , P5 ;  /* 0xff80000098987808 */ /* 0x008fc80002800000 */
[----:B------:R-:W-:-:S05]  /*14f00*/  FMNMX.FTZ R72, R152, R72, !PT ;  /* 0x0000004898487209 */ /* 0x000fca0007810000 */
[----:B------:R-:W0:Y:S02]  /*14f10*/  SHFL.BFLY PT, R75, R72, 0x2, 0x1f ;  /* 0x0c401f00484b7f89 */ /* 0x000e2400000e0000 */
[----:B0-----:R-:W-:-:S05]  /*14f20*/  FMNMX.FTZ R72, R72, R75, !PT ;  /* 0x0000004b48487209 */ /* 0x001fca0007810000 */
[----:B------:R-:W0:Y:S02]  /*14f30*/  SHFL.BFLY PT, R75, R72, 0x1, 0x1f ;  /* 0x0c201f00484b7f89 */ /* 0x000e2400000e0000 */
[----:B0-----:R-:W-:-:S04]  /*14f40*/  FMNMX.FTZ R72, R72, R75, !PT ;  /* 0x0000004b48487209 */ /* 0x001fc80007810000 */
[C---:B------:R-:W-:Y:S01]  /*14f50*/  FSETP.NEU.FTZ.AND P2, PT, R72.reuse, -INF , PT ;  /* 0xff8000004800780b */ /* 0x040fe20003f5d000 */
[----:B------:R-:W-:-:S03]  /*14f60*/  FMUL.FTZ R110, R72, R21 ;  /* 0x00000015486e7220 */ /* 0x000fc60000410000 */
[----:B------:R-:W-:Y:S02]  /*14f70*/  FSEL R85, R72, RZ, P2 ;  /* 0x000000ff48557208 */ /* 0x000fe40001000000 */
[----:B------:R-:W-:-:S03]  /*14f80*/  FSEL R110, R110, RZ, P2 ;  /* 0x000000ff6e6e7208 */ /* 0x000fc60001000000 */
[----:B------:R-:W-:Y:S02]  /*14f90*/  FADD.FTZ R85, -R85, R145 ;  /* 0x0000009155557221 */ /* 0x000fe40000010100 */
        /* <DEDUP_REMOVED lines=36> */
[----:B------:R-:W-:Y:S01]  /*151e0*/  WARPGROUP.ARRIVE ;  /* 0x00000000000079c5 */ /* 0x000fe20000000000 */
[----:B------:R-:W3:Y:S01]  /*151f0*/  LDL.LU R137, [R1+0x38] ;  /* 0x0000380001897983 */ /* 0x000ee20000300800 */
[----:B--2---:R-:W-:-:S05]  /*15200*/  LOP3.LUT R110, R138, 0x10000, RZ, 0xfc, !PT ;  /* 0x000100008a6e7812 */ /* 0x004fca00078efcff */
        /* <DEDUP_REMOVED lines=10> */
[C---:B------:R-:W-:Y:S01]  /*152b0*/  VIADD R112, R110.reuse, 0x900 ;  /* 0x000009006e707836 */ /* 0x040fe20000000000 */
[----:B------:R-:W-:-:S04]  /*152c0*/  R2UR UR4, R110 ;  /* 0x000000006e0472ca */ /* 0x000fc800000e0000 */
[----:B------:R-:W-:Y:S01]  /*152d0*/  R2UR UR28, R112 ;  /* 0x00000000701c72ca */ /* 0x000fe200000e0000 */
[C---:B------:R-:W-:Y:S02]  /*152e0*/  VIADD R112, R110.reuse, 0xa80 ;  /* 0x00000a806e707836 */ /* 0x040fe40000000000 */
[----:B------:R-:W-:-:S05]  /*152f0*/  VIADD R110, R110, 0xc00 ;  /* 0x00000c006e6e7836 */ /* 0x000fca0000000000 */
[----:B------:R-:W-:Y:S01]  /*15300*/  R2UR UR36, R110 ;  /* 0x000000006e2472ca */ /* 0x000fe200000e0000 */
[----:B------:R-:W-:-:S05]  /*15310*/  VIADD R110, R16, 0x200 ;  /* 0x00000200106e7836 */ /* 0x000fca0000000000 */
[----:B------:R-:W-:Y:S01]  /*15320*/  SHF.R.U32.HI R110, RZ, 0x4, R110 ;  /* 0x00000004ff6e7819 */ /* 0x000fe2000001166e */
[----:B------:R-:W-:-:S03]  /*15330*/  IMAD.MOV.U32 R111, RZ, RZ, -0x3ffffff0 ;  /* 0xc0000010ff6f7424 */ /* 0x000fc600078e00ff */
[----:B------:R-:W-:-:S04]  /*15340*/  LOP3.LUT R110, R110, 0x3fff, RZ, 0xc0, !PT ;  /* 0x00003fff6e6e7812 */ /* 0x000fc800078ec0ff */
[----:B------:R-:W-:Y:S02]  /*15350*/  LOP3.LUT R110, R110, 0x2400000, RZ, 0xfc, !PT ;  /* 0x024000006e6e7812 */ /* 0x000fe400078efcff */
[C---:B------:R-:W-:Y:S02]  /*15360*/  R2UR UR5, R111.reuse ;  /* 0x000000006f0572ca */ /* 0x040fe400000e0000 */
[----:B------:R-:W-:Y:S01]  /*15370*/  R2UR UR37, R111 ;  /* 0x000000006f2572ca */ /* 0x000fe200000e0000 */
[----:B------:R-:W-:Y:S02]  /*15380*/  IMAD R110, R14, 0x6c0, R110 ;  /* 0x000006c00e6e7824 */ /* 0x000fe400078e026e */
[----:B------:R-:W-:-:S03]  /*15390*/  IMAD.MOV.U32 R111, RZ, RZ, -0x7fffffe0 ;  /* 0x80000020ff6f7424 */ /* 0x000fc600078e00ff */
[----:B------:R-:W-:Y:S02]  /*153a0*/  R2UR UR6, R110 ;  /* 0x000000006e0672ca */ /* 0x000fe400000e0000 */
[----:B------:R-:W-:-:S13]  /*153b0*/  R2UR UR7, R111 ;  /* 0x000000006f0772ca */ /* 0x000fda00000e0000 */
[----:B------:R-:W-:Y:S01]  /*153c0*/  HGMMA.64x96x16.F32.BF16 R24, gdesc[UR4].tnspB, R24, gsb0 ;  /* 0x41600000041879f0 */ /* 0x000fe20008001818 */
[----:B------:R-:W-:Y:S01]  /*153d0*/  IMAD.MOV.U32 R113, RZ, RZ, -0x3ffffff0 ;  /* 0xc0000010ff717424 */ /* 0x000fe200078e00ff */
[----:B------:R-:W-:Y:S01]  /*153e0*/  R2UR UR32, R112 ;  /* 0x00000000702072ca */ /* 0x000fe200000e0000 */
[----:B------:R-:W-:-:S03]  /*153f0*/  VIADD R112, R110, 0x40 ;  /* 0x000000406e707836 */ /* 0x000fc60000000000 */
[C---:B------:R-:W-:Y:S02]  /*15400*/  R2UR UR9, R113.reuse ;  /* 0x00000000710972ca */ /* 0x040fe400000e0000 */
[C---:B------:R-:W-:Y:S02]  /*15410*/  R2UR UR13, R113.reuse ;  /* 0x00000000710d72ca */ /* 0x040fe400000e0000 */
[C---:B------:R-:W-:Y:S02]  /*15420*/  R2UR UR17, R113.reuse ;  /* 0x00000000711172ca */ /* 0x040fe400000e0000 */
[C---:B------:R-:W-:Y:S02]  /*15430*/  R2UR UR21, R113.reuse ;  /* 0x00000000711572ca */ /* 0x040fe400000e0000 */
[C---:B------:R-:W-:Y:S02]  /*15440*/  R2UR UR25, R113.reuse ;  /* 0x00000000711972ca */ /* 0x040fe400000e0000 */
[----:B------:R-:W-:-:S02]  /*15450*/  R2UR UR29, R113 ;  /* 0x00000000711d72ca */ /* 0x000fc400000e0000 */
[----:B------:R-:W-:Y:S01]  /*15460*/  R2UR UR33, R113 ;  /* 0x00000000712172ca */ /* 0x000fe200000e0000 */
[----:B------:R-:W-:Y:S01]  /*15470*/  IMAD.MOV.U32 R113, RZ, RZ, -0x7fffffe0 ;  /* 0x80000020ff717424 */ /* 0x000fe200078e00ff */
[----:B------:R-:W-:-:S04]  /*15480*/  R2UR UR10, R112 ;  /* 0x00000000700a72ca */ /* 0x000fc800000e0000 */
[----:B------:R-:W-:Y:S01]  /*15490*/  R2UR UR11, R113 ;  /* 0x00000000710b72ca */ /* 0x000fe200000e0000 */
[----:B------:R-:W-:Y:S02]  /*154a0*/  WARPGROUP.DEPBAR.LE gsb0, 0x0 ;  /* 0x00008000000079c5 */ /* 0x000fe40000010000 */
[----:B------:R-:W-:-:S10]  /*154b0*/  WARPGROUP.ARRIVE ;  /* 0x00000000000079c5 */ /* 0x000fd40000000000 */
[----:B------:R-:W-:Y:S01]  /*154c0*/  HGMMA.64x96x16.F32.BF16 R24, gdesc[UR8].tnspB, R24, gsb0 ;  /* 0x41600000081879f0 */ /* 0x000fe20008001818 */
[----:B------:R-:W-:Y:S02]  /*154d0*/  VIADD R112, R110, 0x80 ;  /* 0x000000806e707836 */ /* 0x000fe40000000000 */
[----:B------:R-:W-:-:S03]  /*154e0*/  IMAD.MOV.U32 R113, RZ, RZ, -0x7fffffe0 ;  /* 0x80000020ff717424 */ /* 0x000fc600078e00ff */
[----:B------:R-:W-:Y:S02]  /*154f0*/  R2UR UR14, R112 ;  /* 0x00000000700e72ca */ /* 0x000fe400000e0000 */
[----:B------:R-:W-:Y:S01]  /*15500*/  R2UR UR15, R113 ;  /* 0x00000000710f72ca */ /* 0x000fe200000e0000 */
[----:B------:R-:W-:Y:S02]  /*15510*/  VIADD R112, R110, 0xc0 ;  /* 0x000000c06e707836 */ /* 0x000fe40000000000 */
[----:B------:R-:W-:Y:S01]  /*15520*/  IMAD.MOV.U32 R113, RZ, RZ, -0x7fffffe0 ;  /* 0x80000020ff717424 */ /* 0x000fe200078e00ff */
[----:B------:R-:W-:Y:S02]  /*15530*/  WARPGROUP.DEPBAR.LE gsb0, 0x0 ;  /* 0x00008000000079c5 */ /* 0x000fe40000010000 */
[----:B------:R-:W-:-:S07]  /*15540*/  WARPGROUP.ARRIVE ;  /* 0x00000000000079c5 */ /* 0x000fce0000000000 */
[----:B------:R-:W-:Y:S01]  /*15550*/  HGMMA.64x96x16.F32.BF16 R24, gdesc[UR12].tnspB, R24, gsb0 ;  /* 0x416000000c1879f0 */ /* 0x000fe20008001818 */
[----:B------:R-:W-:Y:S02]  /*15560*/  R2UR UR18, R112 ;  /* 0x00000000701272ca */ /* 0x000fe400000e0000 */
[----:B------:R-:W-:Y:S01]  /*15570*/  R2UR UR19, R113 ;  /* 0x00000000711372ca */ /* 0x000fe200000e0000 */
[----:B------:R-:W-:Y:S02]  /*15580*/  VIADD R112, R110, 0x100 ;  /* 0x000001006e707836 */ /* 0x000fe40000000000 */
[----:B------:R-:W-:-:S03]  /*15590*/  IMAD.MOV.U32 R113, RZ, RZ, -0x7fffffe0 ;  /* 0x80000020ff717424 */ /* 0x000fc600078e00ff */
[----:B------:R-:W-:Y:S01]  /*155a0*/  R2UR UR22, R112 ;  /* 0x00000000701672ca */ /* 0x000fe200000e0000 */
[----:B------:R-:W-:Y:S02]  /*155b0*/  WARPGROUP.DEPBAR.LE gsb0, 0x0 ;  /* 0x00008000000079c5 */ /* 0x000fe40000010000 */
[----:B------:R-:W-:-:S06]  /*155c0*/  WARPGROUP.ARRIVE ;  /* 0x00000000000079c5 */ /* 0x000fcc0000000000 */
        /* <DEDUP_REMOVED lines=30> */
[----:B------:R-:W-:Y:S01]  /*157b0*/  FMUL.FTZ R85, R85, R21 ;  /* 0x0000001555557220 */ /* 0x000fe20000410000 */
[----:B------:R-:W-:Y:S08]  /*157c0*/  MUFU.EX2 R126, R126 ;  /* 0x0000007e007e7308 */ /* 0x000ff00000000800 */
[----:B------:R-:W3:Y:S08]  /*157d0*/  MUFU.EX2 R110, R85 ;  /* 0x00000055006e7308 */ /* 0x000ef00000000800 */
[----:B------:R-:W0:Y:S08]  /*157e0*/  MUFU.EX2 R87, R87 ;  /* 0x0000005700577308 */ /* 0x000e300000000800 */
[----:B------:R-:W1:Y:S01]  /*157f0*/  MUFU.EX2 R123, R123 ;  /* 0x0000007b007b7308 */ /* 0x000e620000000800 */
[----:B------:R-:W2:Y:S01]  /*15800*/  S2R R155, SR_TID.X ;  /* 0x00000000009b7919 */ /* 0x000ea20000002100 */
[----:B---3--:R-:W-:-:S06]  /*15810*/  FFMA.FTZ R111, R110, R137, R126 ;  /* 0x000000896e6f7223 */ /* 0x008fcc000001007e */
[----:B------:R-:W3:Y:S08]  /*15820*/  MUFU.EX2 R136, R136 ;  /* 0x0000008800887308 */ /* 0x000ef00000000800 */
[----:B------:R-:W4:Y:S01]  /*15830*/  MUFU.EX2 R124, R124 ;  /* 0x0000007c007c7308 */ /* 0x000f220000000800 */
[----:B0-----:R-:W-:-:S07]  /*15840*/  FADD.FTZ R111, R87, R111 ;  /* 0x0000006f576f7221 */ /* 0x001fce0000010000 */
[----:B------:R-:W0:Y:S01]  /*15850*/  MUFU.EX2 R135, R135 ;  /* 0x0000008700877308 */ /* 0x000e220000000800 */
[----:B------:R-:W-:Y:S02]  /*15860*/  WARPGROUP.DEPBAR.LE gsb0, 0x0 ;  /* 0x00008000000079c5 */ /* 0x000fe40000010000 */
[----:B------:R-:W-:-:S06]  /*15870*/  WARPGROUP.ARRIVE ;  /* 0x00000000000079c5 */ /* 0x000fcc0000000000 */
[----:B------:R-:W-:Y:S01]  /*15880*/  HGMMA.64x96x16.F32.BF16 R24, gdesc[UR36].tnspB, R24, gsb0 ;  /* 0x41600000241879f0 */ /* 0x000fe20008001818 */
[----:B------:R-:W2:Y:S01]  /*15890*/  MUFU.EX2 R75, R75 ;  /* 0x0000004b004b7308 */ /* 0x000ea20000000800 */
[----:B------:R-:W-:Y:S02]  /*158a0*/  @!P0 IMAD R112, R14, 0x8, R16 ;  /* 0x000000080e708824 */ /* 0x000fe400078e0210 */
[----:B-1----:R-:W-:-:S05]  /*158b0*/  FADD.FTZ R14, R123, R111 ;  /* 0x0000006f7b0e7221 */ /* 0x002fca0000010000 */
[----:B------:R-:W1:Y:S08]  /*158c0*/  MUFU.EX2 R134, R134 ;  /* 0x0000008600867308 */ /* 0x000e700000000800 */
[----:B------:R-:W1:Y:S01]  /*158d0*/  MUFU.EX2 R78, R78 ;  /* 0x0000004e004e7308 */ /* 0x000e620000000800 */
[----:B---3--:R-:W-:Y:S01]  /*158e0*/  FADD.FTZ R91, R136, R91 ;  /* 0x0000005b885b7221 */ /* 0x008fe20000010000 */
[----:B----4-:R-:W-:-:S06]  /*158f0*/  FADD.FTZ R14, R124, R14 ;  /* 0x0000000e7c0e7221 */ /* 0x010fcc0000010000 */
[----:B------:R-:W3:Y:S08]  /*15900*/  MUFU.EX2 R133, R133 ;  /* 0x0000008500857308 */ /* 0x000ef00000000800 */
[----:B------:R-:W4:Y:S01]  /*15910*/  MUFU.EX2 R79, R79 ;  /* 0x0000004f004f7308 */ /* 0x000f220000000800 */
[----:B0-----:R-:W-:Y:S01]  /*15920*/  FADD.FTZ R91, R135, R91 ;  /* 0x0000005b875b7221 */ /* 0x001fe20000010000 */
[----:B--2---:R-:W-:-:S06]  /*15930*/  FADD.FTZ R14, R75, R14 ;  /* 0x0000000e4b0e7221 */ /* 0x004fcc0000010000 */
[----:B------:R-:W0:Y:S08]  /*15940*/  MUFU.EX2 R132, R132 ;  /* 0x0000008400847308 */ /* 0x000e300000000800 */
[----:B------:R-:W2:Y:S01]  /*15950*/  MUFU.EX2 R102, R102 ;  /* 0x0000006600667308 */ /* 0x000ea20000000800 */
[----:B-1----:R-:W-:Y:S01]  /*15960*/  FADD.FTZ R91, R134, R91 ;  /* 0x0000005b865b7221 */ /* 0x002fe20000010000 */
[----:B------:R-:W-:-:S06]  /*15970*/  FADD.FTZ R14, R78, R14 ;  /* 0x0000000e4e0e7221 */ /* 0x000fcc0000010000 */
        /* <DEDUP_REMOVED lines=10> */
[----:B------:R-:W-:Y:S01]  /*15a20*/  SHF.R.U32.HI R138, RZ, 0x7, R155 ;  /* 0x00000007ff8a7819 */ /* 0x000fe2000001169b */
[----:B-1----:R-:W-:-:S06]  /*15a30*/  FADD.FTZ R91, R131, R91 ;  /* 0x0000005b835b7221 */ /* 0x002fcc0000010000 */
[----:B------:R-:W1:Y:S01]  /*15a40*/  MUFU.EX2 R128, R128 ;  /* 0x0000008000807308 */ /* 0x000e620000000800 */
[----:B------:R-:W-:-:S07]  /*15a50*/  FADD.FTZ R14, R103, R14 ;  /* 0x0000000e670e7221 */ /* 0x000fce0000010000 */
[----:B------:R-:W1:Y:S01]  /*15a60*/  MUFU.EX2 R106, R106 ;  /* 0x0000006a006a7308 */ /* 0x000e620000000800 */
[----:B---3--:R-:W-:Y:S01]  /*15a70*/  FADD.FTZ R91, R130, R91 ;  /* 0x0000005b825b7221 */ /* 0x008fe20000010000 */
[----:B------:R-:W-:-:S06]  /*15a80*/  VIADD R85, R138, 0x9 ;  /* 0x000000098a557836 */ /* 0x000fcc0000000000 */
[----:B------:R-:W3:Y:S01]  /*15a90*/  MUFU.EX2 R127, R127 ;  /* 0x0000007f007f7308 */ /* 0x000ee20000000800 */
[----:B----4-:R-:W-:Y:S01]  /*15aa0*/  FADD.FTZ R14, R104, R14 ;  /* 0x0000000e680e7221 */ /* 0x010fe20000010000 */
[----:B------:R-:W-:-:S06]  /*15ab0*/  ISETP.GE.U32.AND P2, PT, R155, 0x180, PT ;  /* 0x000001809b00780c */ /* 0x000fcc0003f46070 */
[----:B------:R-:W4:Y:S01]  /*15ac0*/  MUFU.EX2 R107, R107 ;  /* 0x0000006b006b7308 */ /* 0x000f220000000800 */
[----:B------:R-:W-:Y:S02]  /*15ad0*/  @!P0 IMAD R113, R19, 0x8, R16 ;  /* 0x0000000813718824 */ /* 0x000fe400078e0210 */
[----:B0-----:R-:W-:-:S05]  /*15ae0*/  FADD.FTZ R91, R129, R91 ;  /* 0x0000005b815b7221 */ /* 0x001fca0000010000 */
[----:B------:R-:W0:Y:S01]  /*15af0*/  MUFU.EX2 R125, R125 ;  /* 0x0000007d007d7308 */ /* 0x000e220000000800 */
[----:B--2---:R-:W-:Y:S01]  /*15b00*/  FADD.FTZ R14, R105, R14 ;  /* 0x0000000e690e7221 */ /* 0x004fe20000010000 */
[----:B------:R-:W-:-:S06]  /*15b10*/  SEL R85, R85, 0x9, !P2 ;  /* 0x0000000955557807 */ /* 0x000fcc0005000000 */
[----:B------:R-:W2:Y:S01]  /*15b20*/  MUFU.EX2 R108, R108 ;  /* 0x0000006c006c7308 */ /* 0x000ea20000000800 */
[----:B------:R-:W-:Y:S01]  /*15b30*/  @!P0 VIADD R113, R113, 0x31c40 ;  /* 0x00031c4071718836 */ /* 0x000fe20000000000 */
[----:B------:R-:W-:Y:S01]  /*15b40*/  F2FP.BF16.F32.PACK_AB R137, R78, R75 ;  /* 0x0000004b4e89723e */ /* 0x000fe200000010ff */
[----:B------:R-:W-:-:S05]  /*15b50*/  @!P0 VIADD R112, R112, 0x31c60 ;  /* 0x00031c6070708836 */ /* 0x000fca0000000000 */
[----:B------:R-:W2:Y:S01]  /*15b60*/  MUFU.EX2 R81, R81 ;  /* 0x0000005100517308 */ /* 0x000ea20000000800 */
[----:B-1----:R-:W-:Y:S01]  /*15b70*/  FADD.FTZ R75, R128, R91 ;  /* 0x0000005b804b7221 */ /* 0x002fe20000010000 */
[----:B------:R-:W-:-:S06]  /*15b80*/  FADD.FTZ R14, R106, R14 ;  /* 0x0000000e6a0e7221 */ /* 0x000fcc0000010000 */
[----:B------:R-:W1:Y:S01]  /*15b90*/  MUFU.EX2 R109, R109 ;  /* 0x0000006d006d7308 */ /* 0x000e620000000800 */
[----:B------:R-:W-:Y:S02]  /*15ba0*/  WARPGROUP.DEPBAR.LE gsb0, 0x0 ;  /* 0x00008000000079c5 */ /* 0x000fe40000010000 */
[----:B------:R4:W-:Y:S06]  /*15bb0*/  BAR.ARV R85, 0x100 ;  /* 0x000400550000751d */ /* 0x0009ec0000002000 */
[----:B------:R-:W1:Y:S01]  /*15bc0*/  MUFU.EX2 R76, R76 ;  /* 0x0000004c004c7308 */ /* 0x000e620000000800 */
[----:B------:R-:W-:Y:S01]  /*15bd0*/  @!P0 PRMT R113, RZ, 0x654, R113 ;  /* 0x00000654ff718816 */ /* 0x000fe20000000071 */
[----:B---3--:R-:W-:Y:S01]  /*15be0*/  FADD.FTZ R75, R127, R75 ;  /* 0x0000004b7f4b7221 */ /* 0x008fe20000010000 */
[----:B----4-:R-:W-:-:S05]  /*15bf0*/  F2FP.BF16.F32.PACK_AB R85, R87, R126 ;  /* 0x0000007e5755723e */ /* 0x010fca00000010ff */
[----:B------:R-:W3:Y:S01]  /*15c00*/  MUFU.EX2 R114, R114 ;  /* 0x0000007200727308 */ /* 0x000ee20000000800 */
[----:B------:R-:W-:Y:S01]  /*15c10*/  @!P0 PRMT R112, RZ, 0x654, R112 ;  /* 0x00000654ff708816 */ /* 0x000fe20000000070 */
[----:B------:R-:W-:Y:S01]  /*15c20*/  FADD.FTZ R14, R107, R14 ;  /* 0x0000000e6b0e7221 */ /* 0x000fe20000010000 */
[----:B------:R-:W-:Y:S01]  /*15c30*/  F2FP.BF16.F32.PACK_AB R87, R124, R123 ;  /* 0x0000007b7c57723e */ /* 0x000fe200000010ff */
[----:B------:R4:W-:Y:S04]  /*15c40*/  @!P0 SYNCS.ARRIVE.TRANS64.RED.A1T0 RZ, [R113+URZ], RZ ;  /* 0x000000ff71ff89a7 */ /* 0x0009e8000810043f */
[----:B------:R-:W4:Y:S01]  /*15c50*/  MUFU.EX2 R80, R80 ;  /* 0x0000005000507308 */ /* 0x000f220000000800 */
[----:B0-----:R-:W-:Y:S01]  /*15c60*/  FADD.FTZ R75, R125, R75 ;  /* 0x0000004b7d4b7221 */ /* 0x001fe20000010000 */
[----:B--2---:R-:W-:Y:S01]  /*15c70*/  FADD.FTZ R14, R108, R14 ;  /* 0x0000000e6c0e7221 */ /* 0x004fe20000010000 */
[----:B------:R2:W-:Y:S05]  /*15c80*/  @!P0 SYNCS.ARRIVE.TRANS64.RED.A1T0 RZ, [R112+URZ], RZ ;  /* 0x000000ff70ff89a7 */ /* 0x0005ea000810043f */
[----:B------:R-:W0:Y:S01]  /*15c90*/  MUFU.EX2 R115, R115 ;  /* 0x0000007300737308 */ /* 0x000e220000000800 */
[----:B------:R2:W-:Y:S01]  /*15ca0*/  STSM.16.M88.4 [R17+0x24300], R84 ;  /* 0x0243005411007844 */ /* 0x0005e20000000200 */
[----:B------:R-:W-:-:S06]  /*15cb0*/  FADD.FTZ R75, R81, R75 ;  /* 0x0000004b514b7221 */ /* 0x000fcc0000010000 */
[----:B------:R-:W0:Y:S01]  /*15cc0*/  MUFU.EX2 R89, R89 ;  /* 0x0000005900597308 */ /* 0x000e220000000800 */
[----:B-1----:R-:W-:-:S07]  /*15cd0*/  FADD.FTZ R14, R109, R14 ;  /* 0x0000000e6d0e7221 */ /* 0x002fce0000010000 */
[----:B------:R-:W1:Y:S01]  /*15ce0*/  MUFU.EX2 R116, R116 ;  /* 0x0000007400747308 */ /* 0x000e620000000800 */
[----:B------:R-:W-:Y:S01]  /*15cf0*/  FADD.FTZ R78, R76, R75 ;  /* 0x0000004b4c4e7221 */ /* 0x000fe20000010000 */
[----:B---3--:R-:W-:-:S06]  /*15d00*/  FADD.FTZ R75, R114, R14 ;  /* 0x0000000e724b7221 */ /* 0x008fcc0000010000 */
[----:B------:R-:W3:Y:S08]  /*15d10*/  MUFU.EX2 R77, R77 ;  /* 0x0000004d004d7308 */ /* 0x000ef00000000800 */
[----:B--2---:R-:W-:Y:S08]  /*15d20*/  MUFU.EX2 R84, R83 ;  /* 0x0000005300547308 */ /* 0x004ff00000000800 */
[----:B------:R-:W2:Y:S01]  /*15d30*/  MUFU.EX2 R83, R117 ;  /* 0x0000007500537308 */ /* 0x000ea20000000800 */
[----:B----4-:R-:W-:Y:S01]  /*15d40*/  FADD.FTZ R14, R80, R78 ;  /* 0x0000004e500e7221 */ /* 0x010fe20000010000 */
[----:B0-----:R-:W-:-:S06]  /*15d50*/  FADD.FTZ R75, R115, R75 ;  /* 0x0000004b734b7221 */ /* 0x001fcc0000010000 */
[----:B------:R-:W0:Y:S08]  /*15d60*/  MUFU.EX2 R97, R97 ;  /* 0x0000006100617308 */ /* 0x000e300000000800 */
[----:B------:R-:W4:Y:S01]  /*15d70*/  MUFU.EX2 R118, R118 ;  /* 0x0000007600767308 */ /* 0x000f220000000800 */
[----:B------:R-:W-:Y:S01]  /*15d80*/  FADD.FTZ R14, R89, R14 ;  /* 0x0000000e590e7221 */ /* 0x000fe20000010000 */
[----:B-1----:R-:W-:-:S06]  /*15d90*/  FADD.FTZ R75, R116, R75 ;  /* 0x0000004b744b7221 */ /* 0x002fcc0000010000 */
[----:B------:R-:W1:Y:S08]  /*15da0*/  MUFU.EX2 R74, R74 ;  /* 0x0000004a004a7308 */ /* 0x000e700000000800 */
[----:B------:R-:W1:Y:S01]  /*15db0*/  MUFU.EX2 R119, R119 ;  /* 0x0000007700777308 */ /* 0x000e620000000800 */
[----:B---3--:R-:W-:Y:S01]  /*15dc0*/  FADD.FTZ R14, R77, R14 ;  /* 0x0000000e4d0e7221 */ /* 0x008fe20000010000 */
[----:B--2---:R-:W-:-:S06]  /*15dd0*/  FADD.FTZ R75, R83, R75 ;  /* 0x0000004b534b7221 */ /* 0x004fcc0000010000 */
[----:B------:R-:W2:Y:S08]  /*15de0*/  MUFU.EX2 R96, R96 ;  /* 0x0000006000607308 */ /* 0x000eb00000000800 */
[----:B------:R-:W3:Y:S01]  /*15df0*/  MUFU.EX2 R120, R120 ;  /* 0x0000007800787308 */ /* 0x000ee20000000800 */
[----:B0-----:R-:W-:Y:S01]  /*15e00*/  FADD.FTZ R14, R97, R14 ;  /* 0x0000000e610e7221 */ /* 0x001fe20000010000 */
[----:B----4-:R-:W-:-:S06]  /*15e10*/  FADD.FTZ R75, R118, R75 ;  /* 0x0000004b764b7221 */ /* 0x010fcc0000010000 */
[----:B------:R-:W0:Y:S08]  /*15e20*/  MUFU.EX2 R73, R73 ;  /* 0x0000004900497308 */ /* 0x000e300000000800 */
[----:B------:R-:W4:Y:S01]  /*15e30*/  MUFU.EX2 R121, R121 ;  /* 0x0000007900797308 */ /* 0x000f220000000800 */
[----:B-1----:R-:W-:Y:S01]  /*15e40*/  FADD.FTZ R14, R74, R14 ;  /* 0x0000000e4a0e7221 */ /* 0x002fe20000010000 */
[----:B------:R-:W-:-:S06]  /*15e50*/  FADD.FTZ R75, R119, R75 ;  /* 0x0000004b774b7221 */ /* 0x000fcc0000010000 */
[----:B------:R-:W1:Y:S08]  /*15e60*/  MUFU.EX2 R92, R92 ;  /* 0x0000005c005c7308 */ /* 0x000e700000000800 */
[----:B------:R-:W1:Y:S01]  /*15e70*/  MUFU.EX2 R122, R122 ;  /* 0x0000007a007a7308 */ /* 0x000e620000000800 */
[----:B--2---:R-:W-:Y:S01]  /*15e80*/  FADD.FTZ R14, R96, R14 ;  /* 0x0000000e600e7221 */ /* 0x004fe20000010000 */
[----:B---3--:R-:W-:-:S06]  /*15e90*/  FADD.FTZ R75, R120, R75 ;  /* 0x0000004b784b7221 */ /* 0x008fcc0000010000 */
[----:B------:R-:W2:Y:S01]  /*15ea0*/  MUFU.EX2 R140, R140 ;  /* 0x0000008c008c7308 */ /* 0x000ea20000000800 */
[----:B0-----:R-:W-:Y:S01]  /*15eb0*/  FADD.FTZ R14, R73, R14 ;  /* 0x0000000e490e7221 */ /* 0x001fe20000010000 */
[----:B----4-:R-:W-:-:S06]  /*15ec0*/  FADD.FTZ R75, R121, R75 ;  /* 0x0000004b794b7221 */ /* 0x010fcc0000010000 */
[----:B------:R-:W0:Y:S08]  /*15ed0*/  MUFU.EX2 R95, R95 ;  /* 0x0000005f005f7308 */ /* 0x000e300000000800 */
[----:B------:R-:W3:Y:S01]  /*15ee0*/  MUFU.EX2 R145, R145 ;  /* 0x0000009100917308 */ /* 0x000ee20000000800 */
[----:B-1----:R-:W-:Y:S01]  /*15ef0*/  FADD.FTZ R14, R92, R14 ;  /* 0x0000000e5c0e7221 */ /* 0x002fe20000010000 */
[----:B------:R-:W-:-:S06]  /*15f00*/  FADD.FTZ R75, R122, R75 ;  /* 0x0000004b7a4b7221 */ /* 0x000fcc0000010000 */
[----:B------:R-:W1:Y:S08]  /*15f10*/  MUFU.EX2 R85, R82 ;  /* 0x0000005200557308 */ /* 0x000e700000000800 */
[----:B------:R-:W4:Y:S01]  /*15f20*/  MUFU.EX2 R143, R143 ;  /* 0x0000008f008f7308 */ /* 0x000f220000000800 */
[----:B------:R-:W-:Y:S01]  /*15f30*/  FADD.FTZ R14, R84, R14 ;  /* 0x0000000e540e7221 */ /* 0x000fe20000010000 */
[----:B--2---:R-:W-:-:S06]  /*15f40*/  FADD.FTZ R75, R140, R75 ;  /* 0x0000004b8c4b7221 */ /* 0x004fcc0000010000 */
[----:B------:R-:W2:Y:S08]  /*15f50*/  MUFU.EX2 R88, R88 ;  /* 0x0000005800587308 */ /* 0x000eb00000000800 */
[----:B------:R-:W2:Y:S01]  /*15f60*/  MUFU.EX2 R142, R142 ;  /* 0x0000008e008e7308 */ /* 0x000ea20000000800 */
[----:B0-----:R-:W-:Y:S01]  /*15f70*/  FADD.FTZ R14, R95, R14 ;  /* 0x0000000e5f0e7221 */ /* 0x001fe20000010000 */
[----:B---3--:R-:W-:-:S06]  /*15f80*/  FADD.FTZ R75, R145, R75 ;  /* 0x0000004b914b7221 */ /* 0x008fcc0000010000 */
[----:B------:R-:W0:Y:S08]  /*15f90*/  MUFU.EX2 R101, R101 ;  /* 0x0000006500657308 */ /* 0x000e300000000800 */
[----:B------:R-:W3:Y:S01]  /*15fa0*/  MUFU.EX2 R141, R141 ;  /* 0x0000008d008d7308 */ /* 0x000ee20000000800 */
[----:B-1----:R-:W-:Y:S01]  /*15fb0*/  FADD.FTZ R14, R85, R14 ;  /* 0x0000000e550e7221 */ /* 0x002fe20000010000 */
[----:B----4-:R-:W-:-:S06]  /*15fc0*/  FADD.FTZ R75, R143, R75 ;  /* 0x0000004b8f4b7221 */ /* 0x010fcc0000010000 */
[----:B------:R-:W1:Y:S01]  /*15fd0*/  MUFU.EX2 R93, R93 ;  /* 0x0000005d005d7308 */ /* 0x000e620000000800 */
[----:B------:R-:W-:-:S07]  /*15fe0*/  F2FP.BF16.F32.PACK_AB R80, R80, R76 ;  /* 0x0000004c5050723e */ /* 0x000fce00000010ff */
[----:B------:R-:W4:Y:S01]  /*15ff0*/  MUFU.EX2 R146, R146 ;  /* 0x0000009200927308 */ /* 0x000f220000000800 */
[----:B------:R-:W-:Y:S01]  /*16000*/  F2FP.BF16.F32.PACK_AB R76, R74, R97 ;  /* 0x000000614a4c723e */ /* 0x000fe200000010ff */
[----:B--2---:R-:W-:Y:S01]  /*16010*/  FADD.FTZ R14, R88, R14 ;  /* 0x0000000e580e7221 */ /* 0x004fe20000010000 */
[----:B------:R-:W-:-:S05]  /*16020*/  FADD.FTZ R74, R142, R75 ;  /* 0x0000004b8e4a7221 */ /* 0x000fca0000010000 */
[----:B------:R-:W2:Y:S01]  /*16030*/  MUFU.EX2 R91, R147 ;  /* 0x00000093005b7308 */ /* 0x000ea20000000800 */
[----:B------:R-:W-:Y:S01]  /*16040*/  F2FP.BF16.F32.PACK_AB R78, R73, R96 ;  /* 0x00000060494e723e */ /* 0x000fe200000010ff */
[----:B0-----:R-:W-:Y:S01]  /*16050*/  FADD.FTZ R14, R101, R14 ;  /* 0x0000000e650e7221 */ /* 0x001fe20000010000 */
[----:B---3--:R-:W-:-:S05]  /*16060*/  FADD.FTZ R73, R141, R74 ;  /* 0x0000004a8d497221 */ /* 0x008fca0000010000 */
[----:B------:R-:W0:Y:S01]  /*16070*/  MUFU.EX2 R148, R148 ;  /* 0x0000009400947308 */ /* 0x000e220000000800 */
[----:B-1----:R-:W-:Y:S01]  /*16080*/  FADD.FTZ R75, R93, R14 ;  /* 0x0000000e5d4b7221 */ /* 0x002fe20000010000 */
[----:B----4-:R-:W-:-:S06]  /*16090*/  FADD.FTZ R14, R146, R73 ;  /* 0x00000049920e7221 */ /* 0x010fcc0000010000 */
[----:B------:R-:W1:Y:S01]  /*160a0*/  MUFU.EX2 R149, R149 ;  /* 0x0000009500957308 */ /* 0x000e620000000800 */
[----:B--2---:R-:W-:-:S07]  /*160b0*/  FADD.FTZ R73, R91, R14 ;  /* 0x0000000e5b497221 */ /* 0x004fce0000010000 */
[----:B------:R-:W2:Y:S08]  /*160c0*/  MUFU.EX2 R100, R100 ;  /* 0x0000006400647308 */ /* 0x000eb00000000800 */
[----:B------:R-:W3:Y:S01]  /*160d0*/  MUFU.EX2 R150, R150 ;  /* 0x0000009600967308 */ /* 0x000ee20000000800 */
[----:B0-----:R-:W-:-:S07]  /*160e0*/  FADD.FTZ R14, R148, R73 ;  /* 0x00000049940e7221 */ /* 0x001fce0000010000 */
[----:B------:R-:W0:Y:S01]  /*160f0*/  MUFU.EX2 R94, R94 ;  /* 0x0000005e005e7308 */ /* 0x000e220000000800 */
[----:B-1----:R-:W-:-:S07]  /*16100*/  FADD.FTZ R73, R149, R14 ;  /* 0x0000000e95497221 */ /* 0x002fce0000010000 */
[----:B------:R-:W1:Y:S01]  /*16110*/  MUFU.EX2 R99, R99 ;  /* 0x0000006300637308 */ /* 0x000e620000000800 */
[----:B--2---:R-:W-:-:S07]  /*16120*/  FADD.FTZ R75, R100, R75 ;  /* 0x0000004b644b7221 */ /* 0x004fce0000010000 */
[----:B------:R-:W2:Y:S08]  /*16130*/  MUFU.EX2 R86, R90 ;  /* 0x0000005a00567308 */ /* 0x000eb00000000800 */
[----:B------:R-:W-:Y:S08]  /*16140*/  MUFU.EX2 R151, R151 ;  /* 0x0000009700977308 */ /* 0x000ff00000000800 */
[----:B------:R-:W4:Y:S01]  /*16150*/  MUFU.EX2 R152, R152 ;  /* 0x0000009800987308 */ /* 0x000f220000000800 */
[----:B---3--:R-:W-:Y:S01]  /*16160*/  FADD.FTZ R14, R150, R73 ;  /* 0x00000049960e7221 */ /* 0x008fe20000010000 */
[----:B0-----:R-:W-:Y:S01]  /*16170*/  FADD.FTZ R74, R94, R75 ;  /* 0x0000004b5e4a7221 */ /* 0x001fe20000010000 */
[----:B------:R-:W3:Y:S05]  /*16180*/  LDL R73, [R1+0x30] ;  /* 0x0000300001497983 */ /* 0x000eea0000100800 */
[----:B------:R-:W0:Y:S01]  /*16190*/  MUFU.EX2 R98, R98 ;  /* 0x0000006200627308 */ /* 0x000e220000000800 */
[----:B-1----:R-:W-:-:S04]  /*161a0*/  FADD.FTZ R75, R99, R74 ;  /* 0x0000004a634b7221 */ /* 0x002fc80000010000 */
[----:B--2---:R-:W-:Y:S01]  /*161b0*/  FADD.FTZ R75, R86, R75 ;  /* 0x0000004b564b7221 */ /* 0x004fe20000010000 */
[----:B----4-:R-:W-:Y:S01]  /*161c0*/  F2FP.BF16.F32.PACK_AB R87, R152, R151 ;  /* 0x000000979857723e */ /* 0x010fe200000010ff */
[----:B------:R-:W-:-:S04]  /*161d0*/  FADD.FTZ R151, R151, R14 ;  /* 0x0000000e97977221 */ /* 0x000fc80000010000 */
[----:B------:R-:W-:Y:S01]  /*161e0*/  FADD.FTZ R14, R152, R151 ;  /* 0x00000097980e7221 */ /* 0x000fe20000010000 */
[----:B0-----:R-:W-:-:S05]  /*161f0*/  FADD.FTZ R74, R98, R75 ;  /* 0x0000004b624a7221 */ /* 0x001fca0000010000 */
[----:B------:R-:W-:Y:S04]  /*16200*/  STL [R1+0x18], R74 ;  /* 0x0000184a01007387 */ /* 0x000fe80000100800 */
[----:B------:R-:W-:Y:S04]  /*16210*/  STL [R1+0x38], R14 ;  /* 0x0000380e01007387 */ /* 0x000fe80000100800 */
[----:B------:R1:W5:Y:S01]  /*16220*/  LDL R152, [R1+0x3c] ;  /* 0x00003c0001987983 */ /* 0x0003620000100800 */
[----:B------:R-:W-:Y:S02]  /*16230*/  F2FP.BF16.F32.PACK_AB R136, R135, R136 ;  /* 0x000000888788723e */ /* 0x000fe400000010ff */
[----:B------:R-:W-:-:S02]  /*16240*/  F2FP.BF16.F32.PACK_AB R138, R133, R134 ;  /* 0x00000086858a723e */ /* 0x000fc400000010ff */
[----:B------:R-:W-:Y:S02]  /*16250*/  F2FP.BF16.F32.PACK_AB R139, R102, R79 ;  /* 0x0000004f668b723e */ /* 0x000fe400000010ff */
[----:B------:R-:W-:Y:S02]  /*16260*/  F2FP.BF16.F32.PACK_AB R132, R131, R132 ;  /* 0x000000848384723e */ /* 0x000fe400000010ff */
        /* <DEDUP_REMOVED lines=8> */
[----:B------:R-:W-:Y:S02]  /*162f0*/  F2FP.BF16.F32.PACK_AB R82, R77, R89 ;  /* 0x000000594d52723e */ /* 0x000fe400000010ff */
[----:B------:R-:W-:Y:S01]  /*16300*/  F2FP.BF16.F32.PACK_AB R83, R118, R83 ;  /* 0x000000537653723e */ /* 0x000fe200000010ff */
[----:B------:R-:W-:Y:S01]  /*16310*/  STSM.16.M88.4 [R17+0x25b00], R136 ;  /* 0x025b008811007844 */ /* 0x000fe20000000200 */
[----:B------:R-:W-:-:S03]  /*16320*/  F2FP.BF16.F32.PACK_AB R77, R120, R119 ;  /* 0x00000077784d723e */ /* 0x000fc600000010ff */
[----:B------:R-:W-:Y:S01]  /*16330*/  STSM.16.M88.4 [R17+0x27300], R132 ;  /* 0x0273008411007844 */ /* 0x000fe20000000200 */
[----:B------:R-:W-:-:S03]  /*16340*/  F2FP.BF16.F32.PACK_AB R79, R122, R121 ;  /* 0x000000797a4f723e */ /* 0x000fc600000010ff */
[----:B------:R-:W-:Y:S01]  /*16350*/  STSM.16.M88.4 [R17+0x28b00], R128 ;  /* 0x028b008011007844 */ /* 0x000fe20000000200 */
[----:B------:R-:W-:-:S03]  /*16360*/  F2FP.BF16.F32.PACK_AB R88, R101, R88 ;  /* 0x000000586558723e */ /* 0x000fc600000010ff */
[----:B------:R0:W-:Y:S01]  /*16370*/  STSM.16.M88.4 [R17+0x2a300], R80 ;  /* 0x02a3005011007844 */ /* 0x0001e20000000200 */
[----:B------:R-:W-:Y:S02]  /*16380*/  F2FP.BF16.F32.PACK_AB R89, R146, R141 ;  /* 0x0000008d9259723e */ /* 0x000fe400000010ff */
[----:B------:R-:W-:Y:S02]  /*16390*/  F2FP.BF16.F32.PACK_AB R90, R100, R93 ;  /* 0x0000005d645a723e */ /* 0x000fe400000010ff */
[----:B------:R-:W-:Y:S02]  /*163a0*/  F2FP.BF16.F32.PACK_AB R91, R148, R91 ;  /* 0x0000005b945b723e */ /* 0x000fe400000010ff */
[----:B------:R-:W-:Y:S01]  /*163b0*/  F2FP.BF16.F32.PACK_AB R86, R98, R86 ;  /* 0x000000566256723e */ /* 0x000fe200000010ff */
[----:B------:R1:W-:Y:S01]  /*163c0*/  STSM.16.M88.4 [R17+0x2bb00], R76 ;  /* 0x02bb004c11007844 */ /* 0x0003e20000000200 */
[----:B0-----:R-:W-:Y:S02]  /*163d0*/  F2FP.BF16.F32.PACK_AB R80, R84, R92 ;  /* 0x0000005c5450723e */ /* 0x001fe400000010ff */
[----:B------:R-:W-:-:S02]  /*163e0*/  F2FP.BF16.F32.PACK_AB R81, R145, R140 ;  /* 0x0000008c9151723e */ /* 0x000fc400000010ff */
[----:B------:R-:W-:Y:S02]  /*163f0*/  F2FP.BF16.F32.PACK_AB R82, R85, R95 ;  /* 0x0000005f5552723e */ /* 0x000fe400000010ff */
[----:B------:R-:W-:Y:S02]  /*16400*/  F2FP.BF16.F32.PACK_AB R83, R142, R143 ;  /* 0x0000008f8e53723e */ /* 0x000fe400000010ff */
[----:B------:R-:W-:Y:S02]  /*16410*/  F2FP.BF16.F32.PACK_AB R84, R99, R94 ;  /* 0x0000005e6354723e */ /* 0x000fe400000010ff */
[----:B------:R-:W-:Y:S01]  /*16420*/  F2FP.BF16.F32.PACK_AB R85, R150, R149 ;  /* 0x000000959655723e */ /* 0x000fe200000010ff */
[----:B------:R1:W-:Y:S04]  /*16430*/  STSM.16.M88.4 [R17+0x2d300], R80 ;  /* 0x02d3005011007844 */ /* 0x0003e80000000200 */
[----:B------:R1:W-:Y:S04]  /*16440*/  STSM.16.M88.4 [R17+0x2eb00], R88 ;  /* 0x02eb005811007844 */ /* 0x0003e80000000200 */
[----:B------:R1:W-:Y:S01]  /*16450*/  STSM.16.M88.4 [R17+0x30300], R84 ;  /* 0x0303005411007844 */ /* 0x0003e20000000200 */
[----:B------:R-:W-:Y:S01]  /*16460*/  @!PT LDS RZ, [RZ] ;  /* 0x00000000fffff984 */ /* 0x000fe20000000800 */
[----:B------:R-:W-:Y:S01]  /*16470*/  @!PT LDS RZ, [RZ] ;  /* 0x00000000fffff984 */ /* 0x000fe20000000800 */
[----:B------:R-:W-:Y:S01]  /*16480*/  @!PT LDS RZ, [RZ] ;  /* 0x00000000fffff984 */ /* 0x000fe20000000800 */
[----:B------:R-:W-:Y:S01]  /*16490*/  @!PT LDS RZ, [RZ] ;  /* 0x00000000fffff984 */ /* 0x000fe20000000800 */
[----:B------:R0:W-:Y:S06]  /*164a0*/  MEMBAR.ALL.CTA ;  /* 0x0000000000007992 */ /* 0x0001ec0000008000 */
[----:B0-----:R-:W0:Y:S01]  /*164b0*/  FENCE.VIEW.ASYNC.S ;  /* 0x00000000000073c6 */ /* 0x001e220000000000 */
        /* <DEDUP_REMOVED lines=50> */
[----:B------:R-:W-:Y:S01]  /*167e0*/  IMAD.MOV.U32 R15, RZ, RZ, R20 ;  /* 0x000000ffff0f7224 */ /* 0x000fe200078e0014 */
[C---:B---3--:R-:W-:Y:S01]  /*167f0*/  ISETP.GT.AND P2, PT, R0.reuse, R73, PT ;  /* 0x000000490000720c */ /* 0x048fe20003f44270 */
[----:B------:R-:W-:Y:S01]  /*16800*/  VIADD R0, R0, 0xffffffff ;  /* 0xffffffff00007836 */ /* 0x000fe20000000000 */
[----:B0-----:R-:W-:-:S11]  /*16810*/  NOP ;  /* 0x0000000000007918 */ /* 0x001fd60000000000 */
[----:B-1----:R-:W-:Y:S05]  /*16820*/  @P2 BRA `(.L_x_2454) ;  /* 0xffffffa000f82947 */ /* 0x002fea000383ffff */
[----:B------:R0:W-:Y:S02]  /*16830*/  STL [R1+0x14], R0 ;  /* 0x0000140001007387 */ /* 0x0001e40000100800 */
.L_x_2443:
[----:B------:R-:W2:Y:S04]  /*16840*/  LDL R14, [R1+0x8c] ;  /* 0x00008c00010e7983 */ /* 0x000ea80000100800 */
[----:B0-----:R-:W2:Y:S02]  /*16850*/  LDL R0, [R1+0x14] ;  /* 0x0000140001007983 */ /* 0x001ea40000100800 */
[----:B--2---:R-:W-:-:S13]  /*16860*/  ISETP.GE.AND P2, PT, R0, R14, PT ;  /* 0x0000000e0000720c */ /* 0x004fda0003f46270 */
[----:B------:R-:W-:Y:S05]  /*16870*/  @!P2 BRA `(.L_x_2455) ;  /* 0x00000050007ca947 */ /* 0x000fea0003800000 */
[----:B------:R0:W5:Y:S01]  /*16880*/  LDL.LU R145, [R1+0x3c] ;  /* 0x00003c0001917983 */ /* 0x0001620000300800 */
[----:B------:R-:W-:Y:S02]  /*16890*/  IMAD.MOV.U32 R15, RZ, RZ, R72 ;  /* 0x000000ffff0f7224 */ /* 0x000fe400078e0048 */
[----:B------:R-:W-:Y:S02]  /*168a0*/  IMAD.MOV.U32 R0, RZ, RZ, R20 ;  /* 0x000000ffff007224 */ /* 0x000fe400078e0014 */
[----:B------:R-:W-:-:S07]  /*168b0*/  IMAD.MOV.U32 R14, RZ, RZ, R19 ;  /* 0x000000ffff0e7224 */ /* 0x000fce00078e0013 */
.L_x_2466:
        /* <DEDUP_REMOVED lines=9> */
[----:B------:R-:W-:Y:S05]  /*16950*/  @P2 BRA `(.L_x_2456) ;  /* 0x0000000000302947 */ /* 0x000fea0003800000 */
[----:B------:R-:W-:Y:S05]  /*16960*/  @!P1 BRA `(.L_x_2457) ;  /* 0x0000000000049947 */ /* 0x000fea0003800000 */
[----:B------:R-:W-:Y:S01]  /*16970*/  BPT.TRAP 0x1 ;  /* 0x000000040000795c */ /* 0x000fe20000300000 */
.L_x_2457:
[----:B------:R-:W-:Y:S01]  /*16980*/  IMAD R20, R19, 0x8, R16 ;  /* 0x0000000813147824 */ /* 0x000fe200078e0210 */
[----:B-1----:R-:W-:-:S04]  /*16990*/  SHF.L.U32 R21, R21, 0x1f, RZ ;  /* 0x0000001f15157819 */ /* 0x002fc800000006ff */
[----:B------:R1:W2:Y:S01]  /*169a0*/  SYNCS.PHASECHK.TRANS64.TRYWAIT P3, [R20+URZ+0x31c30], R21 ;  /* 0x031c3015140075a7 */ /* 0x0002a2000806017f */
[----:B------:R-:W-:Y:S05]  /*169b0*/  @!P1 BRA `(.L_x_2458) ;  /* 0x0000000000049947 */ /* 0x000fea0003800000 */
[----:B------:R-:W-:Y:S01]  /*169c0*/  BPT.TRAP 0x1 ;  /* 0x000000040000795c */ /* 0x000fe20000300000 */
.L_x_2458:
[----:B------:R-:W-:Y:S04]  /*169d0*/  BSSY B0, `(.L_x_2456) ;  /* 0x0000004000007945 */ /* 0x000fe80003800000 */
[----:B--2---:R-:W-:Y:S05]  /*169e0*/  @P3 BRA `(.L_x_2459) ;  /* 0x0000000000083947 */ /* 0x004fea0003800000 */
[----:B------:R-:W2:Y:S02]  /*169f0*/  SYNCS.PHASECHK.TRANS64.TRYWAIT P3, [R20+URZ+0x31c30], R21 ;  /* 0x031c3015140075a7 */ /* 0x000ea4000806017f */
[----:B--2---:R-:W-:Y:S05]  /*16a00*/  @!P3 BRA `(.L_x_2460) ;  /* 0x0000011800f0b947 */ /* 0x004fea0003800000 */
.L_x_2459:
[----:B------:R-:W-:Y:S05]  /*16a10*/  BSYNC B0 ;  /* 0x0000000000007941 */ /* 0x000fea0003800000 */
.L_x_2456:
        /* <DEDUP_REMOVED lines=107> */
[----:B------:R-:W-:-:S05]  /*170d0*/  R2UR UR57, R9 ;  /* 0x00000000093972ca */ /* 0x000fca00000e0000 */
[----:B------:R-:W-:Y:S02]  /*170e0*/  MOV R157, UR58 ;  /* 0x0000003a009d7c02 */ /* 0x000fe40008000f00 */
[----:B------:R-:W-:Y:S01]  /*170f0*/  MOV R152, UR59 ;  /* 0x0000003b00987c02 */ /* 0x000fe20008000f00 */
[----:B------:R-:W-:Y:S01]  /*17100*/  UMOV UR59, UR9 ;  /* 0x00000009003b7c82 */ /* 0x000fe20008000000 */
[----:B------:R-:W-:Y:S01]  /*17110*/  UMOV UR58, UR8 ;  /* 0x00000008003a7c82 */ /* 0x000fe20008000000 */
        /* <DEDUP_REMOVED lines=246> */
[----:B------:R-:W-:-:S05]  /*18080*/  IMAD.MOV.U32 R21, RZ, RZ, -0x7fffffe0 ;  /* 0x80000020ff157424 */ /* 0x000fca00078e00ff */
[----:B------:R-:W-:Y:S01]  /*18090*/  R2UR UR27, R21 ;  /* 0x00000000151b72ca */ /* 0x000fe200000e0000 */
[----:B------:R-:W-:Y:S02]  /*180a0*/  WARPGROUP.DEPBAR.LE gsb0, 0x0 ;  /* 0x00008000000079c5 */ /* 0x000fe40000010000 */
[----:B------:R-:W-:-:S06]  /*180b0*/  WARPGROUP.ARRIVE ;  /* 0x00000000000079c5 */ /* 0x000fcc0000000000 */
[----:B------:R-:W-:Y:S04]  /*180c0*/  HGMMA.64x16x16.F32.BF16 R136, gdesc[UR56], R136, gsb0 ;  /* 0x00200000388879f0 */ /* 0x000fe80008001888 */
[----:B------:R-:W-:Y:S02]  /*180d0*/  MOV R150, UR27 ;  /* 0x0000001b00967c02 */ /* 0x000fe40008000f00 */
[----:B------:R-:W-:Y:S02]  /*180e0*/  MOV R149, UR26 ;  /* 0x0000001a00957c02 */ /* 0x000fe40008000f00 */
        /* <DEDUP_REMOVED lines=210> */
.L_x_2462:
[----:B------:R-:W-:Y:S01]  /*18e10*/  SHF.L.U32 R20, R145, 0x1f, RZ ;  /* 0x0000001f91147819 */ /* 0x000fe200000006ff */
[----:B-----5:R-:W-:-:S04]  /*18e20*/  IMAD R21, R14, 0x8, R16 ;  /* 0x000000080e157824 */ /* 0x020fc800078e0210 */
[----:B------:R1:W2:Y:S01]  /*18e30*/  SYNCS.PHASECHK.TRANS64.TRYWAIT P2, [R21+URZ+0x31c50], R20 ;  /* 0x031c5014150075a7 */ /* 0x0002a2000804017f */
[----:B------:R-:W-:Y:S05]  /*18e40*/  @!P1 BRA `(.L_x_2463) ;  /* 0x0000000000049947 */ /* 0x000fea0003800000 */
[----:B------:R-:W-:Y:S01]  /*18e50*/  BPT.TRAP 0x1 ;  /* 0x000000040000795c */ /* 0x000fe20000300000 */
.L_x_2463:
[----:B------:R-:W-:Y:S04]  /*18e60*/  BSSY B0, `(.L_x_2461) ;  /* 0x0000004000007945 */ /* 0x000fe80003800000 */
[----:B--2---:R-:W-:Y:S05]  /*18e70*/  @P2 BRA `(.L_x_2464) ;  /* 0x0000000000082947 */ /* 0x004fea0003800000 */
[----:B------:R-:W2:Y:S02]  /*18e80*/  SYNCS.PHASECHK.TRANS64.TRYWAIT P2, [R21+URZ+0x31c50], R20 ;  /* 0x031c5014150075a7 */ /* 0x000ea4000804017f */
[----:B--2---:R-:W-:Y:S05]  /*18e90*/  @!P2 BRA `(.L_x_2465) ;  /* 0x000000f400e0a947 */ /* 0x004fea0003800000 */
.L_x_2464:
[----:B------:R-:W-:Y:S05]  /*18ea0*/  BSYNC B0 ;  /* 0x0000000000007941 */ /* 0x000fea0003800000 */
.L_x_2461:
        /* <DEDUP_REMOVED lines=8> */
[----:B------:R-:W-:Y:S01]  /*18f30*/  STL [R1+0xf0], R3 ;  /* 0x0000f00301007387 */ /* 0x000fe20000100800 */
[----:B------:R-:W-:Y:S01]  /*18f40*/  FMUL.FTZ R137, R120, UR61 ;  /* 0x0000003d78897c20 */ /* 0x000fe20008410000 */
[----:B------:R-:W-:Y:S01]  /*18f50*/  FMUL.FTZ R136, R121, UR61 ;  /* 0x0000003d79887c20 */ /* 0x000fe20008410000 */
[----:B------:R-:W-:Y:S01]  /*18f60*/  FMUL.FTZ R129, R124, UR61 ;  /* 0x0000003d7c817c20 */ /* 0x000fe20008410000 */
[----:B------:R3:W-:Y:S01]  /*18f70*/  STL [R1+0xec], R2 ;  /* 0x0000ec0201007387 */ /* 0x0007e20000100800 */
[----:B------:R-:W-:Y:S01]  /*18f80*/  FMUL.FTZ R128, R125, UR61 ;  /* 0x0000003d7d807c20 */ /* 0x000fe20008410000 */
[----:B------:R-:W4:Y:S01]  /*18f90*/  MUFU.TANH R155, R155 ;  /* 0x0000009b009b7308 */ /* 0x000f220000002400 */
[----:B------:R-:W-:Y:S01]  /*18fa0*/  FMUL.FTZ R112, R112, UR61 ;  /* 0x0000003d70707c20 */ /* 0x000fe20008410000 */
[----:B------:R-:W-:Y:S01]  /*18fb0*/  FMUL.FTZ R113, R113, UR61 ;  /* 0x0000003d71717c20 */ /* 0x000fe20008410000 */
[----:B------:R-:W-:Y:S01]  /*18fc0*/  FMUL.FTZ R125, R116, UR61 ;  /* 0x0000003d747d7c20 */ /* 0x000fe20008410000 */
[----:B------:R-:W-:Y:S01]  /*18fd0*/  FMUL.FTZ R116, R117, UR61 ;  /* 0x0000003d75747c20 */ /* 0x000fe20008410000 */
[----:B------:R-:W-:Y:S01]  /*18fe0*/  FMUL.FTZ R104, R104, UR61 ;  /* 0x0000003d68687c20 */ /* 0x000fe20008410000 */
[----:B------:R-:W-:Y:S01]  /*18ff0*/  FMUL.FTZ R105, R105, UR61 ;  /* 0x0000003d69697c20 */ /* 0x000fe20008410000 */
[----:B------:R-:W-:Y:S01]  /*19000*/  FMUL.FTZ R108, R108, UR61 ;  /* 0x0000003d6c6c7c20 */ /* 0x000fe20008410000 */
[----:B------:R-:W0:Y:S01]  /*19010*/  MUFU.TANH R146, R146 ;  /* 0x0000009200927308 */ /* 0x000e220000002400 */
[----:B-12---:R-:W-:Y:S01]  /*19020*/  FMNMX.FTZ R20, R156, R0, !PT ;  /* 0x000000009c147209 */ /* 0x006fe20007810000 */
[----:B------:R-:W-:Y:S01]  /*19030*/  FMUL.FTZ R109, R109, UR61 ;  /* 0x0000003d6d6d7c20 */ /* 0x000fe20008410000 */
[----:B------:R-:W-:Y:S01]  /*19040*/  FMUL.FTZ R96, R96, UR61 ;  /* 0x0000003d60607c20 */ /* 0x000fe20008410000 */
[----:B------:R-:W-:Y:S01]  /*19050*/  FMUL.FTZ R97, R97, UR61 ;  /* 0x0000003d61617c20 */ /* 0x000fe20008410000 */
[----:B------:R-:W-:Y:S01]  /*19060*/  FMUL.FTZ R117, R100, UR61 ;  /* 0x0000003d64757c20 */ /* 0x000fe20008410000 */
[----:B------:R-:W-:Y:S01]  /*19070*/  FMUL.FTZ R101, R101, UR61 ;  /* 0x0000003d65657c20 */ /* 0x000fe20008410000 */
[----:B------:R-:W-:Y:S01]  /*19080*/  FMUL.FTZ R88, R88, UR61 ;  /* 0x0000003d58587c20 */ /* 0x000fe20008410000 */
[----:B------:R-:W1:Y:S01]  /*19090*/  MUFU.TANH R145, R145 ;  /* 0x0000009100917308 */ /* 0x000e620000002400 */
[----:B----4-:R-:W-:Y:S01]  /*190a0*/  FMNMX.FTZ R20, R155, R20, !PT ;  /* 0x000000149b147209 */ /* 0x010fe20007810000 */
        /* <DEDUP_REMOVED lines=13> */
[----:B------:R-:W-:Y:S05]  /*19180*/  WARPSYNC.ALL ;  /* 0x0000000000007948 */ /* 0x000fea0003800000 */
[----:B---3--:R0:W3:Y:S01]  /*19190*/  MUFU.TANH R2, R138 ;  /* 0x0000008a00027308 */ /* 0x0080e20000002400 */
[----:B-1----:R-:W-:Y:S01]  /*191a0*/  FMNMX.FTZ R20, R145, R20, !PT ;  /* 0x0000001491147209 */ /* 0x002fe20007810000 */
[----:B------:R-:W-:Y:S01]  /*191b0*/  FMUL.FTZ R134, R134, UR61 ;  /* 0x0000003d86867c20 */ /* 0x000fe20008410000 */
[----:B------:R-:W-:Y:S01]  /*191c0*/  FMUL.FTZ R139, R139, UR61 ;  /* 0x0000003d8b8b7c20 */ /* 0x000fe20008410000 */
[----:B------:R-:W-:Y:S01]  /*191d0*/  ULDC UR4, c[0x0][0x988] ;  /* 0x0002620000047ab9 */ /* 0x000fe20000000800 */
[----:B--2---:R-:W-:Y:S01]  /*191e0*/  FMNMX.FTZ R20, R141, R20, !PT ;  /* 0x000000148d147209 */ /* 0x004fe20007810000 */
[----:B------:R-:W-:Y:S01]  /*191f0*/  FMUL.FTZ R126, R126, UR61 ;  /* 0x0000003d7e7e7c20 */ /* 0x000fe20008410000 */
[----:B------:R-:W-:Y:S01]  /*19200*/  FMUL.FTZ R123, R123, UR61 ;  /* 0x0000003d7b7b7c20 */ /* 0x000fe20008410000 */
[----:B------:R-:W1:Y:S01]  /*19210*/  MUFU.TANH R140, R140 ;  /* 0x0000008c008c7308 */ /* 0x000e620000002400 */
[----:B0-----:R-:W-:Y:S01]  /*19220*/  FMUL.FTZ R138, R132, UR61 ;  /* 0x0000003d848a7c20 */ /* 0x001fe20008410000 */
[----:B------:R-:W-:Y:S01]  /*19230*/  FMUL.FTZ R132, R133, UR61 ;  /* 0x0000003d85847c20 */ /* 0x000fe20008410000 */
[----:B------:R-:W-:Y:S01]  /*19240*/  FMUL.FTZ R114, R114, UR61 ;  /* 0x0000003d72727c20 */ /* 0x000fe20008410000 */
[----:B------:R-:W-:Y:S01]  /*19250*/  FMUL.FTZ R157, R115, UR61 ;  /* 0x0000003d739d7c20 */ /* 0x000fe20008410000 */
[----:B------:R-:W-:Y:S01]  /*19260*/  FMUL.FTZ R143, R143, UR61 ;  /* 0x0000003d8f8f7c20 */ /* 0x000fe20008410000 */
[----:B------:R-:W-:Y:S01]  /*19270*/  FMUL.FTZ R122, R122, UR61 ;  /* 0x0000003d7a7a7c20 */ /* 0x000fe20008410000 */
[----:B------:R-:W-:Y:S01]  /*19280*/  FMUL.FTZ R131, R131, UR61 ;  /* 0x0000003d83837c20 */ /* 0x000fe20008410000 */
[----:B------:R-:W0:Y:S01]  /*19290*/  MUFU.TANH R138, R138 ;  /* 0x0000008a008a7308 */ /* 0x000e220000002400 */
[----:B---3--:R-:W-:Y:S01]  /*192a0*/  STL [R1+0x40], R2 ;  /* 0x0000400201007387 */ /* 0x008fe20000100800 */
[----:B------:R-:W-:Y:S01]  /*192b0*/  FMUL.FTZ R142, R142, UR61 ;  /* 0x0000003d8e8e7c20 */ /* 0x000fe20008410000 */
[----:B------:R-:W-:Y:S01]  /*192c0*/  FMUL.FTZ R130, R130, UR61 ;  /* 0x0000003d82827c20 */ /* 0x000fe20008410000 */
[----:B------:R-:W-:Y:S01]  /*192d0*/  FMUL.FTZ R135, R135, UR61 ;  /* 0x0000003d87877c20 */ /* 0x000fe20008410000 */
[----:B------:R-:W-:-:S03]  /*192e0*/  FMUL.FTZ R127, R127, UR61 ;  /* 0x0000003d7f7f7c20 */ /* 0x000fc60008410000 */
        /* <DEDUP_REMOVED lines=60> */
[----:B------:R2:W-:Y:S01]  /*196b0*/  MUFU.TANH R3, R139 ;  /* 0x0000008b00037308 */ /* 0x0005e20000002400 */
[----:B-1----:R-:W-:-:S05]  /*196c0*/  FMNMX.FTZ R20, R147, R20, !PT ;  /* 0x0000001493147209 */ /* 0x002fca0007810000 */
[----:B------:R-:W1:Y:S02]  /*196d0*/  SHFL.BFLY PT, R21, R20, 0x2, 0x1f ;  /* 0x0c401f0014157f89 */ /* 0x000e6400000e0000 */
[----:B------:R-:W-:Y:S01]  /*196e0*/  MUFU.TANH R93, R126 ;  /* 0x0000007e005d7308 */ /* 0x000fe20000002400 */
[----:B--2---:R-:W-:Y:S01]  /*196f0*/  FMUL.FTZ R139, R118, UR61 ;  /* 0x0000003d768b7c20 */ /* 0x004fe20008410000 */
[----:B0-----:R-:W-:-:S06]  /*19700*/  IMAD.MOV.U32 R118, RZ, RZ, R152 ;  /* 0x000000ffff767224 */ /* 0x001fcc00078e0098 */
[----:B------:R-:W-:Y:S08]  /*19710*/  MUFU.TANH R81, R123 ;  /* 0x0000007b00517308 */ /* 0x000ff00000002400 */
[----:B------:R-:W-:Y:S01]  /*19720*/  MUFU.TANH R100, R114 ;  /* 0x0000007200647308 */ /* 0x000fe20000002400 */
[----:B-1----:R-:W-:-:S07]  /*19730*/  FMNMX.FTZ R20, R20, R21, !PT ;  /* 0x0000001514147209 */ /* 0x002fce0007810000 */
[----:B------:R-:W0:Y:S01]  /*19740*/  MUFU.TANH R133, R143 ;  /* 0x0000008f00857308 */ /* 0x000e220000002400 */
[----:B------:R-:W1:Y:S07]  /*19750*/  SHFL.BFLY PT, R21, R20, 0x1, 0x1f ;  /* 0x0c201f0014157f89 */ /* 0x000e6e00000e0000 */
[----:B------:R0:W-:Y:S08]  /*19760*/  MUFU.TANH R84, R122 ;  /* 0x0000007a00547308 */ /* 0x0001f00000002400 */
[----:B------:R-:W-:Y:S01]  /*19770*/  MUFU.TANH R143, R131 ;  /* 0x00000083008f7308 */ /* 0x000fe20000002400 */
[----:B0-----:R-:W-:-:S07]  /*19780*/  IMAD.MOV.U32 R122, RZ, RZ, R133 ;  /* 0x000000ffff7a7224 */ /* 0x001fce00078e0085 */
[----:B------:R-:W-:Y:S01]  /*19790*/  MUFU.TANH R2, R142 ;  /* 0x0000008e00027308 */ /* 0x000fe20000002400 */
[----:B-1----:R-:W-:Y:S01]  /*197a0*/  FMNMX.FTZ R20, R20, R21, !PT ;  /* 0x0000001514147209 */ /* 0x002fe20007810000 */
[----:B------:R-:W-:-:S04]  /*197b0*/  IMAD.U32 R21, RZ, RZ, UR4 ;  /* 0x00000004ff157e24 */ /* 0x000fc8000f8e00ff */
[CC--:B------:R-:W-:Y:S01]  /*197c0*/  FMUL.FTZ R152, R20.reuse, R21.reuse ;  /* 0x0000001514987220 */ /* 0x0c0fe20000410000 */
[----:B------:R-:W-:Y:S01]  /*197d0*/  FADD.FTZ R0, -R20, R0 ;  /* 0x0000000014007221 */ /* 0x000fe20000010100 */
[----:B------:R0:W-:Y:S02]  /*197e0*/  MUFU.TANH R142, R130 ;  /* 0x00000082008e7308 */ /* 0x0001e40000002400 */
[-CC-:B------:R-:W-:Y:S01]  /*197f0*/  FFMA.FTZ R126, R113, R21.reuse, -R152.reuse ;  /* 0x00000015717e7223 */ /* 0x180fe20000010898 */
[-C--:B------:R-:W-:Y:S01]  /*19800*/  FMUL.FTZ R0, R0, R21.reuse ;  /* 0x0000001500007220 */ /* 0x080fe20000410000 */
[----:B------:R-:W2:Y:S01]  /*19810*/  LDL.LU R113, [R1+0x18] ;  /* 0x0000180001717983 */ /* 0x000ea20000300800 */
[-CC-:B------:R-:W-:Y:S01]  /*19820*/  FFMA.FTZ R114, R156, R21.reuse, -R152.reuse ;  /* 0x000000159c727223 */ /* 0x180fe20000010898 */
[-CC-:B------:R-:W-:Y:S01]  /*19830*/  FFMA.FTZ R115, R155, R21.reuse, -R152.reuse ;  /* 0x000000159b737223 */ /* 0x180fe20000010898 */
[-CC-:B------:R-:W-:Y:S01]  /*19840*/  FFMA.FTZ R77, R104, R21.reuse, -R152.reuse ;  /* 0x00000015684d7223 */ /* 0x180fe20000010898 */
[----:B------:R-:W3:Y:S01]  /*19850*/  LDL.LU R123, [R1+0x40] ;  /* 0x00004000017b7983 */ /* 0x000ee20000300800 */
[----:B------:R-:W-:Y:S01]  /*19860*/  MUFU.EX2 R0, R0 ;  /* 0x0000000000007308 */ /* 0x000fe20000000800 */
[-CC-:B------:R-:W-:Y:S01]  /*19870*/  FFMA.FTZ R72, R146, R21.reuse, -R152.reuse ;  /* 0x0000001592487223 */ /* 0x180fe20000010898 */
[-CC-:B------:R-:W-:Y:S01]  /*19880*/  FFMA.FTZ R145, R145, R21.reuse, -R152.reuse ;  /* 0x0000001591917223 */ /* 0x180fe20000010898 */
[-CC-:B------:R-:W-:Y:S01]  /*19890*/  FFMA.FTZ R76, R97, R21.reuse, -R152.reuse ;  /* 0x00000015614c7223 */ /* 0x180fe20000010898 */
[-CC-:B------:R-:W-:Y:S01]  /*198a0*/  FFMA.FTZ R73, R101, R21.reuse, -R152.reuse ;  /* 0x0000001565497223 */ /* 0x180fe20000010898 */
[----:B0-----:R-:W-:-:S03]  /*198b0*/  FFMA.FTZ R130, R136, R21, -R152 ;  /* 0x0000001588827223 */ /* 0x001fc60000010898 */
[----:B------:R0:W1:Y:S01]  /*198c0*/  MUFU.TANH R80, R135 ;  /* 0x0000008700507308 */ /* 0x0000620000002400 */
[-CC-:B------:R-:W-:Y:S01]  /*198d0*/  FFMA.FTZ R85, R121, R21.reuse, -R152.reuse ;  /* 0x0000001579557223 */ /* 0x180fe20000010898 */
[-CC-:B------:R-:W-:Y:S01]  /*198e0*/  FFMA.FTZ R131, R137, R21.reuse, -R152.reuse ;  /* 0x0000001589837223 */ /* 0x180fe20000010898 */
[-CC-:B------:R-:W-:Y:S01]  /*198f0*/  FFMA.FTZ R133, R138, R21.reuse, -R152.reuse ;  /* 0x000000158a857223 */ /* 0x180fe20000010898 */
[-C--:B------:R-:W-:Y:S01]  /*19900*/  FFMA.FTZ R134, R140, R21.reuse, -R152 ;  /* 0x000000158c867223 */ /* 0x080fe20000010898 */
[----:B------:R-:W-:Y:S02]  /*19910*/  IMAD.MOV.U32 R155, RZ, RZ, R100 ;  /* 0x000000ffff9b7224 */ /* 0x000fe400078e0064 */
[----:B------:R-:W-:Y:S01]  /*19920*/  FMUL.FTZ R82, R82, UR61 ;  /* 0x0000003d52527c20 */ /* 0x000fe20008410000 */
[----:B------:R-:W-:Y:S01]  /*19930*/  FMUL.FTZ R83, R83, UR61 ;  /* 0x0000003d53537c20 */ /* 0x000fe20008410000 */
[----:B------:R4:W-:Y:S01]  /*19940*/  MUFU.EX2 R104, R114 ;  /* 0x0000007200687308 */ /* 0x0009e20000000800 */
[-CC-:B------:R-:W-:Y:S01]  /*19950*/  FFMA.FTZ R97, R117, R21.reuse, -R152.reuse ;  /* 0x0000001575617223 */ /* 0x180fe20000010898 */
[----:B------:R-:W-:Y:S01]  /*19960*/  FMUL.FTZ R86, R86, UR61 ;  /* 0x0000003d56567c20 */ /* 0x000fe20008410000 */
[----:B------:R-:W-:Y:S01]  /*19970*/  FMUL.FTZ R87, R87, UR61 ;  /* 0x0000003d57577c20 */ /* 0x000fe20008410000 */
[-CC-:B------:R-:W-:Y:S01]  /*19980*/  FFMA.FTZ R132, R132, R21.reuse, -R152.reuse ;  /* 0x0000001584847223 */ /* 0x180fe20000010898 */
[-CC-:B------:R-:W-:Y:S01]  /*19990*/  FFMA.FTZ R129, R129, R21.reuse, -R152.reuse ;  /* 0x0000001581817223 */ /* 0x180fe20000010898 */
[----:B------:R-:W-:-:S02]  /*199a0*/  FFMA.FTZ R128, R128, R21, -R152 ;  /* 0x0000001580807223 */ /* 0x000fc40000010898 */
[----:B------:R-:W-:Y:S01]  /*199b0*/  MUFU.EX2 R115, R115 ;  /* 0x0000007300737308 */ /* 0x000fe20000000800 */
[----:B------:R-:W-:Y:S01]  /*199c0*/  FMUL.FTZ R117, R106, UR61 ;  /* 0x0000003d6a757c20 */ /* 0x000fe20008410000 */
[----:B------:R-:W-:Y:S02]  /*199d0*/  IMAD.MOV.U32 R136, RZ, RZ, R93 ;  /* 0x000000ffff887224 */ /* 0x000fe400078e005d */
[----:B0-----:R-:W-:-:S04]  /*199e0*/  FFMA.FTZ R135, R141, R21, -R152 ;  /* 0x000000158d877223 */ /* 0x001fc80000010898 */
[----:B------:R-:W-:Y:S01]  /*199f0*/  MUFU.EX2 R72, R72 ;  /* 0x0000004800487308 */ /* 0x000fe20000000800 */
[----:B------:R-:W-:Y:S01]  /*19a00*/  FMUL.FTZ R121, R98, UR61 ;  /* 0x0000003d62797c20 */ /* 0x000fe20008410000 */
[----:B-1----:R-:W-:Y:S02]  /*19a10*/  IMAD.MOV.U32 R137, RZ, RZ, R80 ;  /* 0x000000ffff897224 */ /* 0x002fe400078e0050 */
[----:B------:R-:W-:-:S04]  /*19a20*/  IMAD.MOV.U32 R138, RZ, RZ, R81 ;  /* 0x000000ffff8a7224 */ /* 0x000fc800078e0051 */
[----:B------:R-:W-:Y:S01]  /*19a30*/  MUFU.EX2 R106, R145 ;  /* 0x00000091006a7308 */ /* 0x000fe20000000800 */
[-CC-:B------:R-:W-:Y:S01]  /*19a40*/  FFMA.FTZ R93, R88, R21.reuse, -R152.reuse ;  /* 0x00000015585d7223 */ /* 0x180fe20000010898 */
[-C--:B------:R-:W-:Y:S01]  /*19a50*/  FFMA.FTZ R88, R89, R21.reuse, -R152 ;  /* 0x0000001559587223 */ /* 0x080fe20000010898 */
[----:B------:R-:W-:Y:S02]  /*19a60*/  IMAD.MOV.U32 R141, RZ, RZ, R84 ;  /* 0x000000ffff8d7224 */ /* 0x000fe400078e0054 */
[-C--:B------:R-:W-:Y:S01]  /*19a70*/  FFMA.FTZ R89, R124, R21.reuse, -R152 ;  /* 0x000000157c597223 */ /* 0x080fe20000010898 */
[----:B------:R-:W-:Y:S02]  /*19a80*/  IMAD.MOV.U32 R124, RZ, RZ, R122 ;  /* 0x000000ffff7c7224 */ /* 0x000fe400078e007a */
[----:B------:R-:W-:Y:S02]  /*19a90*/  IMAD.MOV.U32 R122, RZ, RZ, R143 ;  /* 0x000000ffff7a7224 */ /* 0x000fe400078e008f */
[----:B------:R-:W-:Y:S01]  /*19aa0*/  FFMA.FTZ R143, R153, R21, -R152 ;  /* 0x00000015998f7223 */ /* 0x000fe20000010898 */
[----:B------:R-:W-:Y:S01]  /*19ab0*/  IMAD.MOV.U32 R153, RZ, RZ, R141 ;  /* 0x000000ffff997224 */ /* 0x000fe200078e008d */
[----:B------:R0:W1:Y:S01]  /*19ac0*/  MUFU.TANH R92, R127 ;  /* 0x0000007f005c7308 */ /* 0x0000620000002400 */
[----:B------:R-:W-:-:S02]  /*19ad0*/  IMAD.MOV.U32 R98, RZ, RZ, R142 ;  /* 0x000000ffff627224 */ /* 0x000fc400078e008e */
[----:B----4-:R-:W-:Y:S02]  /*19ae0*/  IMAD.MOV.U32 R114, RZ, RZ, R137 ;  /* 0x000000ffff727224 */ /* 0x010fe400078e0089 */
[-C--:B------:R-:W-:Y:S01]  /*19af0*/  FFMA.FTZ R140, R154, R21.reuse, -R152 ;  /* 0x000000159a8c7223 */ /* 0x080fe20000010898 */
[----:B------:R-:W-:Y:S02]  /*19b00*/  IMAD.MOV.U32 R154, RZ, RZ, R138 ;  /* 0x000000ffff9a7224 */ /* 0x000fe400078e008a */
[-C--:B------:R-:W-:Y:S01]  /*19b10*/  FFMA.FTZ R80, R109, R21.reuse, -R152 ;  /* 0x000000156d507223 */ /* 0x080fe20000010898 */
[----:B------:R-:W-:Y:S01]  /*19b20*/  IMAD.MOV.U32 R109, RZ, RZ, R136 ;  /* 0x000000ffff6d7224 */ /* 0x000fe200078e0088 */
[----:B------:R-:W4:Y:S01]  /*19b30*/  MUFU.TANH R157, R157 ;  /* 0x0000009d009d7308 */ /* 0x000f220000002400 */
[-CC-:B0-----:R-:W-:Y:S01]  /*19b40*/  FFMA.FTZ R127, R112, R21.reuse, -R152.reuse ;  /* 0x00000015707f7223 */ /* 0x181fe20000010898 */
[----:B------:R-:W-:Y:S01]  /*19b50*/  FFMA.FTZ R84, R116, R21, -R152 ;  /* 0x0000001574547223 */ /* 0x000fe20000010898 */
[----:B------:R-:W-:-:S05]  /*19b60*/  FMUL.FTZ R116, R119, UR61 ;  /* 0x0000003d77747c20 */ /* 0x000fca0008410000 */
[----:B------:R-:W0:Y:S01]  /*19b70*/  MUFU.TANH R139, R139 ;  /* 0x0000008b008b7308 */ /* 0x000e220000002400 */
[----:B-1----:R-:W-:Y:S02]  /*19b80*/  IMAD.MOV.U32 R112, RZ, RZ, R92 ;  /* 0x000000ffff707224 */ /* 0x002fe400078e005c */
[----:B------:R-:W-:Y:S02]  /*19b90*/  FFMA.FTZ R92, R108, R21, -R152 ;  /* 0x000000156c5c7223 */ /* 0x000fe40000010898 */
[----:B------:R-:W-:-:S03]  /*19ba0*/  IMAD.MOV.U32 R108, RZ, RZ, R112 ;  /* 0x000000ffff6c7224 */ /* 0x000fc600078e0070 */
[----:B------:R-:W1:Y:S01]  /*19bb0*/  MUFU.TANH R116, R116 ;  /* 0x0000007400747308 */ /* 0x000e620000002400 */
[----:B------:R-:W-:Y:S01]  /*19bc0*/  FMUL.FTZ R119, R110, UR61 ;  /* 0x0000003d6e777c20 */ /* 0x000fe20008410000 */
[-CC-:B------:R-:W-:Y:S01]  /*19bd0*/  FFMA.FTZ R100, R96, R21.reuse, -R152.reuse ;  /* 0x0000001560647223 */ /* 0x180fe20000010898 */
[----:B------:R-:W-:-:S05]  /*19be0*/  FFMA.FTZ R96, R120, R21, -R152 ;  /* 0x0000001578607223 */ /* 0x000fca0000010898 */
[----:B------:R-:W1:Y:S01]  /*19bf0*/  MUFU.TANH R117, R117 ;  /* 0x0000007500757308 */ /* 0x000e620000002400 */
[----:B------:R-:W-:-:S07]  /*19c00*/  FMUL.FTZ R120, R111, UR61 ;  /* 0x0000003d6f787c20 */ /* 0x000fce0008410000 */
[----:B------:R-:W-:Y:S01]  /*19c10*/  MUFU.TANH R119, R119 ;  /* 0x0000007700777308 */ /* 0x000fe20000002400 */
        /* <DEDUP_REMOVED lines=9> */
[----:B------:R-:W-:Y:S08]  /*19cb0*/  MUFU.TANH R112, R112 ;  /* 0x0000007000707308 */ /* 0x000ff00000002400 */
[----:B------:R-:W-:Y:S08]  /*19cc0*/  MUFU.TANH R136, R136 ;  /* 0x0000008800887308 */ /* 0x000ff00000002400 */
[----:B------:R-:W-:Y:S08]  /*19cd0*/  MUFU.TANH R137, R137 ;  /* 0x0000008900897308 */ /* 0x000ff00000002400 */
[----:B------:R-:W-:Y:S01]  /*19ce0*/  MUFU.TANH R82, R82 ;  /* 0x0000005200527308 */ /* 0x000fe20000002400 */
[----:B------:R-:W-:-:S07]  /*19cf0*/  FMUL.FTZ R142, R74, UR61 ;  /* 0x0000003d4a8e7c20 */ /* 0x000fce0008410000 */
[----:B------:R-:W-:Y:S01]  /*19d00*/  MUFU.TANH R83, R83 ;  /* 0x0000005300537308 */ /* 0x000fe20000002400 */
[----:B------:R-:W-:-:S07]  /*19d10*/  FMUL.FTZ R145, R75, UR61 ;  /* 0x0000003d4b917c20 */ /* 0x000fce0008410000 */
[----:B------:R-:W-:Y:S01]  /*19d20*/  MUFU.TANH R86, R86 ;  /* 0x0000005600567308 */ /* 0x000fe20000002400 */
[----:B--2---:R-:W-:-:S04]  /*19d30*/  FFMA.FTZ R101, R0, R113, R104 ;  /* 0x0000007100657223 */ /* 0x004fc80000010068 */
[----:B------:R-:W-:-:S04]  /*19d40*/  FADD.FTZ R101, R115, R101 ;  /* 0x0000006573657221 */ /* 0x000fc80000010000 */
[----:B------:R-:W-:-:S04]  /*19d50*/  FADD.FTZ R101, R72, R101 ;  /* 0x0000006548657221 */ /* 0x000fc80000010000 */
[C---:B------:R-:W-:Y:S01]  /*19d60*/  FADD.FTZ R141, R106.reuse, R101 ;  /* 0x000000656a8d7221 */ /* 0x040fe20000010000 */
[----:B------:R-:W-:Y:S02]  /*19d70*/  F2FP.BF16.F32.PACK_AB R106, R106, R72 ;  /* 0x000000486a6a723e */ /* 0x000fe400000010ff */
[----:B---3-5:R-:W-:-:S04]  /*19d80*/  FMNMX.FTZ R72, R123, R15, !PT ;  /* 0x0000000f7b487209 */ /* 0x028fc80007810000 */
[----:B------:R-:W-:-:S04]  /*19d90*/  FMNMX.FTZ R72, R3, R72, !PT ;  /* 0x0000004803487209 */ /* 0x000fc80007810000 */
[----:B------:R-:W-:Y:S01]  /*19da0*/  FMNMX.FTZ R72, R2, R72, !PT ;  /* 0x0000004802487209 */ /* 0x000fe20007810000 */
[----:B------:R-:W-:-:S03]  /*19db0*/  IMAD.MOV.U32 R101, RZ, RZ, R122 ;  /* 0x000000ffff657224 */ /* 0x000fc600078e007a */
[----:B------:R-:W-:Y:S02]  /*19dc0*/  FMNMX.FTZ R72, R124, R72, !PT ;  /* 0x000000487c487209 */ /* 0x000fe40007810000 */
[----:B------:R-:W-:Y:S02]  /*19dd0*/  F2FP.BF16.F32.PACK_AB R104, R115, R104 ;  /* 0x000000687368723e */ /* 0x000fe400000010ff */
[----:B------:R-:W-:Y:S01]  /*19de0*/  FMNMX.FTZ R72, R98, R72, !PT ;  /* 0x0000004862487209 */ /* 0x000fe20007810000 */
[----:B------:R-:W-:-:S03]  /*19df0*/  IMAD.MOV.U32 R115, RZ, RZ, R118 ;  /* 0x000000ffff737224 */ /* 0x000fc600078e0076 */
[----:B------:R-:W-:-:S04]  /*19e00*/  FMNMX.FTZ R72, R101, R72, !PT ;  /* 0x0000004865487209 */ /* 0x000fc80007810000 */
[----:B------:R-:W-:-:S04]  /*19e10*/  FMNMX.FTZ R72, R115, R72, !PT ;  /* 0x0000004873487209 */ /* 0x000fc80007810000 */
[----:B------:R-:W-:-:S04]  /*19e20*/  FMNMX.FTZ R72, R114, R72, !PT ;  /* 0x0000004872487209 */ /* 0x000fc80007810000 */
[----:B------:R-:W-:-:S04]  /*19e30*/  FMNMX.FTZ R72, R153, R72, !PT ;  /* 0x0000004899487209 */ /* 0x000fc80007810000 */
[----:B------:R-:W-:-:S04]  /*19e40*/  FMNMX.FTZ R72, R154, R72, !PT ;  /* 0x000000489a487209 */ /* 0x000fc80007810000 */
[----:B------:R-:W-:Y:S01]  /*19e50*/  FMNMX.FTZ R72, R109, R72, !PT ;  /* 0x000000486d487209 */ /* 0x000fe20007810000 */
[----:B------:R-:W-:-:S03]  /*19e60*/  FMUL.FTZ R118, R107, UR61 ;  /* 0x0000003d6b767c20 */ /* 0x000fc60008410000 */
[----:B------:R-:W-:-:S04]  /*19e70*/  FMNMX.FTZ R72, R108, R72, !PT ;  /* 0x000000486c487209 */ /* 0x000fc80007810000 */
[----:B------:R-:W-:Y:S01]  /*19e80*/  FMNMX.FTZ R72, R155, R72, !PT ;  /* 0x000000489b487209 */ /* 0x000fe20007810000 */
[----:B------:R-:W2:Y:S03]  /*19e90*/  MUFU.TANH R118, R118 ;  /* 0x0000007600767308 */ /* 0x000ea60000002400 */
[----:B----4-:R-:W-:-:S04]  /*19ea0*/  FMNMX.FTZ R72, R157, R72, !PT ;  /* 0x000000489d487209 */ /* 0x010fc80007810000 */
[----:B0-----:R-:W-:Y:S01]  /*19eb0*/  FMNMX.FTZ R72, R139, R72, !PT ;  /* 0x000000488b487209 */ /* 0x001fe20007810000 */
[----:B------:R-:W-:-:S03]  /*19ec0*/  FMUL.FTZ R122, R99, UR61 ;  /* 0x0000003d637a7c20 */ /* 0x000fc60008410000 */
[----:B-1----:R-:W-:-:S04]  /*19ed0*/  FMNMX.FTZ R72, R116, R72, !PT ;  /* 0x0000004874487209 */ /* 0x002fc80007810000 */
[----:B------:R-:W-:Y:S01]  /*19ee0*/  FMNMX.FTZ R72, R117, R72, !PT ;  /* 0x0000004875487209 */ /* 0x000fe20007810000 */
[----:B------:R-:W0:Y:S03]  /*19ef0*/  MUFU.TANH R122, R122 ;  /* 0x0000007a007a7308 */ /* 0x000e260000002400 */
[----:B--2---:R-:W-:-:S04]  /*19f00*/  FMNMX.FTZ R72, R118, R72, !PT ;  /* 0x0000004876487209 */ /* 0x004fc80007810000 */
[----:B------:R-:W-:Y:S01]  /*19f10*/  FMNMX.FTZ R72, R119, R72, !PT ;  /* 0x0000004877487209 */ /* 0x000fe20007810000 */
[----:B------:R-:W-:-:S03]  /*19f20*/  FMUL.FTZ R113, R91, UR61 ;  /* 0x0000003d5b717c20 */ /* 0x000fc60008410000 */
[----:B------:R-:W-:-:S04]  /*19f30*/  FMNMX.FTZ R72, R120, R72, !PT ;  /* 0x0000004878487209 */ /* 0x000fc80007810000 */
[----:B------:R-:W-:Y:S01]  /*19f40*/  FMNMX.FTZ R72, R121, R72, !PT ;  /* 0x0000004879487209 */ /* 0x000fe20007810000 */
[----:B------:R-:W1:Y:S03]  /*19f50*/  MUFU.TANH R113, R113 ;  /* 0x0000007100717308 */ /* 0x000e660000002400 */
[----:B0-----:R-:W-:-:S04]  /*19f60*/  FMNMX.FTZ R72, R122, R72, !PT ;  /* 0x000000487a487209 */ /* 0x001fc80007810000 */
[----:B------:R-:W-:-:S04]  /*19f70*/  FMNMX.FTZ R72, R110, R72, !PT ;  /* 0x000000486e487209 */ /* 0x000fc80007810000 */
[----:B------:R-:W-:-:S04]  /*19f80*/  FMNMX.FTZ R72, R111, R72, !PT ;  /* 0x000000486f487209 */ /* 0x000fc80007810000 */
[----:B------:R-:W-:-:S04]  /*19f90*/  FMNMX.FTZ R72, R112, R72, !PT ;  /* 0x0000004870487209 */ /* 0x000fc80007810000 */
[----:B-1----:R-:W-:Y:S01]  /*19fa0*/  FMNMX.FTZ R72, R113, R72, !PT ;  /* 0x0000004871487209 */ /* 0x002fe20007810000 */
[----:B------:R-:W0:Y:S03]  /*19fb0*/  MUFU.TANH R87, R87 ;  /* 0x0000005700577308 */ /* 0x000e260000002400 */
[----:B------:R-:W-:Y:S01]  /*19fc0*/  FMNMX.FTZ R72, R136, R72, !PT ;  /* 0x0000004888487209 */ /* 0x000fe20007810000 */
[----:B------:R-:W-:-:S03]  /*19fd0*/  FFMA.FTZ R125, R125, R21, -R152 ;  /* 0x000000157d7d7223 */ /* 0x000fc60000010898 */
[----:B------:R-:W-:Y:S01]  /*19fe0*/  FMNMX.FTZ R72, R137, R72, !PT ;  /* 0x0000004889487209 */ /* 0x000fe20007810000 */
[-CC-:B------:R-:W-:Y:S01]  /*19ff0*/  FFMA.FTZ R81, R105, R21.reuse, -R152.reuse ;  /* 0x0000001569517223 */ /* 0x180fe20000010898 */
[-CC-:B------:R-:W-:Y:S01]  /*1a000*/  FFMA.FTZ R146, R148, R21.reuse, -R152.reuse ;  /* 0x0000001594927223 */ /* 0x180fe20000010898 */
[-CC-:B------:R-:W-:Y:S01]  /*1a010*/  FFMA.FTZ R149, R149, R21.reuse, -R152.reuse ;  /* 0x0000001595957223 */ /* 0x180fe20000010898 */
[-CC-:B------:R-:W-:Y:S01]  /*1a020*/  FFMA.FTZ R150, R150, R21.reuse, -R152.reuse ;  /* 0x0000001596967223 */ /* 0x180fe20000010898 */
[-CC-:B------:R-:W-:Y:S01]  /*1a030*/  FFMA.FTZ R151, R151, R21.reuse, -R152.reuse ;  /* 0x0000001597977223 */ /* 0x180fe20000010898 */
[----:B------:R-:W1:Y:S01]  /*1a040*/  MUFU.TANH R142, R142 ;  /* 0x0000008e008e7308 */ /* 0x000e620000002400 */
[----:B------:R-:W-:Y:S01]  /*1a050*/  FFMA.FTZ R152, R147, R21, -R152 ;  /* 0x0000001593987223 */ /* 0x000fe20000010898 */
[----:B------:R-:W-:Y:S01]  /*1a060*/  FMNMX.FTZ R72, R82, R72, !PT ;  /* 0x0000004852487209 */ /* 0x000fe20007810000 */
[----:B------:R-:W-:Y:S01]  /*1a070*/  FMUL.FTZ R147, R78, UR61 ;  /* 0x0000003d4e937c20 */ /* 0x000fe20008410000 */
[----:B------:R-:W-:-:S02]  /*1a080*/  FMUL.FTZ R148, R79, UR61 ;  /* 0x0000003d4f947c20 */ /* 0x000fc40008410000 */
[----:B------:R-:W-:Y:S02]  /*1a090*/  FMNMX.FTZ R72, R83, R72, !PT ;  /* 0x0000004853487209 */ /* 0x000fe40007810000 */
[----:B------:R-:W2:Y:S02]  /*1a0a0*/  MUFU.TANH R145, R145 ;  /* 0x0000009100917308 */ /* 0x000ea40000002400 */
[----:B------:R-:W-:-:S06]  /*1a0b0*/  FMNMX.FTZ R72, R86, R72, !PT ;  /* 0x0000004856487209 */ /* 0x000fcc0007810000 */
[----:B------:R-:W3:Y:S01]  /*1a0c0*/  MUFU.TANH R147, R147 ;  /* 0x0000009300937308 */ /* 0x000ee20000002400 */
[----:B0-----:R-:W-:-:S07]  /*1a0d0*/  FMNMX.FTZ R72, R87, R72, !PT ;  /* 0x0000004857487209 */ /* 0x001fce0007810000 */
[----:B------:R-:W0:Y:S01]  /*1a0e0*/  MUFU.TANH R148, R148 ;  /* 0x0000009400947308 */ /* 0x000e220000002400 */
[----:B-1----:R-:W-:-:S04]  /*1a0f0*/  FMNMX.FTZ R72, R142, R72, !PT ;  /* 0x000000488e487209 */ /* 0x002fc80007810000 */
[----:B--2---:R-:W-:-:S04]  /*1a100*/  FMNMX.FTZ R72, R145, R72, !PT ;  /* 0x0000004891487209 */ /* 0x004fc80007810000 */
[----:B---3--:R-:W-:-:S04]  /*1a110*/  FMNMX.FTZ R72, R147, R72, !PT ;  /* 0x0000004893487209 */ /* 0x008fc80007810000 */
[----:B0-----:R-:W-:-:S05]  /*1a120*/  FMNMX.FTZ R72, R148, R72, !PT ;  /* 0x0000004894487209 */ /* 0x001fca0007810000 */
[----:B------:R-:W0:Y:S02]  /*1a130*/  SHFL.BFLY PT, R74, R72, 0x2, 0x1f ;  /* 0x0c401f00484a7f89 */ /* 0x000e2400000e0000 */
[----:B0-----:R-:W-:-:S05]  /*1a140*/  FMNMX.FTZ R72, R72, R74, !PT ;  /* 0x0000004a48487209 */ /* 0x001fca0007810000 */
[----:B------:R-:W0:Y:S02]  /*1a150*/  SHFL.BFLY PT, R74, R72, 0x1, 0x1f ;  /* 0x0c201f00484a7f89 */ /* 0x000e2400000e0000 */
[----:B0-----:R-:W-:-:S05]  /*1a160*/  FMNMX.FTZ R72, R72, R74, !PT ;  /* 0x0000004a48487209 */ /* 0x001fca0007810000 */
[----:B------:R-:W-:-:S04]  /*1a170*/  FMUL.FTZ R138, R72, R21 ;  /* 0x00000015488a7220 */ /* 0x000fc80000410000 */
[-CC-:B------:R-:W-:Y:S01]  /*1a180*/  FFMA.FTZ R105, R123, R21.reuse, -R138.reuse ;  /* 0x000000157b697223 */ /* 0x180fe2000001088a */
[-CC-:B------:R-:W-:Y:S01]  /*1a190*/  FFMA.FTZ R107, R3, R21.reuse, -R138.reuse ;  /* 0x00000015036b7223 */ /* 0x180fe2000001088a */
[-CC-:B------:R-:W-:Y:S01]  /*1a1a0*/  FFMA.FTZ R123, R2, R21.reuse, -R138.reuse ;  /* 0x00000015027b7223 */ /* 0x180fe2000001088a */
[----:B------:R1:W5:Y:S01]  /*1a1b0*/  LDL.LU R3, [R1+0xf0] ;  /* 0x0000f00001037983 */ /* 0x0003620000300800 */
[-CC-:B------:R-:W-:Y:S01]  /*1a1c0*/  FFMA.FTZ R95, R101, R21.reuse, -R138.reuse ;  /* 0x00000015655f7223 */ /* 0x180fe2000001088a */
[-CC-:B------:R-:W-:Y:S02]  /*1a1d0*/  FFMA.FTZ R101, R153, R21.reuse, -R138.reuse ;  /* 0x0000001599657223 */ /* 0x180fe4000001088a */
[----:B------:R1:W5:Y:S04]  /*1a1e0*/  LDL.LU R2, [R1+0xec] ;  /* 0x0000ec0001027983 */ /* 0x0003680000300800 */
[----:B------:R-:W2:Y:S01]  /*1a1f0*/  LDL R153, [R1+0x7c] ;  /* 0x00007c0001997983 */ /* 0x000ea20000100800 */
[----:B------:R-:W-:Y:S01]  /*1a200*/  FFMA.FTZ R91, R110, R21, -R138 ;  /* 0x000000156e5b7223 */ /* 0x000fe2000001088a */
[----:B------:R-:W-:-:S05]  /*1a210*/  VIADD R110, R16, 0x200 ;  /* 0x00000200106e7836 */ /* 0x000fca0000000000 */
        /* <DEDUP_REMOVED lines=75> */
[----:B------:R-:W-:Y:S01]  /*1a6d0*/  FFMA.FTZ R78, R136, R21, -R138 ;  /* 0x00000015884e7223 */ /* 0x000fe2000001088a */
        /* <DEDUP_REMOVED lines=20> */
[-CC-:B------:R-:W-:Y:S01]  /*1a820*/  FFMA.FTZ R103, R109, R21.reuse, -R138.reuse ;  /* 0x000000156d677223 */ /* 0x180fe2000001088a */
[----:B------:R-:W-:Y:S02]  /*1a830*/  FFMA.FTZ R109, R155, R21, -R138 ;  /* 0x000000159b6d7223 */ /* 0x000fe4000001088a */
[----:B------:R-:W0:Y:S01]  /*1a840*/  S2R R155, SR_TID.X ;  /* 0x00000000009b7919 */ /* 0x000e220000002100 */
[----:B------:R-:W-:-:S04]  /*1a850*/  FADD.FTZ R15, -R72, R15 ;  /* 0x0000000f480f7221 */ /* 0x000fc80000010100 */
[-C--:B------:R-:W-:Y:S01]  /*1a860*/  FMUL.FTZ R15, R15, R21.reuse ;  /* 0x000000150f0f7220 */ /* 0x080fe20000410000 */
[----:B------:R-:W-:Y:S01]  /*1a870*/  MUFU.EX2 R105, R105 ;  /* 0x0000006900697308 */ /* 0x000fe20000000800 */
[----:B------:R-:W-:-:S07]  /*1a880*/  FFMA.FTZ R79, R137, R21, -R138 ;  /* 0x00000015894f7223 */ /* 0x000fce000001088a */
[----:B------:R-:W2:Y:S01]  /*1a890*/  MUFU.EX2 R15, R15 ;  /* 0x0000000f000f7308 */ /* 0x000ea20000000800 */
[----:B------:R-:W-:Y:S02]  /*1a8a0*/  WARPGROUP.DEPBAR.LE gsb0, 0x0 ;  /* 0x00008000000079c5 */ /* 0x000fe40000010000 */
[----:B------:R-:W-:-:S06]  /*1a8b0*/  WARPGROUP.ARRIVE ;  /* 0x00000000000079c5 */ /* 0x000fcc0000000000 */
[----:B------:R-:W-:Y:S01]  /*1a8c0*/  HGMMA.64x96x16.F32.BF16 R24, gdesc[UR36].tnspB, R24, gsb0 ;  /* 0x41600000241879f0 */ /* 0x000fe20008001818 */
[----:B------:R-:W3:Y:S01]  /*1a8d0*/  MUFU.EX2 R110, R107 ;  /* 0x0000006b006e7308 */ /* 0x000ee20000000800 */
[----:B0-----:R-:W-:Y:S01]  /*1a8e0*/  SHF.R.U32.HI R137, RZ, 0x7, R155 ;  /* 0x00000007ff897819 */ /* 0x001fe2000001169b */
[----:B------:R-:W-:Y:S01]  /*1a8f0*/  FFMA.FTZ R124, R124, R21, -R138 ;  /* 0x000000157c7c7223 */ /* 0x000fe2000001088a */
[----:B------:R-:W-:-:S03]  /*1a900*/  ISETP.GE.U32.AND P2, PT, R155, 0x180, PT ;  /* 0x000001809b00780c */ /* 0x000fc60003f46070 */
[----:B------:R-:W-:Y:S02]  /*1a910*/  VIADD R111, R137, 0x9 ;  /* 0x00000009896f7836 */ /* 0x000fe40000000000 */
[----:B------:R-:W-:Y:S01]  /*1a920*/  MUFU.EX2 R107, R123 ;  /* 0x0000007b006b7308 */ /* 0x000fe20000000800 */
[----:B--2---:R-:W-:Y:S02]  /*1a930*/  FFMA.FTZ R112, R15, R136, R105 ;  /* 0x000000880f707223 */ /* 0x004fe40000010069 */
[----:B------:R-:W-:-:S05]  /*1a940*/  SEL R111, R111, 0x9, !P2 ;  /* 0x000000096f6f7807 */ /* 0x000fca0005000000 */
[----:B------:R-:W-:Y:S01]  /*1a950*/  MUFU.EX2 R124, R124 ;  /* 0x0000007c007c7308 */ /* 0x000fe20000000800 */
[----:B---3--:R-:W-:Y:S01]  /*1a960*/  F2FP.BF16.F32.PACK_AB R105, R110, R105 ;  /* 0x000000696e69723e */ /* 0x008fe200000010ff */
[----:B------:R-:W-:-:S06]  /*1a970*/  FFMA.FTZ R94, R98, R21, -R138 ;  /* 0x00000015625e7223 */ /* 0x000fcc000001088a */
[----:B------:R-:W0:Y:S01]  /*1a980*/  MUFU.EX2 R135, R135 ;  /* 0x0000008700877308 */ /* 0x000e220000000800 */
[----:B------:R-:W-:-:S07]  /*1a990*/  FFMA.FTZ R98, R115, R21, -R138 ;  /* 0x0000001573627223 */ /* 0x000fce000001088a */
[----:B------:R-:W2:Y:S01]  /*1a9a0*/  MUFU.EX2 R134, R134 ;  /* 0x0000008600867308 */ /* 0x000ea20000000800 */
[----:B------:R-:W-:-:S07]  /*1a9b0*/  FFMA.FTZ R99, R114, R21, -R138 ;  /* 0x0000001572637223 */ /* 0x000fce000001088a */
[----:B------:R-:W3:Y:S01]  /*1a9c0*/  MUFU.EX2 R133, R133 ;  /* 0x0000008500857308 */ /* 0x000ee20000000800 */
[----:B0-----:R-:W-:-:S07]  /*1a9d0*/  FADD.FTZ R141, R135, R141 ;  /* 0x0000008d878d7221 */ /* 0x001fce0000010000 */
[----:B------:R-:W-:Y:S08]  /*1a9e0*/  MUFU.EX2 R136, R76 ;  /* 0x0000004c00887308 */ /* 0x000ff00000000800 */
[----:B------:R-:W-:Y:S08]  /*1a9f0*/  MUFU.EX2 R76, R95 ;  /* 0x0000005f004c7308 */ /* 0x000ff00000000800 */
[----:B------:R-:W0:Y:S01]  /*1aa00*/  MUFU.EX2 R132, R132 ;  /* 0x0000008400847308 */ /* 0x000e220000000800 */
[----:B------:R-:W-:Y:S01]  /*1aa10*/  FFMA.FTZ R102, R154, R21, -R138 ;  /* 0x000000159a667223 */ /* 0x000fe2000001088a */
[----:B--2---:R-:W-:-:S06]  /*1aa20*/  FADD.FTZ R141, R134, R141 ;  /* 0x0000008d868d7221 */ /* 0x004fcc0000010000 */
        /* <DEDUP_REMOVED lines=12> */
[----:B------:R-:W-:Y:S02]  /*1aaf0*/  @!P0 SYNCS.ARRIVE.TRANS64.RED.A1T0 RZ, [R112+URZ], RZ ;  /* 0x000000ff70ff89a7 */ /* 0x000fe4000810043f */
[----:B------:R2:W-:Y:S01]  /*1ab00*/  @!P0 SYNCS.ARRIVE.TRANS64.RED.A1T0 RZ, [R110+URZ], RZ ;  /* 0x000000ff6eff89a7 */ /* 0x0005e2000810043f */
[----:B------:R4:W-:Y:S01]  /*1ab10*/  STSM.16.M88.4 [R17+0x24300], R104 ;  /* 0x0243006811007844 */ /* 0x0009e20000000200 */
[----:B------:R-:W-:Y:S08]  /*1ab20*/  MUFU.EX2 R131, R131 ;  /* 0x0000008300837308 */ /* 0x000ff00000000800 */
[----:B----4-:R-:W-:Y:S08]  /*1ab30*/  MUFU.EX2 R105, R100 ;  /* 0x0000006400697308 */ /* 0x010ff00000000800 */
[----:B------:R-:W-:Y:S08]  /*1ab40*/  MUFU.EX2 R100, R93 ;  /* 0x0000005d00647308 */ /* 0x000ff00000000800 */
[----:B------:R-:W4:Y:S01]  /*1ab50*/  MUFU.EX2 R93, R94 ;  /* 0x0000005e005d7308 */ /* 0x000f220000000800 */
[----:B------:R-:W-:Y:S01]  /*1ab60*/  FADD.FTZ R124, R124, R14 ;  /* 0x0000000e7c7c7221 */ /* 0x000fe20000010000 */
[-CC-:B------:R-:W-:Y:S01]  /*1ab70*/  FFMA.FTZ R108, R108, R21.reuse, -R138.reuse ;  /* 0x000000156c6c7223 */ /* 0x180fe2000001088a */
[-CC-:B------:R-:W-:Y:S01]  /*1ab80*/  FFMA.FTZ R114, R157, R21.reuse, -R138.reuse ;  /* 0x000000159d727223 */ /* 0x180fe2000001088a */
[-CC-:B------:R-:W-:Y:S01]  /*1ab90*/  FFMA.FTZ R115, R139, R21.reuse, -R138.reuse ;  /* 0x000000158b737223 */ /* 0x180fe2000001088a */
[----:B------:R-:W-:-:S03]  /*1aba0*/  FFMA.FTZ R116, R116, R21, -R138 ;  /* 0x0000001574747223 */ /* 0x000fc6000001088a */
[----:B------:R-:W1:Y:S01]  /*1abb0*/  MUFU.EX2 R99, R99 ;  /* 0x0000006300637308 */ /* 0x000e620000000800 */
[-CC-:B------:R-:W-:Y:S01]  /*1abc0*/  FFMA.FTZ R117, R117, R21.reuse, -R138.reuse ;  /* 0x0000001575757223 */ /* 0x180fe2000001088a */
[-CC-:B------:R-:W-:Y:S01]  /*1abd0*/  FFMA.FTZ R118, R118, R21.reuse, -R138.reuse ;  /* 0x0000001576767223 */ /* 0x180fe2000001088a */
[-CC-:B------:R-:W-:Y:S01]  /*1abe0*/  FFMA.FTZ R119, R119, R21.reuse, -R138.reuse ;  /* 0x0000001577777223 */ /* 0x180fe2000001088a */
[-CC-:B------:R-:W-:Y:S01]  /*1abf0*/  FFMA.FTZ R120, R120, R21.reuse, -R138.reuse ;  /* 0x0000001578787223 */ /* 0x180fe2000001088a */
[-CC-:B------:R-:W-:Y:S01]  /*1ac00*/  FFMA.FTZ R121, R121, R21.reuse, -R138.reuse ;  /* 0x0000001579797223 */ /* 0x180fe2000001088a */
[-CC-:B------:R-:W-:Y:S02]  /*1ac10*/  FFMA.FTZ R122, R122, R21.reuse, -R138.reuse ;  /* 0x000000157a7a7223 */ /* 0x180fe4000001088a */
[----:B------:R-:W2:Y:S01]  /*1ac20*/  MUFU.EX2 R130, R130 ;  /* 0x0000008200827308 */ /* 0x000ea20000000800 */
        /* <DEDUP_REMOVED lines=8> */
[----:B------:R-:W-:Y:S01]  /*1acb0*/  MUFU.EX2 R107, R77 ;  /* 0x0000004d006b7308 */ /* 0x000fe20000000800 */
[----:B---3--:R-:W-:-:S07]  /*1acc0*/  FADD.FTZ R141, R133, R141 ;  /* 0x0000008d858d7221 */ /* 0x008fce0000010000 */
[----:B------:R4:W-:Y:S01]  /*1acd0*/  MUFU.EX2 R138, R88 ;  /* 0x00000058008a7308 */ /* 0x0009e20000000800 */
[----:B0-----:R-:W-:-:S07]  /*1ace0*/  FADD.FTZ R141, R132, R141 ;  /* 0x0000008d848d7221 */ /* 0x001fce0000010000 */
[----:B------:R-:W0:Y:S01]  /*1acf0*/  MUFU.EX2 R77, R101 ;  /* 0x00000065004d7308 */ /* 0x000e220000000800 */
[----:B----4-:R-:W-:-:S07]  /*1ad00*/  FADD.FTZ R88, R93, R124 ;  /* 0x0000007c5d587221 */ /* 0x010fce0000010000 */
[----:B------:R-:W3:Y:S01]  /*1ad10*/  MUFU.EX2 R129, R129 ;  /* 0x0000008100817308 */ /* 0x000ee20000000800 */
[----:B------:R-:W-:Y:S01]  /*1ad20*/  FADD.FTZ R88, R76, R88 ;  /* 0x000000584c587221 */ /* 0x000fe20000010000 */
[----:B------:R-:W-:-:S06]  /*1ad30*/  FADD.FTZ R141, R131, R141 ;  /* 0x0000008d838d7221 */ /* 0x000fcc0000010000 */
[----:B------:R-:W4:Y:S01]  /*1ad40*/  MUFU.EX2 R102, R102 ;  /* 0x0000006600667308 */ /* 0x000f220000000800 */
[----:B------:R-:W-:-:S07]  /*1ad50*/  FADD.FTZ R88, R95, R88 ;  /* 0x000000585f587221 */ /* 0x000fce0000010000 */
[----:B------:R-:W4:Y:S01]  /*1ad60*/  MUFU.EX2 R128, R128 ;  /* 0x0000008000807308 */ /* 0x000f220000000800 */
[----:B-1----:R-:W-:Y:S01]  /*1ad70*/  FADD.FTZ R88, R99, R88 ;  /* 0x0000005863587221 */ /* 0x002fe20000010000 */
[----:B--2---:R-:W-:-:S06]  /*1ad80*/  FADD.FTZ R141, R130, R141 ;  /* 0x0000008d828d7221 */ /* 0x004fcc0000010000 */
[----:B------:R-:W1:Y:S08]  /*1ad90*/  MUFU.EX2 R103, R103 ;  /* 0x0000006700677308 */ /* 0x000e700000000800 */
[----:B------:R-:W-:Y:S01]  /*1ada0*/  MUFU.EX2 R127, R127 ;  /* 0x0000007f007f7308 */ /* 0x000fe20000000800 */
[----:B0-----:R-:W-:Y:S01]  /*1adb0*/  FADD.FTZ R88, R77, R88 ;  /* 0x000000584d587221 */ /* 0x001fe20000010000 */
[----:B---3--:R-:W-:-:S06]  /*1adc0*/  FADD.FTZ R141, R129, R141 ;  /* 0x0000008d818d7221 */ /* 0x008fcc0000010000 */
[----:B------:R-:W0:Y:S08]  /*1add0*/  MUFU.EX2 R108, R108 ;  /* 0x0000006c006c7308 */ /* 0x000e300000000800 */
[----:B------:R-:W2:Y:S01]  /*1ade0*/  MUFU.EX2 R126, R126 ;  /* 0x0000007e007e7308 */ /* 0x000ea20000000800 */
[----:B----4-:R-:W-:-:S07]  /*1adf0*/  FADD.FTZ R88, R102, R88 ;  /* 0x0000005866587221 */ /* 0x010fce0000010000 */
[----:B------:R-:W-:Y:S01]  /*1ae00*/  MUFU.EX2 R110, R89 ;  /* 0x00000059006e7308 */ /* 0x000fe20000000800 */
[----:B------:R-:W-:-:S07]  /*1ae10*/  FADD.FTZ R141, R128, R141 ;  /* 0x0000008d808d7221 */ /* 0x000fce0000010000 */
[----:B------:R-:W3:Y:S08]  /*1ae20*/  MUFU.EX2 R89, R109 ;  /* 0x0000006d00597308 */ /* 0x000ef00000000800 */
[----:B------:R-:W4:Y:S01]  /*1ae30*/  MUFU.EX2 R125, R125 ;  /* 0x0000007d007d7308 */ /* 0x000f220000000800 */
[----:B-1----:R-:W-:-:S07]  /*1ae40*/  FADD.FTZ R88, R103, R88 ;  /* 0x0000005867587221 */ /* 0x002fce0000010000 */
[----:B------:R-:W-:Y:S08]  /*1ae50*/  MUFU.EX2 R112, R84 ;  /* 0x0000005400707308 */ /* 0x000ff00000000800 */
[----:B------:R-:W1:Y:S01]  /*1ae60*/  MUFU.EX2 R114, R114 ;  /* 0x0000007200727308 */ /* 0x000e620000000800 */
[----:B0-----:R-:W-:Y:S01]  /*1ae70*/  FADD.FTZ R88, R108, R88 ;  /* 0x000000586c587221 */ /* 0x001fe20000010000 */
[----:B------:R-:W-:-:S06]  /*1ae80*/  F2FP.BF16.F32.PACK_AB R95, R99, R95 ;  /* 0x0000005f635f723e */ /* 0x000fcc00000010ff */
[----:B------:R-:W0:Y:S08]  /*1ae90*/  MUFU.EX2 R115, R115 ;  /* 0x0000007300737308 */ /* 0x000e300000000800 */
[----:B------:R2:W-:Y:S02]  /*1aea0*/  MUFU.EX2 R98, R90 ;  /* 0x0000005a00627308 */ /* 0x0005e40000000800 */
[----:B--2---:R-:W-:-:S06]  /*1aeb0*/  FADD.FTZ R90, R127, R141 ;  /* 0x0000008d7f5a7221 */ /* 0x004fcc0000010000 */
[----:B------:R-:W-:Y:S01]  /*1aec0*/  MUFU.EX2 R113, R81 ;  /* 0x0000005100717308 */ /* 0x000fe20000000800 */
[----:B------:R-:W-:-:S07]  /*1aed0*/  FADD.FTZ R90, R126, R90 ;  /* 0x0000005a7e5a7221 */ /* 0x000fce0000010000 */
[----:B------:R-:W2:Y:S08]  /*1aee0*/  MUFU.EX2 R116, R116 ;  /* 0x0000007400747308 */ /* 0x000eb00000000800 */
[----:B------:R-:W-:Y:S08]  /*1aef0*/  MUFU.EX2 R99, R75 ;  /* 0x0000004b00637308 */ /* 0x000ff00000000800 */
[----:B------:R3:W-:Y:S08]  /*1af00*/  MUFU.EX2 R75, R78 ;  /* 0x0000004e004b7308 */ /* 0x0007f00000000800 */
[----:B------:R-:W-:Y:S01]  /*1af10*/  MUFU.EX2 R106, R92 ;  /* 0x0000005c006a7308 */ /* 0x000fe20000000800 */
[----:B---3--:R-:W-:Y:S01]  /*1af20*/  FADD.FTZ R78, R89, R88 ;  /* 0x00000058594e7221 */ /* 0x008fe20000010000 */
[----:B----4-:R-:W-:-:S06]  /*1af30*/  FADD.FTZ R88, R125, R90 ;  /* 0x0000005a7d587221 */ /* 0x010fcc0000010000 */
[----:B------:R-:W3:Y:S01]  /*1af40*/  MUFU.EX2 R117, R117 ;  /* 0x0000007500757308 */ /* 0x000ee20000000800 */
[----:B-1----:R-:W-:Y:S01]  /*1af50*/  FADD.FTZ R78, R114, R78 ;  /* 0x0000004e724e7221 */ /* 0x002fe20000010000 */
[----:B------:R-:W-:-:S06]  /*1af60*/  FADD.FTZ R88, R112, R88 ;  /* 0x0000005870587221 */ /* 0x000fcc0000010000 */
[----:B------:R-:W-:Y:S01]  /*1af70*/  MUFU.EX2 R123, R80 ;  /* 0x00000050007b7308 */ /* 0x000fe20000000800 */
[----:B0-----:R-:W-:-:S07]  /*1af80*/  FADD.FTZ R78, R115, R78 ;  /* 0x0000004e734e7221 */ /* 0x001fce0000010000 */
[----:B------:R-:W0:Y:S08]  /*1af90*/  MUFU.EX2 R118, R118 ;  /* 0x0000007600767308 */ /* 0x000e300000000800 */
[----:B------:R-:W1:Y:S08]  /*1afa0*/  MUFU.EX2 R119, R119 ;  /* 0x0000007700777308 */ /* 0x000e700000000800 */
[----:B------:R4:W-:Y:S02]  /*1afb0*/  MUFU.EX2 R101, R79 ;  /* 0x0000004f00657308 */ /* 0x0009e40000000800 */
[----:B----4-:R-:W-:-:S06]  /*1afc0*/  FADD.FTZ R79, R107, R88 ;  /* 0x000000586b4f7221 */ /* 0x010fcc0000010000 */
[----:B------:R-:W4:Y:S01]  /*1afd0*/  MUFU.EX2 R120, R120 ;  /* 0x0000007800787308 */ /* 0x000f220000000800 */
[----:B--2---:R-:W-:Y:S01]  /*1afe0*/  FADD.FTZ R88, R116, R78 ;  /* 0x0000004e74587221 */ /* 0x004fe20000010000 */
[----:B------:R-:W-:-:S03]  /*1aff0*/  FADD.FTZ R79, R113, R79 ;  /* 0x0000004f714f7221 */ /* 0x000fc60000010000 */
[----:B---3--:R-:W-:Y:S01]  /*1b000*/  FADD.FTZ R88, R117, R88 ;  /* 0x0000005875587221 */ /* 0x008fe20000010000 */
[----:B------:R-:W-:Y:S02]  /*1b010*/  FADD.FTZ R90, R106, R79 ;  /* 0x0000004f6a5a7221 */ /* 0x000fe40000010000 */
[----:B------:R-:W-:Y:S01]  /*1b020*/  MUFU.EX2 R104, R97 ;  /* 0x0000006100687308 */ /* 0x000fe20000000800 */
[----:B0-----:R-:W-:Y:S01]  /*1b030*/  FADD.FTZ R88, R118, R88 ;  /* 0x0000005876587221 */ /* 0x001fe20000010000 */
[----:B------:R-:W-:Y:S01]  /*1b040*/  F2FP.BF16.F32.PACK_AB R92, R134, R135 ;  /* 0x00000087865c723e */ /* 0x000fe200000010ff */
[----:B------:R-:W-:-:S05]  /*1b050*/  FADD.FTZ R90, R123, R90 ;  /* 0x0000005a7b5a7221 */ /* 0x000fca0000010000 */
[----:B------:R-:W0:Y:S01]  /*1b060*/  MUFU.EX2 R121, R121 ;  /* 0x0000007900797308 */ /* 0x000e220000000800 */
[----:B------:R-:W-:Y:S02]  /*1b070*/  F2FP.BF16.F32.PACK_AB R93, R76, R93 ;  /* 0x0000005d4c5d723e */ /* 0x000fe400000010ff */
[----:B------:R-:W-:Y:S02]  /*1b080*/  F2FP.BF16.F32.PACK_AB R94, R132, R133 ;  /* 0x00000085845e723e */ /* 0x000fe400000010ff */
[----:B------:R-:W-:-:S03]  /*1b090*/  F2FP.BF16.F32.PACK_AB R76, R130, R131 ;  /* 0x00000083824c723e */ /* 0x000fc600000010ff */
[----:B------:R-:W-:Y:S01]  /*1b0a0*/  MUFU.EX2 R137, R73 ;  /* 0x0000004900897308 */ /* 0x000fe20000000800 */
[----:B------:R-:W-:Y:S02]  /*1b0b0*/  F2FP.BF16.F32.PACK_AB R77, R102, R77 ;  /* 0x0000004d664d723e */ /* 0x000fe400000010ff */
[----:B------:R-:W-:Y:S02]  /*1b0c0*/  F2FP.BF16.F32.PACK_AB R78, R128, R129 ;  /* 0x00000081804e723e */ /* 0x000fe400000010ff */
[----:B------:R-:W-:-:S03]  /*1b0d0*/  F2FP.BF16.F32.PACK_AB R79, R108, R103 ;  /* 0x000000676c4f723e */ /* 0x000fc600000010ff */
[----:B------:R-:W2:Y:S01]  /*1b0e0*/  MUFU.EX2 R122, R122 ;  /* 0x0000007a007a7308 */ /* 0x000ea20000000800 */
[----:B------:R-:W-:Y:S01]  /*1b0f0*/  FADD.FTZ R90, R105, R90 ;  /* 0x0000005a695a7221 */ /* 0x000fe20000010000 */
[----:B------:R-:W-:Y:S06]  /*1b100*/  STSM.16.M88.4 [R17+0x25b00], R92 ;  /* 0x025b005c11007844 */ /* 0x000fec0000000200 */
[----:B------:R1:W3:Y:S01]  /*1b110*/  MUFU.EX2 R14, R91 ;  /* 0x0000005b000e7308 */ /* 0x0002e20000000800 */
[----:B------:R0:W-:Y:S01]  /*1b120*/  STSM.16.M88.4 [R17+0x27300], R76 ;  /* 0x0273004c11007844 */ /* 0x0001e20000000200 */
[----:B-1----:R-:W-:-:S06]  /*1b130*/  FADD.FTZ R91, R119, R88 ;  /* 0x00000058775b7221 */ /* 0x002fcc0000010000 */
[----:B------:R-:W-:Y:S01]  /*1b140*/  MUFU.EX2 R97, R96 ;  /* 0x0000006000617308 */ /* 0x000fe20000000800 */
[----:B----4-:R-:W-:Y:S01]  /*1b150*/  FADD.FTZ R91, R120, R91 ;  /* 0x0000005b785b7221 */ /* 0x010fe20000010000 */
[----:B0-----:R-:W-:-:S06]  /*1b160*/  FADD.FTZ R76, R136, R90 ;  /* 0x0000005a884c7221 */ /* 0x001fcc0000010000 */
[----:B------:R-:W0:Y:S01]  /*1b170*/  MUFU.EX2 R74, R74 ;  /* 0x0000004a004a7308 */ /* 0x000e220000000800 */
[----:B------:R-:W-:Y:S01]  /*1b180*/  FADD.FTZ R77, R121, R91 ;  /* 0x0000005b794d7221 */ /* 0x000fe20000010000 */
[----:B------:R-:W-:-:S03]  /*1b190*/  FADD.FTZ R76, R104, R76 ;  /* 0x0000004c684c7221 */ /* 0x000fc60000010000 */
[----:B--2---:R-:W-:Y:S01]  /*1b1a0*/  FADD.FTZ R77, R122, R77 ;  /* 0x0000004d7a4d7221 */ /* 0x004fe20000010000 */
[----:B------:R-:W-:Y:S02]  /*1b1b0*/  FADD.FTZ R76, R137, R76 ;  /* 0x0000004c894c7221 */ /* 0x000fe40000010000 */
[----:B------:R-:W1:Y:S01]  /*1b1c0*/  MUFU.EX2 R139, R85 ;  /* 0x00000055008b7308 */ /* 0x000e620000000800 */
[----:B---3--:R-:W-:Y:S01]  /*1b1d0*/  FADD.FTZ R77, R14, R77 ;  /* 0x0000004d0e4d7221 */ /* 0x008fe20000010000 */
[----:B------:R-:W-:-:S03]  /*1b1e0*/  FADD.FTZ R76, R100, R76 ;  /* 0x0000004c644c7221 */ /* 0x000fc60000010000 */
[----:B------:R-:W-:Y:S01]  /*1b1f0*/  FADD.FTZ R77, R98, R77 ;  /* 0x0000004d624d7221 */ /* 0x000fe20000010000 */
[----:B------:R-:W-:Y:S02]  /*1b200*/  FADD.FTZ R76, R138, R76 ;  /* 0x0000004c8a4c7221 */ /* 0x000fe40000010000 */
[----:B------:R-:W2:Y:S01]  /*1b210*/  MUFU.EX2 R111, R140 ;  /* 0x0000008c006f7308 */ /* 0x000ea20000000800 */
[----:B0-----:R-:W-:Y:S01]  /*1b220*/  FADD.FTZ R77, R74, R77 ;  /* 0x0000004d4a4d7221 */ /* 0x001fe20000010000 */
[----:B------:R-:W-:-:S06]  /*1b230*/  FADD.FTZ R78, R97, R76 ;  /* 0x0000004c614e7221 */ /* 0x000fcc0000010000 */
[----:B------:R-:W-:Y:S01]  /*1b240*/  MUFU.EX2 R85, R143 ;  /* 0x0000008f00557308 */ /* 0x000fe20000000800 */
[----:B------:R-:W-:Y:S01]  /*1b250*/  FADD.FTZ R102, R99, R77 ;  /* 0x0000004d63667221 */ /* 0x000fe20000010000 */
[----:B-1----:R-:W-:-:S06]  /*1b260*/  FADD.FTZ R79, R139, R78 ;  /* 0x0000004e8b4f7221 */ /* 0x002fcc0000010000 */
[----:B------:R-:W0:Y:S01]  /*1b270*/  MUFU.EX2 R82, R82 ;  /* 0x0000005200527308 */ /* 0x000e220000000800 */
[----:B------:R-:W-:Y:S02]  /*1b280*/  F2FP.BF16.F32.PACK_AB R88, R126, R127 ;  /* 0x0000007f7e58723e */ /* 0x000fe400000010ff */
[----:B------:R-:W-:Y:S02]  /*1b290*/  F2FP.BF16.F32.PACK_AB R89, R114, R89 ;  /* 0x000000597259723e */ /* 0x000fe400000010ff */
[----:B------:R-:W-:-:S03]  /*1b2a0*/  F2FP.BF16.F32.PACK_AB R90, R112, R125 ;  /* 0x0000007d705a723e */ /* 0x000fc600000010ff */
[----:B------:R-:W-:Y:S01]  /*1b2b0*/  MUFU.EX2 R96, R146 ;  /* 0x0000009200607308 */ /* 0x000fe20000000800 */
[----:B------:R-:W-:Y:S01]  /*1b2c0*/  F2FP.BF16.F32.PACK_AB R91, R116, R115 ;  /* 0x00000073745b723e */ /* 0x000fe200000010ff */
[----:B------:R-:W-:Y:S01]  /*1b2d0*/  FADD.FTZ R102, R75, R102 ;  /* 0x000000664b667221 */ /* 0x000fe20000010000 */
[----:B------:R-:W-:-:S05]  /*1b2e0*/  F2FP.BF16.F32.PACK_AB R94, R123, R106 ;  /* 0x0000006a7b5e723e */ /* 0x000fca00000010ff */
[----:B------:R-:W1:Y:S01]  /*1b2f0*/  MUFU.EX2 R83, R83 ;  /* 0x0000005300537308 */ /* 0x000e620000000800 */
[----:B------:R-:W-:Y:S01]  /*1b300*/  FADD.FTZ R106, R110, R79 ;  /* 0x0000004f6e6a7221 */ /* 0x000fe20000010000 */
[----:B------:R-:W-:Y:S01]  /*1b310*/  F2FP.BF16.F32.PACK_AB R92, R113, R107 ;  /* 0x0000006b715c723e */ /* 0x000fe200000010ff */
[----:B------:R3:W-:Y:S01]  /*1b320*/  STSM.16.M88.4 [R17+0x28b00], R88 ;  /* 0x028b005811007844 */ /* 0x0007e20000000200 */
[----:B------:R-:W-:-:S04]  /*1b330*/  F2FP.BF16.F32.PACK_AB R93, R118, R117 ;  /* 0x00000075765d723e */ /* 0x000fc800000010ff */
[----:B------:R-:W-:Y:S01]  /*1b340*/  MUFU.EX2 R81, R149 ;  /* 0x0000009500517308 */ /* 0x000fe20000000800 */
[----:B------:R-:W-:Y:S01]  /*1b350*/  F2FP.BF16.F32.PACK_AB R95, R120, R119 ;  /* 0x00000077785f723e */ /* 0x000fe200000010ff */
[----:B--2---:R-:W-:-:S06]  /*1b360*/  FADD.FTZ R106, R111, R106 ;  /* 0x0000006a6f6a7221 */ /* 0x004fcc0000010000 */
[----:B------:R-:W2:Y:S01]  /*1b370*/  MUFU.EX2 R86, R86 ;  /* 0x0000005600567308 */ /* 0x000ea20000000800 */
[----:B---3--:R-:W-:Y:S01]  /*1b380*/  FADD.FTZ R89, R101, R102 ;  /* 0x0000006665597221 */ /* 0x008fe20000010000 */
[----:B------:R3:W-:Y:S06]  /*1b390*/  STSM.16.M88.4 [R17+0x2a300], R92 ;  /* 0x02a3005c11007844 */ /* 0x0007ec0000000200 */
[----:B------:R-:W-:Y:S01]  /*1b3a0*/  MUFU.EX2 R84, R150 ;  /* 0x0000009600547308 */ /* 0x000fe20000000800 */
[----:B------:R-:W-:Y:S01]  /*1b3b0*/  F2FP.BF16.F32.PACK_AB R79, R98, R14 ;  /* 0x0000000e624f723e */ /* 0x000fe200000010ff */
[----:B0-----:R-:W-:-:S06]  /*1b3c0*/  FADD.FTZ R14, R82, R89 ;  /* 0x00000059520e7221 */ /* 0x001fcc0000010000 */
[----:B------:R-:W0:Y:S01]  /*1b3d0*/  MUFU.EX2 R87, R87 ;  /* 0x0000005700577308 */ /* 0x000e220000000800 */
[----:B------:R-:W-:Y:S01]  /*1b3e0*/  F2FP.BF16.F32.PACK_AB R89, R99, R74 ;  /* 0x0000004a6359723e */ /* 0x000fe200000010ff */
[----:B---3--:R-:W-:-:S06]  /*1b3f0*/  FADD.FTZ R93, R85, R106 ;  /* 0x0000006a555d7221 */ /* 0x008fcc0000010000 */
[----:B------:R-:W3:Y:S01]  /*1b400*/  MUFU.EX2 R142, R142 ;  /* 0x0000008e008e7308 */ /* 0x000ee20000000800 */
[----:B-1----:R-:W-:Y:S01]  /*1b410*/  FADD.FTZ R91, R83, R14 ;  /* 0x0000000e535b7221 */ /* 0x002fe20000010000 */
[----:B------:R-:W-:-:S06]  /*1b420*/  FADD.FTZ R74, R96, R93 ;  /* 0x0000005d604a7221 */ /* 0x000fcc0000010000 */
[----:B------:R-:W1:Y:S01]  /*1b430*/  MUFU.EX2 R73, R151 ;  /* 0x0000009700497308 */ /* 0x000e620000000800 */
[----:B--2---:R-:W-:Y:S01]  /*1b440*/  FADD.FTZ R14, R86, R91 ;  /* 0x0000005b560e7221 */ /* 0x004fe20000010000 */
[----:B------:R-:W-:Y:S01]  /*1b450*/  FADD.FTZ R95, R81, R74 ;  /* 0x0000004a515f7221 */ /* 0x000fe20000010000 */
[----:B------:R-:W-:Y:S02]  /*1b460*/  F2FP.BF16.F32.PACK_AB R91, R101, R75 ;  /* 0x0000004b655b723e */ /* 0x000fe400000010ff */
[----:B0-----:R-:W-:Y:S01]  /*1b470*/  FADD.FTZ R75, R87, R14 ;  /* 0x0000000e574b7221 */ /* 0x001fe20000010000 */
[C---:B------:R-:W-:Y:S01]  /*1b480*/  FADD.FTZ R74, R84.reuse, R95 ;  /* 0x0000005f544a7221 */ /* 0x040fe20000010000 */
[----:B------:R-:W-:Y:S02]  /*1b490*/  F2FP.BF16.F32.PACK_AB R84, R84, R81 ;  /* 0x000000515454723e */ /* 0x000fe400000010ff */
[----:B---3--:R-:W-:Y:S01]  /*1b4a0*/  FADD.FTZ R14, R142, R75 ;  /* 0x0000004b8e0e7221 */ /* 0x008fe20000010000 */
[----:B------:R-:W2:Y:S01]  /*1b4b0*/  LDL R81, [R1+0x8c] ;  /* 0x00008c0001517983 */ /* 0x000ea20000100800 */
[----:B-1----:R-:W-:-:S03]  /*1b4c0*/  FADD.FTZ R75, R73, R74 ;  /* 0x0000004a494b7221 */ /* 0x002fc60000010000 */
[----:B------:R-:W2:Y:S01]  /*1b4d0*/  LDL.LU R74, [R1+0x14] ;  /* 0x00001400014a7983 */ /* 0x000ea20000300800 */
[----:B------:R-:W-:Y:S08]  /*1b4e0*/  MUFU.EX2 R80, R152 ;  /* 0x0000009800507308 */ /* 0x000ff00000000800 */
[----:B------:R-:W0:Y:S08]  /*1b4f0*/  MUFU.EX2 R145, R145 ;  /* 0x0000009100917308 */ /* 0x000e300000000800 */
[----:B------:R-:W-:Y:S08]  /*1b500*/  MUFU.EX2 R147, R147 ;  /* 0x0000009300937308 */ /* 0x000ff00000000800 */
[----:B------:R-:W1:Y:S01]  /*1b510*/  MUFU.EX2 R148, R148 ;  /* 0x0000009400947308 */ /* 0x000e620000000800 */
        /* <DEDUP_REMOVED lines=9> */
[C---:B0-----:R-:W-:Y:S02]  /*1b5b0*/  F2FP.BF16.F32.PACK_AB R85, R145.reuse, R142 ;  /* 0x0000008e9155723e */ /* 0x041fe400000010ff */
[----:B------:R-:W-:Y:S02]  /*1b5c0*/  F2FP.BF16.F32.PACK_AB R86, R80, R73 ;  /* 0x000000495056723e */ /* 0x000fe400000010ff */
[----:B-1----:R-:W-:Y:S01]  /*1b5d0*/  F2FP.BF16.F32.PACK_AB R87, R148, R147 ;  /* 0x000000939457723e */ /* 0x002fe200000010ff */
[----:B------:R-:W-:Y:S04]  /*1b5e0*/  STSM.16.M88.4 [R17+0x2bb00], R76 ;  /* 0x02bb004c11007844 */ /* 0x000fe80000000200 */
[----:B------:R-:W-:Y:S04]  /*1b5f0*/  STSM.16.M88.4 [R17+0x2d300], R88 ;  /* 0x02d3005811007844 */ /* 0x000fe80000000200 */
[----:B------:R-:W-:Y:S04]  /*1b600*/  STSM.16.M88.4 [R17+0x2eb00], R92 ;  /* 0x02eb005c11007844 */ /* 0x000fe80000000200 */
[----:B------:R-:W-:Y:S01]  /*1b610*/  STSM.16.M88.4 [R17+0x30300], R84 ;  /* 0x0303005411007844 */ /* 0x000fe20000000200 */
[----:B------:R-:W-:Y:S01]  /*1b620*/  @!PT LDS RZ, [RZ] ;  /* 0x00000000fffff984 */ /* 0x000fe20000000800 */
[----:B------:R-:W-:Y:S01]  /*1b630*/  @!PT LDS RZ, [RZ] ;  /* 0x00000000fffff984 */ /* 0x000fe20000000800 */
[----:B------:R-:W-:Y:S01]  /*1b640*/  @!PT LDS RZ, [RZ] ;  /* 0x00000000fffff984 */ /* 0x000fe20000000800 */
[----:B------:R-:W-:Y:S01]  /*1b650*/  @!PT LDS RZ, [RZ] ;  /* 0x00000000fffff984 */ /* 0x000fe20000000800 */
[----:B------:R0:W-:Y:S06]  /*1b660*/  MEMBAR.ALL.CTA ;  /* 0x0000000000007992 */ /* 0x0001ec0000008000 */
[----:B0-----:R-:W0:Y:S01]  /*1b670*/  FENCE.VIEW.ASYNC.S ;  /* 0x00000000000073c6 */ /* 0x001e220000000000 */
[----:B------:R-:W-:Y:S01]  /*1b680*/  FADD.FTZ R14, R145, R14 ;  /* 0x0000000e910e7221 */ /* 0x000fe20000010000 */
[----:B------:R-:W-:-:S03]  /*1b690*/  FADD.FTZ R75, R80, R75 ;  /* 0x0000004b504b7221 */ /* 0x000fc60000010000 */
[----:B------:R-:W-:Y:S01]  /*1b6a0*/  FADD.FTZ R147, R147, R14 ;  /* 0x0000000e93937221 */ /* 0x000fe20000010000 */
[-C--:B------:R-:W-:Y:S01]  /*1b6b0*/  FMUL.FTZ R24, R24, R0.reuse ;  /* 0x0000000018187220 */ /* 0x080fe20000410000 */
        /* <DEDUP_REMOVED lines=24> */
[----:B------:R-:W-:Y:S01]  /*1b840*/  STL [R1+0x18], R75 ;  /* 0x0000184b01007387 */ /* 0x000fe20000100800 */
[-C--:B------:R-:W-:Y:S01]  /*1b850*/  FMUL.FTZ R26, R26, R15.reuse ;  /* 0x0000000f1a1a7220 */ /* 0x080fe20000410000 */
[----:B------:R-:W-:-:S02]  /*1b860*/  FMUL.FTZ R27, R27, R15 ;  /* 0x0000000f1b1b7220 */ /* 0x000fc40000410000 */
[----:B------:R1:W-:Y:S01]  /*1b870*/  STL [R1+0x38], R14 ;  /* 0x0000380e01007387 */ /* 0x0003e20000100800 */
[-C--:B------:R-:W-:Y:S01]  /*1b880*/  FMUL.FTZ R30, R30, R15.reuse ;  /* 0x0000000f1e1e7220 */ /* 0x080fe20000410000 */
[-C--:B------:R-:W-:Y:S01]  /*1b890*/  FMUL.FTZ R31, R31, R15.reuse ;  /* 0x0000000f1f1f7220 */ /* 0x080fe20000410000 */
[-C--:B------:R-:W-:Y:S01]  /*1b8a0*/  FMUL.FTZ R34, R34, R15.reuse ;  /* 0x0000000f22227220 */ /* 0x080fe20000410000 */
        /* <DEDUP_REMOVED lines=20> */
[----:B-1----:R-:W-:-:S02]  /*1b9f0*/  IMAD.MOV.U32 R14, RZ, RZ, R19 ;  /* 0x000000ffff0e7224 */ /* 0x002fc400078e0013 */
[----:B------:R-:W-:Y:S01]  /*1ba00*/  IMAD.MOV.U32 R15, RZ, RZ, R72 ;  /* 0x000000ffff0f7224 */ /* 0x000fe200078e0048 */
[C---:B--2---:R-:W-:Y:S01]  /*1ba10*/  ISETP.GT.AND P2, PT, R74.reuse, R81, PT ;  /* 0x000000514a00720c */ /* 0x044fe20003f44270 */
[----:B------:R-:W-:-:S05]  /*1ba20*/  VIADD R0, R74, 0xffffffff ;  /* 0xffffffff4a007836 */ /* 0x000fca0000000000 */
[----:B------:R1:W-:Y:S02]  /*1ba30*/  STL [R1+0x14], R0 ;  /* 0x0000140001007387 */ /* 0x0003e40000100800 */
[----:B-1----:R-:W-:Y:S01]  /*1ba40*/  IMAD.MOV.U32 R0, RZ, RZ, R20 ;  /* 0x000000ffff007224 */ /* 0x002fe200078e0014 */
[----:B0-----:R-:W-:-:S04]  /*1ba50*/  NOP ;  /* 0x0000000000007918 */ /* 0x001fc80000000000 */
[----:B---3--:R-:W-:Y:S05]  /*1ba60*/  @P2 BRA `(.L_x_2466) ;  /* 0xffffffac00942947 */ /* 0x008fea000383ffff */
.L_x_2455:
[----:B------:R-:W-:Y:S05]  /*1ba70*/  WARPSYNC.ALL ;  /* 0x0000000000007948 */ /* 0x000fea0003800000 */
[----:B------:R-:W-:Y:S06]  /*1ba80*/  BAR.ARV 0x8, 0x200 ;  /* 0x0208000000007b1d */ /* 0x000fec0000002000 */
[----:B------:R-:W-:Y:S05]  /*1ba90*/  @!P1 BRA `(.L_x_2467) ;  /* 0x0000000000049947 */ /* 0x000fea0003800000 */
[----:B------:R-:W-:Y:S01]  /*1baa0*/  BPT.TRAP 0x1 ;  /* 0x000000040000795c */ /* 0x000fe20000300000 */
.L_x_2467:
[----:B-----5:R-:W2:Y:S01]  /*1bab0*/  LDL R2, [R1+0x3c] ;  /* 0x00003c0001027983 */ /* 0x020ea20000100800 */
[----:B------:R-:W-:Y:S01]  /*1bac0*/  IMAD R0, R19, 0x8, R16 ;  /* 0x0000000813007824 */ /* 0x000fe200078e0210 */
[----:B--2---:R-:W-:-:S04]  /*1bad0*/  SHF.L.U32 R3, R2, 0x1f, RZ ;  /* 0x0000001f02037819 */ /* 0x004fc800000006ff */
[----:B------:R0:W1:Y:S01]  /*1bae0*/  SYNCS.PHASECHK.TRANS64.TRYWAIT P2, [R0+URZ+0x31c50], R3 ;  /* 0x031c5003000075a7 */ /* 0x000062000804017f */
[----:B------:R-:W-:Y:S05]  /*1baf0*/  @!P1 BRA `(.L_x_2468) ;  /* 0x0000000000049947 */ /* 0x000fea0003800000 */
[----:B------:R-:W-:Y:S01]  /*1bb00*/  BPT.TRAP 0x1 ;  /* 0x000000040000795c */ /* 0x000fe20000300000 */
.L_x_2468:
[----:B------:R-:W2:Y:S01]  /*1bb10*/  LDL.LU R2, [R1+0x7c] ;  /* 0x00007c0001027983 */ /* 0x000ea20000300800 */
[----:B------:R-:W-:Y:S02]  /*1bb20*/  VIADD R16, R16, 0x200 ;  /* 0x0000020010107836 */ /* 0x000fe40000000000 */
[----:B------:R-:W-:-:S03]  /*1bb30*/  IMAD.MOV.U32 R5, RZ, RZ, -0x3ffffff0 ;  /* 0xc0000010ff057424 */ /* 0x000fc600078e00ff */
[----:B------:R-:W-:-:S04]  /*1bb40*/  SHF.R.U32.HI R16, RZ, 0x4, R16 ;  /* 0x00000004ff107819 */ /* 0x000fc80000011610 */
[----:B------:R-:W-:-:S04]  /*1bb50*/  LOP3.LUT R16, R16, 0x3fff, RZ, 0xc0, !PT ;  /* 0x00003fff10107812 */ /* 0x000fc800078ec0ff */
[----:B------:R-:W-:Y:S02]  /*1bb60*/  LOP3.LUT R16, R16, 0x2400000, RZ, 0xfc, !PT ;  /* 0x0240000010107812 */ /* 0x000fe400078efcff */
[----:B--2---:R-:W-:Y:S01]  /*1bb70*/  LOP3.LUT R4, R2, 0x10000, RZ, 0xfc, !PT ;  /* 0x0001000002047812 */ /* 0x004fe200078efcff */
[----:B-1----:R-:W-:Y:S06]  /*1bb80*/  @P2 BRA `(.L_x_2469) ;  /* 0x0000000000082947 */ /* 0x002fec0003800000 */
[----:B------:R-:W1:Y:S02]  /*1bb90*/  SYNCS.PHASECHK.TRANS64.TRYWAIT P1, [R0+URZ+0x31c50], R3 ;  /* 0x031c5003000075a7 */ /* 0x000e64000802017f */
[----:B-1----:R-:W-:Y:S05]  /*1bba0*/  @!P1 BRA `(.L_x_2470) ;  /* 0x000000c800b09947 */ /* 0x002fea0003800000 */
.L_x_2469:
[----:B------:R-:W-:Y:S01]  /*1bbb0*/  IMAD R2, R19, 0x6c0, R16 ;  /* 0x000006c013027824 */ /* 0x000fe200078e0210 */
[----:B------:R-:W2:Y:S01]  /*1bbc0*/  LDL.LU R11, [R1+0x18] ;  /* 0x00001800010b7983 */ /* 0x000ea20000300800 */
[----:B01----:R-:W-:Y:S01]  /*1bbd0*/  IMAD.MOV.U32 R3, RZ, RZ, -0x7fffffe0 ;  /* 0x80000020ff037424 */ /* 0x003fe200078e00ff */
        /* <DEDUP_REMOVED lines=10> */
[----:B------:R-:W3:Y:S01]  /*1bc80*/  LDL.LU R10, [R1+0x38] ;  /* 0x00003800010a7983 */ /* 0x000ee20000300800 */
[----:B------:R-:W-:-:S02]  /*1bc90*/  IMAD.MOV.U32 R3, RZ, RZ, -0x7fffffe0 ;  /* 0x80000020ff037424 */ /* 0x000fc400078e00ff */
[----:B------:R-:W-:Y:S01]  /*1bca0*/  IMAD.MOV.U32 R5, RZ, RZ, -0x3ffffff0 ;  /* 0xc0000010ff057424 */ /* 0x000fe200078e00ff */
[----:B------:R-:W4:Y:S01]  /*1bcb0*/  LDL.LU R12, [R1+0x3c] ;  /* 0x00003c00010c7983 */ /* 0x000f220000300800 */
[----:B------:R-:W-:-:S05]  /*1bcc0*/  VIADD R19, R19, 0x1 ;  /* 0x0000000113137836 */ /* 0x000fca0000000000 */
        /* <DEDUP_REMOVED lines=62> */
[C---:B------:R-:W-:Y:S01]  /*1c0b0*/  VIADD R8, R2.reuse, 0x1c0 ;  /* 0x000001c002087836 */ /* 0x040fe20000000000 */
        /* <DEDUP_REMOVED lines=15> */
[----:B--2---:R-:W0:Y:S01]  /*1c1b0*/  SHFL.BFLY PT, R2, R11, 0x2, 0x1f ;  /* 0x0c401f000b027f89 */ /* 0x004e2200000e0000 */
[----:B------:R-:W-:Y:S02]  /*1c1c0*/  R2UR UR7, R3 ;  /* 0x00000000030772ca */ /* 0x000fe400000e0000 */
[----:B------:R-:W-:Y:S01]  /*1c1d0*/  R2UR UR4, R4 ;  /* 0x00000000040472ca */ /* 0x000fe200000e0000 */
[----:B---3--:R-:W1:Y:S01]  /*1c1e0*/  SHFL.BFLY PT, R3, R10, 0x2, 0x1f ;  /* 0x0c401f000a037f89 */ /* 0x008e6200000e0000 */
[----:B------:R-:W-:Y:S01]  /*1c1f0*/  R2UR UR5, R5 ;  /* 0x00000000050572ca */ /* 0x000fe200000e0000 */
[----:B0-----:R-:W-:Y:S01]  /*1c200*/  FADD.FTZ R2, R2, R11 ;  /* 0x0000000b02027221 */ /* 0x001fe20000010000 */
[----:B-1----:R-:W-:-:S04]  /*1c210*/  FADD.FTZ R4, R3, R10 ;  /* 0x0000000a03047221 */ /* 0x002fc80000010000 */
[----:B------:R-:W0:Y:S04]  /*1c220*/  SHFL.BFLY PT, R3, R2, 0x1, 0x1f ;  /* 0x0c201f0002037f89 */ /* 0x000e2800000e0000 */
[----:B------:R-:W1:Y:S01]  /*1c230*/  SHFL.BFLY PT, R5, R4, 0x1, 0x1f ;  /* 0x0c201f0004057f89 */ /* 0x000e6200000e0000 */
[----:B0-----:R-:W-:Y:S01]  /*1c240*/  FADD.FTZ R10, R2, R3 ;  /* 0x00000003020a7221 */ /* 0x001fe20000010000 */
[----:B------:R-:W-:Y:S01]  /*1c250*/  SEL R2, RZ, 0x1, P1 ;  /* 0x00000001ff027807 */ /* 0x000fe20000800000 */
[----:B-1----:R-:W-:-:S03]  /*1c260*/  FADD.FTZ R11, R4, R5 ;  /* 0x00000005040b7221 */ /* 0x002fc60000010000 */
[----:B------:R-:W-:Y:S01]  /*1c270*/  FSETP.NE.FTZ.AND P2, PT, R10, RZ, PT ;  /* 0x000000ff0a00720b */ /* 0x000fe20003f55000 */
[----:B------:R-:W-:Y:S01]  /*1c280*/  IMAD.MOV.U32 R5, RZ, RZ, RZ ;  /* 0x000000ffff057224 */ /* 0x000fe200078e00ff */
[----:B----4-:R-:W-:Y:S02]  /*1c290*/  LOP3.LUT R12, R12, R2, RZ, 0x3c, !PT ;  /* 0x000000020c0c7212 */ /* 0x010fe400078e3cff */
[----:B------:R-:W-:-:S09]  /*1c2a0*/  FSETP.NE.FTZ.AND P3, PT, R11, RZ, PT ;  /* 0x000000ff0b00720b */ /* 0x000fd20003f75000 */
[----:B------:R-:W0:Y:S08]  /*1c2b0*/  @P2 MUFU.LG2 R6, R10 ;  /* 0x0000000a00062308 */ /* 0x000e300000000c00 */
[----:B------:R1:W-:Y:S01]  /*1c2c0*/  @P2 MUFU.RCP R5, R10 ;  /* 0x0000000a00052308 */ /* 0x0003e20000001000 */
[----:B------:R-:W-:Y:S02]  /*1c2d0*/  WARPGROUP.DEPBAR.LE gsb0, 0x0 ;  /* 0x00008000000079c5 */ /* 0x000fe40000010000 */
[----:B-1----:R-:W2:Y:S01]  /*1c2e0*/  LDL.LU R10, [R1+0xac] ;  /* 0x0000ac00010a7983 */ /* 0x002ea20000300800 */
[----:B------:R-:W-:Y:S01]  /*1c2f0*/  WARPGROUP.ARRIVE ;  /* 0x00000000000079c5 */ /* 0x000fe20000000000 */
[----:B------:R-:W-:-:S03]  /*1c300*/  IMAD.MOV.U32 R3, RZ, RZ, RZ ;  /* 0x000000ffff037224 */ /* 0x000fc600078e00ff */
[----:B------:R-:W1:Y:S02]  /*1c310*/  @P3 MUFU.LG2 R8, R11 ;  /* 0x0000000b00083308 */ /* 0x000e640000000c00 */
[----:B------:R-:W-:Y:S01]  /*1c320*/  HGMMA.64x96x16.F32.BF16 R24, gdesc[UR4].tnspB, R24, gsb0 ;  /* 0x41600000041879f0 */ /* 0x000fe20008001818 */
[----:B------:R3:W-:Y:S05]  /*1c330*/  STL [R1+0x3c], R12 ;  /* 0x00003c0c01007387 */ /* 0x0007ea0000100800 */
[----:B------:R-:W4:Y:S01]  /*1c340*/  @P3 MUFU.RCP R3, R11 ;  /* 0x0000000b00033308 */ /* 0x000f220000001000 */
[----:B------:R-:W-:Y:S02]  /*1c350*/  @!P0 VIADD R4, R0, 0x31c60 ;  /* 0x00031c6000048836 */ /* 0x000fe40000000000 */
[----:B------:R-:W-:Y:S01]  /*1c360*/  @P2 FMUL.FTZ R7, R21, 0.69314718246459960938 ;  /* 0x3f31721815072820 */ /* 0x000fe20000410000 */
[----:B0-----:R-:W-:-:S02]  /*1c370*/  @P2 FMUL.FTZ R6, R6, 0.69314718246459960938 ;  /* 0x3f31721806062820 */ /* 0x001fc40000410000 */
[----:B------:R-:W-:Y:S01]  /*1c380*/  @!P0 PRMT R4, RZ, 0x654, R4 ;  /* 0x00000654ff048816 */ /* 0x000fe20000000004 */
[----:B---3--:R-:W-:Y:S01]  /*1c390*/  @P3 FMUL.FTZ R12, R21, 0.69314718246459960938 ;  /* 0x3f317218150c3820 */ /* 0x008fe20000410000 */
[----:B-1----:R-:W-:Y:S01]  /*1c3a0*/  @P3 FMUL.FTZ R9, R8, 0.69314718246459960938 ;  /* 0x3f31721808093820 */ /* 0x002fe20000410000 */
[----:B------:R-:W-:Y:S02]  /*1c3b0*/  IMAD.MOV.U32 R0, RZ, RZ, -0x800000 ;  /* 0xff800000ff007424 */ /* 0x000fe400078e00ff */
[----:B------:R-:W-:Y:S01]  /*1c3c0*/  @P2 FFMA.FTZ R0, R7, R20, R6 ;  /* 0x0000001407002223 */ /* 0x000fe20000010006 */
[----:B------:R-:W-:Y:S02]  /*1c3d0*/  IMAD.MOV.U32 R2, RZ, RZ, -0x800000 ;  /* 0xff800000ff027424 */ /* 0x000fe400078e00ff */
[----:B------:R-:W-:Y:S01]  /*1c3e0*/  @P3 FFMA.FTZ R2, R12, R72, R9 ;  /* 0x000000480c023223 */ /* 0x000fe20000010009 */
[----:B------:R-:W-:Y:S01]  /*1c3f0*/  SEL R19, R19, RZ, P1 ;  /* 0x000000ff13137207 */ /* 0x000fe20000800000 */
[----:B------:R-:W-:-:S02]  /*1c400*/  WARPGROUP.DEPBAR.LE gsb0, 0x0 ;  /* 0x00008000000079c5 */ /* 0x000fc40000010000 */
        /* <DEDUP_REMOVED lines=25> */
[----:B------:R-:W-:Y:S01]  /*1c5a0*/  PLOP3.LUT P0, PT, PT, PT, PT, 0x8, 0x0 ;  /* 0x000000000000781c */ /* 0x000fe20003f0e170 */
[-C--:B----4-:R-:W-:Y:S01]  /*1c5b0*/  FMUL.FTZ R26, R26, R3.reuse ;  /* 0x000000031a1a7220 */ /* 0x090fe20000410000 */
        /* <DEDUP_REMOVED lines=23> */
[----:B--2---:R-:W-:-:S05]  /*1c730*/  VIADD R10, R10, 0x1 ;  /* 0x000000010a0a7836 */ /* 0x004fca0000000000 */
[----:B------:R0:W-:Y:S02]  /*1c740*/  STL [R1+0xac], R10 ;  /* 0x0000ac0a01007387 */ /* 0x0001e40000100800 */
.L_x_2402:
[----:B------:R-:W-:Y:S05]  /*1c750*/  WARPSYNC.ALL ;  /* 0x0000000000007948 */ /* 0x000fea0003800000 */
[----:B------:R-:W1:Y:S08]  /*1c760*/  S2UR UR5, SR_CgaCtaId ;  /* 0x00000000000579c3 */ /* 0x000e700000008800 */
[----:B------:R-:W-:Y:S06]  /*1c770*/  BAR.SYNC.DEFER_BLOCKING 0x5, 0x200 ;  /* 0x0148000000007b1d */ /* 0x000fec0000010000 */
[----:B------:R-:W-:Y:S01]  /*1c780*/  UMOV UR4, 0x400 ;  /* 0x0000040000047882 */ /* 0x000fe20000000000 */
[----:B------:R-:W-:Y:S01]  /*1c790*/  BSSY B0, `(.L_x_2471) ;  /* 0x00002c9000007945 */ /* 0x000fe20003800000 */
[----:B-1----:R-:W-:-:S06]  /*1c7a0*/  ULEA UR4, UR5, UR4, 0x18 ;  /* 0x0000000405047291 */ /* 0x002fcc000f8ec03f */
[----:B------:R-:W-:-:S05]  /*1c7b0*/  IMAD.U32 R16, RZ, RZ, UR4 ;  /* 0x00000004ff107e24 */ /* 0x000fca000f8e00ff */
[----:B------:R1:W2:Y:S01]  /*1c7c0*/  LDS.128 R108, [R16+0x31cd0] ;  /* 0x031cd000106c7984 */ /* 0x0002a20000000c00 */
[----:B------:R-:W-:Y:S06]  /*1c7d0*/  BAR.ARV 0x4, 0x200 ;  /* 0x0108000000007b1d */ /* 0x000fec0000002000 */
[----:B------:R-:W-:Y:S05]  /*1c7e0*/  @P0 BRA `(.L_x_2472) ;  /* 0x0000002000180947 */ /* 0x000fea0003800000 */
[----:B0-----:R-:W3:Y:S01]  /*1c7f0*/  LDL R4, [R1+0xe8] ;  /* 0x0000e80001047983 */ /* 0x001ee20000100800 */
[----:B------:R-:W-:-:S03]  /*1c800*/  ULDC UR4, c[0x0][0xad4] ;  /* 0x0002b50000047ab9 */ /* 0x000fc60000000800 */
[----:B------:R-:W4:Y:S04]  /*1c810*/  LDL.LU R76, [R1+0x9c] ;  /* 0x00009c00014c7983 */ /* 0x000f280000300800 */
[----:B------:R-:W2:Y:S04]  /*1c820*/  LDL.LU R82, [R1+0xa4] ;  /* 0x0000a40001527983 */ /* 0x000ea80000300800 */
[----:B------:R-:W2:Y:S01]  /*1c830*/  LDL.LU R81, [R1+0xa8] ;  /* 0x0000a80001517983 */ /* 0x000ea20000300800 */
[----:B------:R-:W0:Y:S01]  /*1c840*/  S2R R3, SR_SWINHI ;  /* 0x0000000000037919 */ /* 0x000e220000002f00 */
[----:B------:R-:W-:-:S02]  /*1c850*/  MOV R74, R16 ;  /* 0x00000010004a7202 */ /* 0x000fc40000000f00 */
[----:B0-----:R-:W-:-:S03]  /*1c860*/  MOV R75, R3 ;  /* 0x00000003004b7202 */ /* 0x001fc60000000f00 */
[----:B---3--:R-:W-:-:S03]  /*1c870*/  IMAD.WIDE R4, R4, 0x2, R74 ;  /* 0x0000000204047825 */ /* 0x008fc600078e024a */
[C---:B------:R-:W-:Y:S02]  /*1c880*/  IADD3 R77, P0, R4.reuse, 0x6020, RZ ;  /* 0x00006020044d7810 */ /* 0x040fe40007f1e0ff */
[----:B------:R-:W-:-:S03]  /*1c890*/  LOP3.LUT R3, R4, 0x180, RZ, 0xc0, !PT ;  /* 0x0000018004037812 */ /* 0x000fc600078ec0ff */
[----:B------:R-:W-:Y:S01]  /*1c8a0*/  IMAD.X R11, RZ, RZ, R5, P0 ;  /* 0x000000ffff0b7224 */ /* 0x000fe200000e0605 */
[----:B----4-:R-:W-:Y:S02]  /*1c8b0*/  ISETP.NE.AND P0, PT, R76, RZ, PT ;  /* 0x000000ff4c00720c */ /* 0x010fe40003f05270 */
[----:B------:R-:W-:Y:S02]  /*1c8c0*/  IADD3 R8, P4, R4, 0x20, RZ ;  /* 0x0000002004087810 */ /* 0x000fe40007f9e0ff */
[----:B------:R-:W-:Y:S01]  /*1c8d0*/  SEL R80, R76, UR4, P0 ;  /* 0x000000044c507c07 */ /* 0x000fe20008000000 */
[----:B------:R-:W-:Y:S05]  /*1c8e0*/  WARPSYNC.ALL ;  /* 0x0000000000007948 */ /* 0x000fea0003800000 */
[----:B------:R-:W-:-:S02]  /*1c8f0*/  SHF.R.U64 R3, R3, 0x3, RZ ;  /* 0x0000000303037819 */ /* 0x000fc400000012ff */
[----:B------:R-:W-:Y:S02]  /*1c900*/  LOP3.LUT R6, R8, 0x180, RZ, 0xc0, !PT ;  /* 0x0000018008067812 */ /* 0x000fe400078ec0ff */
        /* <DEDUP_REMOVED lines=19> */
[----:B------:R-:W-:Y:S01]  /*1ca40*/  SHF.R.U64 R42, R42, 0x3, RZ ;  /* 0x000000032a2a7819 */ /* 0x000fe200000012ff */
[----:B------:R-:W-:Y:S01]  /*1ca50*/  IMAD.X R9, RZ, RZ, R5, P1 ;  /* 0x000000ffff097224 */ /* 0x000fe200008e0605 */
[----:B------:R-:W-:-:S02]  /*1ca60*/  LOP3.LUT R40, R6, R7, RZ, 0x3c, !PT ;  /* 0x0000000706287212 */ /* 0x000fc400078e3cff */
[----:B------:R-:W-:Y:S02]  /*1ca70*/  MOV R43, R4 ;  /* 0x00000004002b7202 */ /* 0x000fe40000000f00 */
[----:B------:R-:W-:Y:S02]  /*1ca80*/  LOP3.LUT R14, R3, R10, RZ, 0x3c, !PT ;  /* 0x0000000a030e7212 */ /* 0x000fe400078e3cff */
[----:B------:R-:W-:Y:S02]  /*1ca90*/  F2FP.BF16.F32.PACK_AB R4, R25, R24 ;  /* 0x000000181904723e */ /* 0x000fe400000010ff */
[----:B------:R-:W-:Y:S02]  /*1caa0*/  F2FP.BF16.F32.PACK_AB R5, R27, R26 ;  /* 0x0000001a1b05723e */ /* 0x000fe400000010ff */
[----:B------:R-:W-:Y:S02]  /*1cab0*/  F2FP.BF16.F32.PACK_AB R6, R29, R28 ;  /* 0x0000001c1d06723e */ /* 0x000fe400000010ff */
[----:B------:R-:W-:Y:S01]  /*1cac0*/  F2FP.BF16.F32.PACK_AB R7, R31, R30 ;  /* 0x0000001e1f07723e */ /* 0x000fe200000010ff */
[----:B------:R-:W-:Y:S01]  /*1cad0*/  BAR.SYNC.DEFER_BLOCKING 0x1, 0x180 ;  /* 0x0046000000007b1d */ /* 0x000fe20000010000 */
[----:B------:R-:W-:-:S02]  /*1cae0*/  LOP3.LUT R10, R42, R77, RZ, 0x3c, !PT ;  /* 0x0000004d2a0a7212 */ /* 0x000fc400078e3cff */
[----:B------:R-:W-:Y:S02]  /*1caf0*/  MOV R79, R12 ;  /* 0x0000000c004f7202 */ /* 0x000fe40000000f00 */
[----:B------:R-:W-:Y:S02]  /*1cb00*/  MOV R3, R14 ;  /* 0x0000000e00037202 */ /* 0x000fe40000000f00 */
[----:B------:R-:W-:Y:S02]  /*1cb10*/  MOV R77, R40 ;  /* 0x00000028004d7202 */ /* 0x000fe40000000f00 */
[----:B------:R-:W-:Y:S02]  /*1cb20*/  F2FP.BF16.F32.PACK_AB R12, R33, R32 ;  /* 0x00000020210c723e */ /* 0x000fe400000010ff */
[----:B------:R-:W-:Y:S02]  /*1cb30*/  F2FP.BF16.F32.PACK_AB R13, R35, R34 ;  /* 0x00000022230d723e */ /* 0x000fe400000010ff */
[----:B------:R-:W-:-:S02]  /*1cb40*/  F2FP.BF16.F32.PACK_AB R14, R37, R36 ;  /* 0x00000024250e723e */ /* 0x000fc400000010ff */
[----:B------:R-:W-:Y:S02]  /*1cb50*/  F2FP.BF16.F32.PACK_AB R15, R39, R38 ;  /* 0x00000026270f723e */ /* 0x000fe400000010ff */
[----:B------:R-:W-:Y:S02]  /*1cb60*/  F2FP.BF16.F32.PACK_AB R40, R21, R20 ;  /* 0x000000141528723e */ /* 0x000fe400000010ff */
[----:B------:R-:W-:Y:S02]  /*1cb70*/  F2FP.BF16.F32.PACK_AB R41, R73, R72 ;  /* 0x000000484929723e */ /* 0x000fe400000010ff */
[----:B------:R-:W-:Y:S01]  /*1cb80*/  F2FP.BF16.F32.PACK_AB R42, R45, R44 ;  /* 0x0000002c2d2a723e */ /* 0x000fe200000010ff */
[----:B------:R0:W-:Y:S01]  /*1cb90*/  STSM.16.M88.4 [R43], R4 ;  /* 0x000000042b007844 */ /* 0x0001e20000000200 */
[----:B------:R-:W-:Y:S02]  /*1cba0*/  MOV R78, R8 ;  /* 0x00000008004e7202 */ /* 0x000fe40000000f00 */
[----:B------:R-:W-:-:S02]  /*1cbb0*/  MOV R76, R10 ;  /* 0x0000000a004c7202 */ /* 0x000fc40000000f00 */
[----:B------:R-:W-:Y:S02]  /*1cbc0*/  F2FP.BF16.F32.PACK_AB R8, R57, R56 ;  /* 0x000000383908723e */ /* 0x000fe400000010ff */
[----:B------:R-:W-:Y:S02]  /*1cbd0*/  F2FP.BF16.F32.PACK_AB R9, R59, R58 ;  /* 0x0000003a3b09723e */ /* 0x000fe400000010ff */
[----:B------:R-:W-:Y:S02]  /*1cbe0*/  F2FP.BF16.F32.PACK_AB R10, R61, R60 ;  /* 0x0000003c3d0a723e */ /* 0x000fe400000010ff */
[----:B------:R-:W-:Y:S01]  /*1cbf0*/  F2FP.BF16.F32.PACK_AB R11, R63, R62 ;  /* 0x0000003e3f0b723e */ /* 0x000fe200000010ff */
[----:B------:R-:W-:Y:S01]  /*1cc00*/  STSM.16.M88.4 [R79], R12 ;  /* 0x0000000c4f007844 */ /* 0x000fe20000000200 */
[----:B0-----:R-:W-:Y:S02]  /*1cc10*/  F2FP.BF16.F32.PACK_AB R43, R47, R46 ;  /* 0x0000002e2f2b723e */ /* 0x001fe400000010ff */
[----:B------:R-:W-:-:S02]  /*1cc20*/  F2FP.BF16.F32.PACK_AB R4, R49, R48 ;  /* 0x000000303104723e */ /* 0x000fc400000010ff */
[----:B------:R-:W-:Y:S02]  /*1cc30*/  F2FP.BF16.F32.PACK_AB R5, R51, R50 ;  /* 0x000000323305723e */ /* 0x000fe400000010ff */
[----:B------:R-:W-:Y:S02]  /*1cc40*/  F2FP.BF16.F32.PACK_AB R6, R53, R52 ;  /* 0x000000343506723e */ /* 0x000fe400000010ff */
[----:B------:R-:W-:Y:S01]  /*1cc50*/  F2FP.BF16.F32.PACK_AB R7, R55, R54 ;  /* 0x000000363707723e */ /* 0x000fe200000010ff */
[----:B------:R-:W-:Y:S01]  /*1cc60*/  STSM.16.M88.4 [R3], R40 ;  /* 0x0000002803007844 */ /* 0x000fe20000000200 */
[----:B------:R-:W-:-:S03]  /*1cc70*/  ISETP.GT.AND P2, PT, R80, 0x1, PT ;  /* 0x000000015000780c */ /* 0x000fc60003f44270 */
[----:B------:R-:W-:Y:S04]  /*1cc80*/  STSM.16.M88.4 [R77], R4 ;  /* 0x000000044d007844 */ /* 0x000fe80000000200 */
[----:B------:R0:W-:Y:S02]  /*1cc90*/  STSM.16.M88.4 [R78], R8 ;  /* 0x000000084e007844 */ /* 0x0001e40000000200 */
[----:B0-----:R-:W-:-:S05]  /*1cca0*/  IMAD.MOV.U32 R10, RZ, RZ, 0x9b8 ;  /* 0x000009b8ff0a7424 */ /* 0x001fca00078e00ff */
[----:B------:R-:W-:-:S04]  /*1ccb0*/  SEL R10, R10, 0x978, P2 ;  /* 0x000009780a0a7807 */ /* 0x000fc80001000000 */
[----:B------:R0:W3:Y:S08]  /*1ccc0*/  LDC.64 R4, c[0x0][R10+0x220] ;  /* 0x000088000a047b82 */ /* 0x0000f00000000a00 */
[----:B------:R0:W4:Y:S08]  /*1ccd0*/  LDC.64 R6, c[0x0][R10+0x218] ;  /* 0x000086000a067b82 */ /* 0x0001300000000a00 */
[----:B------:R0:W0:Y:S01]  /*1cce0*/  LDC.64 R8, c[0x0][R10+0x228] ;  /* 0x00008a000a087b82 */ /* 0x0000220000000a00 */
[----:B------:R-:W-:-:S02]  /*1ccf0*/  F2FP.BF16.F32.PACK_AB R12, R65, R64 ;  /* 0x00000040410c723e */ /* 0x000fc400000010ff */
[----:B------:R-:W-:Y:S02]  /*1cd00*/  F2FP.BF16.F32.PACK_AB R13, R67, R66 ;  /* 0x00000042430d723e */ /* 0x000fe400000010ff */
[----:B------:R-:W-:Y:S02]  /*1cd10*/  F2FP.BF16.F32.PACK_AB R14, R69, R68 ;  /* 0x00000044450e723e */ /* 0x000fe400000010ff */
[----:B------:R-:W-:Y:S02]  /*1cd20*/  F2FP.BF16.F32.PACK_AB R15, R71, R70 ;  /* 0x00000046470f723e */ /* 0x000fe400000010ff */
[----:B------:R-:W-:-:S03]  /*1cd30*/  ISETP.NE.U32.AND P3, PT, RZ, UR6, PT ;  /* 0x00000006ff007c0c */ /* 0x000fc6000bf65070 */
[----:B------:R1:W-:Y:S01]  /*1cd40*/  STSM.16.M88.4 [R76], R12 ;  /* 0x0000000c4c007844 */ /* 0x0003e20000000200 */
[----:B------:R-:W-:Y:S01]  /*1cd50*/  BAR.SYNC.DEFER_BLOCKING 0x1, 0x180 ;  /* 0x0046000000007b1d */ /* 0x000fe20000010000 */
[----:B------:R-:W-:Y:S02]  /*1cd60*/  ISETP.NE.AND.EX P3, PT, RZ, UR7, PT, P3 ;  /* 0x00000007ff007c0c */ /* 0x000fe4000bf65330 */
[----:B------:R-:W-:Y:S02]  /*1cd70*/  ISETP.NE.U32.AND P0, PT, RZ, UR4, PT ;  /* 0x00000004ff007c0c */ /* 0x000fe4000bf05070 */
[----:B--2---:R-:W-:-:S03]  /*1cd80*/  IADD3 R40, P1, R82, UR4, RZ ;  /* 0x0000000452287c10 */ /* 0x004fc6000ff3e0ff */
[----:B-1----:R-:W1:Y:S01]  /*1cd90*/  LDC R14, c[0x0][0xbe8] ;  /* 0x0002fa00ff0e7b82 */ /* 0x002e620000000800 */
[----:B------:R-:W-:Y:S02]  /*1cda0*/  ISETP.NE.AND.EX P0, PT, RZ, UR5, PT, P0 ;  /* 0x00000005ff007c0c */ /* 0x000fe4000bf05300 */
[----:B------:R-:W-:-:S03]  /*1cdb0*/  IADD3.X R41, R81, UR5, RZ, P1, !PT ;  /* 0x0000000551297c10 */ /* 0x000fc60008ffe4ff */
[----:B------:R-:W-:Y:S01]  /*1cdc0*/  @P3 IADD3 R42, P1, R82, UR6, RZ ;  /* 0x00000006522a3c10 */ /* 0x000fe2000ff3e0ff */
[----:B------:R-:W-:Y:S01]  /*1cdd0*/  ULDC UR6, c[0x0][0xa88] ;  /* 0x0002a20000067ab9 */ /* 0x000fe20000000800 */
[----:B------:R-:W-:Y:S02]  /*1cde0*/  IMAD.MOV.U32 R3, RZ, RZ, RZ ;  /* 0x000000ffff037224 */ /* 0x000fe400078e00ff */
[----:B------:R-:W-:Y:S01]  /*1cdf0*/  IMAD.U32 R77, RZ, RZ, UR6 ;  /* 0x00000006ff4d7e24 */ /* 0x000fe2000f8e00ff */
[----:B------:R-:W-:Y:S01]  /*1ce00*/  @P3 IADD3.X R43, R81, UR7, RZ, P1, !PT ;  /* 0x00000007512b3c10 */ /* 0x000fe20008ffe4ff */
[----:B------:R-:W-:Y:S02]  /*1ce10*/  ULDC.64 UR8, c[0x0][0x208] ;  /* 0x0000820000087ab9 */ /* 0x000fe40000000a00 */
[----:B------:R2:W5:Y:S04]  /*1ce20*/  @P0 LDG.E R3, desc[UR8][R40.64] ;  /* 0x0000000828030981 */ /* 0x000568000c1e1900 */
[----:B------:R2:W5:Y:S01]  /*1ce30*/  @P3 LDG.E R77, desc[UR8][R42.64] ;  /* 0x000000082a4d3981 */ /* 0x000562000c1e1900 */
[----:B-1----:R-:W-:Y:S01]  /*1ce40*/  ISETP.NE.AND P1, PT, R14, 0x1, PT ;  /* 0x000000010e00780c */ /* 0x002fe20003f25270 */
[----:B0-234-:R-:W-:-:S12]  /*1ce50*/  @P3 BRA `(.L_x_2473) ;  /* 0x0000000000143947 */ /* 0x01dfd80003800000 */
[----:B------:R-:W-:Y:S05]  /*1ce60*/  @!P0 BRA `(.L_x_2473) ;  /* 0x0000000000108947 */ /* 0x000fea0003800000 */
[----:B------:R-:W-:Y:S02]  /*1ce70*/  ULDC.64 UR6, c[0x0][0x208] ;  /* 0x0000820000067ab9 */ /* 0x000fe40000000a00 */
[----:B------:R-:W2:Y:S04]  /*1ce80*/  LDG.E R12, desc[UR6][R40.64] ;  /* 0x00000006280c7981 */ /* 0x000ea8000c1e1900 */
[----:B-----5:R-:W2:Y:S02]  /*1ce90*/  LDG.E R77, desc[UR6][R40.64+0x4] ;  /* 0x00000406284d7981 */ /* 0x020ea4000c1e1900 */
[----:B--2---:R-:W-:-:S07]  /*1cea0*/  IMAD.IADD R77, R77, 0x1, -R12 ;  /* 0x000000014d4d7824 */ /* 0x004fce00078e0a0c */
.L_x_2473:
[----:B------:R-:W2:Y:S01]  /*1ceb0*/  LDL.LU R12, [R1+0xa0] ;  /* 0x0000a000010c7983 */ /* 0x000ea20000300800 */
[----:B------:R-:W-:Y:S01]  /*1cec0*/  ISETP.NE.U32.AND P0, PT, RZ, UR4, PT ;  /* 0x00000004ff007c0c */ /* 0x000fe2000bf05070 */
[----:B------:R-:W0:Y:S02]  /*1ced0*/  LDC.64 R10, c[0x0][R10+0x210] ;  /* 0x000084000a0a7b82 */ /* 0x000e240000000a00 */
[----:B------:R-:W3:Y:S04]  /*1cee0*/  LDL.LU R41, [R1+0xc8] ;  /* 0x0000c80001297983 */ /* 0x000ee80000300800 */
[----:B------:R-:W4:Y:S02]  /*1cef0*/  LDL R42, [R1+0x94] ;  /* 0x00009400012a7983 */ /* 0x000f240000100800 */
[----:B------:R-:W1:Y:S02]  /*1cf00*/  @P1 LDC R40, c[0x0][0xbec] ;  /* 0x0002fb00ff281b82 */ /* 0x000e640000000800 */
[----:B------:R-:W4:Y:S04]  /*1cf10*/  LDL R82, [R1+0x88] ;  /* 0x0000880001527983 */ /* 0x000f280000100800 */
[----:B------:R-:W4:Y:S02]  /*1cf20*/  LDL R80, [R1+0x98] ;  /* 0x0000980001507983 */ /* 0x000f240000100800 */
[----:B------:R-:W0:Y:S02]  /*1cf30*/  @P1 LDC R83, c[0x0][0xbf0] ;  /* 0x0002fc00ff531b82 */ /* 0x000e240000000800 */
[----:B------:R-:W4:Y:S01]  /*1cf40*/  LDL R78, [R1+0xb4] ;  /* 0x0000b400014e7983 */ /* 0x000f220000100800 */
[----:B------:R-:W-:-:S03]  /*1cf50*/  ISETP.NE.AND.EX P0, PT, RZ, UR5, PT, P0 ;  /* 0x00000005ff007c0c */ /* 0x000fc6000bf05300 */
[----:B------:R-:W4:Y:S01]  /*1cf60*/  LDL R84, [R1+0xe4] ;  /* 0x0000e40001547983 */ /* 0x000f220000100800 */
[----:B-----5:R-:W-:Y:S02]  /*1cf70*/  SHF.R.S32.HI R76, RZ, 0x1f, R3 ;  /* 0x0000001fff4c7819 */ /* 0x020fe40000011403 */
[----:B--2---:R-:W-:Y:S02]  /*1cf80*/  SEL R15, R12, RZ, !P0 ;  /* 0x000000ff0c0f7207 */ /* 0x004fe40004000000 */
[----:B------:R-:W2:Y:S01]  /*1cf90*/  LDC.64 R12, c[0x0][0xba8] ;  /* 0x0002ea00ff0c7b82 */ /* 0x000ea20000000a00 */
[----:B---3--:R-:W-:Y:S02]  /*1cfa0*/  SEL R41, R41, RZ, !P0 ;  /* 0x000000ff29297207 */ /* 0x008fe40004000000 */
[----:B------:R-:W-:-:S04]  /*1cfb0*/  IMAD R5, R5, R15, RZ ;  /* 0x0000000f05057224 */ /* 0x000fc800078e02ff */
[C---:B------:R-:W-:Y:S02]  /*1cfc0*/  IMAD R81, R4.reuse, R41, R5 ;  /* 0x0000002904517224 */ /* 0x040fe400078e0205 */
[----:B------:R-:W-:-:S04]  /*1cfd0*/  IMAD.WIDE.U32 R4, R4, R15, RZ ;  /* 0x0000000f04047225 */ /* 0x000fc800078e00ff */
[----:B----4-:R-:W-:Y:S02]  /*1cfe0*/  IMAD.IADD R41, R42, 0x1, R82 ;  /* 0x000000012a297824 */ /* 0x010fe400078e0252 */
[----:B------:R-:W3:Y:S01]  /*1cff0*/  LDL R42, [R1+0xd0] ;  /* 0x0000d000012a7983 */ /* 0x000ee20000100800 */
[-C--:B------:R-:W-:Y:S02]  /*1d000*/  IMAD R79, R7, R80.reuse, RZ ;  /* 0x00000050074f7224 */ /* 0x080fe400078e02ff */
[----:B------:R-:W-:Y:S01]  /*1d010*/  IMAD.WIDE.U32 R6, R6, R80, RZ ;  /* 0x0000005006067225 */ /* 0x000fe200078e00ff */
[----:B------:R-:W-:Y:S02]  /*1d020*/  SEL R43, R78, RZ, P2 ;  /* 0x000000ff4e2b7207 */ /* 0x000fe40001000000 */
[----:B------:R-:W-:Y:S01]  /*1d030*/  IADD3 R6, P0, P3, R4, R6, R3 ;  /* 0x0000000604067210 */ /* 0x000fe20007b1e003 */
[----:B-1----:R-:W-:Y:S01]  /*1d040*/  @P1 IMAD.HI.U32 R4, R41, R40, RZ ;  /* 0x0000002829041227 */ /* 0x002fe200078e00ff */
[----:B--2---:R-:W1:Y:S03]  /*1d050*/  @!P2 LDC R12, c[0x0][0xb50] ;  /* 0x0002d400ff0cab82 */ /* 0x004e660000000800 */
[----:B------:R-:W-:-:S02]  /*1d060*/  IMAD.IADD R81, R5, 0x1, R81 ;  /* 0x0000000105517824 */ /* 0x000fc400078e0251 */
[----:B------:R-:W-:Y:S01]  /*1d070*/  IMAD.MOV.U32 R5, RZ, RZ, R41 ;  /* 0x000000ffff057224 */ /* 0x000fe200078e0029 */
[----:B0-----:R-:W-:Y:S01]  /*1d080*/  @P1 SHF.R.U32.HI R5, RZ, R83, R4 ;  /* 0x00000053ff051219 */ /* 0x001fe20000011604 */
[----:B------:R-:W-:Y:S01]  /*1d090*/  IMAD.IADD R7, R7, 0x1, R79 ;  /* 0x0000000107077824 */ /* 0x000fe200078e024f */
[----:B------:R-:W0:Y:S01]  /*1d0a0*/  @!P2 LDC R13, c[0x0][0xb54] ;  /* 0x0002d500ff0dab82 */ /* 0x000e220000000800 */
        /* <DEDUP_REMOVED lines=17> */
[----:B------:R-:W-:-:S03]  /*1d1c0*/  IMAD.IADD R43, R84, 0x1, R82 ;  /* 0x00000001542b7824 */ /* 0x000fc600078e0252 */
[----:B------:R-:W-:Y:S04]  /*1d1d0*/  SHFL.IDX PT, R4, R12, RZ, 0x1c1f ;  /* 0x001c1fff0c047589 */ /* 0x000fe800000e0000 */
[----:B------:R-:W0:Y:S04]  /*1d1e0*/  SHFL.IDX PT, R5, R13, RZ, 0x1c1f ;  /* 0x001c1fff0d057589 */ /* 0x000e2800000e0000 */
[----:B------:R-:W1:Y:S01]  /*1d1f0*/  SHFL.IDX PT, R7, R13, 0x1, 0x1c1f ;  /* 0x003c1f000d077f89 */ /* 0x000e6200000e0000 */
[----:B------:R-:W-:Y:S02]  /*1d200*/  IMAD R8, R77, R14, RZ ;  /* 0x0000000e4d087224 */ /* 0x000fe400078e02ff */
[----:B------:R-:W-:Y:S01]  /*1d210*/  VIADD R9, R43, 0x8 ;  /* 0x000000082b097836 */ /* 0x000fe20000000000 */
[----:B------:R-:W-:Y:S01]  /*1d220*/  ULDC.64 UR6, c[0x0][0x208] ;  /* 0x0000820000067ab9 */ /* 0x000fe20000000a00 */
[----:B---3--:R-:W-:-:S04]  /*1d230*/  LOP3.LUT P0, RZ, R42, 0x3, RZ, 0xc0, !PT ;  /* 0x000000032aff7812 */ /* 0x008fc8000780c0ff */
        /* <DEDUP_REMOVED lines=19> */
[C---:B------:R-:W-:Y:S02]  /*1d370*/  IADD3 R29, P2, R74.reuse, 0x3000, RZ ;  /* 0x000030004a1d7810 */ /* 0x040fe40007f5e0ff */
[C---:B------:R-:W-:Y:S02]  /*1d380*/  IADD3 R33, P3, R74.reuse, 0x4800, RZ ;  /* 0x000048004a217810 */ /* 0x040fe40007f7e0ff */
[C---:B------:R-:W-:Y:S02]  /*1d390*/  IADD3 R37, P4, R74.reuse, 0x6000, RZ ;  /* 0x000060004a257810 */ /* 0x040fe40007f9e0ff */
[----:B------:R-:W-:Y:S02]  /*1d3a0*/  IADD3 R5, P5, R74, 0x7800, RZ ;  /* 0x000078004a057810 */ /* 0x000fe40007fbe0ff */
[----:B------:R-:W-:-:S02]  /*1d3b0*/  LOP3.LUT R24, R25, 0x180, RZ, 0xc0, !PT ;  /* 0x0000018019187812 */ /* 0x000fc400078ec0ff */
[----:B------:R-:W-:Y:S01]  /*1d3c0*/  LOP3.LUT R28, R29, 0x180, RZ, 0xc0, !PT ;  /* 0x000001801d1c7812 */ /* 0x000fe200078ec0ff */
[----:B------:R-:W-:Y:S01]  /*1d3d0*/  IMAD.X R41, RZ, RZ, R75, P5 ;  /* 0x000000ffff297224 */ /* 0x000fe200028e064b */
[----:B------:R-:W-:Y:S02]  /*1d3e0*/  LOP3.LUT R32, R33, 0x180, RZ, 0xc0, !PT ;  /* 0x0000018021207812 */ /* 0x000fe400078ec0ff */
[----:B------:R-:W-:Y:S02]  /*1d3f0*/  LOP3.LUT R36, R37, 0x180, RZ, 0xc0, !PT ;  /* 0x0000018025247812 */ /* 0x000fe400078ec0ff */
[----:B------:R-:W-:Y:S02]  /*1d400*/  LOP3.LUT R0, R5, 0x180, RZ, 0xc0, !PT ;  /* 0x0000018005007812 */ /* 0x000fe400078ec0ff */
[----:B------:R-:W-:Y:S02]  /*1d410*/  LOP3.LUT R7, R74, 0x180, RZ, 0xc0, !PT ;  /* 0x000001804a077812 */ /* 0x000fe400078ec0ff */
[----:B------:R-:W-:-:S02]  /*1d420*/  SHF.R.U64 R24, R24, 0x3, RZ ;  /* 0x0000000318187819 */ /* 0x000fc400000012ff */
[----:B------:R-:W-:Y:S02]  /*1d430*/  SHF.R.U64 R28, R28, 0x3, RZ ;  /* 0x000000031c1c7819 */ /* 0x000fe400000012ff */
[----:B------:R-:W-:Y:S02]  /*1d440*/  SHF.R.U64 R32, R32, 0x3, RZ ;  /* 0x0000000320207819 */ /* 0x000fe400000012ff */
[----:B------:R-:W-:Y:S02]  /*1d450*/  SHF.R.U64 R36, R36, 0x3, RZ ;  /* 0x0000000324247819 */ /* 0x000fe400000012ff */
[----:B------:R-:W-:Y:S02]  /*1d460*/  SHF.R.U64 R0, R0, 0x3, RZ ;  /* 0x0000000300007819 */ /* 0x000fe400000012ff */
[----:B------:R-:W-:Y:S02]  /*1d470*/  SHF.R.U64 R7, R7, 0x3, RZ ;  /* 0x0000000307077819 */ /* 0x000fe400000012ff */
        /* <DEDUP_REMOVED lines=8> */
[----:B------:R-:W-:Y:S01]  /*1d500*/  LOP3.LUT R40, R0, R5, RZ, 0x3c, !PT ;  /* 0x0000000500287212 */ /* 0x000fe200078e3cff */
[----:B------:R-:W5:Y:S01]  /*1d510*/  LD.E.128 R24, desc[UR4][R24.64] ;  /* 0x0000000418187980 */ /* 0x000f62000c101d00 */
[----:B------:R-:W-:-:S03]  /*1d520*/  LOP3.LUT R74, R7, R74, RZ, 0x3c, !PT ;  /* 0x0000004a074a7212 */ /* 0x000fc600078e3cff */
[----:B------:R-:W5:Y:S04]  /*1d530*/  LD.E.128 R28, desc[UR4][R28.64] ;  /* 0x000000041c1c7980 */ /* 0x000f68000c101d00 */
[----:B------:R0:W5:Y:S04]  /*1d540*/  LD.E.128 R4, desc[UR4][R74.64] ;  /* 0x000000044a047980 */ /* 0x000168000c101d00 */
[----:B------:R-:W5:Y:S04]  /*1d550*/  LD.E.128 R32, desc[UR4][R32.64] ;  /* 0x0000000420207980 */ /* 0x000f68000c101d00 */
[----:B------:R-:W5:Y:S04]  /*1d560*/  LD.E.128 R36, desc[UR4][R36.64] ;  /* 0x0000000424247980 */ /* 0x000f68000c101d00 */
[----:B------:R-:W5:Y:S01]  /*1d570*/  LD.E.128 R40, desc[UR4][R40.64] ;  /* 0x0000000428287980 */ /* 0x000f62000c101d00 */
[----:B------:R-:W-:-:S02]  /*1d580*/  ULDC.64 UR4, c[0x0][0xaa0] ;  /* 0x0002a80000047ab9 */ /* 0x000fc40000000a00 */
[----:B------:R-:W-:Y:S01]  /*1d590*/  IMAD R76, R76, UR4, RZ ;  /* 0x000000044c4c7c24 */ /* 0x000fe2000f8e02ff */
[----:B------:R-:W-:Y:S01]  /*1d5a0*/  SHF.R.S32.HI R12, RZ, 0x1f, R15 ;  /* 0x0000001fff0c7819 */ /* 0x000fe2000001140f */
[----:B------:R-:W-:Y:S01]  /*1d5b0*/  IMAD R0, R45, 0x60, R10 ;  /* 0x000000602d007824 */ /* 0x000fe200078e020a */
[----:B------:R-:W-:Y:S01]  /*1d5c0*/  @!PT LDS RZ, [RZ] ;  /* 0x00000000fffff984 */ /* 0x000fe20000000800 */
[----:B------:R-:W-:Y:S01]  /*1d5d0*/  @!PT LDS RZ, [RZ] ;  /* 0x00000000fffff984 */ /* 0x000fe20000000800 */
[----:B------:R-:W-:Y:S01]  /*1d5e0*/  @!PT LDS RZ, [RZ] ;  /* 0x00000000fffff984 */ /* 0x000fe20000000800 */
[----:B------:R-:W-:Y:S01]  /*1d5f0*/  @!PT LDS RZ, [RZ] ;  /* 0x00000000fffff984 */ /* 0x000fe20000000800 */
[----:B------:R3:W-:Y:S06]  /*1d600*/  MEMBAR.ALL.CTA ;  /* 0x0000000000007992 */ /* 0x0007ec0000008000 */
[----:B---3--:R-:W3:Y:S01]  /*1d610*/  FENCE.VIEW.ASYNC.S ;  /* 0x00000000000073c6 */ /* 0x008ee20000000000 */
[----:B------:R-:W-:-:S02]  /*1d620*/  IMAD R11, R3, UR5, R76 ;  /* 0x00000005030b7c24 */ /* 0x000fc4000f8e024c */
[----:B------:R-:W-:Y:S01]  /*1d630*/  IMAD.WIDE.U32 R2, R3, UR4, RZ ;  /* 0x0000000403027c25 */ /* 0x000fe2000f8e00ff */
[----:B------:R-:W-:-:S03]  /*1d640*/  ULDC.64 UR4, c[0x0][0xae8] ;  /* 0x0002ba0000047ab9 */ /* 0x000fc60000000a00 */
[----:B------:R-:W-:Y:S02]  /*1d650*/  IMAD.IADD R3, R3, 0x1, R11 ;  /* 0x0000000103037824 */ /* 0x000fe400078e020b */
[----:B------:R-:W-:Y:S02]  /*1d660*/  IMAD.IADD R20, R82, 0x1, R0 ;  /* 0x0000000152147824 */ /* 0x000fe400078e0200 */
[----:B------:R-:W-:-:S04]  /*1d670*/  IMAD.WIDE.U32 R2, R80, UR4, R2 ;  /* 0x0000000450027c25 */ /* 0x000fc8000f8e0002 */
[----:B-1----:R-:W-:-:S04]  /*1d680*/  @P1 IMAD.HI.U32 R0, R20, R13, RZ ;  /* 0x0000000d14001227 */ /* 0x002fc800078e00ff */
[----:B------:R-:W-:Y:S01]  /*1d690*/  IMAD R3, R80, UR5, R3 ;  /* 0x0000000550037c24 */ /* 0x000fe2000f8e0203 */
[----:B------:R-:W-:Y:S01]  /*1d6a0*/  ULDC.64 UR4, c[0x0][0xaf0] ;  /* 0x0002bc0000047ab9 */ /* 0x000fe20000000a00 */
[----:B------:R-:W-:Y:S01]  /*1d6b0*/  IMAD.MOV.U32 R11, RZ, RZ, R20 ;  /* 0x000000ffff0b7224 */ /* 0x000fe200078e0014 */
[----:B--2---:R-:W-:Y:S01]  /*1d6c0*/  @P1 SHF.R.U32.HI R11, RZ, R21, R0 ;  /* 0x00000015ff0b1219 */ /* 0x004fe20000011600 */
[----:B------:R-:W-:Y:S02]  /*1d6d0*/  IMAD R12, R12, UR4, RZ ;  /* 0x000000040c0c7c24 */ /* 0x000fe4000f8e02ff */
[----:B------:R-:W-:Y:S01]  /*1d6e0*/  IMAD.WIDE.U32 R2, R15, UR4, R2 ;  /* 0x000000040f027c25 */ /* 0x000fe2000f8e0002 */
[----:B------:R-:W-:-:S03]  /*1d6f0*/  SHF.R.S32.HI R0, RZ, 0x1f, R11 ;  /* 0x0000001fff007819 */ /* 0x000fc6000001140b */
[----:B------:R-:W-:Y:S01]  /*1d700*/  IMAD R13, R15, UR5, R12 ;  /* 0x000000050f0d7c24 */ /* 0x000fe2000f8e020c */
[----:B------:R-:W-:Y:S01]  /*1d710*/  ULDC.64 UR4, c[0x0][0xae0] ;  /* 0x0002b80000047ab9 */ /* 0x000fe20000000a00 */
[----:B------:R-:W-:Y:S02]  /*1d720*/  IMAD.MOV R15, RZ, RZ, -R11 ;  /* 0x000000ffff0f7224 */ /* 0x000fe400078e0a0b */
[----:B------:R-:W-:Y:S02]  /*1d730*/  IMAD.IADD R3, R3, 0x1, R13 ;  /* 0x0000000103037824 */ /* 0x000fe400078e020d */
[----:B------:R-:W-:Y:S02]  /*1d740*/  IMAD R0, R0, UR4, RZ ;  /* 0x0000000400007c24 */ /* 0x000fe4000f8e02ff */
        /* <DEDUP_REMOVED lines=9> */
[----:B------:R-:W-:-:S03]  /*1d7e0*/  IMAD.WIDE.U32 R2, R13, UR4, R2 ;  /* 0x000000040d027c25 */ /* 0x000fc6000f8e0002 */
[----:B---3--:R1:W-:Y:S01]  /*1d7f0*/  SYNCS.ARRIVE.TRANS64.RED.A1T0 RZ, [R0+URZ], RZ ;  /* 0x000000ff00ff79a7 */ /* 0x0083e2000810043f */
[----:B------:R-:W-:Y:S01]  /*1d800*/  IMAD R11, R13, UR5, R12 ;  /* 0x000000050d0b7c24 */ /* 0x000fe2000f8e020c */
[----:B------:R-:W-:-:S03]  /*1d810*/  ULDC.64 UR4, c[0x0][0xa80] ;  /* 0x0002a00000047ab9 */ /* 0x000fc60000000a00 */
[----:B------:R-:W-:Y:S01]  /*1d820*/  IMAD.IADD R3, R3, 0x1, R11 ;  /* 0x0000000103037824 */ /* 0x000fe200078e020b */
[C---:B-1----:R-:W-:Y:S01]  /*1d830*/  LEA R0, P0, R2.reuse, UR4, 0x1 ;  /* 0x0000000402007c11 */ /* 0x042fe2000f8008ff */
[C---:B------:R-:W-:Y:S01]  /*1d840*/  VIADD R44, R9.reuse, 0x20 ;  /* 0x00000020092c7836 */ /* 0x040fe20000000000 */
[----:B------:R-:W-:Y:S01]  /*1d850*/  UMOV UR4, 0xffffffff ;  /* 0xffffffff00047882 */ /* 0x000fe20000000000 */
[----:B------:R-:W-:Y:S01]  /*1d860*/  VIADD R47, R9, 0x40 ;  /* 0x00000040092f7836 */ /* 0x000fe20000000000 */
[----:B------:R-:W-:Y:S02]  /*1d870*/  LEA.HI.X R2, R2, UR5, R3, 0x1, P0 ;  /* 0x0000000502027c11 */ /* 0x000fe400080f0c03 */
[----:B------:R-:W-:Y:S02]  /*1d880*/  SHF.R.S32.HI R46, RZ, 0x1f, R44 ;  /* 0x0000001fff2e7819 */ /* 0x000fe4000001142c */
[----:B------:R-:W-:Y:S01]  /*1d890*/  SHF.R.S32.HI R48, RZ, 0x1f, R47 ;  /* 0x0000001fff307819 */ /* 0x000fe2000001142f */
[----:B0-----:R-:W-:Y:S06]  /*1d8a0*/  BRA.DIV UR4, `(.L_x_2475) ;  /* 0x000000ae04847947 */ /* 0x001fec000b800000 */
[----:B------:R0:W1:Y:S04]  /*1d8b0*/  SHFL.IDX PT, R3, R2, RZ, 0x1c1f ;  /* 0x001c1fff02037589 */ /* 0x00006800000e0000 */
[----:B------:R0:W2:Y:S02]  /*1d8c0*/  SHFL.IDX PT, R14, R0, RZ, 0x1c1f ;  /* 0x001c1fff000e7589 */ /* 0x0000a400000e0000 */
.L_x_2683:
[----:B------:R-:W-:Y:S01]  /*1d8d0*/  IMAD.IADD R45, R10, 0x1, R82 ;  /* 0x000000010a2d7824 */ /* 0x000fe200078e0252 */
[----:B------:R-:W-:Y:S04]  /*1d8e0*/  BSSY B1, `(.L_x_2476) ;  /* 0x0000011000017945 */ /* 0x000fe80003800000 */
[----:B------:R-:W-:-:S13]  /*1d8f0*/  ISETP.GE.AND P0, PT, R45, R8, PT ;  /* 0x000000082d00720c */ /* 0x000fda0003f06270 */
[----:B------:R-:W-:Y:S05]  /*1d900*/  @P0 BRA `(.L_x_2477) ;  /* 0x0000000000380947 */ /* 0x000fea0003800000 */
[----:B------:R-:W-:Y:S01]  /*1d910*/  ULDC UR4, c[0x0][0xac8] ;  /* 0x0002b20000047ab9 */ /* 0x000fe20000000800 */
[----:B------:R-:W-:Y:S01]  /*1d920*/  ULDC.64 UR6, c[0x0][0x208] ;  /* 0x0000820000067ab9 */ /* 0x000fe20000000a00 */
        /* <DEDUP_REMOVED lines=12> */
.L_x_2477:
[----:B------:R-:W-:Y:S05]  /*1d9f0*/  BSYNC B1 ;  /* 0x0000000000017941 */ /* 0x000fea0003800000 */
.L_x_2476:
[----:B------:R-:W-:-:S03]  /*1da00*/  UMOV UR4, 0xffffffff ;  /* 0xffffffff00047882 */ /* 0x000fc60000000000 */
[----:B------:R-:W-:Y:S05]  /*1da10*/  BRA.DIV UR4, `(.L_x_2478) ;  /* 0x000000ae045c7947 */ /* 0x000fea000b800000 */
[----:B-1----:R1:W4:Y:S04]  /*1da20*/  SHFL.IDX PT, R3, R2, 0x1, 0x1c1f ;  /* 0x003c1f0002037f89 */ /* 0x00232800000e0000 */
[----:B--2---:R1:W2:Y:S02]  /*1da30*/  SHFL.IDX PT, R14, R0, 0x1, 0x1c1f ;  /* 0x003c1f00000e7f89 */ /* 0x0042a400000e0000 */
.L_x_2687:
[----:B---3-5:R-:W-:-:S05]  /*1da40*/  VIADD R5, R45, 0x60 ;  /* 0x000000602d057836 */ /* 0x028fca0000000000 */
[----:B------:R-:W-:-:S13]  /*1da50*/  ISETP.GE.AND P0, PT, R5, R8, PT ;  /* 0x000000080500720c */ /* 0x000fda0003f06270 */
[----:B------:R-:W-:Y:S05]  /*1da60*/  @P0 BRA `(.L_x_2479) ;  /* 0x00000018006c0947 */ /* 0x000fea0003800000 */
[----:B------:R-:W-:Y:S01]  /*1da70*/  ULDC UR4, c[0x0][0xac8] ;  /* 0x0002b20000047ab9 */ /* 0x000fe20000000800 */
[----:B------:R-:W-:Y:S01]  /*1da80*/  ULDC.64 UR6, c[0x0][0x208] ;  /* 0x0000820000067ab9 */ /* 0x000fe20000000a00 */
[----:B------:R-:W-:Y:S02]  /*1da90*/  ISETP.GE.AND P2, PT, R44, UR4, PT ;  /* 0x000000042c007c0c */ /* 0x000fe4000bf46270 */
[----:B------:R-:W-:-:S11]  /*1daa0*/  ISETP.GE.AND P1, PT, R9, UR4, PT ;  /* 0x0000000409007c0c */ /* 0x000fd6000bf26270 */
[C---:B--2---:R-:W-:Y:S02]  /*1dab0*/  @!P2 LEA R6, P0, R44.reuse, R14, 0x1 ;  /* 0x0000000e2c06a211 */ /* 0x044fe400078008ff */
[----:B01----:R-:W-:Y:S02]  /*1dac0*/  @!P1 IMAD.MOV.U32 R2, RZ, RZ, R14 ;  /* 0x000000ffff029224 */ /* 0x003fe400078e000e */
[----:B----4-:R-:W-:Y:S02]  /*1dad0*/  @!P2 LEA.HI.X R7, R44, R3, R46, 0x1, P0 ;  /* 0x000000032c07a211 */ /* 0x010fe400000f0c2e */
[----:B------:R-:W-:Y:S01]  /*1dae0*/  ISETP.GE.AND P0, PT, R47, UR4, PT ;  /* 0x000000042f007c0c */ /* 0x000fe2000bf06270 */
[----:B------:R-:W-:-:S05]  /*1daf0*/  @!P1 IMAD.WIDE R4, R9, 0x2, R2 ;  /* 0x0000000209049825 */ /* 0x000fca00078e0202 */
[----:B------:R3:W-:Y:S04]  /*1db00*/  @!P1 ST.E.128 desc[UR6][R4.64], R24 ;  /* 0x0000001804009985 */ /* 0x0007e8000c101d06 */
[----:B------:R3:W-:Y:S03]  /*1db10*/  @!P2 ST.E.128 desc[UR6][R6.64], R32 ;  /* 0x000000200600a985 */ /* 0x0007e6000c101d06 */
[----:B------:R-:W-:Y:S05]  /*1db20*/  @P0 BRA `(.L_x_2479) ;  /* 0x00000018003c0947 */ /* 0x000fea0003800000 */
[----:B------:R-:W-:Y:S01]  /*1db30*/  LEA R14, P0, R47, R14, 0x1 ;  /* 0x0000000e2f0e7211 */ /* 0x000fe200078008ff */
[----:B------:R-:W-:-:S03]  /*1db40*/  ULDC.64 UR4, c[0x0][0x208] ;  /* 0x0000820000047ab9 */ /* 0x000fc60000000a00 */
[----:B------:R-:W-:-:S05]  /*1db50*/  LEA.HI.X R15, R47, R3, R48, 0x1, P0 ;  /* 0x000000032f0f7211 */ /* 0x000fca00000f0c30 */
[----:B------:R0:W-:Y:S01]  /*1db60*/  ST.E.128 desc[UR4][R14.64], R40 ;  /* 0x000000280e007985 */ /* 0x0001e2000c101d04 */
[----:B------:R-:W-:Y:S05]  /*1db70*/  BRA `(.L_x_2479) ;  /* 0x0000001800287947 */ /* 0x000fea0003800000 */
.L_x_2474:
[----:B------:R-:W-:Y:S01]  /*1db80*/  ULDC.64 UR4, c[0x0][0xb08] ;  /* 0x0002c20000047ab9 */ /* 0x000fe20000000a00 */
[----:B0-----:R-:W0:Y:S01]  /*1db90*/  @P1 LDC R6, c[0x0][0xbec] ;  /* 0x0002fb00ff061b82 */ /* 0x001e220000000800 */
[----:B------:R-:W-:Y:S01]  /*1dba0*/  IMAD R76, R76, UR4, RZ ;  /* 0x000000044c4c7c24 */ /* 0x000fe2000f8e02ff */
[----:B------:R-:W-:Y:S01]  /*1dbb0*/  SHF.R.S32.HI R0, RZ, 0x1f, R15 ;  /* 0x0000001fff007819 */ /* 0x000fe2000001140f */
[----:B------:R-:W-:-:S04]  /*1dbc0*/  IMAD.WIDE.U32 R4, R3, UR4, RZ ;  /* 0x0000000403047c25 */ /* 0x000fc8000f8e00ff */
[----:B------:R-:W-:Y:S01]  /*1dbd0*/  IMAD R3, R3, UR5, R76 ;  /* 0x0000000503037c24 */ /* 0x000fe2000f8e024c */
[----:B------:R-:W1:Y:S01]  /*1dbe0*/  @P1 LDC R11, c[0x0][0xbf0] ;  /* 0x0002fc00ff0b1b82 */ /* 0x000e620000000800 */
[----:B------:R-:W-:Y:S02]  /*1dbf0*/  ULDC.64 UR4, c[0x0][0xb38] ;  /* 0x0002ce0000047ab9 */ /* 0x000fe40000000a00 */
        /* <DEDUP_REMOVED lines=38> */
.L_x_2690:
        /* <DEDUP_REMOVED lines=14> */
[----:B------:R-:W-:Y:S01]  /*1df40*/  ULDC.64 UR6, c[0x0][0x208] ;  /* 0x0000820000067ab9 */ /* 0x000fe20000000a00 */
        /* <DEDUP_REMOVED lines=33> */
[C---:B------:R-:W-:Y:S01]  /*1e160*/  VIADD R28, R76.reuse, 0x50 ;  /* 0x000000504c1c7836 */ /* 0x040fe20000000000 */
        /* <DEDUP_REMOVED lines=10> */
[----:B------:R-:W-:Y:S02]  /*1e210*/  @!P4 LEA R6, P5, R75, R14, 0x2 ;  /* 0x0000000e4b06c211 */ /* 0x000fe400078a10ff */
[----:B------:R-:W-:Y:S02]  /*1e220*/  ISETP.GE.AND P0, PT, R15, UR4, PT ;  /* 0x000000040f007c0c */ /* 0x000fe4000bf06270 */
[----:B------:R-:W-:Y:S02]  /*1e230*/  @!P4 LEA.HI.X R7, R75, R3, R12, 0x2, P5 ;  /* 0x000000034b07c211 */ /* 0x000fe400028f140c */
[----:B--2---:R-:W-:-:S02]  /*1e240*/  SHF.R.S32.HI R20, RZ, 0x1f, R13 ;  /* 0x0000001fff147819 */ /* 0x004fc4000001140d */
[CC--:B------:R-:W-:Y:S02]  /*1e250*/  @!P2 LEA R12, P5, R13.reuse, R14.reuse, 0x2 ;  /* 0x0000000e0d0ca211 */ /* 0x0c0fe400078a10ff */
[----:B------:R-:W-:Y:S02]  /*1e260*/  SHF.R.S32.HI R21, RZ, 0x1f, R28 ;  /* 0x0000001fff157819 */ /* 0x000fe4000001141c */
[-C--:B------:R-:W-:Y:S02]  /*1e270*/  @!P2 LEA.HI.X R13, R13, R3.reuse, R20, 0x2, P5 ;  /* 0x000000030d0da211 */ /* 0x080fe400028f1414 */
[C---:B------:R-:W-:Y:S02]  /*1e280*/  @!P1 LEA R20, P5, R28.reuse, R14, 0x2 ;  /* 0x0000000e1c149211 */ /* 0x040fe400078a10ff */
[----:B------:R-:W-:Y:S02]  /*1e290*/  SHF.R.S32.HI R24, RZ, 0x1f, R15 ;  /* 0x0000001fff187819 */ /* 0x000fe4000001140f */
[----:B------:R-:W-:-:S02]  /*1e2a0*/  @!P1 LEA.HI.X R21, R28, R3, R21, 0x2, P5 ;  /* 0x000000031c159211 */ /* 0x000fc400028f1415 */
[C---:B------:R-:W-:Y:S01]  /*1e2b0*/  @!P0 LEA R14, P5, R15.reuse, R14, 0x2 ;  /* 0x0000000e0f0e8211 */ /* 0x040fe200078a10ff */
[----:B------:R3:W-:Y:S03]  /*1e2c0*/  @!P3 ST.E.64 desc[UR6][R10.64], R52 ;  /* 0x000000340a00b985 */ /* 0x0007e6000c101b06 */
[----:B------:R-:W-:Y:S01]  /*1e2d0*/  @!P0 LEA.HI.X R15, R15, R3, R24, 0x2, P5 ;  /* 0x000000030f0f8211 */ /* 0x000fe200028f1418 */
[----:B------:R3:W-:Y:S04]  /*1e2e0*/  @!P4 ST.E.64 desc[UR6][R6.64], R56 ;  /* 0x000000380600c985 */ /* 0x0007e8000c101b06 */
[----:B------:R3:W-:Y:S04]  /*1e2f0*/  @!P2 ST.E.64 desc[UR6][R12.64], R60 ;  /* 0x0000003c0c00a985 */ /* 0x0007e8000c101b06 */
[----:B------:R3:W-:Y:S04]  /*1e300*/  @!P1 ST.E.64 desc[UR6][R20.64], R64 ;  /* 0x0000004014009985 */ /* 0x0007e8000c101b06 */
[----:B------:R3:W-:Y:S02]  /*1e310*/  @!P0 ST.E.64 desc[UR6][R14.64], R68 ;  /* 0x000000440e008985 */ /* 0x0007e4000c101b06 */
.L_x_2482:
[----:B------:R-:W-:Y:S05]  /*1e320*/  BSYNC B1 ;  /* 0x0000000000017941 */ /* 0x000fea0003800000 */
.L_x_2481:
[----:B------:R-:W-:-:S03]  /*1e330*/  UMOV UR4, 0xffffffff ;  /* 0xffffffff00047882 */ /* 0x000fc60000000000 */
[----:B------:R-:W-:Y:S05]  /*1e340*/  BRA.DIV UR4, `(.L_x_2483) ;  /* 0x000000a6048c7947 */ /* 0x000fea000b800000 */
[----:B-1----:R1:W4:Y:S04]  /*1e350*/  SHFL.IDX PT, R3, R2, 0x1, 0x1c1f ;  /* 0x003c1f0002037f89 */ /* 0x00232800000e0000 */
[----:B--23--:R1:W2:Y:S02]  /*1e360*/  SHFL.IDX PT, R14, R0, 0x1, 0x1c1f ;  /* 0x003c1f00000e7f89 */ /* 0x00c2a400000e0000 */
.L_x_2694:
[----:B------:R-:W-:-:S13]  /*1e370*/  ISETP.GE.AND P0, PT, R9, R8, PT ;  /* 0x000000080900720c */ /* 0x000fda0003f06270 */
[----:B------:R-:W-:Y:S05]  /*1e380*/  @P0 BRA `(.L_x_2479) ;  /* 0x0000001000240947 */ /* 0x000fea0003800000 */
[----:B01----:R-:W3:Y:S01]  /*1e390*/  LDL R0, [R1+0xc4] ;  /* 0x0000c40001007983 */ /* 0x003ee20000100800 */
[----:B------:R-:W-:-:S03]  /*1e3a0*/  ULDC UR4, c[0x0][0xac8] ;  /* 0x0002b20000047ab9 */ /* 0x000fc60000000800 */
[----:B------:R-:W5:Y:S04]  /*1e3b0*/  LDL R28, [R1+0x84] ;  /* 0x00008400011c7983 */ /* 0x000f680000100800 */
[----:B------:R-:W4:Y:S04]  /*1e3c0*/  LDL R12, [R1+0xc0] ;  /* 0x0000c000010c7983 */ /* 0x000f280000100800 */
        /* <DEDUP_REMOVED lines=9> */
[----:B-----5:R-:W-:Y:S02]  /*1e460*/  ISETP.GE.AND P5, PT, R28, UR4, PT ;  /* 0x000000041c007c0c */ /* 0x020fe4000bfa6270 */
[----:B----4-:R-:W-:-:S09]  /*1e470*/  ISETP.GE.AND P0, PT, R12, UR4, PT ;  /* 0x000000040c007c0c */ /* 0x010fd2000bf06270 */
[-C--:B--2---:R-:W-:Y:S02]  /*1e480*/  @!P1 LEA R6, P2, R0, R14.reuse, 0x2 ;  /* 0x0000000e00069211 */ /* 0x084fe400078410ff */
        /* <DEDUP_REMOVED lines=14> */
[-C--:B------:R-:W-:Y:S02]  /*1e570*/  @!P3 LEA R10, P5, R24, R14.reuse, 0x2 ;  /* 0x0000000e180ab211 */ /* 0x080fe400078a10ff */
[-C--:B------:R-:W-:Y:S02]  /*1e580*/  @!P4 LEA R12, P2, R20, R14.reuse, 0x2 ;  /* 0x0000000e140cc211 */ /* 0x080fe400078410ff */
[-C--:B------:R-:W-:Y:S02]  /*1e590*/  @!P3 LEA.HI.X R11, R24, R3.reuse, R25, 0x2, P5 ;  /* 0x00000003180bb211 */ /* 0x080fe400028f1419 */
[----:B------:R-:W-:Y:S01]  /*1e5a0*/  @!P4 LEA.HI.X R13, R20, R3, R21, 0x2, P2 ;  /* 0x00000003140dc211 */ /* 0x000fe200010f1415 */
[C---:B------:R-:W-:Y:S01]  /*1e5b0*/  VIADD R21, R28.reuse, 0x40 ;  /* 0x000000401c157836 */ /* 0x040fe20000000000 */
[----:B------:R-:W-:Y:S01]  /*1e5c0*/  ISETP.GE.AND P2, PT, R15, UR4, PT ;  /* 0x000000040f007c0c */ /* 0x000fe2000bf46270 */
[----:B------:R3:W-:Y:S01]  /*1e5d0*/  @!P3 ST.E.64 desc[UR6][R10.64], R38 ;  /* 0x000000260a00b985 */ /* 0x0007e2000c101b06 */
[----:B------:R-:W-:Y:S01]  /*1e5e0*/  SHF.R.S32.HI R24, RZ, 0x1f, R29 ;  /* 0x0000001fff187819 */ /* 0x000fe2000001141d */
[----:B------:R-:W-:Y:S01]  /*1e5f0*/  VIADD R25, R28, 0x48 ;  /* 0x000000481c197836 */ /* 0x000fe20000000000 */
[----:B------:R-:W-:Y:S01]  /*1e600*/  ISETP.GE.AND P3, PT, R21, UR4, PT ;  /* 0x0000000415007c0c */ /* 0x000fe2000bf66270 */
[----:B------:R4:W-:Y:S01]  /*1e610*/  @!P4 ST.E.64 desc[UR6][R12.64], R72 ;  /* 0x000000480c00c985 */ /* 0x0009e2000c101b06 */
[----:B0-----:R-:W-:-:S02]  /*1e620*/  @!P1 LEA R4, P4, R29, R14, 0x2 ;  /* 0x0000000e1d049211 */ /* 0x001fc400078810ff */
[----:B------:R-:W-:Y:S02]  /*1e630*/  SHF.R.S32.HI R2, RZ, 0x1f, R0 ;  /* 0x0000001fff027819 */ /* 0x000fe40000011400 */
[C---:B-1----:R-:W-:Y:S02]  /*1e640*/  @!P0 LEA R6, P5, R0.reuse, R14, 0x2 ;  /* 0x0000000e00068211 */ /* 0x042fe400078a10ff */
        /* <DEDUP_REMOVED lines=9> */
[----:B------:R-:W-:Y:S02]  /*1e6e0*/  SHF.R.S32.HI R2, RZ, 0x1f, R21 ;  /* 0x0000001fff027819 */ /* 0x000fe40000011415 */
[----:B---3--:R-:W-:-:S04]  /*1e6f0*/  @!P3 LEA R10, P4, R21, R14, 0x2 ;  /* 0x0000000e150ab211 */ /* 0x008fc800078810ff */
[----:B------:R-:W-:Y:S02]  /*1e700*/  @!P3 LEA.HI.X R11, R21, R3, R2, 0x2, P4 ;  /* 0x00000003150bb211 */ /* 0x000fe400020f1402 */
[----:B------:R-:W-:Y:S02]  /*1e710*/  SHF.R.S32.HI R2, RZ, 0x1f, R25 ;  /* 0x0000001fff027819 */ /* 0x000fe40000011419 */
[----:B----4-:R-:W-:-:S04]  /*1e720*/  @!P5 LEA R12, P4, R25, R14, 0x2 ;  /* 0x0000000e190cd211 */ /* 0x010fc800078810ff */
[----:B------:R-:W-:Y:S02]  /*1e730*/  @!P5 LEA.HI.X R13, R25, R3, R2, 0x2, P4 ;  /* 0x00000003190dd211 */ /* 0x000fe400020f1402 */
[----:B------:R-:W-:Y:S02]  /*1e740*/  SHF.R.S32.HI R2, RZ, 0x1f, R0 ;  /* 0x0000001fff027819 */ /* 0x000fe40000011400 */
[----:B------:R-:W-:-:S04]  /*1e750*/  @!P1 LEA R20, P4, R0, R14, 0x2 ;  /* 0x0000000e00149211 */ /* 0x000fc800078810ff */
[----:B------:R-:W-:Y:S01]  /*1e760*/  @!P1 LEA.HI.X R21, R0, R3, R2, 0x2, P4 ;  /* 0x0000000300159211 */ /* 0x000fe200020f1402 */
[----:B------:R-:W-:Y:S01]  /*1e770*/  VIADD R0, R28, 0x58 ;  /* 0x000000581c007836 */ /* 0x000fe20000000000 */
[----:B------:R0:W-:Y:S04]  /*1e780*/  @!P0 ST.E.64 desc[UR6][R6.64], R50 ;  /* 0x0000003206008985 */ /* 0x0001e8000c101b06 */
[----:B------:R-:W-:Y:S01]  /*1e790*/  ISETP.GE.AND P0, PT, R0, UR4, PT ;  /* 0x0000000400007c0c */ /* 0x000fe2000bf06270 */
[----:B------:R0:W-:Y:S04]  /*1e7a0*/  @!P2 ST.E.64 desc[UR6][R8.64], R54 ;  /* 0x000000360800a985 */ /* 0x0001e8000c101b06 */
[----:B------:R0:W-:Y:S04]  /*1e7b0*/  @!P3 ST.E.64 desc[UR6][R10.64], R58 ;  /* 0x0000003a0a00b985 */ /* 0x0001e8000c101b06 */
[----:B------:R0:W-:Y:S04]  /*1e7c0*/  @!P5 ST.E.64 desc[UR6][R12.64], R62 ;  /* 0x0000003e0c00d985 */ /* 0x0001e8000c101b06 */
[----:B------:R0:W-:Y:S01]  /*1e7d0*/  @!P1 ST.E.64 desc[UR6][R20.64], R66 ;  /* 0x0000004214009985 */ /* 0x0001e2000c101b06 */
[----:B------:R-:W-:Y:S05]  /*1e7e0*/  @P0 BRA `(.L_x_2479) ;  /* 0x0000000c000c0947 */ /* 0x000fea0003800000 */
[----:B------:R-:W-:Y:S01]  /*1e7f0*/  LEA R14, P0, R0, R14, 0x2 ;  /* 0x0000000e000e7211 */ /* 0x000fe200078010ff */
[----:B------:R-:W-:Y:S01]  /*1e800*/  ULDC.64 UR4, c[0x0][0x208] ;  /* 0x0000820000047ab9 */ /* 0x000fe20000000a00 */
[----:B------:R-:W-:-:S04]  /*1e810*/  SHF.R.S32.HI R2, RZ, 0x1f, R0 ;  /* 0x0000001fff027819 */ /* 0x000fc80000011400 */
[----:B------:R-:W-:-:S05]  /*1e820*/  LEA.HI.X R15, R0, R3, R2, 0x2, P0 ;  /* 0x00000003000f7211 */ /* 0x000fca00000f1402 */
[----:B------:R1:W-:Y:S01]  /*1e830*/  ST.E.64 desc[UR4][R14.64], R70 ;  /* 0x000000460e007985 */ /* 0x0003e2000c101b04 */
[----:B------:R-:W-:Y:S05]  /*1e840*/  BRA `(.L_x_2479) ;  /* 0x0000000800f47947 */ /* 0x000fea0003800000 */
.L_x_2472:
[----:B0-----:R-:W3:Y:S01]  /*1e850*/  LDL.LU R4, [R1+0xa4] ;  /* 0x0000a40001047983 */ /* 0x001ee20000300800 */
[----:B------:R-:W-:Y:S01]  /*1e860*/  ULDC.64 UR6, c[0x0][0xc08] ;  /* 0x0003020000067ab9 */ /* 0x000fe20000000a00 */
[----:B------:R-:W-:Y:S02]  /*1e870*/  ULDC.64 UR4, c[0x0][0xc00] ;  /* 0x0003000000047ab9 */ /* 0x000fe40000000a00 */
[----:B------:R-:W4:Y:S04]  /*1e880*/  LDL.LU R0, [R1+0xa8] ;  /* 0x0000a80001007983 */ /* 0x000f280000300800 */
[----:B------:R-:W2:Y:S01]  /*1e890*/  LDL R8, [R1+0x9c] ;  /* 0x00009c0001087983 */ /* 0x000ea20000100800 */
[----:B------:R-:W-:Y:S01]  /*1e8a0*/  ISETP.NE.U32.AND P1, PT, RZ, UR6, PT ;  /* 0x00000006ff007c0c */ /* 0x000fe2000bf25070 */
[----:B------:R-:W-:Y:S01]  /*1e8b0*/  IMAD.MOV.U32 R7, RZ, RZ, RZ ;  /* 0x000000ffff077224 */ /* 0x000fe200078e00ff */
[----:B------:R-:W-:Y:S01]  /*1e8c0*/  ISETP.NE.U32.AND P0, PT, RZ, UR4, PT ;  /* 0x00000004ff007c0c */ /* 0x000fe2000bf05070 */
[----:B------:R-:W-:Y:S01]  /*1e8d0*/  ULDC.64 UR8, c[0x0][0x208] ;  /* 0x0000820000087ab9 */ /* 0x000fe20000000a00 */
[----:B------:R-:W-:Y:S01]  /*1e8e0*/  ISETP.NE.AND.EX P1, PT, RZ, UR7, PT, P1 ;  /* 0x00000007ff007c0c */ /* 0x000fe2000bf25310 */
[----:B------:R-:W0:Y:S01]  /*1e8f0*/  S2R R9, SR_TID.X ;  /* 0x0000000000097919 */ /* 0x000e220000002100 */
[----:B------:R-:W-:Y:S01]  /*1e900*/  ISETP.NE.AND.EX P0, PT, RZ, UR5, PT, P0 ;  /* 0x00000005ff007c0c */ /* 0x000fe2000bf05300 */
[----:B0-----:R-:W-:-:S05]  /*1e910*/  VIADD R28, R9, 0xffffff80 ;  /* 0xffffff80091c7836 */ /* 0x001fca0000000000 */
[----:B------:R-:W-:Y:S02]  /*1e920*/  ISETP.GT.AND P3, PT, R28, 0xbf, PT ;  /* 0x000000bf1c00780c */ /* 0x000fe40003f64270 */
[----:B---3--:R-:W-:-:S04]  /*1e930*/  IADD3 R2, P2, R4, UR4, RZ ;  /* 0x0000000404027c10 */ /* 0x008fc8000ff5e0ff */
[----:B----4-:R-:W-:Y:S02]  /*1e940*/  IADD3.X R3, R0, UR5, RZ, P2, !PT ;  /* 0x0000000500037c10 */ /* 0x010fe400097fe4ff */
[----:B------:R-:W-:Y:S01]  /*1e950*/  @P1 IADD3 R4, P2, R4, UR6, RZ ;  /* 0x0000000604041c10 */ /* 0x000fe2000ff5e0ff */
[----:B------:R-:W-:Y:S02]  /*1e960*/  ULDC UR4, c[0x0][0xa88] ;  /* 0x0002a20000047ab9 */ /* 0x000fe40000000800 */
[----:B------:R0:W5:Y:S01]  /*1e970*/  @P0 LDG.E R7, desc[UR8][R2.64] ;  /* 0x0000000802070981 */ /* 0x000162000c1e1900 */
[----:B------:R-:W-:Y:S01]  /*1e980*/  @P1 IADD3.X R5, R0, UR7, RZ, P2, !PT ;  /* 0x0000000700051c10 */ /* 0x000fe200097fe4ff */
[----:B------:R-:W-:Y:S01]  /*1e990*/  IMAD.U32 R6, RZ, RZ, UR4 ;  /* 0x00000004ff067e24 */ /* 0x000fe2000f8e00ff */
[----:B--2---:R-:W-:-:S05]  /*1e9a0*/  ISETP.NE.AND P2, PT, R8, RZ, PT ;  /* 0x000000ff0800720c */ /* 0x004fca0003f45270 */
[----:B------:R0:W5:Y:S08]  /*1e9b0*/  @P1 LDG.E R6, desc[UR8][R4.64] ;  /* 0x0000000804061981 */ /* 0x000170000c1e1900 */
[----:B------:R-:W2:Y:S02]  /*1e9c0*/  @!P2 LDC R8, c[0x0][0xad4] ;  /* 0x0002b500ff08ab82 */ /* 0x000ea40000000800 */
[----:B--2---:R0:W-:Y:S01]  /*1e9d0*/  @!P2 STL [R1+0x9c], R8 ;  /* 0x00009c080100a387 */ /* 0x0041e20000100800 */
[----:B------:R-:W-:Y:S01]  /*1e9e0*/  ISETP.GT.AND P2, PT, R8, 0x1, PT ;  /* 0x000000010800780c */ /* 0x000fe20003f44270 */
[----:B------:R-:W-:-:S12]  /*1e9f0*/  @P1 BRA `(.L_x_2484) ;  /* 0x0000000000141947 */ /* 0x000fd80003800000 */
[----:B------:R-:W-:Y:S05]  /*1ea00*/  @!P0 BRA `(.L_x_2484) ;  /* 0x0000000000108947 */ /* 0x000fea0003800000 */
[----:B------:R-:W-:Y:S02]  /*1ea10*/  ULDC.64 UR4, c[0x0][0x208] ;  /* 0x0000820000047ab9 */ /* 0x000fe40000000a00 */
[----:B0-----:R-:W2:Y:S04]  /*1ea20*/  LDG.E R5, desc[UR4][R2.64] ;  /* 0x0000000402057981 */ /* 0x001ea8000c1e1900 */
[----:B-----5:R-:W2:Y:S02]  /*1ea30*/  LDG.E R6, desc[UR4][R2.64+0x4] ;  /* 0x0000040402067981 */ /* 0x020ea4000c1e1900 */
[----:B--2---:R-:W-:-:S07]  /*1ea40*/  IMAD.IADD R6, R6, 0x1, -R5 ;  /* 0x0000000106067824 */ /* 0x004fce00078e0a05 */
.L_x_2484:
[----:B------:R-:W2:Y:S04]  /*1ea50*/  LDL.LU R0, [R1+0xc8] ;  /* 0x0000c80001007983 */ /* 0x000ea80000300800 */
[----:B0-----:R-:W3:Y:S01]  /*1ea60*/  LDL.LU R2, [R1+0xa0] ;  /* 0x0000a00001027983 */ /* 0x001ee20000300800 */
[----:B------:R-:W-:Y:S01]  /*1ea70*/  BSSY B1, `(.L_x_2485) ;  /* 0x0000039000017945 */ /* 0x000fe20003800000 */
[----:B-----5:R-:W-:Y:S02]  /*1ea80*/  SHF.R.S32.HI R24, RZ, 0x1f, R7 ;  /* 0x0000001fff187819 */ /* 0x020fe40000011407 */
[----:B--2---:R-:W-:Y:S02]  /*1ea90*/  SEL R26, R0, RZ, !P0 ;  /* 0x000000ff001a7207 */ /* 0x004fe40004000000 */
[----:B---3--:R-:W-:Y:S01]  /*1eaa0*/  SEL R29, R2, RZ, !P0 ;  /* 0x000000ff021d7207 */ /* 0x008fe20004000000 */
[----:B------:R-:W-:Y:S06]  /*1eab0*/  @P3 BRA `(.L_x_2486) ;  /* 0x0000000000d03947 */ /* 0x000fec0003800000 */
[----:B------:R-:W2:Y:S01]  /*1eac0*/  LDL R2, [R1+0x88] ;  /* 0x0000880001027983 */ /* 0x000ea20000100800 */
        /* <DEDUP_REMOVED lines=12> */
[----:B------:R-:W-:Y:S01]  /*1eb90*/  SEL R20, R20, 0x978, P0 ;  /* 0x0000097814147807 */ /* 0x000fe20000000000 */
[----:B------:R-:W-:-:S03]  /*1eba0*/  ULDC.64 UR4, c[0x0][0x208] ;  /* 0x0000820000047ab9 */ /* 0x000fc60000000a00 */
        /* <DEDUP_REMOVED lines=37> */
.L_x_2486:
[----:B------:R-:W-:Y:S05]  /*1ee00*/  BSYNC B1 ;  /* 0x0000000000017941 */ /* 0x000fea0003800000 */
.L_x_2485:
        /* <DEDUP_REMOVED lines=23> */
[----:B----4-:R-:W-:Y:S02]  /*1ef80*/  IMAD.IADD R9, R20, 0x1, R0 ;  /* 0x0000000114097824 */ /* 0x010fe400078e0200 */
        /* <DEDUP_REMOVED lines=32> */
.L_x_2697:
[----:B------:R-:W-:Y:S01]  /*1f190*/  IMAD R21, R6, R21, RZ ;  /* 0x0000001506157224 */ /* 0x000fe200078e02ff */
[----:B------:R-:W-:Y:S01]  /*1f1a0*/  BSSY B1, `(.L_x_2488) ;  /* 0x0000012000017945 */ /* 0x000fe20003800000 */
[----:B------:R-:W-:-:S05]  /*1f1b0*/  IMAD.IADD R4, R25, 0x1, R20 ;  /* 0x0000000119047824 */ /* 0x000fca00078e0214 */
[----:B------:R-:W-:-:S13]  /*1f1c0*/  ISETP.GE.AND P0, PT, R4, R21, PT ;  /* 0x000000150400720c */ /* 0x000fda0003f06270 */
[----:B------:R-:W-:Y:S05]  /*1f1d0*/  @P0 BRA `(.L_x_2489) ;  /* 0x0000000000380947 */ /* 0x000fea0003800000 */
[----:B------:R-:W-:Y:S01]  /*1f1e0*/  ULDC UR4, c[0x0][0xac8] ;  /* 0x0002b20000047ab9 */ /* 0x000fe20000000800 */
[----:B------:R-:W-:Y:S01]  /*1f1f0*/  ULDC.64 UR6, c[0x0][0x208] ;  /* 0x0000820000067ab9 */ /* 0x000fe20000000a00 */
        /* <DEDUP_REMOVED lines=12> */
.L_x_2489:
[----:B------:R-:W-:Y:S05]  /*1f2c0*/  BSYNC B1 ;  /* 0x0000000000017941 */ /* 0x000fea0003800000 */
.L_x_2488:
[----:B------:R-:W-:-:S03]  /*1f2d0*/  UMOV UR4, 0xffffffff ;  /* 0xffffffff00047882 */ /* 0x000fc60000000000 */
[----:B------:R-:W-:Y:S05]  /*1f2e0*/  BRA.DIV UR4, `(.L_x_2490) ;  /* 0x0000009a04207947 */ /* 0x000fea000b800000 */
[----:B--2---:R2:W0:Y:S04]  /*1f2f0*/  SHFL.IDX PT, R3, R2, 0x1, 0x1c1f ;  /* 0x003c1f0002037f89 */ /* 0x00442800000e0000 */
[----:B---3--:R2:W3:Y:S02]  /*1f300*/  SHFL.IDX PT, R14, R0, 0x1, 0x1c1f ;  /* 0x003c1f00000e7f89 */ /* 0x0084e400000e0000 */
.L_x_2701:
[----:B0-2---:R-:W-:-:S05]  /*1f310*/  VIADD R0, R4, 0x60 ;  /* 0x0000006004007836 */ /* 0x005fca0000000000 */
[----:B------:R-:W-:-:S13]  /*1f320*/  ISETP.GE.AND P0, PT, R0, R21, PT ;  /* 0x000000150000720c */ /* 0x000fda0003f06270 */
[----:B------:R-:W-:Y:S05]  /*1f330*/  @P0 BRA `(.L_x_2479) ;  /* 0x0000000000380947 */ /* 0x000fea0003800000 */
[----:B------:R-:W-:Y:S01]  /*1f340*/  ULDC UR4, c[0x0][0xac8] ;  /* 0x0002b20000047ab9 */ /* 0x000fe20000000800 */
[----:B------:R-:W-:Y:S01]  /*1f350*/  ULDC.64 UR6, c[0x0][0x208] ;  /* 0x0000820000067ab9 */ /* 0x000fe20000000a00 */
[----:B------:R-:W-:Y:S02]  /*1f360*/  ISETP.GE.AND P2, PT, R5, UR4, PT ;  /* 0x0000000405007c0c */ /* 0x000fe4000bf46270 */
[----:B------:R-:W-:Y:S02]  /*1f370*/  ISETP.GE.AND P3, PT, R9, UR4, PT ;  /* 0x0000000409007c0c */ /* 0x000fe4000bf66270 */
[----:B------:R-:W-:-:S09]  /*1f380*/  ISETP.GE.AND P4, PT, R8, UR4, PT ;  /* 0x0000000408007c0c */ /* 0x000fd2000bf86270 */
[----:B------:R-:W-:Y:S02]  /*1f390*/  @!P2 IMAD.MOV.U32 R15, RZ, RZ, R3 ;  /* 0x000000ffff0fa224 */ /* 0x000fe400078e0003 */
[-C--:B---34-:R-:W-:Y:S02]  /*1f3a0*/  @!P3 LEA R12, P0, R9, R14.reuse, 0x1 ;  /* 0x0000000e090cb211 */ /* 0x098fe400078008ff */
[C---:B------:R-:W-:Y:S01]  /*1f3b0*/  @!P4 LEA R2, P1, R8.reuse, R14, 0x1 ;  /* 0x0000000e0802c211 */ /* 0x040fe200078208ff */
[----:B------:R-:W-:Y:S01]  /*1f3c0*/  @!P2 IMAD.WIDE R4, R5, 0x2, R14 ;  /* 0x000000020504a825 */ /* 0x000fe200078e020e */
[-C--:B------:R-:W-:Y:S02]  /*1f3d0*/  @!P3 LEA.HI.X R13, R9, R3.reuse, R10, 0x1, P0 ;  /* 0x00000003090db211 */ /* 0x080fe400000f0c0a */
[----:B------:R-:W-:Y:S02]  /*1f3e0*/  @!P4 LEA.HI.X R3, R8, R3, R7, 0x1, P1 ;  /* 0x000000030803c211 */ /* 0x000fe400008f0c07 */
[----:B------:R0:W-:Y:S04]  /*1f3f0*/  @!P2 ST.E.128 desc[UR6][R4.64], RZ ;  /* 0x000000ff0400a985 */ /* 0x0001e8000c101d06 */
[----:B------:R0:W-:Y:S04]  /*1f400*/  @!P3 ST.E.128 desc[UR6][R12.64], RZ ;  /* 0x000000ff0c00b985 */ /* 0x0001e8000c101d06 */
[----:B------:R0:W-:Y:S02]  /*1f410*/  @!P4 ST.E.128 desc[UR6][R2.64], RZ ;  /* 0x000000ff0200c985 */ /* 0x0001e4000c101d06 */
.L_x_2479:
[----:B------:R-:W-:Y:S05]  /*1f420*/  BSYNC B0 ;  /* 0x0000000000007941 */ /* 0x000fea0003800000 */
.L_x_2471:
[----:B------:R-:W-:Y:S02]  /*1f430*/  ULDC UR4, c[0x0][0xc3c] ;  /* 0x00030f0000047ab9 */ /* 0x000fe40000000800 */
[----:B------:R-:W-:-:S13]  /*1f440*/  ISETP.GE.AND P0, PT, R111, UR4, PT ;  /* 0x000000046f007c0c */ /* 0x000fda000bf06270 */
[----:B------:R-:W-:Y:S05]  /*1f450*/  @!P0 BRA `(.L_x_2491) ;  /* 0xfffffe1c00bc8947 */ /* 0x000fea000383ffff */
[----:B------:R-:W-:Y:S05]  /*1f460*/  BRA `(.L_x_2332) ;  /* 0x0000008800907947 */ /* 0x000fea0003800000 */
.L_x_2330:
        /* <DEDUP_REMOVED lines=18> */
.L_x_2492:
[----:B------:R-:W1:Y:S01]  /*1f590*/  S2R R0, SR_TID.X ;  /* 0x0000000000007919 */ /* 0x000e620000002100 */
[----:B------:R-:W-:Y:S01]  /*1f5a0*/  ULDC UR4, c[0x0][0xc3c] ;  /* 0x00030f0000047ab9 */ /* 0x000fe20000000800 */
[----:B------:R-:W-:Y:S01]  /*1f5b0*/  IMAD.MOV.U32 R6, RZ, RZ, RZ ;  /* 0x000000ffff067224 */ /* 0x000fe200078e00ff */
[----:B------:R-:W-:Y:S01]  /*1f5c0*/  ULDC.64 UR6, c[0x0][0x208] ;  /* 0x0000820000067ab9 */ /* 0x000fe20000000a00 */
[----:B------:R-:W-:Y:S01]  /*1f5d0*/  ULDC UR5, c[0x0][0xc38] ;  /* 0x00030e0000057ab9 */ /* 0x000fe20000000800 */
[----:B-1----:R-:W-:-:S04]  /*1f5e0*/  LOP3.LUT R0, R0, 0x1f, RZ, 0xc0, !PT ;  /* 0x0000001f00007812 */ /* 0x002fc800078ec0ff */
[----:B------:R-:W-:-:S04]  /*1f5f0*/  ISETP.NE.AND P0, PT, R0, 0x1f, PT ;  /* 0x0000001f0000780c */ /* 0x000fc80003f05270 */
[----:B------:R-:W-:-:S13]  /*1f600*/  ISETP.GE.OR P1, PT, R0, UR4, !P0 ;  /* 0x0000000400007c0c */ /* 0x000fda000c726670 */
[----:B------:R-:W1:Y:S08]  /*1f610*/  @!P1 LDC.64 R4, c[0x0][0xc80] ;  /* 0x00032000ff049b82 */ /* 0x000e700000000a00 */
[----:B0-----:R-:W0:Y:S01]  /*1f620*/  @!P1 LDC.64 R2, c[0x0][0xc78] ;  /* 0x00031e00ff029b82 */ /* 0x001e220000000a00 */
[----:B-1----:R-:W-:-:S05]  /*1f630*/  @!P1 IMAD.WIDE.U32 R4, R0, 0x4, R4 ;  /* 0x0000000400049825 */ /* 0x002fca00078e0004 */
[----:B------:R-:W2:Y:S01]  /*1f640*/  @!P1 LDG.E R25, desc[UR6][R4.64] ;  /* 0x0000000604199981 */ /* 0x000ea2000c1e1900 */
[----:B0-----:R-:W-:-:S05]  /*1f650*/  @!P1 IMAD.WIDE.U32 R2, R0, 0x4, R2 ;  /* 0x0000000400029825 */ /* 0x001fca00078e0002 */
        /* <DEDUP_REMOVED lines=32> */
.L_x_2496:
        /* <DEDUP_REMOVED lines=38> */
.L_x_2494:
        /* <DEDUP_REMOVED lines=13> */
.L_x_2497:
        /* <DEDUP_REMOVED lines=17> */
[----:B------:R-:W-:Y:S02]  /*1fca0*/  IMAD.MOV R11, RZ, RZ, -R10 ;  /* 0x000000ffff0b7224 */ /* 0x000fe400078e0a0a */
[----:B------:R-:W-:-:S04]  /*1fcb0*/  IMAD.HI.U32 R2, R3, R8, RZ ;  /* 0x0000000803027227 */ /* 0x000fc800078e00ff */
[----:B------:R-:W-:-:S05]  /*1fcc0*/  IMAD R8, R2, R11, R8 ;  /* 0x0000000b02087224 */ /* 0x000fca00078e0208 */
        /* <DEDUP_REMOVED lines=14> */
[----:B0-----:R-:W-:-:S04]  /*1fdb0*/  IMAD.MOV R8, RZ, RZ, -R3 ;  /* 0x000000ffff087224 */ /* 0x001fc800078e0a03 */
[----:B------:R-:W-:Y:S01]  /*1fdc0*/  IMAD.MOV.U32 R2, RZ, RZ, R8 ;  /* 0x000000ffff027224 */ /* 0x000fe200078e0008 */
[----:B------:R-:W-:-:S03]  /*1fdd0*/  IABS R8, R6 ;  /* 0x0000000600087213 */ /* 0x000fc60000000000 */
[----:B------:R-:W-:Y:S02]  /*1fde0*/  IMAD R9, R2, R5, RZ ;  /* 0x0000000502097224 */ /* 0x000fe400078e02ff */
[----:B------:R-:W-:Y:S02]  /*1fdf0*/  IMAD.MOV.U32 R2, RZ, RZ, RZ ;  /* 0x000000ffff027224 */ /* 0x000fe400078e00ff */
[----:B------:R-:W-:Y:S02]  /*1fe00*/  IMAD.MOV R8, RZ, RZ, -R8 ;  /* 0x000000ffff087224 */ /* 0x000fe400078e0a08 */
[----:B------:R-:W-:Y:S01]  /*1fe10*/  IMAD.HI.U32 R2, R3, R9, R2 ;  /* 0x0000000903027227 */ /* 0x000fe200078e0002 */
[----:B------:R-:W-:-:S05]  /*1fe20*/  IABS R3, R7 ;  /* 0x0000000700037213 */ /* 0x000fca0000000000 */
        /* <DEDUP_REMOVED lines=19> */
.L_x_2498:
[----:B0-----:R-:W0:Y:S01]  /*1ff60*/  LDC.64 R2, c[0x0][0xc90] ;  /* 0x00032400ff027b82 */ /* 0x001e220000000a00 */
[----:B------:R-:W-:Y:S01]  /*1ff70*/  ULDC.64 UR6, c[0x0][0x208] ;  /* 0x0000820000067ab9 */ /* 0x000fe20000000a00 */
[----:B0-----:R-:W-:-:S05]  /*1ff80*/  IMAD.WIDE R2, R27, 0x4, R2 ;  /* 0x000000041b027825 */ /* 0x001fca00078e0202 */
[----:B------:R0:W2:Y:S02]  /*1ff90*/  LDG.E R8, desc[UR6][R2.64] ;  /* 0x0000000602087981 */ /* 0x0000a4000c1e1900 */
[----:B0-----:R-:W-:Y:S02]  /*1ffa0*/  IMAD.MOV.U32 R2, RZ, RZ, RZ ;  /* 0x000000ffff027224 */ /* 0x001fe400078e00ff */
[----:B--2---:R-:W-:-:S05]  /*1ffb0*/  IMAD R5, R25, R8, RZ ;  /* 0x0000000819057224 */ /* 0x004fca00078e02ff */
[----:B------:R-:W-:-:S04]  /*1ffc0*/  IABS R10, R5 ;  /* 0x00000005000a7213 */ /* 0x000fc80000000000 */
[----:B------:R-:W0:Y:S08]  /*1ffd0*/  I2F.RP R6, R10 ;  /* 0x0000000a00067306 */ /* 0x000e300000209400 */
[----:B0-----:R-:W0:Y:S02]  /*1ffe0*/  MUFU.RCP R6, R6 ;  /* 0x0000000600067308 */ /* 0x001e240000001000 */
[----:B0-----:R-:W-:-:S06]  /*1fff0*/  VIADD R7, R6, 0xffffffe ;  /* 0x0ffffffe06077836 */ /* 0x001fcc0000000000 */
[----:B------:R-:W0:Y:S02]  /*20000*/  F2I.FTZ.U32.TRUNC.NTZ R3, R7 ;  /* 0x0000000700037305 */ /* 0x000e24000021f000 */
[----:B0-----:R-:W-:-:S04]  /*20010*/  IMAD.MOV R9, RZ, RZ, -R3 ;  /* 0x000000ffff097224 */ /* 0x001fc800078e0a03 */
[----:B------:R-:W-:-:S04]  /*20020*/  IMAD R9, R9, R10, RZ ;  /* 0x0000000a09097224 */ /* 0x000fc800078e02ff */
        /* <DEDUP_REMOVED lines=21> */
[----:B------:R-:W-:-:S04]  /*20180*/  VIADDMNMX R7, R7, UR5, R8, PT ;  /* 0x0000000507077c46 */ /* 0x000fc8000b800108 */
[----:B------:R-:W-:Y:S01]  /*20190*/  IABS R8, R7 ;  /* 0x0000000700087213 */ /* 0x000fe20000000000 */
[----:B------:R-:W-:-:S03]  /*201a0*/  IMAD.MOV R26, RZ, RZ, -R7 ;  /* 0x000000ffff1a7224 */ /* 0x000fc600078e0a07 */
[----:B------:R-:W0:Y:S08]  /*201b0*/  I2F.RP R9, R8 ;  /* 0x0000000800097306 */ /* 0x000e300000209400 */
[----:B0-----:R-:W0:Y:S02]  /*201c0*/  MUFU.RCP R9, R9 ;  /* 0x0000000900097308 */ /* 0x001e240000001000 */
[----:B0-----:R-:W-:Y:S01]  /*201d0*/  VIADD R3, R9, 0xffffffe ;  /* 0x0ffffffe09037836 */ /* 0x001fe20000000000 */
[----:B------:R-:W-:-:S05]  /*201e0*/  IABS R9, R7 ;  /* 0x0000000700097213 */ /* 0x000fca0000000000 */
[----:B------:R-:W0:Y:S02]  /*201f0*/  F2I.FTZ.U32.TRUNC.NTZ R3, R3 ;  /* 0x0000000300037305 */ /* 0x000e24000021f000 */
[----:B0-----:R-:W-:-:S04]  /*20200*/  IMAD.MOV R11, RZ, RZ, -R3 ;  /* 0x000000ffff0b7224 */ /* 0x001fc800078e0a03 */
[----:B------:R-:W-:-:S04]  /*20210*/  IMAD R5, R11, R8, RZ ;  /* 0x000000080b057224 */ /* 0x000fc800078e02ff */
        /* <DEDUP_REMOVED lines=17> */
.L_x_2499:
[----:B------:R-:W-:-:S05]  /*20330*/  LOP3.LUT R2, RZ, R2, RZ, 0x33, !PT ;  /* 0x00000002ff027212 */ /* 0x000fca00078e33ff */
[----:B------:R-:W-:Y:S01]  /*20340*/  IMAD.IADD R25, R25, 0x1, R2 ;  /* 0x0000000119197824 */ /* 0x000fe200078e0202 */
[----:B------:R-:W-:Y:S06]  /*20350*/  BRA `(.L_x_2500) ;  /* 0x00000000000c7947 */ /* 0x000fec0003800000 */
.L_x_2495:
[----:B------:R-:W-:Y:S02]  /*20360*/  IMAD.MOV.U32 R25, RZ, RZ, RZ ;  /* 0x000000ffff197224 */ /* 0x000fe400078e00ff */
[----:B------:R-:W-:Y:S02]  /*20370*/  IMAD.U32 R24, RZ, RZ, UR6 ;  /* 0x00000006ff187e24 */ /* 0x000fe4000f8e00ff */
[----:B------:R-:W-:-:S07]  /*20380*/  IMAD.MOV.U32 R26, RZ, RZ, RZ ;  /* 0x000000ffff1a7224 */ /* 0x000fce00078e00ff */
.L_x_2500:
[----:B------:R-:W-:-:S13]  /*20390*/  ISETP.NE.AND P0, PT, R0, RZ, PT ;  /* 0x000000ff0000720c */ /* 0x000fda0003f05270 */
[----:B------:R-:W0:Y:S01]  /*203a0*/  @!P0 S2R R3, SR_CgaCtaId ;  /* 0x0000000000038919 */ /* 0x000e220000008800 */
[----:B------:R-:W-:-:S04]  /*203b0*/  @!P0 MOV R0, 0x400 ;  /* 0x0000040000008802 */ /* 0x000fc80000000f00 */
[----:B0-----:R-:W-:-:S05]  /*203c0*/  @!P0 LEA R0, R3, R0, 0x18 ;  /* 0x0000000003008211 */ /* 0x001fca00078ec0ff */
[----:B------:R2:W-:Y:S01]  /*203d0*/  @!P0 STS.128 [R0+0x31cd0], R24 ;  /* 0x031cd01800008388 */ /* 0x0005e20000000c00 */
[----:B------:R-:W-:Y:S06]  /*203e0*/  BAR.ARV 0x5, 0x200 ;  /* 0x0148000000007b1d */ /* 0x000fec0000002000 */
.L_x_2493:
        /* <DEDUP_REMOVED lines=36> */
.L_x_2649:
[----:B------:R-:W0:Y:S01]  /*20630*/  LDC.64 R2, c[0x0][0xc88] ;  /* 0x00032200ff027b82 */ /* 0x000e220000000a00 */
[----:B------:R-:W-:Y:S01]  /*20640*/  ULDC.64 UR4, c[0x0][0x208] ;  /* 0x0000820000047ab9 */ /* 0x000fe20000000a00 */
[----:B0-----:R-:W-:-:S05]  /*20650*/  IMAD.WIDE R2, R27, 0x4, R2 ;  /* 0x000000041b027825 */ /* 0x001fca00078e0202 */
[----:B--2---:R-:W2:Y:S01]  /*20660*/  LDG.E R14, desc[UR4][R2.64] ;  /* 0x00000004020e7981 */ /* 0x004ea2000c1e1900 */
[----:B------:R-:W-:Y:S05]  /*20670*/  YIELD ;  /* 0x0000000000007946 */ /* 0x000fea0003800000 */
[----:B------:R-:W-:Y:S01]  /*20680*/  ULDC.64 UR4, c[0x0][0xa28] ;  /* 0x00028a0000047ab9 */ /* 0x000fe20000000a00 */
[----:B------:R-:W-:Y:S02]  /*20690*/  CS2R R8, SRZ ;  /* 0x0000000000087805 */ /* 0x000fe4000001ff00 */
[----:B------:R-:W-:Y:S01]  /*206a0*/  ISETP.NE.U32.AND P0, PT, RZ, UR4, PT ;  /* 0x00000004ff007c0c */ /* 0x000fe2000bf05070 */
[----:B------:R-:W-:Y:S01]  /*206b0*/  ULDC.64 UR6, c[0x0][0xa00] ;  /* 0x0002800000067ab9 */ /* 0x000fe20000000a00 */
[----:B------:R-:W-:-:S02]  /*206c0*/  ULDC.64 UR8, c[0x0][0x208] ;  /* 0x0000820000087ab9 */ /* 0x000fc40000000a00 */
[----:B------:R-:W-:Y:S02]  /*206d0*/  ISETP.NE.AND.EX P0, PT, RZ, UR5, PT, P0 ;  /* 0x00000005ff007c0c */ /* 0x000fe4000bf05300 */
[----:B--2---:R-:W-:Y:S01]  /*206e0*/  SHF.R.S32.HI R0, RZ, 0x1f, R14 ;  /* 0x0000001fff007819 */ /* 0x004fe2000001140e */
[----:B------:R-:W-:-:S10]  /*206f0*/  IMAD.SHL.U32 R19, R14, 0x4, RZ ;  /* 0x000000040e137824 */ /* 0x000fd400078e00ff */
[C---:B------:R-:W-:Y:S01]  /*20700*/  @P0 LEA R4, P1, R14.reuse, UR4, 0x2 ;  /* 0x000000040e040c11 */ /* 0x040fe2000f8210ff */
[----:B------:R-:W-:Y:S01]  /*20710*/  STL [R1+0x10], R14 ;  /* 0x0000100e01007387 */ /* 0x000fe20000100800 */
[C-C-:B------:R-:W-:Y:S02]  /*20720*/  SHF.L.U64.HI R22, R14.reuse, 0x2, R0.reuse ;  /* 0x000000020e167819 */ /* 0x140fe40000010200 */
[----:B---3--:R-:W-:Y:S01]  /*20730*/  @P0 LEA.HI.X R5, R14, UR5, R0, 0x2, P1 ;  /* 0x000000050e050c11 */ /* 0x008fe200088f1400 */
[----:B------:R-:W-:Y:S01]  /*20740*/  ULDC.64 UR4, c[0x0][0xa08] ;  /* 0x0002820000047ab9 */ /* 0x000fe20000000a00 */
[----:B------:R-:W-:Y:S01]  /*20750*/  ISETP.NE.U32.AND P1, PT, RZ, UR6, PT ;  /* 0x00000006ff007c0c */ /* 0x000fe2000bf25070 */
[----:B------:R0:W-:Y:S01]  /*20760*/  STL [R1+0x2c], R0 ;  /* 0x00002c0001007387 */ /* 0x0001e20000100800 */
[----:B------:R-:W-:-:S03]  /*20770*/  IADD3 R2, P2, R19, UR6, RZ ;  /* 0x0000000613027c10 */ /* 0x000fc6000ff5e0ff */
[----:B-1----:R1:W5:Y:S01]  /*20780*/  @P0 LDG.E R9, desc[UR8][R4.64] ;  /* 0x0000000804090981 */ /* 0x002362000c1e1900 */
        /* <DEDUP_REMOVED lines=34> */
[----:B--2---:R0:W-:Y:S01]  /*209b0*/  STL [R1+0x28], R8 ;  /* 0x0000280801007387 */ /* 0x0041e20000100800 */
[----:B------:R-:W-:Y:S02]  /*209c0*/  IMAD.MOV.U32 R13, RZ, RZ, R8 ;  /* 0x000000ffff0d7224 */ /* 0x000fe400078e0008 */
[----:B0-----:R-:W-:Y:S01]  /*209d0*/  IMAD.U32 R8, RZ, RZ, UR5 ;  /* 0x00000005ff087e24 */ /* 0x001fe2000f8e00ff */
[----:B----4-:R-:W-:Y:S06]  /*209e0*/  @P3 BRA `(.L_x_2502) ;  /* 0x0000000000183947 */ /* 0x010fec0003800000 */
[----:B------:R-:W-:Y:S05]  /*209f0*/  @!P0 BRA `(.L_x_2502) ;  /* 0x0000000000148947 */ /* 0x000fea0003800000 */
[----:B------:R-:W-:Y:S02]  /*20a00*/  ULDC.64 UR4, c[0x0][0x208] ;  /* 0x0000820000047ab9 */ /* 0x000fe40000000a00 */
[----:B------:R-:W2:Y:S04]  /*20a10*/  LDG.E R11, desc[UR4][R2.64] ;  /* 0x00000004020b7981 */ /* 0x000ea8000c1e1900 */
[----:B------:R-:W2:Y:S02]  /*20a20*/  LDG.E R2, desc[UR4][R2.64+0x4] ;  /* 0x0000040402027981 */ /* 0x000ea4000c1e1900 */
[----:B--2---:R-:W-:-:S05]  /*20a30*/  IMAD.IADD R13, R2, 0x1, -R11 ;  /* 0x00000001020d7824 */ /* 0x004fca00078e0a0b */
[----:B------:R0:W-:Y:S02]  /*20a40*/  STL [R1+0x28], R13 ;  /* 0x0000280d01007387 */ /* 0x0001e40000100800 */
.L_x_2502:
[----:B------:R-:W-:Y:S01]  /*20a50*/  ULDC.64 UR4, c[0x0][0xa20] ;  /* 0x0002880000047ab9 */ /* 0x000fe20000000a00 */
[C---:B------:R-:W-:Y:S01]  /*20a60*/  LOP3.LUT R2, R26.reuse, 0xff000000, RZ, 0xc0, !PT ;  /* 0xff0000001a027812 */ /* 0x040fe200078ec0ff */
[----:B------:R-:W-:Y:S01]  /*20a70*/  IMAD.MOV.U32 R23, RZ, RZ, R14 ;  /* 0x000000ffff177224 */ /* 0x000fe200078e000e */
        /* <DEDUP_REMOVED lines=13> */
.L_x_2503:
[----:B------:R-:W-:Y:S05]  /*20b50*/  @!P1 BRA `(.L_x_2504) ;  /* 0x0000000000109947 */ /* 0x000fea0003800000 */
[----:B------:R-:W-:Y:S02]  /*20b60*/  ULDC.64 UR4, c[0x0][0x208] ;  /* 0x0000820000047ab9 */ /* 0x000fe40000000a00 */
[----:B------:R-:W2:Y:S04]  /*20b70*/  LDG.E R10, desc[UR4][R6.64] ;  /* 0x00000004060a7981 */ /* 0x000ea8000c1e1900 */
[----:B------:R-:W2:Y:S02]  /*20b80*/  LDG.E R6, desc[UR4][R6.64+0x4] ;  /* 0x0000040406067981 */ /* 0x000ea4000c1e1900 */
[----:B--2---:R-:W-:-:S07]  /*20b90*/  IMAD.IADD R10, R6, 0x1, -R10 ;  /* 0x00000001060a7824 */ /* 0x004fce00078e0a0a */
.L_x_2504:
[----:B------:R-:W-:Y:S02]  /*20ba0*/  ULDC.64 UR4, c[0x0][0x208] ;  /* 0x0000820000047ab9 */ /* 0x000fe40000000a00 */
[----:B------:R-:W2:Y:S04]  /*20bb0*/  @P2 LDG.E R3, desc[UR4][R4.64] ;  /* 0x0000000404032981 */ /* 0x000ea8000c1e1900 */
[----:B------:R3:W2:Y:S01]  /*20bc0*/  @P2 LDG.E R5, desc[UR4][R4.64+0x4] ;  /* 0x0000040404052981 */ /* 0x0006a2000c1e1900 */
[----:B-----5:R-:W-:Y:S01]  /*20bd0*/  IMAD.IADD R10, R10, 0x1, -R9 ;  /* 0x000000010a0a7824 */ /* 0x020fe200078e0a09 */
[----:B------:R-:W-:Y:S01]  /*20be0*/  LOP3.LUT R12, R2, 0xff, RZ, 0xc0, !PT ;  /* 0x000000ff020c7812 */ /* 0x000fe200078ec0ff */
[----:B------:R-:W-:Y:S04]  /*20bf0*/  BSSY B0, `(.L_x_2505) ;  /* 0x0000037000007945 */ /* 0x000fe80003800000 */
[----:B------:R4:W-:Y:S01]  /*20c00*/  STL [R1+0x3c], R12 ;  /* 0x00003c0c01007387 */ /* 0x0009e20000100800 */
[----:B---3--:R-:W3:Y:S02]  /*20c10*/  LDC R4, c[0x0][0x448] ;  /* 0x00011200ff047b82 */ /* 0x008ee40000000800 */
[----:B---3--:R-:W-:-:S13]  /*20c20*/  ISETP.NE.AND P0, PT, R4, 0x1, PT ;  /* 0x000000010400780c */ /* 0x008fda0003f05270 */
[----:B------:R-:W3:Y:S08]  /*20c30*/  @P0 LDC R6, c[0x0][0x44c] ;  /* 0x00011300ff060b82 */ /* 0x000ef00000000800 */
[----:B------:R-:W0:Y:S01]  /*20c40*/  @P0 LDC R4, c[0x0][0x450] ;  /* 0x00011400ff040b82 */ /* 0x000e220000000800 */
[----:B--2---:R-:W-:Y:S02]  /*20c50*/  @P2 IMAD.IADD R8, R5, 0x1, -R3 ;  /* 0x0000000105082824 */ /* 0x004fe400078e0a03 */
[----:B------:R-:W-:-:S02]  /*20c60*/  IMAD R3, R25, 0xc0, RZ ;  /* 0x000000c019037824 */ /* 0x000fc400078e02ff */
[----:B------:R-:W-:Y:S02]  /*20c70*/  IMAD.IADD R20, R10, 0x1, R8 ;  /* 0x000000010a147824 */ /* 0x000fe400078e0208 */
[----:B------:R-:W-:Y:S02]  /*20c80*/  VIADD R3, R3, 0xbf ;  /* 0x000000bf03037836 */ /* 0x000fe40000000000 */
[C---:B------:R-:W-:Y:S01]  /*20c90*/  VIADD R21, R20.reuse, 0x8f ;  /* 0x0000008f14157836 */ /* 0x040fe20000000000 */
[----:B------:R-:W-:Y:S01]  /*20ca0*/  IADD3 R20, R20, 0x90, -R13 ;  /* 0x0000009014147810 */ /* 0x000fe20007ffe80d */
[----:B---3--:R-:W-:-:S04]  /*20cb0*/  @P0 IMAD.HI.U32 R6, R3, R6, RZ ;  /* 0x0000000603060227 */ /* 0x008fc800078e00ff */
[----:B------:R-:W-:Y:S01]  /*20cc0*/  IMAD.HI R21, R21, 0x38e38e39, RZ ;  /* 0x38e38e3915157827 */ /* 0x000fe200078e02ff */
[----:B0-----:R-:W-:-:S04]  /*20cd0*/  @P0 SHF.R.U32.HI R3, RZ, R4, R6 ;  /* 0x00000004ff030219 */ /* 0x001fc80000011606 */
[----:B------:R-:W-:Y:S01]  /*20ce0*/  SHF.R.U32.HI R4, RZ, 0x1f, R21 ;  /* 0x0000001fff047819 */ /* 0x000fe20000011615 */
[----:B------:R-:W-:-:S03]  /*20cf0*/  IMAD.IADD R3, R20, 0x1, R3 ;  /* 0x0000000114037824 */ /* 0x000fc600078e0203 */
[----:B------:R-:W-:Y:S01]  /*20d00*/  LEA.HI.SX32 R21, R21, R4, 0x1b ;  /* 0x0000000415157211 */ /* 0x000fe200078fdaff */
[----:B------:R-:W-:-:S05]  /*20d10*/  IMAD.HI R3, R3, 0x38e38e39, RZ ;  /* 0x38e38e3903037827 */ /* 0x000fca00078e02ff */
[----:B------:R-:W-:-:S04]  /*20d20*/  SHF.R.U32.HI R4, RZ, 0x1f, R3 ;  /* 0x0000001fff047819 */ /* 0x000fc80000011603 */
[----:B------:R-:W-:-:S04]  /*20d30*/  LEA.HI.SX32 R4, R3, R4, 0x1b ;  /* 0x0000000403047211 */ /* 0x000fc800078fdaff */
[----:B------:R-:W-:Y:S02]  /*20d40*/  VIMNMX R5, R21, R4, PT ;  /* 0x0000000415057248 */ /* 0x000fe40003fe0100 */
[----:B------:R-:W-:Y:S01]  /*20d50*/  SHF.R.U32.HI R4, RZ, 0x10, R2 ;  /* 0x00000010ff047819 */ /* 0x000fe20000011602 */
[----:B------:R-:W-:Y:S01]  /*20d60*/  IMAD.MOV.U32 R2, RZ, RZ, RZ ;  /* 0x000000ffff027224 */ /* 0x000fe200078e00ff */
[----:B------:R-:W-:-:S13]  /*20d70*/  ISETP.GE.AND P0, PT, R5, 0x1, PT ;  /* 0x000000010500780c */ /* 0x000fda0003f06270 */
[----:B----4-:R-:W-:Y:S05]  /*20d80*/  @!P0 BRA `(.L_x_2506) ;  /* 0x0000000000748947 */ /* 0x010fea0003800000 */
[----:B------:R-:W-:Y:S01]  /*20d90*/  ISETP.NE.AND P0, PT, R4, RZ, PT ;  /* 0x000000ff0400720c */ /* 0x000fe20003f05270 */
[----:B------:R-:W-:-:S03]  /*20da0*/  ULDC UR4, c[0x0][0x9f0] ;  /* 0x00027c0000047ab9 */ /* 0x000fc60000000800 */
[----:B------:R-:W-:-:S04]  /*20db0*/  SEL R6, R4, UR4, P0 ;  /* 0x0000000404067c07 */ /* 0x000fc80008000000 */
[----:B------:R-:W-:Y:S02]  /*20dc0*/  IABS R7, R6 ;  /* 0x0000000600077213 */ /* 0x000fe40000000000 */
[----:B------:R-:W-:Y:S02]  /*20dd0*/  IADD3 R9, R6, -0x1, R5 ;  /* 0xffffffff06097810 */ /* 0x000fe40007ffe005 */
[----:B------:R-:W0:Y:S08]  /*20de0*/  I2F.RP R2, R7 ;  /* 0x0000000700027306 */ /* 0x000e300000209400 */
[----:B0-----:R-:W0:Y:S02]  /*20df0*/  MUFU.RCP R2, R2 ;  /* 0x0000000200027308 */ /* 0x001e240000001000 */
[----:B0-----:R-:W-:-:S06]  /*20e00*/  VIADD R2, R2, 0xffffffe ;  /* 0x0ffffffe02027836 */ /* 0x001fcc0000000000 */
[----:B------:R0:W2:Y:S02]  /*20e10*/  F2I.FTZ.U32.TRUNC.NTZ R3, R2 ;  /* 0x0000000200037305 */ /* 0x0000a4000021f000 */
[----:B0-----:R-:W-:-:S04]  /*20e20*/  LOP3.LUT R2, R9, R6, RZ, 0x3c, !PT ;  /* 0x0000000609027212 */ /* 0x001fc800078e3cff */
[----:B------:R-:W-:Y:S01]  /*20e30*/  ISETP.GE.AND P3, PT, R2, RZ, PT ;  /* 0x000000ff0200720c */ /* 0x000fe20003f66270 */
[----:B--2---:R-:W-:-:S04]  /*20e40*/  IMAD.MOV R2, RZ, RZ, -R3 ;  /* 0x000000ffff027224 */ /* 0x004fc800078e0a03 */
[----:B-1----:R-:W-:Y:S02]  /*20e50*/  IMAD R11, R2, R7, RZ ;  /* 0x00000007020b7224 */ /* 0x002fe400078e02ff */
        /* <DEDUP_REMOVED lines=16> */
.L_x_2506:
[----:B------:R-:W-:Y:S05]  /*20f60*/  BSYNC B0 ;  /* 0x0000000000007941 */ /* 0x000fea0003800000 */
.L_x_2505:
        /* <DEDUP_REMOVED lines=24> */
[----:B------:R0:W2:Y:S02]  /*210f0*/  SHFL.IDX PT, R14, R6, RZ, 0x1f ;  /* 0x00001fff060e7589 */ /* 0x0000a400000e0000 */
.L_x_2704:
[----:B--2---:R-:W-:Y:S02]  /*21100*/  ISETP.NE.AND P0, PT, R14, RZ, PT ;  /* 0x000000ff0e00720c */ /* 0x004fe40003f05270 */
[----:B------:R-:W-:-:S11]  /*21110*/  PLOP3.LUT P6, PT, PT, PT, PT, 0x8, 0x0 ;  /* 0x000000000000781c */ /* 0x000fd60003fce170 */
[----:B------:R-:W-:Y:S05]  /*21120*/  @P0 BRA `(.L_x_2510) ;  /* 0x00000000000c0947 */ /* 0x000fea0003800000 */
[----:B------:R-:W-:-:S03]  /*21130*/  UMOV UR4, 0xffffffff ;  /* 0xffffffff00047882 */ /* 0x000fc60000000000 */
[----:B------:R-:W-:Y:S05]  /*21140*/  BRA.DIV UR4, `(.L_x_2511) ;  /* 0x0000007e04047947 */ /* 0x000fea000b800000 */
[----:B------:R-:W-:-:S13]  /*21150*/  ELECT P6, URZ, PT ;  /* 0x00000000003f782f */ /* 0x000fda00038c0000 */
.L_x_2510:
        /* <DEDUP_REMOVED lines=9> */
.L_x_2707:
[----:B------:R-:W-:Y:S05]  /*211f0*/  BSYNC B1 ;  /* 0x0000000000017941 */ /* 0x000fea0003800000 */
.L_x_2512:
[----:B------:R-:W-:Y:S04]  /*21200*/  BSSY B1, `(.L_x_2514) ;  /* 0x000008c000017945 */ /* 0x000fe80003800000 */
[----:B------:R-:W-:Y:S05]  /*21210*/  @!P6 BRA `(.L_x_2515) ;  /* 0x000000080028e947 */ /* 0x000fea0003800000 */
[----:B------:R-:W1:Y:S01]  /*21220*/  LDL R8, [R1] ;  /* 0x0000000001087983 */ /* 0x000e620000100800 */
[----:B------:R-:W-:Y:S01]  /*21230*/  IMAD R9, R29, 0x8, R16 ;  /* 0x000000081d097824 */ /* 0x000fe200078e0210 */
[----:B------:R-:W2:Y:S01]  /*21240*/  S2R R7, SR_TID.X ;  /* 0x0000000000077919 */ /* 0x000ea20000002100 */
[----:B------:R-:W-:Y:S01]  /*21250*/  BSSY B2, `(.L_x_2516) ;  /* 0x0000006000027945 */ /* 0x000fe20003800000 */
[----:B--2---:R-:W-:-:S04]  /*21260*/  LOP3.LUT R7, R7, 0x7f, RZ, 0xc0, !PT ;  /* 0x0000007f07077812 */ /* 0x004fc800078ec0ff */
[----:B------:R-:W-:Y:S02]  /*21270*/  ISETP.NE.AND P1, PT, R7, RZ, PT ;  /* 0x000000ff0700720c */ /* 0x000fe40003f25270 */
[----:B-1----:R-:W-:-:S04]  /*21280*/  SHF.L.U32 R11, R8, 0x1f, RZ ;  /* 0x0000001f080b7819 */ /* 0x002fc800000006ff */
[----:B------:R-:W1:Y:S02]  /*21290*/  SYNCS.PHASECHK.TRANS64.TRYWAIT P0, [R9+URZ+0x31ca0], R11 ;  /* 0x031ca00b090075a7 */ /* 0x000e64000800017f */
[----:B-1----:R-:W-:Y:S05]  /*212a0*/  @!P0 BRA `(.L_x_2517) ;  /* 0x0000007800e08947 */ /* 0x002fea0003800000 */
.L_x_2708:
[----:B------:R-:W-:Y:S05]  /*212b0*/  BSYNC B2 ;  /* 0x0000000000027941 */ /* 0x000fea0003800000 */
.L_x_2516:
        /* <DEDUP_REMOVED lines=9> */
.L_x_2519:
[----:B------:R-:W-:Y:S05]  /*21350*/  BSYNC B2 ;  /* 0x0000000000027941 */ /* 0x000fea0003800000 */
.L_x_2518:
        /* <DEDUP_REMOVED lines=12> */
.L_x_2520:
        /* <DEDUP_REMOVED lines=16> */
.L_x_2521:
        /* <DEDUP_REMOVED lines=16> */
.L_x_2522:
        /* <DEDUP_REMOVED lines=13> */
.L_x_2709:
[----:B------:R-:W-:Y:S05]  /*216f0*/  BSYNC B2 ;  /* 0x0000000000027941 */ /* 0x000fea0003800000 */
.L_x_2523:
[----:B------:R-:W-:Y:S01]  /*21700*/  BSSY B2, `(.L_x_2525) ;  /* 0x000000b000027945 */ /* 0x000fe20003800000 */
[----:B------:R-:W-:Y:S02]  /*21710*/  IMAD.MOV.U32 R10, RZ, RZ, 0x0 ;  /* 0x00000000ff0a7424 */ /* 0x000fe400078e00ff */
[----:B01----:R-:W-:Y:S01]  /*21720*/  IMAD.MOV.U32 R11, RZ, RZ, 0x12f00000 ;  /* 0x12f00000ff0b7424 */ /* 0x003fe200078e00ff */
        /* <DEDUP_REMOVED lines=8> */
.L_x_2526:
[----:B------:R-:W-:Y:S05]  /*217b0*/  BSYNC B2 ;  /* 0x0000000000027941 */ /* 0x000fea0003800000 */
.L_x_2525:
        /* <DEDUP_REMOVED lines=8> */
.L_x_2527:
        /* <DEDUP_REMOVED lines=15> */
.L_x_2528:
        /* <DEDUP_REMOVED lines=15> */
.L_x_2529:
        /* <DEDUP_REMOVED lines=10> */
.L_x_2515:
[----:B------:R-:W-:Y:S05]  /*21ac0*/  BSYNC B1 ;  /* 0x0000000000017941 */ /* 0x000fea0003800000 */
.L_x_2514:
[----:B0-----:R-:W2:Y:S01]  /*21ad0*/  LDL.LU R6, [R1] ;  /* 0x0000000001067983 */ /* 0x001ea20000300800 */
        /* <DEDUP_REMOVED lines=10> */
.L_x_2546:
[----:B------:R-:W-:Y:S05]  /*21b80*/  YIELD ;  /* 0x0000000000007946 */ /* 0x000fea0003800000 */
[----:B------:R-:W-:Y:S04]  /*21b90*/  BSSY B1, `(.L_x_2530) ;  /* 0x000008c000017945 */ /* 0x000fe80003800000 */
[----:B--2---:R-:W-:Y:S05]  /*21ba0*/  @!P6 BRA `(.L_x_2531) ;  /* 0x000000080028e947 */ /* 0x004fea0003800000 */
        /* <DEDUP_REMOVED lines=9> */
.L_x_2710:
[----:B------:R-:W-:Y:S05]  /*21c40*/  BSYNC B2 ;  /* 0x0000000000027941 */ /* 0x000fea0003800000 */
.L_x_2532:
        /* <DEDUP_REMOVED lines=9> */
.L_x_2535:
[----:B------:R-:W-:Y:S05]  /*21ce0*/  BSYNC B2 ;  /* 0x0000000000027941 */ /* 0x000fea0003800000 */
.L_x_2534:
        /* <DEDUP_REMOVED lines=10> */
[----:B------:R-:W-:-:S10]  /*21d90*/  UMOV UR7, 0x12f00000 ;  /* 0x12f0000000077882 */ /* 0x000fd40000000000 */
.L_x_2536:
        /* <DEDUP_REMOVED lines=12> */
[----:B------:R-:W-:Y:S01]  /*21e60*/  UMOV UR6, 0x0 ;  /* 0x0000000000067882 */ /* 0x000fe20000000000 */
[----:B------:R-:W-:Y:S02]  /*21e70*/  UMOV UR7, 0x12f00000 ;  /* 0x12f0000000077882 */ /* 0x000fe40000000000 */
[----:B------:R-:W-:Y:S01]  /*21e80*/  R2UR UR10, R11 ;  /* 0x000000000b0a72ca */ /* 0x000fe200000e0000 */
[----:B------:R-:W-:-:S14]  /*21e90*/  VIADD R11, R7, 0x18e00 ;  /* 0x00018e00070b7836 */ /* 0x000fdc0000000000 */
.L_x_2537:
        /* <DEDUP_REMOVED lines=16> */
.L_x_2538:
        /* <DEDUP_REMOVED lines=13> */
.L_x_2711:
[----:B------:R-:W-:Y:S05]  /*22070*/  BSYNC B2 ;  /* 0x0000000000027941 */ /* 0x000fea0003800000 */
.L_x_2539:
        /* <DEDUP_REMOVED lines=11> */
.L_x_2542:
[----:B------:R-:W-:Y:S05]  /*22130*/  BSYNC B2 ;  /* 0x0000000000027941 */ /* 0x000fea0003800000 */
.L_x_2541:
        /* <DEDUP_REMOVED lines=8> */
.L_x_2543:
        /* <DEDUP_REMOVED lines=11> */
[----:B------:R-:W-:Y:S01]  /*22270*/  R2UR UR6, R12 ;  /* 0x000000000c0672ca */ /* 0x000fe200000e0000 */
[----:B------:R-:W-:Y:S01]  /*22280*/  VIADD R5, R7, 0x2600 ;  /* 0x0000260007057836 */ /* 0x000fe20000000000 */
[----:B------:R-:W-:Y:S02]  /*22290*/  R2UR UR7, R13 ;  /* 0x000000000d0772ca */ /* 0x000fe400000e0000 */
[----:B------:R-:W-:Y:S02]  /*222a0*/  R2UR UR10, R8 ;  /* 0x00000000080a72ca */ /* 0x000fe400000e0000 */
[----:B------:R-:W-:-:S13]  /*222b0*/  PLOP3.LUT P1, PT, PT, PT, PT, 0x80, 0x0 ;  /* 0x000000000000781c */ /* 0x000fda0003f2f070 */
.L_x_2544:
        /* <DEDUP_REMOVED lines=15> */
.L_x_2545:
        /* <DEDUP_REMOVED lines=10> */
.L_x_2531:
[----:B------:R-:W-:Y:S05]  /*22450*/  BSYNC B1 ;  /* 0x0000000000017941 */ /* 0x000fea0003800000 */
.L_x_2530:
        /* <DEDUP_REMOVED lines=10> */
.L_x_2508:
[----:B------:R-:W-:Y:S05]  /*22500*/  BSYNC B0 ;  /* 0x0000000000007941 */ /* 0x000fea0003800000 */
.L_x_2507:
[----:B------:R-:W3:Y:S01]  /*22510*/  LDC R0, c[0x0][0x448] ;  /* 0x00011200ff007b82 */ /* 0x000ee20000000800 */
[----:B------:R-:W-:Y:S01]  /*22520*/  IMAD.MOV.U32 R2, RZ, RZ, 0xc0 ;  /* 0x000000c0ff027424 */ /* 0x000fe200078e00ff */
[----:B------:R-:W-:Y:S01]  /*22530*/  ISETP.NE.AND P2, PT, R4, RZ, PT ;  /* 0x000000ff0400720c */ /* 0x000fe20003f45270 */
[----:B------:R-:W-:Y:S05]  /*22540*/  @!P0 WARPSYNC.ALL ;  /* 0x0000000000008948 */ /* 0x000fea0003800000 */
[----:B------:R-:W-:Y:S01]  /*22550*/  IMAD R2, R25, R2, 0xbf ;  /* 0x000000bf19027424 */ /* 0x000fe200078e0202 */
[----:B------:R-:W-:Y:S06]  /*22560*/  BSSY B0, `(.L_x_2547) ;  /* 0x000002b000007945 */ /* 0x000fec0003800000 */
[----:B------:R-:W4:Y:S08]  /*22570*/  @!P2 LDC R4, c[0x0][0x9f0] ;  /* 0x00027c00ff04ab82 */ /* 0x000f300000000800 */
[----:B------:R-:W-:Y:S01]  /*22580*/  @!P0 BAR.SYNC.DEFER_BLOCKING 0xc, 0x200 ;  /* 0x0308000000008b1d */ /* 0x000fe20000010000 */
[----:B---3--:R-:W-:-:S13]  /*22590*/  ISETP.NE.AND P1, PT, R0, 0x1, PT ;  /* 0x000000010000780c */ /* 0x008fda0003f25270 */
[----:B------:R-:W3:Y:S08]  /*225a0*/  @P1 LDC R3, c[0x0][0x44c] ;  /* 0x00011300ff031b82 */ /* 0x000ef00000000800 */
[----:B------:R-:W5:Y:S01]  /*225b0*/  @P1 LDC R0, c[0x0][0x450] ;  /* 0x00011400ff001b82 */ /* 0x000f620000000800 */
[----:B---3--:R-:W-:-:S05]  /*225c0*/  @P1 IMAD.HI.U32 R3, R2, R3, RZ ;  /* 0x0000000302031227 */ /* 0x008fca00078e00ff */
[----:B-----5:R-:W-:-:S05]  /*225d0*/  @P1 SHF.R.U32.HI R2, RZ, R0, R3 ;  /* 0x00000000ff021219 */ /* 0x020fca0000011603 */
[----:B------:R-:W-:-:S04]  /*225e0*/  IMAD.IADD R0, R20, 0x1, R2 ;  /* 0x0000000114007824 */ /* 0x000fc800078e0202 */
[----:B------:R-:W-:-:S05]  /*225f0*/  IMAD.HI R0, R0, 0x38e38e39, RZ ;  /* 0x38e38e3900007827 */ /* 0x000fca00078e02ff */
[----:B------:R-:W-:-:S04]  /*22600*/  SHF.R.U32.HI R2, RZ, 0x1f, R0 ;  /* 0x0000001fff027819 */ /* 0x000fc80000011600 */
[----:B------:R-:W-:-:S04]  /*22610*/  LEA.HI.SX32 R2, R0, R2, 0x1b ;  /* 0x0000000200027211 */ /* 0x000fc800078fdaff */
[----:B------:R-:W-:-:S04]  /*22620*/  VIMNMX R7, R21, R2, PT ;  /* 0x0000000215077248 */ /* 0x000fc80003fe0100 */
[----:B------:R-:W-:Y:S01]  /*22630*/  ISETP.GE.AND P1, PT, R7, 0x1, PT ;  /* 0x000000010700780c */ /* 0x000fe20003f26270 */
[----:B------:R3:W-:Y:S04]  /*22640*/  STL [R1+0x1c], R7 ;  /* 0x00001c0701007387 */ /* 0x0007e80000100800 */
[----:B------:R3:W-:Y:S08]  /*22650*/  STL [R1+0x24], RZ ;  /* 0x000024ff01007387 */ /* 0x0007f00000100800 */
[----:B---34-:R-:W-:Y:S05]  /*22660*/  @!P1 BRA `(.L_x_2548) ;  /* 0x0000000000689947 */ /* 0x018fea0003800000 */
[-C--:B------:R-:W-:Y:S02]  /*22670*/  IABS R0, R4.reuse ;  /* 0x0000000400007213 */ /* 0x080fe40000000000 */
[----:B0-----:R-:W-:Y:S02]  /*22680*/  IABS R6, R4 ;  /* 0x0000000400067213 */ /* 0x001fe40000000000 */
        /* <DEDUP_REMOVED lines=24> */
.L_x_2548:
[----:B------:R-:W-:Y:S05]  /*22810*/  BSYNC B0 ;  /* 0x0000000000007941 */ /* 0x000fea0003800000 */
.L_x_2547:
[----:B------:R-:W4:Y:S04]  /*22820*/  LDL R0, [R1+0x24] ;  /* 0x0000240001007983 */ /* 0x000f280000100800 */
[----:B------:R-:W4:Y:S01]  /*22830*/  LDL R2, [R1+0x3c] ;  /* 0x00003c0001027983 */ /* 0x000f220000100800 */
[----:B------:R-:W-:Y:S01]  /*22840*/  BSSY B7, `(.L_x_2549) ;  /* 0x0000427000077945 */ /* 0x000fe20003800000 */
[----:B----4-:R-:W-:-:S05]  /*22850*/  IMAD R2, R2, R0, RZ ;  /* 0x0000000002027224 */ /* 0x010fca00078e02ff */
[----:B------:R-:W-:Y:S01]  /*22860*/  VIADDMNMX R0, R2, R0, R7, PT ;  /* 0x0000000002007246 */ /* 0x000fe20003800107 */
        /* <DEDUP_REMOVED lines=11> */
[----:B------:R-:W3:Y:S01]  /*22920*/  FLO.U32 R0, UR4 ;  /* 0x0000000400007d00 */ /* 0x000ee200080e0000 */
[----:B------:R-:W-:Y:S01]  /*22930*/  ULDC.64 UR6, c[0x0][0x208] ;  /* 0x0000820000067ab9 */ /* 0x000fe20000000a00 */
        /* <DEDUP_REMOVED lines=9> */
.L_x_2550:
        /* <DEDUP_REMOVED lines=11> */
[----:B0-----:R-:W-:Y:S02]  /*22a80*/  IMAD.U32 R6, RZ, RZ, UR8 ;  /* 0x00000008ff067e24 */ /* 0x001fe4000f8e00ff */
[----:B------:R-:W-:-:S02]  /*22a90*/  IMAD.U32 R7, RZ, RZ, UR9 ;  /* 0x00000009ff077e24 */ /* 0x000fc4000f8e00ff */
[----:B------:R-:W-:Y:S02]  /*22aa0*/  IMAD.U32 R10, RZ, RZ, UR4 ;  /* 0x00000004ff0a7e24 */ /* 0x000fe4000f8e00ff */
[----:B-1----:R-:W-:Y:S02]  /*22ab0*/  IMAD.U32 R11, RZ, RZ, UR5 ;  /* 0x00000005ff0b7e24 */ /* 0x002fe4000f8e00ff */
[----:B--2---:R-:W-:Y:S02]  /*22ac0*/  IMAD.MOV.U32 R8, RZ, RZ, 0x70 ;  /* 0x00000070ff087424 */ /* 0x004fe400078e00ff */
[----:B------:R-:W-:Y:S02]  /*22ad0*/  IMAD.MOV.U32 R12, RZ, RZ, 0x1 ;  /* 0x00000001ff0c7424 */ /* 0x000fe400078e00ff */
[----:B------:R-:W-:-:S07]  /*22ae0*/  IMAD.MOV.U32 R13, RZ, RZ, RZ ;  /* 0x000000ffff0d7224 */ /* 0x000fce00078e00ff */
[----:B------:R-:W-:-:S07]  /*22af0*/  LEPC R20, `(.L_x_2553) ;  /* 0x000000001014794e */ /* 0x000fce0000000000 */
[----:B----4-:R-:W-:Y:S05]  /*22b00*/  CALL.ABS.NOINC R2 ;  /* 0x0000000002007343 */ /* 0x010fea0003c00000 */
.L_x_2553:
[----:B------:R-:W-:Y:S05]  /*22b10*/  BSYNC B6 ;  /* 0x0000000000067941 */ /* 0x000fea0003800000 */
.L_x_2552:
        /* <DEDUP_REMOVED lines=20> */
.L_x_2556:
        /* <DEDUP_REMOVED lines=16> */
.L_x_2555:
[----:B------:R-:W-:Y:S05]  /*22d60*/  BSYNC B6 ;  /* 0x0000000000067941 */ /* 0x000fea0003800000 */
.L_x_2554:
[----:B------:R-:W-:Y:S01]  /*22d70*/  ULDC.64 UR4, c[0x0][0x9f8] ;  /* 0x00027e0000047ab9 */ /* 0x000fe20000000a00 */
[----:B------:R-:W4:Y:S01]  /*22d80*/  LDL R20, [R1+0x20] ;  /* 0x0000200001147983 */ /* 0x000f220000100800 */
[----:B------:R-:W-:Y:S01]  /*22d90*/  ISETP.NE.U32.AND P0, PT, RZ, UR4, PT ;  /* 0x00000004ff007c0c */ /* 0x000fe2000bf05070 */
[----:B------:R-:W-:-:S03]  /*22da0*/  ULDC.64 UR6, c[0x0][0x208] ;  /* 0x0000820000067ab9 */ /* 0x000fc60000000a00 */
        /* <DEDUP_REMOVED lines=18> */
.L_x_2714:
        /* <DEDUP_REMOVED lines=10> */
.L_x_2717:
[----:B------:R-:W-:Y:S05]  /*22f70*/  @!P6 BRA `(.L_x_2558) ;  /* 0x000000040018e947 */ /* 0x000fea0003800000 */
[----:B------:R-:W-:-:S04]  /*22f80*/  ISETP.NE.U32.AND P0, PT, R2, RZ, PT ;  /* 0x000000ff0200720c */ /* 0x000fc80003f05070 */
[----:B------:R-:W-:-:S13]  /*22f90*/  ISETP.NE.AND.EX P0, PT, R3, RZ, PT, P0 ;  /* 0x000000ff0300720c */ /* 0x000fda0003f05300 */
[----:B------:R-:W-:Y:S05]  /*22fa0*/  @!P0 BRA `(.L_x_2560) ;  /* 0x00000000004c8947 */ /* 0x000fea0003800000 */
[----:B------:R-:W4:Y:S01]  /*22fb0*/  LDC R6, c[0x0][0x43c] ;  /* 0x00010f00ff067b82 */ /* 0x000f220000000800 */
[----:B0-----:R-:W-:Y:S01]  /*22fc0*/  IMAD.MOV.U32 R0, RZ, RZ, R22 ;  /* 0x000000ffff007224 */ /* 0x001fe200078e0016 */
[----:B------:R-:W-:Y:S01]  /*22fd0*/  ULDC.64 UR4, c[0x0][0x428] ;  /* 0x00010a0000047ab9 */ /* 0x000fe20000000a00 */
[----:B------:R-:W-:Y:S01]  /*22fe0*/  ULDC.64 UR6, c[0x0][0x208] ;  /* 0x0000820000067ab9 */ /* 0x000fe20000000a00 */
[----:B----4-:R-:W-:-:S13]  /*22ff0*/  ISETP.NE.AND P0, PT, R6, 0x1, PT ;  /* 0x000000010600780c */ /* 0x010fda0003f05270 */
        /* <DEDUP_REMOVED lines=14> */
.L_x_2560:
[----:B0-----:R-:W-:Y:S01]  /*230e0*/  IMAD R0, R18, 0x8, R16 ;  /* 0x0000000812007824 */ /* 0x001fe200078e0210 */
[----:B----4-:R-:W-:-:S04]  /*230f0*/  SHF.L.U32 R2, R28, 0x1f, RZ ;  /* 0x0000001f1c027819 */ /* 0x010fc800000006ff */
[----:B------:R-:W0:Y:S02]  /*23100*/  SYNCS.PHASECHK.TRANS64.TRYWAIT P0, [R0+URZ+0x31c40], R2 ;  /* 0x031c4002000075a7 */ /* 0x000e24000800017f */
[----:B0-----:R-:W-:Y:S05]  /*23110*/  @!P0 BRA `(.L_x_2561) ;  /* 0x0000005c00e88947 */ /* 0x001fea0003800000 */
.L_x_2718:
        /* <DEDUP_REMOVED lines=11> */
.L_x_2562:
        /* <DEDUP_REMOVED lines=33> */
.L_x_2558:
[----:B------:R-:W4:Y:S04]  /*233e0*/  LDL.LU R4, [R1+0x18] ;  /* 0x0000180001047983 */ /* 0x000f280000300800 */
[----:B------:R-:W5:Y:S04]  /*233f0*/  LDL.LU R6, [R1+0x10] ;  /* 0x0000100001067983 */ /* 0x000f680000300800 */
        /* <DEDUP_REMOVED lines=32> */
[----:B-1----:R-:W-:Y:S02]  /*23600*/  IMAD.U32 R11, RZ, RZ, UR9 ;  /* 0x00000009ff0b7e24 */ /* 0x002fe4000f8e00ff */
[----:B------:R-:W-:Y:S02]  /*23610*/  IMAD.MOV.U32 R8, RZ, RZ, 0x70 ;  /* 0x00000070ff087424 */ /* 0x000fe400078e00ff */
[----:B------:R-:W-:Y:S02]  /*23620*/  IMAD.MOV.U32 R12, RZ, RZ, 0x1 ;  /* 0x00000001ff0c7424 */ /* 0x000fe400078e00ff */
[----:B------:R-:W-:-:S07]  /*23630*/  IMAD.MOV.U32 R13, RZ, RZ, RZ ;  /* 0x000000ffff0d7224 */ /* 0x000fce00078e00ff */
[----:B------:R-:W-:-:S07]  /*23640*/  LEPC R20, `(.L_x_2564) ;  /* 0x000000001014794e */ /* 0x000fce0000000000 */
[----:B0-----:R-:W-:Y:S05]  /*23650*/  CALL.ABS.NOINC R2 ;  /* 0x0000000002007343 */ /* 0x001fea0003c00000 */
.L_x_2564:
[----:B------:R-:W-:Y:S05]  /*23660*/  BSYNC B6 ;  /* 0x0000000000067941 */ /* 0x000fea0003800000 */
.L_x_2563:
        /* <DEDUP_REMOVED lines=9> */
[----:B-1----:R-:W1:Y:S01]  /*23700*/  S2R R11, SR_TID.X ;  /* 0x00000000000b7919 */ /* 0x002e620000002100 */
[----:B---3--:R-:W-:-:S13]  /*23710*/  ISETP.NE.AND P1, PT, R10, 0x1, PT ;  /* 0x000000010a00780c */ /* 0x008fda0003f25270 */
        /* <DEDUP_REMOVED lines=26> */
[--C-:B------:R-:W-:Y:S01]  /*238c0*/  SHF.R.S32.HI R5, RZ, 0x1f, R4.reuse ;  /* 0x0000001fff057819 */ /* 0x100fe20000011404 */
[----:B------:R-:W-:-:S04]  /*238d0*/  IMAD.MOV R8, RZ, RZ, -R4 ;  /* 0x000000ffff087224 */ /* 0x000fc800078e0a04 */
[----:B------:R-:W-:Y:S02]  /*238e0*/  IMAD R5, R5, UR4, RZ ;  /* 0x0000000405057c24 */ /* 0x000fe4000f8e02ff */
[----:B------:R-:W-:Y:S02]  /*238f0*/  IMAD R8, R10, R8, R0 ;  /* 0x000000080a087224 */ /* 0x000fe400078e0200 */
[C---:B------:R-:W-:Y:S02]  /*23900*/  IMAD R6, R4.reuse, UR5, R5 ;  /* 0x0000000504067c24 */ /* 0x040fe4000f8e0205 */
[----:B------:R-:W-:-:S04]  /*23910*/  IMAD.WIDE.U32 R4, R4, UR4, R2 ;  /* 0x0000000404047c25 */ /* 0x000fc8000f8e0002 */
[----:B------:R-:W-:Y:S01]  /*23920*/  IMAD.IADD R5, R5, 0x1, R6 ;  /* 0x0000000105057824 */ /* 0x000fe200078e0206 */
[----:B------:R-:W-:Y:S01]  /*23930*/  SHF.R.S32.HI R6, RZ, 0x1f, R8 ;  /* 0x0000001fff067819 */ /* 0x000fe20000011408 */
[----:B------:R-:W-:-:S04]  /*23940*/  VIADD R0, R0, 0x80 ;  /* 0x0000008000007836 */ /* 0x000fc80000000000 */
[----:B------:R-:W-:Y:S02]  /*23950*/  IMAD R9, R6, UR6, RZ ;  /* 0x0000000606097c24 */ /* 0x000fe4000f8e02ff */
[----:B------:R-:W-:-:S04]  /*23960*/  IMAD.WIDE.U32 R6, R8, UR6, R4 ;  /* 0x0000000608067c25 */ /* 0x000fc8000f8e0004 */
[----:B------:R-:W-:Y:S01]  /*23970*/  IMAD R5, R8, UR7, R9 ;  /* 0x0000000708057c24 */ /* 0x000fe2000f8e0209 */
[----:B------:R-:W-:Y:S01]  /*23980*/  LEA R4, P0, R6, UR8, 0x1 ;  /* 0x0000000806047c11 */ /* 0x000fe2000f8008ff */
[----:B------:R-:W0:Y:S02]  /*23990*/  @P1 LDC R8, c[0x0][0x450] ;  /* 0x00011400ff081b82 */ /* 0x000e240000000800 */
[----:B------:R-:W-:-:S05]  /*239a0*/  IMAD.IADD R5, R7, 0x1, R5 ;  /* 0x0000000107057824 */ /* 0x000fca00078e0205 */
[----:B------:R-:W-:Y:S01]  /*239b0*/  LEA.HI.X R5, R6, UR9, R5, 0x1, P0 ;  /* 0x0000000906057c11 */ /* 0x000fe200080f0c05 */
[----:B------:R-:W1:Y:S01]  /*239c0*/  @P1 LDC R7, c[0x0][0x44c] ;  /* 0x00011300ff071b82 */ /* 0x000e620000000800 */
[----:B------:R-:W-:Y:S02]  /*239d0*/  IMAD.MOV.U32 R6, RZ, RZ, R0 ;  /* 0x000000ffff067224 */ /* 0x000fe400078e0000 */
[----:B-1----:R-:W-:-:S05]  /*239e0*/  @P1 IMAD.HI.U32 R7, R0, R7, RZ ;  /* 0x0000000700071227 */ /* 0x002fca00078e00ff */
[----:B0-----:R-:W-:Y:S02]  /*239f0*/  @P1 SHF.R.U32.HI R6, RZ, R8, R7 ;  /* 0x00000008ff061219 */ /* 0x001fe40000011607 */
[----:B------:R0:W5:Y:S03]  /*23a00*/  LDL R8, [R1+0xc] ;  /* 0x00000c0001087983 */ /* 0x0001660000100800 */
        /* <DEDUP_REMOVED lines=81> */
.L_x_2731:
[----:B------:R-:W-:Y:S01]  /*23f20*/  VIADD R25, R25, 0xa0 ;  /* 0x000000a019197836 */ /* 0x000fe20000000000 */
[----:B------:R-:W-:-:S04]  /*23f30*/  ULDC.64 UR4, c[0x0][0x208] ;  /* 0x0000820000047ab9 */ /* 0x000fc80000000a00 */
[----:B------:R-:W-:-:S13]  /*23f40*/  ISETP.GE.AND P3, PT, R25, R0, PT ;  /* 0x000000001900720c */ /* 0x000fda0003f66270 */
[----:B-1----:R-:W-:-:S05]  /*23f50*/  @!P3 LEA R2, P4, R20, R2, 0x1 ;  /* 0x000000021402b211 */ /* 0x002fca00078808ff */
[----:B------:R-:W-:-:S05]  /*23f60*/  @!P3 IMAD.X R3, RZ, RZ, R6, P4 ;  /* 0x000000ffff03b224 */ /* 0x000fca00020e0606 */
[----:B------:R-:W-:Y:S01]  /*23f70*/  @!PT LDS RZ, [RZ] ;  /* 0x00000000fffff984 */ /* 0x000fe20000000800 */
[----:B------:R-:W-:Y:S01]  /*23f80*/  @!PT LDS RZ, [RZ] ;  /* 0x00000000fffff984 */ /* 0x000fe20000000800 */
[----:B------:R-:W-:Y:S01]  /*23f90*/  @!PT LDS RZ, [RZ] ;  /* 0x00000000fffff984 */ /* 0x000fe20000000800 */
[----:B------:R-:W-:Y:S04]  /*23fa0*/  @!P3 LDGSTS.E.BYPASS.LTC128B.128 [R8+0x10200], desc[UR4][R2.64], !P2 ;  /* 0x102000000208bfae */ /* 0x000fe8000d101d44 */
[----:B------:R-:W-:Y:S04]  /*23fb0*/  @!P3 LDGSTS.E.BYPASS.LTC128B.128 [R8+0x13200], desc[UR4][R2.64+0x40], !P1 ;  /* 0x132000400208bfae */ /* 0x000fe8000c901d44 */
[----:B------:R1:W-:Y:S01]  /*23fc0*/  @!P3 LDGSTS.E.BYPASS.LTC128B.128 [R8+0x16200], desc[UR4][R2.64+0x80], !P0 ;  /* 0x162000800208bfae */ /* 0x0003e2000c101d44 */
[----:B------:R-:W-:Y:S01]  /*23fd0*/  PLOP3.LUT P0, PT, PT, PT, PT, 0x80, 0x0 ;  /* 0x000000000000781c */ /* 0x000fe20003f0f070 */
[----:B------:R-:W-:Y:S01]  /*23fe0*/  NOP ;  /* 0x0000000000007918 */ /* 0x000fe20000000000 */
[----:B-1----:R-:W-:-:S11]  /*23ff0*/  VIADD R8, R16, 0x31c00 ;  /* 0x00031c0010087836 */ /* 0x002fd60000000000 */
.L_x_2566:
[----:B------:R-:W-:Y:S02]  /*24000*/  PLOP3.LUT P1, PT, P1, P0, PT, 0xa2, 0x0 ;  /* 0x000000000000781c */ /* 0x000fe40000f21472 */
[----:B------:R-:W-:-:S08]  /*24010*/  @P0 R2UR P1, UR4, R16 ;  /* 0x00000000100402ca */ /* 0x000fd00000020000 */
[----:B------:R-:W-:-:S05]  /*24020*/  @P0 PLOP3.LUT P0, PT, P1, PT, PT, 0x80, 0x0 ;  /* 0x000000000000081c */ /* 0x000fca0000f0f070 */
[----:B------:R-:W-:Y:S01]  /*24030*/  @!P1 SYNCS.ARRIVE.TRANS64.RED.A0T1 RZ, [UR4+0x31c00], RZ ;  /* 0x031c00ffffff99a7 */ /* 0x000fe20008200404 */
[----:B------:R-:W-:Y:S07]  /*24040*/  @!P1 ARRIVES.LDGSTSBAR.64.TRANSCNT [UR4+0x31c00] ;  /* 0x031c0000ff0099b0 */ /* 0x000fee0008000a84 */
[----:B------:R-:W-:Y:S05]  /*24050*/  @P0 BRA.U.ANY `(.L_x_2566) ;  /* 0xfffffffd00e80947 */ /* 0x000fea000393ffff */
[----:B------:R-:W2:Y:S02]  /*24060*/  LDL.LU R2, [R1+0x38] ;  /* 0x0000380001027983 */ /* 0x000ea40000300800 */
        /* <DEDUP_REMOVED lines=11> */
.L_x_2732:
[----:B------:R-:W-:Y:S05]  /*24120*/  BSYNC B0 ;  /* 0x0000000000007941 */ /* 0x000fea0003800000 */
.L_x_2567:
        /* <DEDUP_REMOVED lines=53> */
.L_x_2575:
[----:B------:R-:W-:Y:S01]  /*24480*/  IMAD R3, R5, 0x8, R16 ;  /* 0x0000000805037824 */ /* 0x000fe200078e0210 */
[----:B------:R-:W-:Y:S01]  /*24490*/  SHF.L.U32 R2, R10, 0x1f, RZ ;  /* 0x0000001f0a027819 */ /* 0x000fe200000006ff */
[----:B------:R-:W-:Y:S03]  /*244a0*/  BSSY B3, `(.L_x_2576) ;  /* 0x0000003000037945 */ /* 0x000fe60003800000 */
[----:B------:R-:W1:Y:S02]  /*244b0*/  SYNCS.PHASECHK.TRANS64.TRYWAIT P0, [R3+URZ+0x31c40], R2 ;  /* 0x031c4002030075a7 */ /* 0x000e64000800017f */
[----:B-1----:R-:W-:Y:S05]  /*244c0*/  @!P0 BRA `(.L_x_2577) ;  /* 0x00000054003c8947 */ /* 0x002fea0003800000 */
.L_x_2733:
[----:B------:R-:W-:Y:S05]  /*244d0*/  BSYNC B3 ;  /* 0x0000000000037941 */ /* 0x000fea0003800000 */
.L_x_2576:
        /* <DEDUP_REMOVED lines=12> */
.L_x_2579:
[----:B------:R-:W-:Y:S05]  /*245a0*/  BSYNC B3 ;  /* 0x0000000000037941 */ /* 0x000fea0003800000 */
.L_x_2578:
        /* <DEDUP_REMOVED lines=11> */
.L_x_2580:
        /* <DEDUP_REMOVED lines=16> */
.L_x_2581:
        /* <DEDUP_REMOVED lines=16> */
.L_x_2582:
        /* <DEDUP_REMOVED lines=15> */
.L_x_2734:
[----:B------:R-:W-:Y:S05]  /*24950*/  BSYNC B3 ;  /* 0x0000000000037941 */ /* 0x000fea0003800000 */
.L_x_2583:
        /* <DEDUP_REMOVED lines=12> */
.L_x_2586:
[----:B------:R-:W-:Y:S05]  /*24a20*/  BSYNC B3 ;  /* 0x0000000000037941 */ /* 0x000fea0003800000 */
.L_x_2585:
        /* <DEDUP_REMOVED lines=11> */
.L_x_2587:
        /* <DEDUP_REMOVED lines=15> */
.L_x_2588:
        /* <DEDUP_REMOVED lines=15> */
.L_x_2589:
        /* <DEDUP_REMOVED lines=12> */
.L_x_2574:
[----:B------:R-:W-:Y:S05]  /*24d80*/  BSYNC B1 ;  /* 0x0000000000017941 */ /* 0x000fea0003800000 */
.L_x_2573:
[----:B------:R-:W2:Y:S01]  /*24d90*/  LDL.LU R0, [R1+0x20] ;  /* 0x0000200001007983 */ /* 0x000ea20000300800 */
[----:B------:R-:W-:Y:S02]  /*24da0*/  IMAD.MOV.U32 R18, RZ, RZ, R5 ;  /* 0x000000ffff127224 */ /* 0x000fe400078e0005 */
[----:B------:R-:W-:Y:S02]  /*24db0*/  IMAD.MOV.U32 R28, RZ, RZ, R10 ;  /* 0x000000ffff1c7224 */ /* 0x000fe400078e000a */
[----:B--2---:R-:W-:-:S07]  /*24dc0*/  VIADD R0, R0, 0xfffffffd ;  /* 0xfffffffd00007836 */ /* 0x004fce0000000000 */
.L_x_2572:
[----:B------:R-:W-:Y:S05]  /*24dd0*/  BSYNC B2 ;  /* 0x0000000000027941 */ /* 0x000fea0003800000 */
.L_x_2571:
[----:B------:R-:W-:Y:S01]  /*24de0*/  VIADD R9, R9, 0xfffffffe ;  /* 0xfffffffe09097836 */ /* 0x000fe20000000000 */
[----:B------:R-:W-:-:S04]  /*24df0*/  LOP3.LUT R4, RZ, R4, RZ, 0x33, !PT ;  /* 0x00000004ff047212 */ /* 0x000fc800078e33ff */
[----:B------:R-:W-:-:S13]  /*24e00*/  ISETP.NE.AND P0, PT, R9, R4, PT ;  /* 0x000000040900720c */ /* 0x000fda0003f05270 */
[----:B------:R-:W-:Y:S05]  /*24e10*/  @!P0 BRA `(.L_x_2570) ;  /* 0x0000001400a08947 */ /* 0x000fea0003800000 */
[----:B------:R-:W-:-:S07]  /*24e20*/  IMAD.MOV.U32 R4, RZ, RZ, R19 ;  /* 0x000000ffff047224 */ /* 0x000fce00078e0013 */
.L_x_2624:
        /* <DEDUP_REMOVED lines=34> */
.L_x_2592:
[----:B------:R-:W-:Y:S01]  /*25050*/  IMAD R3, R6, 0x8, R16 ;  /* 0x0000000806037824 */ /* 0x000fe200078e0210 */
[----:B------:R-:W-:Y:S01]  /*25060*/  SHF.L.U32 R2, R7, 0x1f, RZ ;  /* 0x0000001f07027819 */ /* 0x000fe200000006ff */
[----:B------:R-:W-:Y:S03]  /*25070*/  BSSY B2, `(.L_x_2593) ;  /* 0x0000003000027945 */ /* 0x000fe60003800000 */
[----:B------:R-:W1:Y:S02]  /*25080*/  SYNCS.PHASECHK.TRANS64.TRYWAIT P0, [R3+URZ+0x31c40], R2 ;  /* 0x031c4002030075a7 */ /* 0x000e64000800017f */
[----:B-1----:R-:W-:Y:S05]  /*25090*/  @!P0 BRA `(.L_x_2594) ;  /* 0x0000004800708947 */ /* 0x002fea0003800000 */
.L_x_2735:
[----:B------:R-:W-:Y:S05]  /*250a0*/  BSYNC B2 ;  /* 0x0000000000027941 */ /* 0x000fea0003800000 */
.L_x_2593:
        /* <DEDUP_REMOVED lines=12> */
.L_x_2596:
[----:B------:R-:W-:Y:S05]  /*25170*/  BSYNC B2 ;  /* 0x0000000000027941 */ /* 0x000fea0003800000 */
.L_x_2595:
        /* <DEDUP_REMOVED lines=11> */
.L_x_2597:
        /* <DEDUP_REMOVED lines=16> */
.L_x_2598:
        /* <DEDUP_REMOVED lines=16> */
.L_x_2599:
        /* <DEDUP_REMOVED lines=15> */
.L_x_2736:
[----:B------:R-:W-:Y:S05]  /*25520*/  BSYNC B2 ;  /* 0x0000000000027941 */ /* 0x000fea0003800000 */
.L_x_2600:
        /* <DEDUP_REMOVED lines=11> */
.L_x_2603:
[----:B------:R-:W-:Y:S05]  /*255e0*/  BSYNC B2 ;  /* 0x0000000000027941 */ /* 0x000fea0003800000 */
.L_x_2602:
        /* <DEDUP_REMOVED lines=10> */
.L_x_2604:
        /* <DEDUP_REMOVED lines=15> */
.L_x_2605:
        /* <DEDUP_REMOVED lines=15> */
.L_x_2606:
        /* <DEDUP_REMOVED lines=12> */
.L_x_2591:
[----:B------:R-:W-:Y:S05]  /*25930*/  BSYNC B1 ;  /* 0x0000000000017941 */ /* 0x000fea0003800000 */
.L_x_2590:
        /* <DEDUP_REMOVED lines=34> */
.L_x_2609:
[----:B------:R-:W-:Y:S01]  /*25b60*/  IMAD R2, R18, 0x8, R16 ;  /* 0x0000000812027824 */ /* 0x000fe200078e0210 */
[----:B------:R-:W-:Y:S01]  /*25b70*/  SHF.L.U32 R3, R28, 0x1f, RZ ;  /* 0x0000001f1c037819 */ /* 0x000fe200000006ff */
[----:B------:R-:W-:Y:S03]  /*25b80*/  BSSY B2, `(.L_x_2610) ;  /* 0x0000003000027945 */ /* 0x000fe60003800000 */
[----:B------:R-:W1:Y:S02]  /*25b90*/  SYNCS.PHASECHK.TRANS64.TRYWAIT P0, [R2+URZ+0x31c40], R3 ;  /* 0x031c4003020075a7 */ /* 0x000e64000800017f */
[----:B-1----:R-:W-:Y:S05]  /*25ba0*/  @!P0 BRA `(.L_x_2611) ;  /* 0x0000003c00d48947 */ /* 0x002fea0003800000 */
.L_x_2737:
[----:B------:R-:W-:Y:S05]  /*25bb0*/  BSYNC B2 ;  /* 0x0000000000027941 */ /* 0x000fea0003800000 */
.L_x_2610:
        /* <DEDUP_REMOVED lines=12> */
.L_x_2613:
[----:B------:R-:W-:Y:S05]  /*25c80*/  BSYNC B2 ;  /* 0x0000000000027941 */ /* 0x000fea0003800000 */
.L_x_2612:
        /* <DEDUP_REMOVED lines=12> */
.L_x_2614:
        /* <DEDUP_REMOVED lines=16> */
.L_x_2615:
        /* <DEDUP_REMOVED lines=16> */
.L_x_2616:
        /* <DEDUP_REMOVED lines=15> */
.L_x_2738:
[----:B------:R-:W-:Y:S05]  /*26040*/  BSYNC B2 ;  /* 0x0000000000027941 */ /* 0x000fea0003800000 */
.L_x_2617:
        /* <DEDUP_REMOVED lines=11> */
.L_x_2620:
[----:B------:R-:W-:Y:S05]  /*26100*/  BSYNC B2 ;  /* 0x0000000000027941 */ /* 0x000fea0003800000 */
.L_x_2619:
        /* <DEDUP_REMOVED lines=10> */
.L_x_2621:
        /* <DEDUP_REMOVED lines=15> */
.L_x_2622:
        /* <DEDUP_REMOVED lines=15> */
.L_x_2623:
        /* <DEDUP_REMOVED lines=12> */
.L_x_2608:
[----:B------:R-:W-:Y:S05]  /*26450*/  BSYNC B1 ;  /* 0x0000000000017941 */ /* 0x000fea0003800000 */
.L_x_2607:
[----:B------:R-:W2:Y:S01]  /*26460*/  LDL R2, [R1+0x8] ;  /* 0x0000080001027983 */ /* 0x000ea20000100800 */
[----:B------:R-:W-:Y:S01]  /*26470*/  VIADD R0, R0, 0xfffffffe ;  /* 0xfffffffe00007836 */ /* 0x000fe20000000000 */
[----:B--2---:R-:W-:-:S13]  /*26480*/  ISETP.GT.AND P0, PT, R9, R2, PT ;  /* 0x000000020900720c */ /* 0x004fda0003f04270 */
[----:B------:R-:W-:Y:S05]  /*26490*/  @P0 BRA `(.L_x_2624) ;  /* 0xffffffe800640947 */ /* 0x000fea000383ffff */
.L_x_2570:
[----:B------:R-:W-:Y:S05]  /*264a0*/  BSYNC B0 ;  /* 0x0000000000007941 */ /* 0x000fea0003800000 */
.L_x_2569:
        /* <DEDUP_REMOVED lines=18> */
.L_x_2626:
[----:B------:R-:W-:Y:S05]  /*265d0*/  BSYNC B0 ;  /* 0x0000000000007941 */ /* 0x000fea0003800000 */
.L_x_2625:
        /* <DEDUP_REMOVED lines=10> */
.L_x_2739:
[----:B------:R-:W-:Y:S05]  /*26680*/  BSYNC B1 ;  /* 0x0000000000017941 */ /* 0x000fea0003800000 */
.L_x_2629:
        /* <DEDUP_REMOVED lines=9> */
.L_x_2632:
[----:B------:R-:W-:Y:S05]  /*26720*/  BSYNC B1 ;  /* 0x0000000000017941 */ /* 0x000fea0003800000 */
.L_x_2631:
        /* <DEDUP_REMOVED lines=10> */
.L_x_2633:
        /* <DEDUP_REMOVED lines=15> */
.L_x_2634:
        /* <DEDUP_REMOVED lines=15> */
.L_x_2635:
        /* <DEDUP_REMOVED lines=10> */
.L_x_2628:
[----:B------:R-:W-:Y:S05]  /*26a50*/  BSYNC B0 ;  /* 0x0000000000007941 */ /* 0x000fea0003800000 */
.L_x_2627:
[----:B------:R-:W-:-:S05]  /*26a60*/  VIADD R18, R18, 0x1 ;  /* 0x0000000112127836 */ /* 0x000fca0000000000 */
[----:B------:R-:W-:-:S04]  /*26a70*/  ISETP.NE.AND P0, PT, R18, 0x2, PT ;  /* 0x000000021200780c */ /* 0x000fc80003f05270 */
[----:B------:R-:W-:Y:S02]  /*26a80*/  SEL R3, RZ, 0x1, P0 ;  /* 0x00000001ff037807 */ /* 0x000fe40000000000 */
[----:B------:R-:W-:Y:S02]  /*26a90*/  SEL R18, R18, RZ, P0 ;  /* 0x000000ff12127207 */ /* 0x000fe40000000000 */
[----:B------:R-:W-:-:S07]  /*26aa0*/  LOP3.LUT R28, R28, R3, RZ, 0x3c, !PT ;  /* 0x000000031c1c7212 */ /* 0x000fce00078e3cff */
.L_x_2551:
[----:B------:R-:W-:Y:S05]  /*26ab0*/  BSYNC B7 ;  /* 0x0000000000077941 */ /* 0x000fea0003800000 */
.L_x_2549:
        /* <DEDUP_REMOVED lines=12> */
.L_x_2636:
[----:B------:R-:W2:Y:S01]  /*26b80*/  S2R R0, SR_TID.X ;  /* 0x0000000000007919 */ /* 0x000ea20000002100 */
[----:B------:R-:W-:Y:S01]  /*26b90*/  UMOV UR4, 0xffffffff ;  /* 0xffffffff00047882 */ /* 0x000fe20000000000 */
[----:B--2---:R-:W-:-:S04]  /*26ba0*/  LOP3.LUT R8, R0, 0x1f, RZ, 0xc0, !PT ;  /* 0x0000001f00087812 */ /* 0x004fc800078ec0ff */
[----:B------:R-:W-:Y:S01]  /*26bb0*/  ISETP.NE.AND P0, PT, R8, 0x1f, PT ;  /* 0x0000001f0800780c */ /* 0x000fe20003f05270 */
[----:B------:R-:W-:-:S12]  /*26bc0*/  BRA.DIV UR4, `(.L_x_2638) ;  /* 0x0000003204087947 */ /* 0x000fd8000b800000 */
[----:B------:R-:W-:Y:S01]  /*26bd0*/  IMAD.IADD R9, R27, 0x1, R8 ;  /* 0x000000011b097824 */ /* 0x000fe200078e0208 */
[----:B------:R-:W-:Y:S01]  /*26be0*/  ULDC UR4, c[0x0][0xc3c] ;  /* 0x00030f0000047ab9 */ /* 0x000fe20000000800 */
[----:B------:R-:W-:-:S03]  /*26bf0*/  ULDC.64 UR6, c[0x0][0x208] ;  /* 0x0000820000067ab9 */ /* 0x000fc60000000a00 */
[----:B------:R-:W-:-:S13]  /*26c00*/  ISETP.GE.OR P1, PT, R9, UR4, !P0 ;  /* 0x0000000409007c0c */ /* 0x000fda000c726670 */
[----:B------:R-:W2:Y:S08]  /*26c10*/  @!P1 LDC.64 R2, c[0x0][0xc80] ;  /* 0x00032000ff029b82 */ /* 0x000eb00000000a00 */
[----:B---3--:R-:W3:Y:S01]  /*26c20*/  @!P1 LDC.64 R4, c[0x0][0xc78] ;  /* 0x00031e00ff049b82 */ /* 0x008ee20000000a00 */
[----:B--2---:R-:W-:-:S05]  /*26c30*/  @!P1 IMAD.WIDE R2, R9, 0x4, R2 ;  /* 0x0000000409029825 */ /* 0x004fca00078e0202 */
[----:B0-----:R3:W2:Y:S02]  /*26c40*/  @!P1 LDG.E R7, desc[UR6][R2.64] ;  /* 0x0000000602079981 */ /* 0x0016a4000c1e1900 */
        /* <DEDUP_REMOVED lines=30> */
[----:B------:R0:W2:Y:S02]  /*26e30*/  SHFL.IDX PT, R14, R2, 0x1f, 0x1f ;  /* 0x03e01f00020e7f89 */ /* 0x0000a400000e0000 */
.L_x_2749:
[----:B------:R-:W-:Y:S02]  /*26e40*/  ULDC UR4, c[0x0][0xc38] ;  /* 0x00030e0000047ab9 */ /* 0x000fe40000000800 */
[----:B------:R-:W-:-:S04]  /*26e50*/  IMAD.U32 R4, RZ, RZ, UR4 ;  /* 0x00000004ff047e24 */ /* 0x000fc8000f8e00ff */
[----:B--2---:R-:W-:-:S04]  /*26e60*/  IMAD R3, R14, R4, RZ ;  /* 0x000000040e037224 */ /* 0x004fc800078e02ff */
[----:B------:R-:W-:-:S05]  /*26e70*/  IMAD.IADD R6, R6, 0x1, R3 ;  /* 0x0000000106067824 */ /* 0x000fca00078e0203 */
[----:B------:R-:W-:-:S13]  /*26e80*/  ISETP.GT.AND P6, PT, R6, R0, PT ;  /* 0x000000000600720c */ /* 0x000fda0003fc4270 */
[----:B------:R-:W-:Y:S05]  /*26e90*/  @P6 BRA `(.L_x_2639) ;  /* 0x0000000000a86947 */ /* 0x000fea0003800000 */
.L_x_2642:
        /* <DEDUP_REMOVED lines=11> */
[----:B------:R-:W2:Y:S01]  /*26f50*/  @!P6 LDC.64 R4, c[0x0][0xc78] ;  /* 0x00031e00ff04eb82 */ /* 0x000ea20000000a00 */
[----:B0-----:R-:W-:-:S05]  /*26f60*/  @!P6 IMAD.WIDE R2, R7, 0x4, R2 ;  /* 0x000000040702e825 */ /* 0x001fca00078e0202 */
[----:B------:R2:W3:Y:S02]  /*26f70*/  @!P6 LDG.E R25, desc[UR4][R2.64] ;  /* 0x000000040219e981 */ /* 0x0004e4000c1e1900 */
[----:B--2---:R-:W-:-:S04]  /*26f80*/  @!P6 IMAD.WIDE R2, R7, 0x4, R4 ;  /* 0x000000040702e825 */ /* 0x004fc800078e0204 */
        /* <DEDUP_REMOVED lines=21> */
.L_x_2757:
[----:B------:R-:W-:Y:S02]  /*270e0*/  ULDC UR4, c[0x0][0xc38] ;  /* 0x00030e0000047ab9 */ /* 0x000fe40000000800 */
[----:B------:R-:W-:-:S04]  /*270f0*/  IMAD.U32 R4, RZ, RZ, UR4 ;  /* 0x00000004ff047e24 */ /* 0x000fc8000f8e00ff */
[----:B--2---:R-:W-:-:S04]  /*27100*/  IMAD R3, R14, R4, RZ ;  /* 0x000000040e037224 */ /* 0x004fc800078e02ff */
[----:B------:R-:W-:-:S05]  /*27110*/  IMAD.IADD R6, R3, 0x1, R6 ;  /* 0x0000000103067824 */ /* 0x000fca00078e0206 */
[----:B------:R-:W-:-:S13]  /*27120*/  ISETP.GT.AND P6, PT, R6, R0, PT ;  /* 0x000000000600720c */ /* 0x000fda0003fc4270 */
[----:B------:R-:W-:Y:S05]  /*27130*/  @!P6 BRA `(.L_x_2642) ;  /* 0xfffffffc0058e947 */ /* 0x000fea000383ffff */
.L_x_2639:
[----:B------:R-:W-:Y:S01]  /*27140*/  IMAD.IADD R6, R6, 0x1, -R3 ;  /* 0x0000000106067824 */ /* 0x000fe200078e0a03 */
[----:B------:R-:W-:-:S03]  /*27150*/  UMOV UR4, 0xffffffff ;  /* 0xffffffff00047882 */ /* 0x000fc60000000000 */
[----:B------:R-:W-:-:S05]  /*27160*/  IMAD R3, R2, R4, R6 ;  /* 0x0000000402037224 */ /* 0x000fca00078e0206 */
[----:B------:R-:W-:Y:S01]  /*27170*/  ISETP.GT.AND P6, PT, R3, R0, PT ;  /* 0x000000000300720c */ /* 0x000fe20003fc4270 */
[----:B------:R-:W-:-:S12]  /*27180*/  BRA.DIV UR4, `(.L_x_2643) ;  /* 0x00000032048c7947 */ /* 0x000fd8000b800000 */
[----:B------:R-:W-:-:S04]  /*27190*/  VOTE.ANY R3, PT, !P6 ;  /* 0x0000000000037806 */ /* 0x000fc800070e0100 */
[----:B------:R-:W2:Y:S02]  /*271a0*/  POPC R7, R3 ;  /* 0x0000000300077309 */ /* 0x000ea40000000000 */
[----:B--2---:R2:W3:Y:S01]  /*271b0*/  SHFL.IDX PT, R25, R25, R7, 0x1f ;  /* 0x00001f0719197589 */ /* 0x0044e200000e0000 */
[----:B------:R-:W-:-:S03]  /*271c0*/  IMAD.IADD R27, R7, 0x1, R27 ;  /* 0x00000001071b7824 */ /* 0x000fc600078e021b */
[----:B------:R2:W4:Y:S04]  /*271d0*/  SHFL.IDX PT, R5, R5, R7, 0x1f ;  /* 0x00001f0705057589 */ /* 0x00052800000e0000 */
.L_x_2762:
[----:B------:R-:W-:-:S13]  /*271e0*/  ISETP.NE.AND P0, PT, R3, RZ, PT ;  /* 0x000000ff0300720c */ /* 0x000fda0003f05270 */
[----:B------:R-:W-:Y:S05]  /*271f0*/  @!P0 BRA `(.L_x_2644) ;  /* 0x0000000000108947 */ /* 0x000fea0003800000 */
[----:B------:R-:W-:Y:S01]  /*27200*/  UMOV UR4, 0xffffffff ;  /* 0xffffffff00047882 */ /* 0x000fe20000000000 */
[----:B------:R-:W-:Y:S02]  /*27210*/  VIADD R12, R7, 0xffffffff ;  /* 0xffffffff070c7836 */ /* 0x000fe40000000000 */
[----:B------:R-:W-:Y:S05]  /*27220*/  BRA.DIV UR4, `(.L_x_2645) ;  /* 0x0000003204c47947 */ /* 0x000fea000b800000 */
[----:B------:R0:W0:Y:S02]  /*27230*/  SHFL.IDX PT, R24, R2, R12, 0x1f ;  /* 0x00001f0c02187589 */ /* 0x00002400000e0000 */
.L_x_2644:
[----:B----4-:R-:W-:Y:S01]  /*27240*/  ISETP.NE.AND P0, PT, R5, 0x1, PT ;  /* 0x000000010500780c */ /* 0x010fe20003f05270 */
[----:B0-----:R-:W-:-:S04]  /*27250*/  IMAD R24, R24, R4, R6 ;  /* 0x0000000418187224 */ /* 0x001fc800078e0206 */
[----:B------:R-:W-:-:S08]  /*27260*/  IMAD.IADD R0, R0, 0x1, -R24 ;  /* 0x0000000100007824 */ /* 0x000fd000078e0a18 */
[----:B------:R-:W-:Y:S05]  /*27270*/  @!P0 BRA `(.L_x_2646) ;  /* 0x0000000000dc8947 */ /* 0x000fea0003800000 */
[-C--:B---3--:R-:W-:Y:S01]  /*27280*/  IABS R4, R25.reuse ;  /* 0x0000001900047213 */ /* 0x088fe20000000000 */
[----:B------:R-:W-:Y:S01]  /*27290*/  IMAD.MOV.U32 R2, RZ, RZ, RZ ;  /* 0x000000ffff027224 */ /* 0x000fe200078e00ff */
[----:B------:R-:W-:Y:S02]  /*272a0*/  IABS R8, R25 ;  /* 0x0000001900087213 */ /* 0x000fe40000000000 */
[----:B------:R-:W0:Y:S08]  /*272b0*/  I2F.RP R6, R4 ;  /* 0x0000000400067306 */ /* 0x000e300000209400 */
[----:B0-----:R-:W2:Y:S02]  /*272c0*/  MUFU.RCP R6, R6 ;  /* 0x0000000600067308 */ /* 0x001ea40000001000 */
[----:B--2---:R-:W-:Y:S01]  /*272d0*/  VIADD R7, R6, 0xffffffe ;  /* 0x0ffffffe06077836 */ /* 0x004fe20000000000 */
[----:B------:R-:W-:-:S05]  /*272e0*/  IABS R6, R5 ;  /* 0x0000000500067213 */ /* 0x000fca0000000000 */
[----:B------:R-:W0:Y:S02]  /*272f0*/  F2I.FTZ.U32.TRUNC.NTZ R3, R7 ;  /* 0x0000000700037305 */ /* 0x000e24000021f000 */
[----:B0-----:R-:W-:-:S04]  /*27300*/  IMAD.MOV R9, RZ, RZ, -R3 ;  /* 0x000000ffff097224 */ /* 0x001fc800078e0a03 */
[----:B------:R-:W-:-:S04]  /*27310*/  IMAD R9, R9, R4, RZ ;  /* 0x0000000409097224 */ /* 0x000fc800078e02ff */
[----:B------:R-:W-:Y:S01]  /*27320*/  IMAD.HI.U32 R3, R3, R9, R2 ;  /* 0x0000000903037227 */ /* 0x000fe200078e0002 */
[----:B------:R-:W-:-:S03]  /*27330*/  IABS R2, R0 ;  /* 0x0000000000027213 */ /* 0x000fc60000000000 */
[----:B------:R-:W-:Y:S02]  /*27340*/  IMAD.MOV R9, RZ, RZ, -R8 ;  /* 0x000000ffff097224 */ /* 0x000fe400078e0a08 */
[----:B------:R-:W0:Y:S01]  /*27350*/  I2F.RP R8, R6 ;  /* 0x0000000600087306 */ /* 0x000e220000209400 */
[----:B------:R-:W-:-:S04]  /*27360*/  IMAD.HI.U32 R7, R3, R2, RZ ;  /* 0x0000000203077227 */ /* 0x000fc800078e00ff */
[----:B------:R-:W-:Y:S02]  /*27370*/  IMAD R9, R7, R9, R2 ;  /* 0x0000000907097224 */ /* 0x000fe400078e0202 */
[----:B------:R-:W-:-:S03]  /*27380*/  IMAD.MOV.U32 R2, RZ, RZ, RZ ;  /* 0x000000ffff027224 */ /* 0x000fc600078e00ff */
[----:B------:R-:W-:Y:S01]  /*27390*/  ISETP.GT.U32.AND P1, PT, R4, R9, PT ;  /* 0x000000090400720c */ /* 0x000fe20003f24070 */
[----:B0-----:R-:W0:-:S12]  /*273a0*/  MUFU.RCP R8, R8 ;  /* 0x0000000800087308 */ /* 0x001e180000001000 */
[----:B------:R-:W-:Y:S02]  /*273b0*/  @!P1 IMAD.IADD R9, R9, 0x1, -R4 ;  /* 0x0000000109099824 */ /* 0x000fe400078e0a04 */
[----:B------:R-:W-:Y:S01]  /*273c0*/  @!P1 VIADD R7, R7, 0x1 ;  /* 0x0000000107079836 */ /* 0x000fe20000000000 */
[----:B------:R-:W-:Y:S02]  /*273d0*/  ISETP.NE.AND P1, PT, R25, RZ, PT ;  /* 0x000000ff1900720c */ /* 0x000fe40003f25270 */
[----:B------:R-:W-:Y:S02]  /*273e0*/  ISETP.GE.U32.AND P0, PT, R9, R4, PT ;  /* 0x000000040900720c */ /* 0x000fe40003f06070 */
[----:B------:R-:W-:Y:S01]  /*273f0*/  IABS R4, R5 ;  /* 0x0000000500047213 */ /* 0x000fe20000000000 */
[----:B0-----:R-:W-:-:S04]  /*27400*/  VIADD R10, R8, 0xffffffe ;  /* 0x0ffffffe080a7836 */ /* 0x001fc80000000000 */
[----:B------:R-:W-:Y:S01]  /*27410*/  IMAD.MOV R4, RZ, RZ, -R4 ;  /* 0x000000ffff047224 */ /* 0x000fe200078e0a04 */
[----:B------:R-:W0:Y:S05]  /*27420*/  F2I.FTZ.U32.TRUNC.NTZ R3, R10 ;  /* 0x0000000a00037305 */ /* 0x000e2a000021f000 */
[----:B------:R-:W-:Y:S02]  /*27430*/  @P0 VIADD R7, R7, 0x1 ;  /* 0x0000000107070836 */ /* 0x000fe40000000000 */
[----:B0-----:R-:W-:-:S04]  /*27440*/  IMAD.MOV R9, RZ, RZ, -R3 ;  /* 0x000000ffff097224 */ /* 0x001fc800078e0a03 */
[----:B------:R-:W-:-:S04]  /*27450*/  IMAD R9, R9, R6, RZ ;  /* 0x0000000609097224 */ /* 0x000fc800078e02ff */
[----:B------:R-:W-:Y:S01]  /*27460*/  IMAD.HI.U32 R2, R3, R9, R2 ;  /* 0x0000000903027227 */ /* 0x000fe200078e0002 */
[----:B------:R-:W-:-:S04]  /*27470*/  LOP3.LUT R3, R0, R25, RZ, 0x3c, !PT ;  /* 0x0000001900037212 */ /* 0x000fc800078e3cff */
        /* <DEDUP_REMOVED lines=23> */
.L_x_2646:
[----:B------:R-:W0:Y:S01]  /*275f0*/  LDC.64 R2, c[0x0][0xc90] ;  /* 0x00032400ff027b82 */ /* 0x000e220000000a00 */
[----:B------:R-:W-:Y:S01]  /*27600*/  ULDC.64 UR4, c[0x0][0x208] ;  /* 0x0000820000047ab9 */ /* 0x000fe20000000a00 */
[----:B0-----:R-:W-:-:S05]  /*27610*/  IMAD.WIDE R2, R27, 0x4, R2 ;  /* 0x000000041b027825 */ /* 0x001fca00078e0202 */
[----:B--2---:R0:W3:Y:S02]  /*27620*/  LDG.E R7, desc[UR4][R2.64] ;  /* 0x0000000402077981 */ /* 0x0040e4000c1e1900 */
[----:B0-----:R-:W-:Y:S02]  /*27630*/  IMAD.MOV.U32 R2, RZ, RZ, RZ ;  /* 0x000000ffff027224 */ /* 0x001fe400078e00ff */
[----:B---3--:R-:W-:-:S05]  /*27640*/  IMAD R5, R25, R7, RZ ;  /* 0x0000000719057224 */ /* 0x008fca00078e02ff */
[-C--:B------:R-:W-:Y:S02]  /*27650*/  IABS R6, R5.reuse ;  /* 0x0000000500067213 */ /* 0x080fe40000000000 */
[----:B------:R-:W-:Y:S02]  /*27660*/  IABS R10, R5 ;  /* 0x00000005000a7213 */ /* 0x000fe40000000000 */
[----:B------:R-:W0:Y:S08]  /*27670*/  I2F.RP R8, R6 ;  /* 0x0000000600087306 */ /* 0x000e300000209400 */
[----:B0-----:R-:W0:Y:S02]  /*27680*/  MUFU.RCP R8, R8 ;  /* 0x0000000800087308 */ /* 0x001e240000001000 */
[----:B0-----:R-:W-:-:S02]  /*27690*/  VIADD R9, R8, 0xffffffe ;  /* 0x0ffffffe08097836 */ /* 0x001fc40000000000 */
[----:B------:R-:W-:-:S04]  /*276a0*/  IMAD.MOV R8, RZ, RZ, -R10 ;  /* 0x000000ffff087224 */ /* 0x000fc800078e0a0a */
[----:B------:R-:W1:Y:S02]  /*276b0*/  F2I.FTZ.U32.TRUNC.NTZ R3, R9 ;  /* 0x0000000900037305 */ /* 0x000e64000021f000 */
[----:B-1----:R-:W-:-:S04]  /*276c0*/  IMAD.MOV R11, RZ, RZ, -R3 ;  /* 0x000000ffff0b7224 */ /* 0x002fc800078e0a03 */
[----:B------:R-:W-:-:S04]  /*276d0*/  IMAD R11, R11, R6, RZ ;  /* 0x000000060b0b7224 */ /* 0x000fc800078e02ff */
[----:B------:R-:W-:Y:S01]  /*276e0*/  IMAD.HI.U32 R2, R3, R11, R2 ;  /* 0x0000000b03027227 */ /* 0x000fe200078e0002 */
        /* <DEDUP_REMOVED lines=18> */
[----:B------:R-:W-:Y:S02]  /*27810*/  VIADDMNMX R4, R3, R4, R7, PT ;  /* 0x0000000403047246 */ /* 0x000fe40003800107 */
[----:B------:R-:W-:-:S02]  /*27820*/  IADD3 R6, R6, 0x1000000, R5 ;  /* 0x0100000006067810 */ /* 0x000fc40007ffe005 */
        /* <DEDUP_REMOVED lines=9> */
[----:B------:R-:W-:-:S05]  /*278c0*/  IABS R2, R4 ;  /* 0x0000000400027213 */ /* 0x000fca0000000000 */
        /* <DEDUP_REMOVED lines=12> */
[----:B------:R-:W-:Y:S01]  /*27990*/  @!P1 LOP3.LUT R3, RZ, R4, RZ, 0x33, !PT ;  /* 0x00000004ff039212 */ /* 0x000fe200078e33ff */
[----:B------:R-:W-:-:S04]  /*279a0*/  IMAD.MOV R4, RZ, RZ, -R4 ;  /* 0x000000ffff047224 */ /* 0x000fc800078e0a04 */
[----:B------:R-:W-:-:S07]  /*279b0*/  IMAD R26, R3, R4, R6 ;  /* 0x00000004031a7224 */ /* 0x000fce00078e0206 */
.L_x_2647:
[----:B------:R-:W-:-:S05]  /*279c0*/  LOP3.LUT R0, RZ, R3, RZ, 0x33, !PT ;  /* 0x00000003ff007212 */ /* 0x000fca00078e33ff */
[----:B------:R-:W-:Y:S01]  /*279d0*/  IMAD.IADD R25, R25, 0x1, R0 ;  /* 0x0000000119197824 */ /* 0x000fe200078e0200 */
[----:B------:R-:W-:Y:S06]  /*279e0*/  BRA `(.L_x_2648) ;  /* 0x00000000001c7947 */ /* 0x000fec0003800000 */
.L_x_2640:
[----:B------:R-:W-:Y:S01]  /*279f0*/  UMOV UR4, URZ ;  /* 0x0000003f00047c82 */ /* 0x000fe20008000000 */
[----:B------:R-:W-:Y:S01]  /*27a00*/  UMOV UR5, URZ ;  /* 0x0000003f00057c82 */ /* 0x000fe20008000000 */
[----:B------:R-:W-:Y:S01]  /*27a10*/  ULDC UR6, c[0x0][0xc3c] ;  /* 0x00030f0000067ab9 */ /* 0x000fe20000000800 */
[----:B------:R-:W-:Y:S02]  /*27a20*/  IMAD.MOV.U32 R24, RZ, RZ, R0 ;  /* 0x000000ffff187224 */ /* 0x000fe400078e0000 */
[----:B------:R-:W-:Y:S02]  /*27a30*/  IMAD.U32 R25, RZ, RZ, UR4 ;  /* 0x00000004ff197e24 */ /* 0x000fe4000f8e00ff */
[----:B------:R-:W-:Y:S02]  /*27a40*/  IMAD.U32 R26, RZ, RZ, UR5 ;  /* 0x00000005ff1a7e24 */ /* 0x000fe4000f8e00ff */
[----:B------:R-:W-:-:S07]  /*27a50*/  IMAD.U32 R27, RZ, RZ, UR6 ;  /* 0x00000006ff1b7e24 */ /* 0x000fce000f8e00ff */
.L_x_2648:
        /* <DEDUP_REMOVED lines=10> */
.L_x_2637:
[----:B------:R-:W-:Y:S02]  /*27b00*/  ULDC UR4, c[0x0][0xc3c] ;  /* 0x00030f0000047ab9 */ /* 0x000fe40000000800 */
[----:B0-----:R-:W-:-:S13]  /*27b10*/  ISETP.GE.AND P0, PT, R27, UR4, PT ;  /* 0x000000041b007c0c */ /* 0x001fda000bf06270 */
[----:B------:R-:W-:Y:S05]  /*27b20*/  @!P0 BRA `(.L_x_2649) ;  /* 0xffffff8800c08947 */ /* 0x000fea000383ffff */
[----:B------:R-:W-:Y:S05]  /*27b30*/  BSYNC B8 ;  /* 0x0000000000087941 */ /* 0x000fea0003800000 */
.L_x_2501:
[----:B--2---:R-:W2:Y:S01]  /*27b40*/  LDL.LU R0, [R1+0x38] ;  /* 0x0000380001007983 */ /* 0x004ea20000300800 */
[----:B------:R-:W-:Y:S01]  /*27b50*/  BSSY B0, `(.L_x_2650) ;  /* 0x000000b000007945 */ /* 0x000fe20003800000 */
[----:B---3--:R-:W3:Y:S01]  /*27b60*/  S2R R5, SR_CgaCtaId ;  /* 0x0000000000057919 */ /* 0x008ee20000008800 */
[----:B--2---:R-:W-:-:S05]  /*27b70*/  VIADD R0, R0, 0x1 ;  /* 0x0000000100007836 */ /* 0x004fca0000000000 */
[----:B0-----:R-:W-:-:S04]  /*27b80*/  LEA.HI R2, R0, R0, RZ, 0x1 ;  /* 0x0000000000027211 */ /* 0x001fc800078f08ff */
[----:B------:R-:W-:Y:S02]  /*27b90*/  LOP3.LUT R3, R2, 0xfffffffe, RZ, 0xc0, !PT ;  /* 0xfffffffe02037812 */ /* 0x000fe400078ec0ff */
[----:B------:R-:W-:-:S03]  /*27ba0*/  MOV R2, 0x400 ;  /* 0x0000040000027802 */ /* 0x000fc60000000f00 */
[----:B------:R-:W-:Y:S01]  /*27bb0*/  IMAD.IADD R0, R0, 0x1, -R3 ;  /* 0x0000000100007824 */ /* 0x000fe200078e0a03 */
[----:B---3--:R-:W-:-:S04]  /*27bc0*/  LEA R9, R5, R2, 0x18 ;  /* 0x0000000205097211 */ /* 0x008fc800078ec0ff */
[----:B------:R-:W-:-:S04]  /*27bd0*/  SHF.L.U32 R0, R0, 0x1f, RZ ;  /* 0x0000001f00007819 */ /* 0x000fc800000006ff */
[----:B------:R-:W0:Y:S02]  /*27be0*/  SYNCS.PHASECHK.TRANS64.TRYWAIT P0, [R9+URZ+0x31c20], R0 ;  /* 0x031c2000090075a7 */ /* 0x000e24000800017f */
[----:B0-----:R-:W-:Y:S05]  /*27bf0*/  @!P0 BRA `(.L_x_2651) ;  /* 0x0000002800788947 */ /* 0x001fea0003800000 */
.L_x_2765:
[----:B------:R-:W-:Y:S05]  /*27c00*/  BSYNC B0 ;  /* 0x0000000000007941 */ /* 0x000fea0003800000 */
.L_x_2650:
[----:B------:R-:W-:-:S03]  /*27c10*/  UMOV UR4, 0xffffffff ;  /* 0xffffffff00047882 */ /* 0x000fc60000000000 */
[----:B------:R-:W-:Y:S05]  /*27c20*/  BRA.DIV UR4, `(.L_x_2652) ;  /* 0x0000002a04807947 */ /* 0x000fea000b800000 */
[----:B0-----:R-:W0:Y:S02]  /*27c30*/  S2R R0, SR_TID.X ;  /* 0x0000000000007919 */ /* 0x001e240000002100 */
[----:B0-----:R-:W-:-:S04]  /*27c40*/  SHF.R.U32.HI R0, RZ, 0x5, R0 ;  /* 0x00000005ff007819 */ /* 0x001fc80000011600 */
[----:B------:R-:W-:-:S05]  /*27c50*/  LOP3.LUT R0, R0, 0x3, RZ, 0xc0, !PT ;  /* 0x0000000300007812 */ /* 0x000fca00078ec0ff */
[----:B------:R0:W2:Y:S02]  /*27c60*/  SHFL.IDX PT, R14, R0, RZ, 0x1f ;  /* 0x00001fff000e7589 */ /* 0x0000a400000e0000 */
.L_x_2768:
[----:B--2---:R-:W-:-:S13]  /*27c70*/  ISETP.NE.AND P0, PT, R14, RZ, PT ;  /* 0x000000ff0e00720c */ /* 0x004fda0003f05270 */
[----:B------:R-:W-:Y:S05]  /*27c80*/  @P0 BRA `(.L_x_2332) ;  /* 0x0000000000880947 */ /* 0x000fea0003800000 */
[----:B------:R-:W-:-:S03]  /*27c90*/  UMOV UR4, 0xffffffff ;  /* 0xffffffff00047882 */ /* 0x000fc60000000000 */
[----:B------:R-:W-:Y:S05]  /*27ca0*/  BRA.DIV UR4, `(.L_x_2653) ;  /* 0x0000002a04947947 */ /* 0x000fea000b800000 */
[----:B------:R-:W-:-:S13]  /*27cb0*/  ELECT P6, URZ, PT ;  /* 0x00000000003f782f */ /* 0x000fda00038c0000 */
.L_x_2771:
[----:B------:R-:W-:Y:S05]  /*27cc0*/  @!P6 BRA `(.L_x_2332) ;  /* 0x000000000078e947 */ /* 0x000fea0003800000 */
[----:B0-----:R-:W2:Y:S02]  /*27cd0*/  LDL.LU R0, [R1+0x58] ;  /* 0x0000580001007983 */ /* 0x001ea40000300800 */
[----:B--2---:R-:W-:-:S04]  /*27ce0*/  LOP3.LUT R0, R0, 0x2, RZ, 0xfc, !PT ;  /* 0x0000000200007812 */ /* 0x004fc800078efcff */
[----:B------:R-:W-:-:S13]  /*27cf0*/  ISETP.NE.AND P2, PT, R0, 0x3, PT ;  /* 0x000000030000780c */ /* 0x000fda0003f45270 */
[----:B------:R-:W-:Y:S05]  /*27d00*/  @!P2 BRA `(.L_x_2654) ;  /* 0x000000000004a947 */ /* 0x000fea0003800000 */
[----:B------:R-:W-:Y:S01]  /*27d10*/  BPT.TRAP 0x1 ;  /* 0x000000040000795c */ /* 0x000fe20000300000 */
.L_x_2654:
        /* <DEDUP_REMOVED lines=12> */
.L_x_2772:
[----:B------:R-:W2:Y:S02]  /*27de0*/  SYNCS.PHASECHK.TRANS64.TRYWAIT P0, [R3+URZ], R0 ;  /* 0x00000000030075a7 */ /* 0x000ea4000800017f */
[----:B--2---:R-:W-:Y:S05]  /*27df0*/  @!P0 BRA `(.L_x_2656) ;  /* 0x0000002800748947 */ /* 0x004fea0003800000 */
.L_x_2773:
[----:B------:R-:W-:Y:S05]  /*27e00*/  @!P2 BRA `(.L_x_2657) ;  /* 0x000000000004a947 */ /* 0x000fea0003800000 */
[----:B------:R-:W-:Y:S01]  /*27e10*/  BPT.TRAP 0x1 ;  /* 0x000000040000795c */ /* 0x000fe20000300000 */
.L_x_2657:
[----:B--2---:R-:W-:-:S04]  /*27e20*/  VIADD R3, R9, 0x31c60 ;  /* 0x00031c6009037836 */ /* 0x004fc80000000000 */
[----:B------:R-:W-:-:S04]  /*27e30*/  IMAD R5, R18, 0x8, R3 ;  /* 0x0000000812057824 */ /* 0x000fc800078e0203 */
[----:B------:R-:W2:Y:S02]  /*27e40*/  SYNCS.PHASECHK.TRANS64.TRYWAIT P0, [R5+URZ], R2 ;  /* 0x00000002050075a7 */ /* 0x000ea4000800017f */
[----:B--2---:R-:W-:Y:S05]  /*27e50*/  @!P0 BRA `(.L_x_2658) ;  /* 0x0000002800708947 */ /* 0x004fea0003800000 */
.L_x_2774:
[----:B------:R-:W-:-:S07]  /*27e60*/  IMAD R3, R4, 0x8, R3 ;  /* 0x0000000804037824 */ /* 0x000fce00078e0203 */
.L_x_2659:
[----:B---3--:R3:W0:Y:S02]  /*27e70*/  SYNCS.PHASECHK.TRANS64.TRYWAIT P0, [R3+URZ], R0 ;  /* 0x00000000030075a7 */ /* 0x008624000800017f */
[----:B0-----:R-:W-:Y:S05]  /*27e80*/  @!P0 NANOSLEEP.SYNCS 0x989680 ;  /* 0x009896800000895d */ /* 0x001fea0003900000 */
[----:B------:R-:W0:Y:S02]  /*27e90*/  @!P0 SYNCS.PHASECHK.TRANS64 P0, [R3+URZ], R0 ;  /* 0x00000000030085a7 */ /* 0x000e24000800007f */
[----:B0-----:R-:W-:Y:S05]  /*27ea0*/  @!P0 BRA `(.L_x_2659) ;  /* 0xfffffffc00f08947 */ /* 0x001fea000383ffff */
.L_x_2332:
[----:B------:R-:W-:Y:S05]  /*27eb0*/  BSYNC B9 ;  /* 0x0000000000097941 */ /* 0x000fea0003800000 */
.L_x_2329:
[----:B------:R-:W-:Y:S05]  /*27ec0*/  EXIT ;  /* 0x000000000000794d */ /* 0x000fea0003800000 */
.L_x_2350:
[----:B0-----:R0:W1:Y:S02]  /*27ed0*/  SYNCS.PHASECHK.TRANS64.TRYWAIT P5, [R26+URZ+0x31c90], R92 ;  /* 0x031c905c1a0075a7 */ /* 0x00106400080a017f */
[----:B-1----:R-:W-:Y:S05]  /*27ee0*/  @!P5 NANOSLEEP.SYNCS 0x989680 ;  /* 0x009896800000d95d */ /* 0x002fea0003900000 */
[----:B------:R-:W1:Y:S02]  /*27ef0*/  @!P5 SYNCS.PHASECHK.TRANS64 P5, [R26+URZ+0x31c90], R92 ;  /* 0x031c905c1a00d5a7 */ /* 0x000e6400080a007f */
[----:B-1----:R-:W-:Y:S05]  /*27f00*/  @!P5 BRA `(.L_x_2350) ;  /* 0xfffffffc00f0d947 */ /* 0x002fea000383ffff */
[----:B------:R-:W-:Y:S05]  /*27f10*/  BRA `(.L_x_2660) ;  /* 0xfffffdb400b47947 */ /* 0x000fea000383ffff */
.L_x_2378:
[----:B0-----:R0:W1:Y:S02]  /*27f20*/  SYNCS.PHASECHK.TRANS64.TRYWAIT P5, [R26+URZ+0x31c90], R92 ;  /* 0x031c905c1a0075a7 */ /* 0x00106400080a017f */
[----:B-1----:R-:W-:Y:S05]  /*27f30*/  @!P5 NANOSLEEP.SYNCS 0x989680 ;  /* 0x009896800000d95d */ /* 0x002fea0003900000 */
[----:B------:R-:W1:Y:S02]  /*27f40*/  @!P5 SYNCS.PHASECHK.TRANS64 P5, [R26+URZ+0x31c90], R92 ;  /* 0x031c905c1a00d5a7 */ /* 0x000e6400080a007f */
[----:B-1----:R-:W-:Y:S05]  /*27f50*/  @!P5 BRA `(.L_x_2378) ;  /* 0xfffffffc00f0d947 */ /* 0x002fea000383ffff */
[----:B------:R-:W-:Y:S05]  /*27f60*/  BRA `(.L_x_2661) ;  /* 0xfffffdd000787947 */ /* 0x000fea000383ffff */
.L_x_2391:
[----:B0-----:R0:W1:Y:S02]  /*27f70*/  SYNCS.PHASECHK.TRANS64.TRYWAIT P4, [R26+URZ+0x31c90], R92 ;  /* 0x031c905c1a0075a7 */ /* 0x001064000808017f */
[----:B-1----:R-:W-:Y:S05]  /*27f80*/  @!P4 NANOSLEEP.SYNCS 0x989680 ;  /* 0x009896800000c95d */ /* 0x002fea0003900000 */
[----:B------:R-:W1:Y:S02]  /*27f90*/  @!P4 SYNCS.PHASECHK.TRANS64 P4, [R26+URZ+0x31c90], R92 ;  /* 0x031c905c1a00c5a7 */ /* 0x000e64000808007f */
[----:B-1----:R-:W-:Y:S05]  /*27fa0*/  @!P4 BRA `(.L_x_2391) ;  /* 0xfffffffc00f0c947 */ /* 0x002fea000383ffff */
[----:B------:R-:W-:Y:S05]  /*27fb0*/  BRA `(.L_x_2662) ;  /* 0xfffffdec00287947 */ /* 0x000fea000383ffff */
.L_x_2395:
[----:B--2---:R2:W3:Y:S02]  /*27fc0*/  SYNCS.PHASECHK.TRANS64.TRYWAIT P3, [R26+URZ+0x31cb0], R92 ;  /* 0x031cb05c1a0075a7 */ /* 0x0044e4000806017f */
[----:B---3--:R-:W-:Y:S05]  /*27fd0*/  @!P3 NANOSLEEP.SYNCS 0x989680 ;  /* 0x009896800000b95d */ /* 0x008fea0003900000 */
[----:B------:R-:W3:Y:S02]  /*27fe0*/  @!P3 SYNCS.PHASECHK.TRANS64 P3, [R26+URZ+0x31cb0], R92 ;  /* 0x031cb05c1a00b5a7 */ /* 0x000ee4000806007f */
[----:B---3--:R-:W-:Y:S05]  /*27ff0*/  @!P3 BRA `(.L_x_2395) ;  /* 0xfffffffc00f0b947 */ /* 0x008fea000383ffff */
[----:B------:R-:W-:Y:S05]  /*28000*/  BRA `(.L_x_2663) ;  /* 0xfffffdec00c47947 */ /* 0x000fea000383ffff */
.L_x_2403:
[----:B------:R-:W-:Y:S01]  /*28010*/  BSSY B0, `(.L_x_2664) ;  /* 0x0000007000007945 */ /* 0x000fe20003800000 */
[----:B------:R-:W-:Y:S02]  /*28020*/  IMAD.MOV.U32 R12, RZ, RZ, RZ ;  /* 0x000000ffff0c7224 */ /* 0x000fe400078e00ff */
[----:B------:R-:W-:Y:S02]  /*28030*/  IMAD.MOV.U32 R11, RZ, RZ, 0x1f ;  /* 0x0000001fff0b7424 */ /* 0x000fe400078e00ff */
[----:B------:R-:W-:-:S07]  /*28040*/  IMAD.MOV.U32 R15, RZ, RZ, -0x1 ;  /* 0xffffffffff0f7424 */ /* 0x000fce00078e00ff */
[----:B-----5:R-:W-:Y:S05]  /*28050*/  WARPSYNC.COLLECTIVE R15, `(.L_x_2665) ;  /* 0x000000000f087348 */ /* 0x020fea0003c00000 */
[----:B------:R0:W1:Y:S02]  /*28060*/  SHFL.IDX P6, R14, R13, R12, R11 ;  /* 0x0000000c0d0e7389 */ /* 0x00006400000c000b */
[----:B01---5:R-:W-:Y:S01]  /*28070*/  ENDCOLLECTIVE ;  /* 0x000000000000791b */ /* 0x023fe20003800000 */
.L_x_2665:
[----:B------:R-:W-:Y:S05]  /*28080*/  BSYNC B0 ;  /* 0x0000000000007941 */ /* 0x000fea0003800000 */
.L_x_2664:
[----:B------:R0:W-:Y:S01]  /*28090*/  STL [R1+0x64], R14 ;  /* 0x0000640e01007387 */ /* 0x0001e20000100800 */
[----:B------:R-:W-:Y:S05]  /*280a0*/  BRA `(.L_x_2666) ;  /* 0xfffffdf800107947 */ /* 0x000fea000383ffff */
.L_x_2414:
[----:B------:R-:W-:Y:S01]  /*280b0*/  BSSY B1, `(.L_x_2667) ;  /* 0x0000007000017945 */ /* 0x000fe20003800000 */
[----:B------:R-:W-:Y:S02]  /*280c0*/  IMAD.MOV.U32 R12, RZ, RZ, RZ ;  /* 0x000000ffff0c7224 */ /* 0x000fe400078e00ff */
[----:B------:R-:W-:Y:S02]  /*280d0*/  IMAD.MOV.U32 R11, RZ, RZ, 0x1e1f ;  /* 0x00001e1fff0b7424 */ /* 0x000fe400078e00ff */
[----:B------:R-:W-:-:S07]  /*280e0*/  IMAD.MOV.U32 R15, RZ, RZ, -0x1 ;  /* 0xffffffffff0f7424 */ /* 0x000fce00078e00ff */
[----:B0-----:R-:W-:Y:S05]  /*280f0*/  WARPSYNC.COLLECTIVE R15, `(.L_x_2668) ;  /* 0x000000000f087348 */ /* 0x001fea0003c00000 */
[----:B0-----:R0:W1:Y:S02]  /*28100*/  SHFL.IDX P6, R14, R13, R12, R11 ;  /* 0x0000000c0d0e7389 */ /* 0x00106400000c000b */
[----:B01----:R-:W-:Y:S01]  /*28110*/  ENDCOLLECTIVE ;  /* 0x000000000000791b */ /* 0x003fe20003800000 */
.L_x_2668:
[----:B------:R-:W-:Y:S05]  /*28120*/  BSYNC B1 ;  /* 0x0000000000017941 */ /* 0x000fea0003800000 */
.L_x_2667:
        /* <DEDUP_REMOVED lines=8> */
.L_x_2669:
[----:B------:R-:W-:Y:S02]  /*281b0*/  IMAD.MOV.U32 R13, RZ, RZ, R5 ;  /* 0x000000ffff0d7224 */ /* 0x000fe400078e0005 */
[----:B------:R-:W-:-:S07]  /*281c0*/  IMAD.MOV.U32 R0, RZ, RZ, R14 ;  /* 0x000000ffff007224 */ /* 0x000fce00078e000e */
[----:B------:R-:W-:Y:S05]  /*281d0*/  WARPSYNC.COLLECTIVE R15, `(.L_x_2670) ;  /* 0x000000000f087348 */ /* 0x000fea0003c00000 */
[----:B------:R0:W1:Y:S02]  /*281e0*/  SHFL.IDX P6, R14, R13, R12, R11 ;  /* 0x0000000c0d0e7389 */ /* 0x00006400000c000b */
[----:B01----:R-:W-:Y:S01]  /*281f0*/  ENDCOLLECTIVE ;  /* 0x000000000000791b */ /* 0x003fe20003800000 */
.L_x_2670:
[----:B------:R-:W-:Y:S02]  /*28200*/  IMAD.MOV.U32 R13, RZ, RZ, R4 ;  /* 0x000000ffff0d7224 */ /* 0x000fe400078e0004 */
[----:B------:R-:W-:-:S07]  /*28210*/  IMAD.MOV.U32 R5, RZ, RZ, R14 ;  /* 0x000000ffff057224 */ /* 0x000fce00078e000e */
[----:B------:R-:W-:Y:S05]  /*28220*/  WARPSYNC.COLLECTIVE R15, `(.L_x_2671) ;  /* 0x000000000f087348 */ /* 0x000fea0003c00000 */
[----:B------:R0:W1:Y:S02]  /*28230*/  SHFL.IDX P6, R14, R13, R12, R11 ;  /* 0x0000000c0d0e7389 */ /* 0x00006400000c000b */
[----:B01----:R-:W-:Y:S01]  /*28240*/  ENDCOLLECTIVE ;  /* 0x000000000000791b */ /* 0x003fe20003800000 */
.L_x_2671:
[----:B------:R-:W-:Y:S01]  /*28250*/  IMAD.MOV.U32 R4, RZ, RZ, R14 ;  /* 0x000000ffff047224 */ /* 0x000fe200078e000e */
[----:B------:R-:W-:Y:S06]  /*28260*/  BRA `(.L_x_2672) ;  /* 0xfffffdfc00887947 */ /* 0x000fec000383ffff */
.L_x_2418:
[----:B0-----:R0:W1:Y:S02]  /*28270*/  SYNCS.PHASECHK.TRANS64.TRYWAIT P1, [R16+URZ+0x31c00], R3 ;  /* 0x031c0003100075a7 */ /* 0x001064000802017f */
[----:B-1----:R-:W-:Y:S05]  /*28280*/  @!P1 NANOSLEEP.SYNCS 0x989680 ;  /* 0x009896800000995d */ /* 0x002fea0003900000 */
[----:B------:R-:W1:Y:S02]  /*28290*/  @!P1 SYNCS.PHASECHK.TRANS64 P1, [R16+URZ+0x31c00], R3 ;  /* 0x031c0003100095a7 */ /* 0x000e64000802007f */
[----:B-1----:R-:W-:Y:S05]  /*282a0*/  @!P1 BRA `(.L_x_2418) ;  /* 0xfffffffc00f09947 */ /* 0x002fea000383ffff */
[----:B------:R-:W-:Y:S05]  /*282b0*/  BRA `(.L_x_2673) ;  /* 0xfffffe0400d47947 */ /* 0x000fea000383ffff */
.L_x_2430:
[----:B------:R-:W-:Y:S01]  /*282c0*/  BSSY B1, `(.L_x_2674) ;  /* 0x0000007000017945 */ /* 0x000fe20003800000 */
[----:B------:R-:W-:Y:S02]  /*282d0*/  IMAD.MOV.U32 R12, RZ, RZ, RZ ;  /* 0x000000ffff0c7224 */ /* 0x000fe400078e00ff */
[----:B------:R-:W-:Y:S02]  /*282e0*/  IMAD.MOV.U32 R11, RZ, RZ, 0x1e1f ;  /* 0x00001e1fff0b7424 */ /* 0x000fe400078e00ff */
[----:B------:R-:W-:-:S07]  /*282f0*/  IMAD.MOV.U32 R15, RZ, RZ, -0x1 ;  /* 0xffffffffff0f7424 */ /* 0x000fce00078e00ff */
[----:B0-----:R-:W-:Y:S05]  /*28300*/  WARPSYNC.COLLECTIVE R15, `(.L_x_2675) ;  /* 0x000000000f087348 */ /* 0x001fea0003c00000 */
[----:B0-----:R0:W1:Y:S02]  /*28310*/  SHFL.IDX P6, R14, R13, R12, R11 ;  /* 0x0000000c0d0e7389 */ /* 0x00106400000c000b */
[----:B01----:R-:W-:Y:S01]  /*28320*/  ENDCOLLECTIVE ;  /* 0x000000000000791b */ /* 0x003fe20003800000 */
.L_x_2675:
[----:B------:R-:W-:Y:S05]  /*28330*/  BSYNC B1 ;  /* 0x0000000000017941 */ /* 0x000fea0003800000 */
.L_x_2674:
        /* <DEDUP_REMOVED lines=8> */
.L_x_2676:
[----:B------:R-:W-:Y:S02]  /*283c0*/  IMAD.MOV.U32 R21, RZ, RZ, R3 ;  /* 0x000000ffff157224 */ /* 0x000fe400078e0003 */
[----:B------:R-:W-:Y:S02]  /*283d0*/  IMAD.MOV.U32 R13, RZ, RZ, R5 ;  /* 0x000000ffff0d7224 */ /* 0x000fe400078e0005 */
[----:B------:R-:W-:-:S07]  /*283e0*/  IMAD.MOV.U32 R0, RZ, RZ, R14 ;  /* 0x000000ffff007224 */ /* 0x000fce00078e000e */
[----:B------:R-:W-:Y:S05]  /*283f0*/  WARPSYNC.COLLECTIVE R15, `(.L_x_2677) ;  /* 0x000000000f087348 */ /* 0x000fea0003c00000 */
[----:B------:R0:W1:Y:S02]  /*28400*/  SHFL.IDX P6, R14, R13, R12, R11 ;  /* 0x0000000c0d0e7389 */ /* 0x00006400000c000b */
[----:B01----:R-:W-:Y:S01]  /*28410*/  ENDCOLLECTIVE ;  /* 0x000000000000791b */ /* 0x003fe20003800000 */
.L_x_2677:
[----:B------:R-:W-:Y:S02]  /*28420*/  IMAD.MOV.U32 R20, RZ, RZ, R0 ;  /* 0x000000ffff147224 */ /* 0x000fe400078e0000 */
[----:B------:R-:W-:Y:S02]  /*28430*/  IMAD.MOV.U32 R13, RZ, RZ, R4 ;  /* 0x000000ffff0d7224 */ /* 0x000fe400078e0004 */
[----:B------:R-:W-:-:S07]  /*28440*/  IMAD.MOV.U32 R5, RZ, RZ, R14 ;  /* 0x000000ffff057224 */ /* 0x000fce00078e000e */
[----:B------:R-:W-:Y:S05]  /*28450*/  WARPSYNC.COLLECTIVE R15, `(.L_x_2678) ;  /* 0x000000000f087348 */ /* 0x000fea0003c00000 */
[----:B------:R0:W1:Y:S02]  /*28460*/  SHFL.IDX P6, R14, R13, R12, R11 ;  /* 0x0000000c0d0e7389 */ /* 0x00006400000c000b */
[----:B01----:R-:W-:Y:S01]  /*28470*/  ENDCOLLECTIVE ;  /* 0x000000000000791b */ /* 0x003fe20003800000 */
.L_x_2678:
[----:B------:R-:W-:Y:S05]  /*28480*/  BRA `(.L_x_2679) ;  /* 0xfffffe1800f47947 */ /* 0x000fea000383ffff */
.L_x_2434:
[----:B0-----:R0:W1:Y:S02]  /*28490*/  SYNCS.PHASECHK.TRANS64.TRYWAIT P1, [R16+URZ+0x31c00], R3 ;  /* 0x031c0003100075a7 */ /* 0x001064000802017f */
[----:B-1----:R-:W-:Y:S05]  /*284a0*/  @!P1 NANOSLEEP.SYNCS 0x989680 ;  /* 0x009896800000995d */ /* 0x002fea0003900000 */
[----:B------:R-:W1:Y:S02]  /*284b0*/  @!P1 SYNCS.PHASECHK.TRANS64 P1, [R16+URZ+0x31c00], R3 ;  /* 0x031c0003100095a7 */ /* 0x000e64000802007f */
[----:B-1----:R-:W-:Y:S05]  /*284c0*/  @!P1 BRA `(.L_x_2434) ;  /* 0xfffffffc00f09947 */ /* 0x002fea000383ffff */
[----:B------:R-:W-:Y:S05]  /*284d0*/  BRA `(.L_x_2680) ;  /* 0xfffffe2000c07947 */ /* 0x000fea000383ffff */
.L_x_2442:
[----:B-1----:R1:W2:Y:S02]  /*284e0*/  SYNCS.PHASECHK.TRANS64.TRYWAIT P2, [R0+URZ+0x31c30], R3 ;  /* 0x031c3003000075a7 */ /* 0x0022a4000804017f */
[----:B--2---:R-:W-:Y:S05]  /*284f0*/  @!P2 NANOSLEEP.SYNCS 0x989680 ;  /* 0x009896800000a95d */ /* 0x004fea0003900000 */
[----:B------:R-:W2:Y:S02]  /*28500*/  @!P2 SYNCS.PHASECHK.TRANS64 P2, [R0+URZ+0x31c30], R3 ;  /* 0x031c30030000a5a7 */ /* 0x000ea4000804007f */
[----:B--2---:R-:W-:Y:S05]  /*28510*/  @!P2 BRA `(.L_x_2442) ;  /* 0xfffffffc00f0a947 */ /* 0x004fea000383ffff */
[----:B------:R-:W-:Y:S05]  /*28520*/  BRA `(.L_x_2441) ;  /* 0xfffffe3800b07947 */ /* 0x000fea000383ffff */
.L_x_2448:
[----:B--2---:R2:W3:Y:S02]  /*28530*/  SYNCS.PHASECHK.TRANS64.TRYWAIT P3, [R20+URZ+0x31c30], R21 ;  /* 0x031c3015140075a7 */ /* 0x0044e4000806017f */
[----:B---3--:R-:W-:Y:S05]  /*28540*/  @!P3 NANOSLEEP.SYNCS 0x989680 ;  /* 0x009896800000b95d */ /* 0x008fea0003900000 */
[----:B------:R-:W3:Y:S02]  /*28550*/  @!P3 SYNCS.PHASECHK.TRANS64 P3, [R20+URZ+0x31c30], R21 ;  /* 0x031c30151400b5a7 */ /* 0x000ee4000806007f */
[----:B---3--:R-:W-:Y:S05]  /*28560*/  @!P3 BRA `(.L_x_2448) ;  /* 0xfffffffc00f0b947 */ /* 0x008fea000383ffff */
[----:B------:R-:W-:Y:S05]  /*28570*/  BRA `(.L_x_2447) ;  /* 0xfffffe8400f87947 */ /* 0x000fea000383ffff */
.L_x_2453:
[----:B--2---:R2:W3:Y:S02]  /*28580*/  SYNCS.PHASECHK.TRANS64.TRYWAIT P2, [R21+URZ+0x31c50], R20 ;  /* 0x031c5014150075a7 */ /* 0x0044e4000804017f */
[----:B---3--:R-:W-:Y:S05]  /*28590*/  @!P2 NANOSLEEP.SYNCS 0x989680 ;  /* 0x009896800000a95d */ /* 0x008fea0003900000 */
[----:B------:R-:W3:Y:S02]  /*285a0*/  @!P2 SYNCS.PHASECHK.TRANS64 P2, [R21+URZ+0x31c50], R20 ;  /* 0x031c50141500a5a7 */ /* 0x000ee4000804007f */
[----:B---3--:R-:W-:Y:S05]  /*285b0*/  @!P2 BRA `(.L_x_2453) ;  /* 0xfffffffc00f0a947 */ /* 0x008fea000383ffff */
[----:B------:R-:W-:Y:S05]  /*285c0*/  BRA `(.L_x_2452) ;  /* 0xfffffeac00107947 */ /* 0x000fea000383ffff */
.L_x_2460:
[----:B--2---:R2:W3:Y:S02]  /*285d0*/  SYNCS.PHASECHK.TRANS64.TRYWAIT P3, [R20+URZ+0x31c30], R21 ;  /* 0x031c3015140075a7 */ /* 0x0044e4000806017f */
[----:B---3--:R-:W-:Y:S05]  /*285e0*/  @!P3 NANOSLEEP.SYNCS 0x989680 ;  /* 0x009896800000b95d */ /* 0x008fea0003900000 */
[----:B------:R-:W3:Y:S02]  /*285f0*/  @!P3 SYNCS.PHASECHK.TRANS64 P3, [R20+URZ+0x31c30], R21 ;  /* 0x031c30151400b5a7 */ /* 0x000ee4000806007f */
[----:B---3--:R-:W-:Y:S05]  /*28600*/  @!P3 BRA `(.L_x_2460) ;  /* 0xfffffffc00f0b947 */ /* 0x008fea000383ffff */
[----:B------:R-:W-:Y:S05]  /*28610*/  BRA `(.L_x_2459) ;  /* 0xfffffee000fc7947 */ /* 0x000fea000383ffff */
.L_x_2465:
[----:B--2---:R2:W3:Y:S02]  /*28620*/  SYNCS.PHASECHK.TRANS64.TRYWAIT P2, [R21+URZ+0x31c50], R20 ;  /* 0x031c5014150075a7 */ /* 0x0044e4000804017f */
[----:B---3--:R-:W-:Y:S05]  /*28630*/  @!P2 NANOSLEEP.SYNCS 0x989680 ;  /* 0x009896800000a95d */ /* 0x008fea0003900000 */
[----:B------:R-:W3:Y:S02]  /*28640*/  @!P2 SYNCS.PHASECHK.TRANS64 P2, [R21+URZ+0x31c50], R20 ;  /* 0x031c50141500a5a7 */ /* 0x000ee4000804007f */
[----:B---3--:R-:W-:Y:S05]  /*28650*/  @!P2 BRA `(.L_x_2465) ;  /* 0xfffffffc00f0a947 */ /* 0x008fea000383ffff */
[----:B------:R-:W-:Y:S05]  /*28660*/  BRA `(.L_x_2464) ;  /* 0xffffff08000c7947 */ /* 0x000fea000383ffff */
.L_x_2470:
[----:B-1----:R1:W2:Y:S02]  /*28670*/  SYNCS.PHASECHK.TRANS64.TRYWAIT P1, [R0+URZ+0x31c50], R3 ;  /* 0x031c5003000075a7 */ /* 0x0022a4000802017f */
[----:B--2---:R-:W-:Y:S05]  /*28680*/  @!P1 NANOSLEEP.SYNCS 0x989680 ;  /* 0x009896800000995d */ /* 0x004fea0003900000 */
[----:B------:R-:W2:Y:S02]  /*28690*/  @!P1 SYNCS.PHASECHK.TRANS64 P1, [R0+URZ+0x31c50], R3 ;  /* 0x031c5003000095a7 */ /* 0x000ea4000802007f */
[----:B--2---:R-:W-:Y:S05]  /*286a0*/  @!P1 BRA `(.L_x_2470) ;  /* 0xfffffffc00f09947 */ /* 0x004fea000383ffff */
[----:B------:R-:W-:Y:S05]  /*286b0*/  BRA `(.L_x_2469) ;  /* 0xffffff34003c7947 */ /* 0x000fea000383ffff */
.L_x_2475:
[----:B------:R-:W-:Y:S02]  /*286c0*/  IMAD.MOV.U32 R13, RZ, RZ, R2 ;  /* 0x000000ffff0d7224 */ /* 0x000fe400078e0002 */
[----:B------:R-:W-:Y:S02]  /*286d0*/  IMAD.MOV.U32 R12, RZ, RZ, RZ ;  /* 0x000000ffff0c7224 */ /* 0x000fe400078e00ff */
[----:B------:R-:W-:Y:S02]  /*286e0*/  IMAD.MOV.U32 R11, RZ, RZ, 0x1c1f ;  /* 0x00001c1fff0b7424 */ /* 0x000fe400078e00ff */
[----:B------:R-:W-:-:S07]  /*286f0*/  IMAD.MOV.U32 R15, RZ, RZ, -0x1 ;  /* 0xffffffffff0f7424 */ /* 0x000fce00078e00ff */
[----:B-----5:R-:W-:Y:S05]  /*28700*/  WARPSYNC.COLLECTIVE R15, `(.L_x_2681) ;  /* 0x000000000f087348 */ /* 0x020fea0003c00000 */
[----:B------:R0:W1:Y:S02]  /*28710*/  SHFL.IDX P6, R14, R13, R12, R11 ;  /* 0x0000000c0d0e7389 */ /* 0x00006400000c000b */
[----:B01---5:R-:W-:Y:S01]  /*28720*/  ENDCOLLECTIVE ;  /* 0x000000000000791b */ /* 0x023fe20003800000 */
.L_x_2681:
[----:B------:R-:W-:Y:S02]  /*28730*/  IMAD.MOV.U32 R13, RZ, RZ, R0 ;  /* 0x000000ffff0d7224 */ /* 0x000fe400078e0000 */
[----:B------:R-:W-:-:S07]  /*28740*/  IMAD.MOV.U32 R3, RZ, RZ, R14 ;  /* 0x000000ffff037224 */ /* 0x000fce00078e000e */
[----:B------:R-:W-:Y:S05]  /*28750*/  WARPSYNC.COLLECTIVE R15, `(.L_x_2682) ;  /* 0x000000000f087348 */ /* 0x000fea0003c00000 */
[----:B------:R0:W1:Y:S02]  /*28760*/  SHFL.IDX P6, R14, R13, R12, R11 ;  /* 0x0000000c0d0e7389 */ /* 0x00006400000c000b */
[----:B01----:R-:W-:Y:S01]  /*28770*/  ENDCOLLECTIVE ;  /* 0x000000000000791b */ /* 0x003fe20003800000 */
.L_x_2682:
[----:B------:R-:W-:Y:S05]  /*28780*/  BRA `(.L_x_2683) ;  /* 0xffffff5000507947 */ /* 0x000fea000383ffff */
.L_x_2478:
        /* <DEDUP_REMOVED lines=8> */
.L_x_2685:
[----:B------:R-:W-:Y:S05]  /*28810*/  BSYNC B1 ;  /* 0x0000000000017941 */ /* 0x000fea0003800000 */
.L_x_2684:
        /* <DEDUP_REMOVED lines=8> */
.L_x_2686:
[----:B------:R-:W-:Y:S05]  /*288a0*/  BRA `(.L_x_2687) ;  /* 0xffffff5000647947 */ /* 0x000fea000383ffff */
.L_x_2480:
[----:B------:R-:W-:Y:S02]  /*288b0*/  IMAD.MOV.U32 R13, RZ, RZ, R2 ;  /* 0x000000ffff0d7224 */ /* 0x000fe400078e0002 */
[----:B------:R-:W-:Y:S02]  /*288c0*/  IMAD.MOV.U32 R12, RZ, RZ, RZ ;  /* 0x000000ffff0c7224 */ /* 0x000fe400078e00ff */
[----:B------:R-:W-:Y:S02]  /*288d0*/  IMAD.MOV.U32 R11, RZ, RZ, 0x1c1f ;  /* 0x00001c1fff0b7424 */ /* 0x000fe400078e00ff */
[----:B------:R-:W-:-:S07]  /*288e0*/  IMAD.MOV.U32 R15, RZ, RZ, -0x1 ;  /* 0xffffffffff0f7424 */ /* 0x000fce00078e00ff */
[----:B------:R-:W-:Y:S05]  /*288f0*/  WARPSYNC.COLLECTIVE R15, `(.L_x_2688) ;  /* 0x000000000f087348 */ /* 0x000fea0003c00000 */
[----:B------:R0:W1:Y:S02]  /*28900*/  SHFL.IDX P6, R14, R13, R12, R11 ;  /* 0x0000000c0d0e7389 */ /* 0x00006400000c000b */
[----:B01----:R-:W-:Y:S01]  /*28910*/  ENDCOLLECTIVE ;  /* 0x000000000000791b */ /* 0x003fe20003800000 */
.L_x_2688:
[----:B------:R-:W-:Y:S02]  /*28920*/  IMAD.MOV.U32 R13, RZ, RZ, R0 ;  /* 0x000000ffff0d7224 */ /* 0x000fe400078e0000 */
[----:B------:R-:W-:-:S07]  /*28930*/  IMAD.MOV.U32 R3, RZ, RZ, R14 ;  /* 0x000000ffff037224 */ /* 0x000fce00078e000e */
[----:B------:R-:W-:Y:S05]  /*28940*/  WARPSYNC.COLLECTIVE R15, `(.L_x_2689) ;  /* 0x000000000f087348 */ /* 0x000fea0003c00000 */
[----:B------:R0:W1:Y:S02]  /*28950*/  SHFL.IDX P6, R14, R13, R12, R11 ;  /* 0x0000000c0d0e7389 */ /* 0x00006400000c000b */
[----:B01----:R-:W-:Y:S01]  /*28960*/  ENDCOLLECTIVE ;  /* 0x000000000000791b */ /* 0x003fe20003800000 */
.L_x_2689:
[----:B------:R-:W-:Y:S05]  /*28970*/  BRA `(.L_x_2690) ;  /* 0xffffff5400387947 */ /* 0x000fea000383ffff */
.L_x_2483:
        /* <DEDUP_REMOVED lines=8> */
.L_x_2692:
[----:B------:R-:W-:Y:S05]  /*28a00*/  BSYNC B1 ;  /* 0x0000000000017941 */ /* 0x000fea0003800000 */
.L_x_2691:
        /* <DEDUP_REMOVED lines=8> */
.L_x_2693:
[----:B------:R-:W-:Y:S05]  /*28a90*/  BRA `(.L_x_2694) ;  /* 0xffffff5800347947 */ /* 0x000fea000383ffff */
.L_x_2487:
[----:B------:R-:W-:Y:S02]  /*28aa0*/  IMAD.MOV.U32 R13, RZ, RZ, R2 ;  /* 0x000000ffff0d7224 */ /* 0x000fe400078e0002 */
[----:B------:R-:W-:Y:S02]  /*28ab0*/  IMAD.MOV.U32 R12, RZ, RZ, RZ ;  /* 0x000000ffff0c7224 */ /* 0x000fe400078e00ff */
[----:B------:R-:W-:Y:S02]  /*28ac0*/  IMAD.MOV.U32 R11, RZ, RZ, 0x1c1f ;  /* 0x00001c1fff0b7424 */ /* 0x000fe400078e00ff */
[----:B------:R-:W-:-:S07]  /*28ad0*/  IMAD.MOV.U32 R15, RZ, RZ, -0x1 ;  /* 0xffffffffff0f7424 */ /* 0x000fce00078e00ff */
[----:B-1----:R-:W-:Y:S05]  /*28ae0*/  WARPSYNC.COLLECTIVE R15, `(.L_x_2695) ;  /* 0x000000000f087348 */ /* 0x002fea0003c00000 */
[----:B------:R0:W2:Y:S02]  /*28af0*/  SHFL.IDX P6, R14, R13, R12, R11 ;  /* 0x0000000c0d0e7389 */ /* 0x0000a400000c000b */
[----:B012---:R-:W-:Y:S01]  /*28b00*/  ENDCOLLECTIVE ;  /* 0x000000000000791b */ /* 0x007fe20003800000 */
.L_x_2695:
[----:B------:R-:W-:Y:S02]  /*28b10*/  IMAD.MOV.U32 R13, RZ, RZ, R0 ;  /* 0x000000ffff0d7224 */ /* 0x000fe400078e0000 */
[----:B------:R-:W-:-:S07]  /*28b20*/  IMAD.MOV.U32 R3, RZ, RZ, R14 ;  /* 0x000000ffff037224 */ /* 0x000fce00078e000e */
[----:B------:R-:W-:Y:S05]  /*28b30*/  WARPSYNC.COLLECTIVE R15, `(.L_x_2696) ;  /* 0x000000000f087348 */ /* 0x000fea0003c00000 */
[----:B------:R0:W1:Y:S02]  /*28b40*/  SHFL.IDX P6, R14, R13, R12, R11 ;  /* 0x0000000c0d0e7389 */ /* 0x00006400000c000b */
[----:B01----:R-:W-:Y:S01]  /*28b50*/  ENDCOLLECTIVE ;  /* 0x000000000000791b */ /* 0x003fe20003800000 */
.L_x_2696:
[----:B------:R-:W-:Y:S05]  /*28b60*/  BRA `(.L_x_2697) ;  /* 0xffffff6400887947 */ /* 0x000fea000383ffff */
.L_x_2490:
        /* <DEDUP_REMOVED lines=8> */
.L_x_2699:
[----:B------:R-:W-:Y:S05]  /*28bf0*/  BSYNC B1 ;  /* 0x0000000000017941 */ /* 0x000fea0003800000 */
.L_x_2698:
        /* <DEDUP_REMOVED lines=8> */
.L_x_2700:
[----:B------:R-:W-:Y:S05]  /*28c80*/  BRA `(.L_x_2701) ;  /* 0xffffff6400a07947 */ /* 0x000fea000383ffff */
.L_x_2509:
[----:B------:R-:W0:Y:S01]  /*28c90*/  S2R R7, SR_TID.X ;  /* 0x0000000000077919 */ /* 0x000e220000002100 */
[----:B------:R-:W-:Y:S01]  /*28ca0*/  BSSY B1, `(.L_x_2702) ;  /* 0x000000a000017945 */ /* 0x000fe20003800000 */
[----:B------:R-:W-:Y:S02]  /*28cb0*/  IMAD.MOV.U32 R12, RZ, RZ, RZ ;  /* 0x000000ffff0c7224 */ /* 0x000fe400078e00ff */
[----:B-1----:R-:W-:Y:S02]  /*28cc0*/  IMAD.MOV.U32 R11, RZ, RZ, 0x1f ;  /* 0x0000001fff0b7424 */ /* 0x002fe400078e00ff */
[----:B------:R-:W-:Y:S01]  /*28cd0*/  IMAD.MOV.U32 R15, RZ, RZ, -0x1 ;  /* 0xffffffffff0f7424 */ /* 0x000fe200078e00ff */
[----:B0-----:R-:W-:-:S04]  /*28ce0*/  SHF.R.U32.HI R7, RZ, 0x5, R7 ;  /* 0x00000005ff077819 */ /* 0x001fc80000011607 */
[----:B------:R-:W-:-:S05]  /*28cf0*/  LOP3.LUT R7, R7, 0x3, RZ, 0xc0, !PT ;  /* 0x0000000307077812 */ /* 0x000fca00078ec0ff */
[----:B------:R-:W-:-:S07]  /*28d00*/  IMAD.MOV.U32 R13, RZ, RZ, R7 ;  /* 0x000000ffff0d7224 */ /* 0x000fce00078e0007 */
[----:B------:R-:W-:Y:S05]  /*28d10*/  WARPSYNC.COLLECTIVE R15, `(.L_x_2703) ;  /* 0x000000000f087348 */ /* 0x000fea0003c00000 */
[----:B------:R0:W1:Y:S02]  /*28d20*/  SHFL.IDX P6, R14, R13, R12, R11 ;  /* 0x0000000c0d0e7389 */ /* 0x00006400000c000b */
[----:B01----:R-:W-:Y:S01]  /*28d30*/  ENDCOLLECTIVE ;  /* 0x000000000000791b */ /* 0x003fe20003800000 */
.L_x_2703:
[----:B------:R-:W-:Y:S05]  /*28d40*/  BSYNC B1 ;  /* 0x0000000000017941 */ /* 0x000fea0003800000 */
.L_x_2702:
[----:B------:R-:W-:Y:S05]  /*28d50*/  BRA `(.L_x_2704) ;  /* 0xffffff8000e87947 */ /* 0x000fea000383ffff */
.L_x_2511:
[----:B------:R-:W-:Y:S01]  /*28d60*/  BSSY B1, `(.L_x_2705) ;  /* 0x0000006000017945 */ /* 0x000fe20003800000 */
[----:B------:R-:W-:-:S07]  /*28d70*/  IMAD.MOV.U32 R15, RZ, RZ, -0x1 ;  /* 0xffffffffff0f7424 */ /* 0x000fce00078e00ff */
[----:B01----:R-:W-:Y:S05]  /*28d80*/  WARPSYNC.COLLECTIVE R15, `(.L_x_2706) ;  /* 0x000000000f0c7348 */ /* 0x003fea0003c00000 */
[----:B------:R-:W-:Y:S02]  /*28d90*/  ELECT P6, UR62, PT ;  /* 0x00000000003e782f */ /* 0x000fe400038c0000 */
[----:B------:R-:W-:Y:S01]  /*28da0*/  MOV R14, UR62 ;  /* 0x0000003e000e7c02 */ /* 0x000fe20008000f00 */
[----:B01----:R-:W-:Y:S10]  /*28db0*/  ENDCOLLECTIVE ;  /* 0x000000000000791b */ /* 0x003ff40003800000 */
.L_x_2706:
[----:B------:R-:W-:Y:S05]  /*28dc0*/  BSYNC B1 ;  /* 0x0000000000017941 */ /* 0x000fea0003800000 */
.L_x_2705:
[----:B------:R-:W-:Y:S05]  /*28dd0*/  BRA `(.L_x_2510) ;  /* 0xffffff8000e07947 */ /* 0x000fea000383ffff */
.L_x_2513:
[----:B0-----:R0:W2:Y:S02]  /*28de0*/  SYNCS.PHASECHK.TRANS64.TRYWAIT P0, [R16+URZ+0x31c20], R6 ;  /* 0x031c2006100075a7 */ /* 0x0010a4000800017f */
[----:B--2---:R-:W-:Y:S05]  /*28df0*/  @!P0 NANOSLEEP.SYNCS 0x989680 ;  /* 0x009896800000895d */ /* 0x004fea0003900000 */
[----:B------:R-:W2:Y:S02]  /*28e00*/  @!P0 SYNCS.PHASECHK.TRANS64 P0, [R16+URZ+0x31c20], R6 ;  /* 0x031c2006100085a7 */ /* 0x000ea4000800007f */
[----:B--2---:R-:W-:Y:S05]  /*28e10*/  @!P0 BRA `(.L_x_2513) ;  /* 0xfffffffc00f08947 */ /* 0x004fea000383ffff */
[----:B------:R-:W-:Y:S05]  /*28e20*/  BRA `(.L_x_2707) ;  /* 0xffffff8000f07947 */ /* 0x000fea000383ffff */
.L_x_2517:
[----:B-1----:R1:W2:Y:S02]  /*28e30*/  SYNCS.PHASECHK.TRANS64.TRYWAIT P0, [R9+URZ+0x31ca0], R11 ;  /* 0x031ca00b090075a7 */ /* 0x0022a4000800017f */
[----:B--2---:R-:W-:Y:S05]  /*28e40*/  @!P0 NANOSLEEP.SYNCS 0x989680 ;  /* 0x009896800000895d */ /* 0x004fea0003900000 */
[----:B------:R-:W2:Y:S02]  /*28e50*/  @!P0 SYNCS.PHASECHK.TRANS64 P0, [R9+URZ+0x31ca0], R11 ;  /* 0x031ca00b090085a7 */ /* 0x000ea4000800007f */
[----:B--2---:R-:W-:Y:S05]  /*28e60*/  @!P0 BRA `(.L_x_2517) ;  /* 0xfffffffc00f08947 */ /* 0x004fea000383ffff */
[----:B------:R-:W-:Y:S05]  /*28e70*/  BRA `(.L_x_2708) ;  /* 0xffffff84000c7947 */ /* 0x000fea000383ffff */
.L_x_2524:
[----:B0-----:R0:W2:Y:S02]  /*28e80*/  SYNCS.PHASECHK.TRANS64.TRYWAIT P0, [R9+URZ+0x31cc0], R11 ;  /* 0x031cc00b090075a7 */ /* 0x0010a4000800017f */
[----:B--2---:R-:W-:Y:S05]  /*28e90*/  @!P0 NANOSLEEP.SYNCS 0x989680 ;  /* 0x009896800000895d */ /* 0x004fea0003900000 */
[----:B------:R-:W2:Y:S02]  /*28ea0*/  @!P0 SYNCS.PHASECHK.TRANS64 P0, [R9+URZ+0x31cc0], R11 ;  /* 0x031cc00b090085a7 */ /* 0x000ea4000800007f */
[----:B--2---:R-:W-:Y:S05]  /*28eb0*/  @!P0 BRA `(.L_x_2524) ;  /* 0xfffffffc00f08947 */ /* 0x004fea000383ffff */
[----:B------:R-:W-:Y:S05]  /*28ec0*/  BRA `(.L_x_2709) ;  /* 0xffffff8800087947 */ /* 0x000fea000383ffff */
.L_x_2533:
[----:B0-----:R0:W2:Y:S02]  /*28ed0*/  SYNCS.PHASECHK.TRANS64.TRYWAIT P1, [R9+URZ+0x31ca0], R8 ;  /* 0x031ca008090075a7 */ /* 0x0010a4000802017f */
[----:B--2---:R-:W-:Y:S05]  /*28ee0*/  @!P1 NANOSLEEP.SYNCS 0x989680 ;  /* 0x009896800000995d */ /* 0x004fea0003900000 */
[----:B------:R-:W2:Y:S02]  /*28ef0*/  @!P1 SYNCS.PHASECHK.TRANS64 P1, [R9+URZ+0x31ca0], R8 ;  /* 0x031ca008090095a7 */ /* 0x000ea4000802007f */
[----:B--2---:R-:W-:Y:S05]  /*28f00*/  @!P1 BRA `(.L_x_2533) ;  /* 0xfffffffc00f09947 */ /* 0x004fea000383ffff */
[----:B------:R-:W-:Y:S05]  /*28f10*/  BRA `(.L_x_2710) ;  /* 0xffffff8c00487947 */ /* 0x000fea000383ffff */
.L_x_2540:
[----:B-1----:R1:W2:Y:S02]  /*28f20*/  SYNCS.PHASECHK.TRANS64.TRYWAIT P1, [R9+URZ+0x31cc0], R8 ;  /* 0x031cc008090075a7 */ /* 0x0022a4000802017f */
[----:B--2---:R-:W-:Y:S05]  /*28f30*/  @!P1 NANOSLEEP.SYNCS 0x989680 ;  /* 0x009896800000995d */ /* 0x004fea0003900000 */
[----:B------:R-:W2:Y:S02]  /*28f40*/  @!P1 SYNCS.PHASECHK.TRANS64 P1, [R9+URZ+0x31cc0], R8 ;  /* 0x031cc008090095a7 */ /* 0x000ea4000802007f */
[----:B--2---:R-:W-:Y:S05]  /*28f50*/  @!P1 BRA `(.L_x_2540) ;  /* 0xfffffffc00f09947 */ /* 0x004fea000383ffff */
[----:B------:R-:W-:Y:S05]  /*28f60*/  BRA `(.L_x_2711) ;  /* 0xffffff9000407947 */ /* 0x000fea000383ffff */
.L_x_2557:
[----:B------:R-:W4:Y:S01]  /*28f70*/  S2R R20, SR_TID.X ;  /* 0x0000000000147919 */ /* 0x000f220000002100 */
[----:B------:R-:W-:Y:S01]  /*28f80*/  BSSY B0, `(.L_x_2712) ;  /* 0x000000a000007945 */ /* 0x000fe20003800000 */
[----:B------:R-:W-:Y:S02]  /*28f90*/  IMAD.MOV.U32 R12, RZ, RZ, RZ ;  /* 0x000000ffff0c7224 */ /* 0x000fe400078e00ff */
[----:B-1----:R-:W-:Y:S02]  /*28fa0*/  IMAD.MOV.U32 R11, RZ, RZ, 0x1f ;  /* 0x0000001fff0b7424 */ /* 0x002fe400078e00ff */
[----:B------:R-:W-:Y:S01]  /*28fb0*/  IMAD.MOV.U32 R15, RZ, RZ, -0x1 ;  /* 0xffffffffff0f7424 */ /* 0x000fe200078e00ff */
[----:B----4-:R-:W-:-:S04]  /*28fc0*/  SHF.R.U32.HI R20, RZ, 0x5, R20 ;  /* 0x00000005ff147819 */ /* 0x010fc80000011614 */
[----:B------:R-:W-:-:S05]  /*28fd0*/  LOP3.LUT R20, R20, 0x3, RZ, 0xc0, !PT ;  /* 0x0000000314147812 */ /* 0x000fca00078ec0ff */
[----:B------:R-:W-:-:S07]  /*28fe0*/  IMAD.MOV.U32 R13, RZ, RZ, R20 ;  /* 0x000000ffff0d7224 */ /* 0x000fce00078e0014 */
[----:B0-23--:R-:W-:Y:S05]  /*28ff0*/  WARPSYNC.COLLECTIVE R15, `(.L_x_2713) ;  /* 0x000000000f087348 */ /* 0x00dfea0003c00000 */
[----:B------:R1:W4:Y:S02]  /*29000*/  SHFL.IDX P6, R14, R13, R12, R11 ;  /* 0x0000000c0d0e7389 */ /* 0x00032400000c000b */
[----:B01234-:R-:W-:Y:S01]  /*29010*/  ENDCOLLECTIVE ;  /* 0x000000000000791b */ /* 0x01ffe20003800000 */
.L_x_2713:
[----:B------:R-:W-:Y:S05]  /*29020*/  BSYNC B0 ;  /* 0x0000000000007941 */ /* 0x000fea0003800000 */
.L_x_2712:
[----:B------:R-:W-:Y:S05]  /*29030*/  BRA `(.L_x_2714) ;  /* 0xffffff9c00a47947 */ /* 0x000fea000383ffff */
.L_x_2559:
[----:B------:R-:W-:Y:S01]  /*29040*/  BSSY B0, `(.L_x_2715) ;  /* 0x0000006000007945 */ /* 0x000fe20003800000 */
[----:B------:R-:W-:-:S07]  /*29050*/  IMAD.MOV.U32 R15, RZ, RZ, -0x1 ;  /* 0xffffffffff0f7424 */ /* 0x000fce00078e00ff */
[----:B0123--:R-:W-:Y:S05]  /*29060*/  WARPSYNC.COLLECTIVE R15, `(.L_x_2716) ;  /* 0x000000000f0c7348 */ /* 0x00ffea0003c00000 */
[----:B------:R-:W-:Y:S02]  /*29070*/  ELECT P6, UR62, PT ;  /* 0x00000000003e782f */ /* 0x000fe400038c0000 */
[----:B------:R-:W-:Y:S01]  /*29080*/  MOV R14, UR62 ;  /* 0x0000003e000e7c02 */ /* 0x000fe20008000f00 */
[----:B0123--:R-:W-:Y:S10]  /*29090*/  ENDCOLLECTIVE ;  /* 0x000000000000791b */ /* 0x00fff40003800000 */
.L_x_2716:
[----:B------:R-:W-:Y:S05]  /*290a0*/  BSYNC B0 ;  /* 0x0000000000007941 */ /* 0x000fea0003800000 */
.L_x_2715:
[----:B------:R-:W-:Y:S05]  /*290b0*/  BRA `(.L_x_2717) ;  /* 0xffffff9c00ac7947 */ /* 0x000fea000383ffff */
.L_x_2561:
[----:B0-----:R0:W4:Y:S02]  /*290c0*/  SYNCS.PHASECHK.TRANS64.TRYWAIT P0, [R0+URZ+0x31c40], R2 ;  /* 0x031c4002000075a7 */ /* 0x001124000800017f */
[----:B----4-:R-:W-:Y:S05]  /*290d0*/  @!P0 NANOSLEEP.SYNCS 0x989680 ;  /* 0x009896800000895d */ /* 0x010fea0003900000 */
[----:B------:R-:W4:Y:S02]  /*290e0*/  @!P0 SYNCS.PHASECHK.TRANS64 P0, [R0+URZ+0x31c40], R2 ;  /* 0x031c4002000085a7 */ /* 0x000f24000800007f */
[----:B----4-:R-:W-:Y:S05]  /*290f0*/  @!P0 BRA `(.L_x_2561) ;  /* 0xfffffffc00f08947 */ /* 0x010fea000383ffff */
[----:B------:R-:W-:Y:S05]  /*29100*/  BRA `(.L_x_2718) ;  /* 0xffffffa000047947 */ /* 0x000fea000383ffff */
.L_x_2565:
        /* <DEDUP_REMOVED lines=12> */
.L_x_2719:
[----:B------:R-:W-:Y:S02]  /*291d0*/  IMAD.MOV.U32 R13, RZ, RZ, R4 ;  /* 0x000000ffff0d7224 */ /* 0x000fe400078e0004 */
[----:B------:R-:W-:-:S07]  /*291e0*/  IMAD.MOV.U32 R3, RZ, RZ, R14 ;  /* 0x000000ffff037224 */ /* 0x000fce00078e000e */
[----:B------:R-:W-:Y:S05]  /*291f0*/  WARPSYNC.COLLECTIVE R15, `(.L_x_2720) ;  /* 0x000000000f087348 */ /* 0x000fea0003c00000 */
[----:B------:R0:W1:Y:S02]  /*29200*/  SHFL.IDX P6, R14, R13, R12, R11 ;  /* 0x0000000c0d0e7389 */ /* 0x00006400000c000b */
[----:B01----:R-:W-:Y:S01]  /*29210*/  ENDCOLLECTIVE ;  /* 0x000000000000791b */ /* 0x003fe20003800000 */
.L_x_2720:
[----:B------:R-:W-:Y:S01]  /*29220*/  ULDC.64 UR4, c[0x0][0x208] ;  /* 0x0000820000047ab9 */ /* 0x000fe20000000a00 */
[----:B------:R-:W-:Y:S02]  /*29230*/  IMAD.MOV.U32 R13, RZ, RZ, R5 ;  /* 0x000000ffff0d7224 */ /* 0x000fe400078e0005 */
[----:B------:R-:W-:Y:S02]  /*29240*/  IMAD.MOV.U32 R12, RZ, RZ, 0x1 ;  /* 0x00000001ff0c7424 */ /* 0x000fe400078e00ff */
[----:B------:R-:W-:-:S05]  /*29250*/  IMAD.MOV.U32 R2, RZ, RZ, R14 ;  /* 0x000000ffff027224 */ /* 0x000fca00078e000e */
[----:B------:R-:W-:-:S05]  /*29260*/  @!P4 LEA R2, P3, R20, R2, 0x1 ;  /* 0x000000021402c211 */ /* 0x000fca00078608ff */
[----:B------:R-:W-:Y:S01]  /*29270*/  @!P4 IMAD.X R3, RZ, RZ, R3, P3 ;  /* 0x000000ffff03c224 */ /* 0x000fe200018e0603 */
[----:B------:R-:W-:-:S04]  /*29280*/  ISETP.GE.AND P3, PT, R9, R0, PT ;  /* 0x000000000900720c */ /* 0x000fc80003f66270 */
        /* <DEDUP_REMOVED lines=9> */
.L_x_2721:
[----:B------:R-:W-:Y:S02]  /*29320*/  IMAD.MOV.U32 R13, RZ, RZ, R4 ;  /* 0x000000ffff0d7224 */ /* 0x000fe400078e0004 */
[----:B------:R-:W-:-:S07]  /*29330*/  IMAD.MOV.U32 R2, RZ, RZ, R14 ;  /* 0x000000ffff027224 */ /* 0x000fce00078e000e */
[----:B------:R-:W-:Y:S05]  /*29340*/  WARPSYNC.COLLECTIVE R15, `(.L_x_2722) ;  /* 0x000000000f087348 */ /* 0x000fea0003c00000 */
[----:B------:R0:W1:Y:S02]  /*29350*/  SHFL.IDX P6, R14, R13, R12, R11 ;  /* 0x0000000c0d0e7389 */ /* 0x00006400000c000b */
[----:B01----:R-:W-:Y:S01]  /*29360*/  ENDCOLLECTIVE ;  /* 0x000000000000791b */ /* 0x003fe20003800000 */
.L_x_2722:
        /* <DEDUP_REMOVED lines=18> */
.L_x_2723:
[----:B------:R-:W-:-:S05]  /*29490*/  VIADD R2, R25, 0x40 ;  /* 0x0000004019027836 */ /* 0x000fca0000000000 */
[----:B------:R-:W-:Y:S01]  /*294a0*/  ISETP.GE.AND P3, PT, R2, R0, PT ;  /* 0x000000000200720c */ /* 0x000fe20003f66270 */
[----:B------:R-:W-:Y:S02]  /*294b0*/  IMAD.MOV.U32 R13, RZ, RZ, R4 ;  /* 0x000000ffff0d7224 */ /* 0x000fe400078e0004 */
[----:B------:R-:W-:-:S10]  /*294c0*/  IMAD.MOV.U32 R2, RZ, RZ, R14 ;  /* 0x000000ffff027224 */ /* 0x000fd400078e000e */
[----:B------:R-:W-:Y:S05]  /*294d0*/  WARPSYNC.COLLECTIVE R15, `(.L_x_2724) ;  /* 0x000000000f087348 */ /* 0x000fea0003c00000 */
[----:B------:R0:W1:Y:S02]  /*294e0*/  SHFL.IDX P6, R14, R13, R12, R11 ;  /* 0x0000000c0d0e7389 */ /* 0x00006400000c000b */
[----:B01----:R-:W-:Y:S01]  /*294f0*/  ENDCOLLECTIVE ;  /* 0x000000000000791b */ /* 0x003fe20003800000 */
.L_x_2724:
        /* <DEDUP_REMOVED lines=18> */
.L_x_2725:
[----:B------:R-:W-:-:S05]  /*29620*/  VIADD R3, R25, 0x60 ;  /* 0x0000006019037836 */ /* 0x000fca0000000000 */
[----:B------:R-:W-:Y:S01]  /*29630*/  ISETP.GE.AND P3, PT, R3, R0, PT ;  /* 0x000000000300720c */ /* 0x000fe20003f66270 */
[----:B------:R-:W-:Y:S02]  /*29640*/  IMAD.MOV.U32 R13, RZ, RZ, R4 ;  /* 0x000000ffff0d7224 */ /* 0x000fe400078e0004 */
[----:B------:R-:W-:-:S10]  /*29650*/  IMAD.MOV.U32 R5, RZ, RZ, R14 ;  /* 0x000000ffff057224 */ /* 0x000fd400078e000e */
[----:B------:R-:W-:Y:S05]  /*29660*/  WARPSYNC.COLLECTIVE R15, `(.L_x_2726) ;  /* 0x000000000f087348 */ /* 0x000fea0003c00000 */
[----:B------:R0:W1:Y:S02]  /*29670*/  SHFL.IDX P6, R14, R13, R12, R11 ;  /* 0x0000000c0d0e7389 */ /* 0x00006400000c000b */
[----:B01----:R-:W-:Y:S01]  /*29680*/  ENDCOLLECTIVE ;  /* 0x000000000000791b */ /* 0x003fe20003800000 */
.L_x_2726:
        /* <DEDUP_REMOVED lines=15> */
.L_x_2727:
[----:B------:R-:W-:-:S05]  /*29780*/  VIADD R2, R25, 0x80 ;  /* 0x0000008019027836 */ /* 0x000fca0000000000 */
[----:B------:R-:W-:Y:S01]  /*29790*/  ISETP.GE.AND P3, PT, R2, R0, PT ;  /* 0x000000000200720c */ /* 0x000fe20003f66270 */
[----:B------:R-:W-:Y:S02]  /*297a0*/  IMAD.MOV.U32 R13, RZ, RZ, R7 ;  /* 0x000000ffff0d7224 */ /* 0x000fe400078e0007 */
[----:B------:R-:W-:-:S10]  /*297b0*/  IMAD.MOV.U32 R5, RZ, RZ, R14 ;  /* 0x000000ffff057224 */ /* 0x000fd400078e000e */
[----:B------:R-:W-:Y:S05]  /*297c0*/  WARPSYNC.COLLECTIVE R15, `(.L_x_2728) ;  /* 0x000000000f087348 */ /* 0x000fea0003c00000 */
[----:B------:R0:W1:Y:S02]  /*297d0*/  SHFL.IDX P6, R14, R13, R12, R11 ;  /* 0x0000000c0d0e7389 */ /* 0x00006400000c000b */
[----:B01----:R-:W-:Y:S01]  /*297e0*/  ENDCOLLECTIVE ;  /* 0x000000000000791b */ /* 0x003fe20003800000 */
.L_x_2728:
        /* <DEDUP_REMOVED lines=17> */
.L_x_2729:
[----:B------:R-:W-:Y:S02]  /*29900*/  IMAD.MOV.U32 R13, RZ, RZ, R7 ;  /* 0x000000ffff0d7224 */ /* 0x000fe400078e0007 */
[----:B------:R-:W-:-:S07]  /*29910*/  IMAD.MOV.U32 R6, RZ, RZ, R14 ;  /* 0x000000ffff067224 */ /* 0x000fce00078e000e */
[----:B------:R-:W-:Y:S05]  /*29920*/  WARPSYNC.COLLECTIVE R15, `(.L_x_2730) ;  /* 0x000000000f087348 */ /* 0x000fea0003c00000 */
[----:B------:R0:W1:Y:S02]  /*29930*/  SHFL.IDX P6, R14, R13, R12, R11 ;  /* 0x0000000c0d0e7389 */ /* 0x00006400000c000b */
[----:B01----:R-:W-:Y:S01]  /*29940*/  ENDCOLLECTIVE ;  /* 0x000000000000791b */ /* 0x003fe20003800000 */
.L_x_2730:
[----:B------:R-:W-:Y:S01]  /*29950*/  IMAD.MOV.U32 R2, RZ, RZ, R14 ;  /* 0x000000ffff027224 */ /* 0x000fe200078e000e */
[----:B------:R-:W-:Y:S06]  /*29960*/  BRA `(.L_x_2731) ;  /* 0xffffffa4006c7947 */ /* 0x000fec000383ffff */
.L_x_2568:
[----:B-1----:R1:W2:Y:S02]  /*29970*/  SYNCS.PHASECHK.TRANS64.TRYWAIT P0, [R16+URZ+0x31c20], R0 ;  /* 0x031c2000100075a7 */ /* 0x0022a4000800017f */
[----:B--2---:R-:W-:Y:S05]  /*29980*/  @!P0 NANOSLEEP.SYNCS 0x989680 ;  /* 0x009896800000895d */ /* 0x004fea0003900000 */
[----:B------:R-:W2:Y:S02]  /*29990*/  @!P0 SYNCS.PHASECHK.TRANS64 P0, [R16+URZ+0x31c20], R0 ;  /* 0x031c2000100085a7 */ /* 0x000ea4000800007f */
[----:B--2---:R-:W-:Y:S05]  /*299a0*/  @!P0 BRA `(.L_x_2568) ;  /* 0xfffffffc00f08947 */ /* 0x004fea000383ffff */
[----:B------:R-:W-:Y:S05]  /*299b0*/  BRA `(.L_x_2732) ;  /* 0xffffffa400d87947 */ /* 0x000fea000383ffff */
.L_x_2577:
[----:B-1----:R1:W2:Y:S02]  /*299c0*/  SYNCS.PHASECHK.TRANS64.TRYWAIT P0, [R3+URZ+0x31c40], R2 ;  /* 0x031c4002030075a7 */ /* 0x0022a4000800017f */
[----:B--2---:R-:W-:Y:S05]  /*299d0*/  @!P0 NANOSLEEP.SYNCS 0x989680 ;  /* 0x009896800000895d */ /* 0x004fea0003900000 */
[----:B------:R-:W2:Y:S02]  /*299e0*/  @!P0 SYNCS.PHASECHK.TRANS64 P0, [R3+URZ+0x31c40], R2 ;  /* 0x031c4002030085a7 */ /* 0x000ea4000800007f */
[----:B--2---:R-:W-:Y:S05]  /*299f0*/  @!P0 BRA `(.L_x_2577) ;  /* 0xfffffffc00f08947 */ /* 0x004fea000383ffff */
[----:B------:R-:W-:Y:S05]  /*29a00*/  BRA `(.L_x_2733) ;  /* 0xffffffa800b07947 */ /* 0x000fea000383ffff */
.L_x_2584:
[----:B0-----:R0:W1:Y:S02]  /*29a10*/  SYNCS.PHASECHK.TRANS64.TRYWAIT P0, [R3+URZ+0x60], R2 ;  /* 0x00006002030075a7 */ /* 0x001064000800017f */
[----:B-1----:R-:W-:Y:S05]  /*29a20*/  @!P0 NANOSLEEP.SYNCS 0x989680 ;  /* 0x009896800000895d */ /* 0x002fea0003900000 */
[----:B------:R-:W1:Y:S02]  /*29a30*/  @!P0 SYNCS.PHASECHK.TRANS64 P0, [R3+URZ+0x60], R2 ;  /* 0x00006002030085a7 */ /* 0x000e64000800007f */
[----:B-1----:R-:W-:Y:S05]  /*29a40*/  @!P0 BRA `(.L_x_2584) ;  /* 0xfffffffc00f08947 */ /* 0x002fea000383ffff */
[----:B------:R-:W-:Y:S05]  /*29a50*/  BRA `(.L_x_2734) ;  /* 0xffffffac00bc7947 */ /* 0x000fea000383ffff */
.L_x_2594:
[----:B-1----:R1:W2:Y:S02]  /*29a60*/  SYNCS.PHASECHK.TRANS64.TRYWAIT P0, [R3+URZ+0x31c40], R2 ;  /* 0x031c4002030075a7 */ /* 0x0022a4000800017f */
[----:B--2---:R-:W-:Y:S05]  /*29a70*/  @!P0 NANOSLEEP.SYNCS 0x989680 ;  /* 0x009896800000895d */ /* 0x004fea0003900000 */
[----:B------:R-:W2:Y:S02]  /*29a80*/  @!P0 SYNCS.PHASECHK.TRANS64 P0, [R3+URZ+0x31c40], R2 ;  /* 0x031c4002030085a7 */ /* 0x000ea4000800007f */
[----:B--2---:R-:W-:Y:S05]  /*29a90*/  @!P0 BRA `(.L_x_2594) ;  /* 0xfffffffc00f08947 */ /* 0x004fea000383ffff */
[----:B------:R-:W-:Y:S05]  /*29aa0*/  BRA `(.L_x_2735) ;  /* 0xffffffb4007c7947 */ /* 0x000fea000383ffff */
.L_x_2601:
[----:B0-----:R0:W1:Y:S02]  /*29ab0*/  SYNCS.PHASECHK.TRANS64.TRYWAIT P0, [R11+URZ+0x60], R28 ;  /* 0x0000601c0b0075a7 */ /* 0x001064000800017f */
[----:B-1----:R-:W-:Y:S05]  /*29ac0*/  @!P0 NANOSLEEP.SYNCS 0x989680 ;  /* 0x009896800000895d */ /* 0x002fea0003900000 */
[----:B------:R-:W1:Y:S02]  /*29ad0*/  @!P0 SYNCS.PHASECHK.TRANS64 P0, [R11+URZ+0x60], R28 ;  /* 0x0000601c0b0085a7 */ /* 0x000e64000800007f */
[----:B-1----:R-:W-:Y:S05]  /*29ae0*/  @!P0 BRA `(.L_x_2601) ;  /* 0xfffffffc00f08947 */ /* 0x002fea000383ffff */
[----:B------:R-:W-:Y:S05]  /*29af0*/  BRA `(.L_x_2736) ;  /* 0xffffffb800887947 */ /* 0x000fea000383ffff */
.L_x_2611:
[----:B-1----:R1:W2:Y:S02]  /*29b00*/  SYNCS.PHASECHK.TRANS64.TRYWAIT P0, [R2+URZ+0x31c40], R3 ;  /* 0x031c4003020075a7 */ /* 0x0022a4000800017f */
[----:B--2---:R-:W-:Y:S05]  /*29b10*/  @!P0 NANOSLEEP.SYNCS 0x989680 ;  /* 0x009896800000895d */ /* 0x004fea0003900000 */
[----:B------:R-:W2:Y:S02]  /*29b20*/  @!P0 SYNCS.PHASECHK.TRANS64 P0, [R2+URZ+0x31c40], R3 ;  /* 0x031c4003020085a7 */ /* 0x000ea4000800007f */
[----:B--2---:R-:W-:Y:S05]  /*29b30*/  @!P0 BRA `(.L_x_2611) ;  /* 0xfffffffc00f08947 */ /* 0x004fea000383ffff */
[----:B------:R-:W-:Y:S05]  /*29b40*/  BRA `(.L_x_2737) ;  /* 0xffffffc000187947 */ /* 0x000fea000383ffff */
.L_x_2618:
[----:B0-----:R0:W1:Y:S02]  /*29b50*/  SYNCS.PHASECHK.TRANS64.TRYWAIT P0, [R7+URZ+0x60], R2 ;  /* 0x00006002070075a7 */ /* 0x001064000800017f */
[----:B-1----:R-:W-:Y:S05]  /*29b60*/  @!P0 NANOSLEEP.SYNCS 0x989680 ;  /* 0x009896800000895d */ /* 0x002fea0003900000 */
[----:B------:R-:W1:Y:S02]  /*29b70*/  @!P0 SYNCS.PHASECHK.TRANS64 P0, [R7+URZ+0x60], R2 ;  /* 0x00006002070085a7 */ /* 0x000e64000800007f */
[----:B-1----:R-:W-:Y:S05]  /*29b80*/  @!P0 BRA `(.L_x_2618) ;  /* 0xfffffffc00f08947 */ /* 0x002fea000383ffff */
[----:B------:R-:W-:Y:S05]  /*29b90*/  BRA `(.L_x_2738) ;  /* 0xffffffc400287947 */ /* 0x000fea000383ffff */
.L_x_2630:
[----:B-1----:R1:W2:Y:S02]  /*29ba0*/  SYNCS.PHASECHK.TRANS64.TRYWAIT P0, [R3+URZ+0x31c60], R0 ;  /* 0x031c6000030075a7 */ /* 0x0022a4000800017f */
[----:B--2---:R-:W-:Y:S05]  /*29bb0*/  @!P0 NANOSLEEP.SYNCS 0x989680 ;  /* 0x009896800000895d */ /* 0x004fea0003900000 */
[----:B------:R-:W2:Y:S02]  /*29bc0*/  @!P0 SYNCS.PHASECHK.TRANS64 P0, [R3+URZ+0x31c60], R0 ;  /* 0x031c6000030085a7 */ /* 0x000ea4000800007f */
[----:B--2---:R-:W-:Y:S05]  /*29bd0*/  @!P0 BRA `(.L_x_2630) ;  /* 0xfffffffc00f08947 */ /* 0x004fea000383ffff */
[----:B------:R-:W-:Y:S05]  /*29be0*/  BRA `(.L_x_2739) ;  /* 0xffffffc800a47947 */ /* 0x000fea000383ffff */
.L_x_2638:
[----:B------:R-:W-:Y:S01]  /*29bf0*/  BSSY B0, `(.L_x_2740) ;  /* 0x0000008000007945 */ /* 0x000fe20003800000 */
[----:B------:R-:W-:Y:S02]  /*29c00*/  IMAD.MOV.U32 R13, RZ, RZ, R24 ;  /* 0x000000ffff0d7224 */ /* 0x000fe400078e0018 */
[----:B------:R-:W-:Y:S02]  /*29c10*/  IMAD.MOV.U32 R12, RZ, RZ, RZ ;  /* 0x000000ffff0c7224 */ /* 0x000fe400078e00ff */
[----:B-1----:R-:W-:Y:S02]  /*29c20*/  IMAD.MOV.U32 R11, RZ, RZ, 0x1f ;  /* 0x0000001fff0b7424 */ /* 0x002fe400078e00ff */
[----:B------:R-:W-:-:S07]  /*29c30*/  IMAD.MOV.U32 R15, RZ, RZ, -0x1 ;  /* 0xffffffffff0f7424 */ /* 0x000fce00078e00ff */
[----:B0--3--:R-:W-:Y:S05]  /*29c40*/  WARPSYNC.COLLECTIVE R15, `(.L_x_2741) ;  /* 0x000000000f087348 */ /* 0x009fea0003c00000 */
[----:B------:R1:W2:Y:S02]  /*29c50*/  SHFL.IDX P6, R14, R13, R12, R11 ;  /* 0x0000000c0d0e7389 */ /* 0x0002a400000c000b */
[----:B0123--:R-:W-:Y:S01]  /*29c60*/  ENDCOLLECTIVE ;  /* 0x000000000000791b */ /* 0x00ffe20003800000 */
.L_x_2741:
[----:B------:R-:W-:Y:S05]  /*29c70*/  BSYNC B0 ;  /* 0x0000000000007941 */ /* 0x000fea0003800000 */
.L_x_2740:
        /* <DEDUP_REMOVED lines=9> */
.L_x_2742:
        /* <DEDUP_REMOVED lines=24> */
.L_x_2743:
[----:B------:R-:W-:Y:S01]  /*29e90*/  IMAD.MOV.U32 R12, RZ, RZ, 0x2 ;  /* 0x00000002ff0c7424 */ /* 0x000fe200078e00ff */
[----:B------:R-:W-:-:S05]  /*29ea0*/  SEL R4, R14, RZ, P1 ;  /* 0x000000ff0e047207 */ /* 0x000fca0000800000 */
[----:B------:R-:W-:-:S04]  /*29eb0*/  IMAD.IADD R4, R13, 0x1, R4 ;  /* 0x000000010d047824 */ /* 0x000fc800078e0204 */
[----:B------:R-:W-:-:S07]  /*29ec0*/  IMAD.MOV.U32 R13, RZ, RZ, R4 ;  /* 0x000000ffff0d7224 */ /* 0x000fce00078e0004 */
[----:B------:R-:W-:Y:S05]  /*29ed0*/  WARPSYNC.COLLECTIVE R15, `(.L_x_2744) ;  /* 0x000000000f087348 */ /* 0x000fea0003c00000 */
[----:B------:R0:W1:Y:S02]  /*29ee0*/  SHFL.UP P6, R14, R13, R12, R11 ;  /* 0x0400000c0d0e7389 */ /* 0x00006400000c000b */
[----:B01----:R-:W-:Y:S01]  /*29ef0*/  ENDCOLLECTIVE ;  /* 0x000000000000791b */ /* 0x003fe20003800000 */
.L_x_2744:
[----:B------:R-:W-:Y:S01]  /*29f00*/  IMAD.MOV.U32 R12, RZ, RZ, 0x4 ;  /* 0x00000004ff0c7424 */ /* 0x000fe200078e00ff */
[----:B------:R-:W-:-:S05]  /*29f10*/  SEL R3, R14, RZ, P2 ;  /* 0x000000ff0e037207 */ /* 0x000fca0001000000 */
[----:B------:R-:W-:-:S04]  /*29f20*/  IMAD.IADD R2, R4, 0x1, R3 ;  /* 0x0000000104027824 */ /* 0x000fc800078e0203 */
[----:B------:R-:W-:-:S07]  /*29f30*/  IMAD.MOV.U32 R13, RZ, RZ, R2 ;  /* 0x000000ffff0d7224 */ /* 0x000fce00078e0002 */
[----:B------:R-:W-:Y:S05]  /*29f40*/  WARPSYNC.COLLECTIVE R15, `(.L_x_2745) ;  /* 0x000000000f087348 */ /* 0x000fea0003c00000 */
[----:B------:R0:W1:Y:S02]  /*29f50*/  SHFL.UP P6, R14, R13, R12, R11 ;  /* 0x0400000c0d0e7389 */ /* 0x00006400000c000b */
[----:B01----:R-:W-:Y:S01]  /*29f60*/  ENDCOLLECTIVE ;  /* 0x000000000000791b */ /* 0x003fe20003800000 */
.L_x_2745:
[----:B------:R-:W-:Y:S01]  /*29f70*/  IMAD.MOV.U32 R12, RZ, RZ, 0x8 ;  /* 0x00000008ff0c7424 */ /* 0x000fe200078e00ff */
[----:B------:R-:W-:-:S05]  /*29f80*/  SEL R3, R14, RZ, P3 ;  /* 0x000000ff0e037207 */ /* 0x000fca0001800000 */
[----:B------:R-:W-:-:S04]  /*29f90*/  IMAD.IADD R3, R2, 0x1, R3 ;  /* 0x0000000102037824 */ /* 0x000fc800078e0203 */
[----:B------:R-:W-:-:S07]  /*29fa0*/  IMAD.MOV.U32 R13, RZ, RZ, R3 ;  /* 0x000000ffff0d7224 */ /* 0x000fce00078e0003 */
[----:B------:R-:W-:Y:S05]  /*29fb0*/  WARPSYNC.COLLECTIVE R15, `(.L_x_2746) ;  /* 0x000000000f087348 */ /* 0x000fea0003c00000 */
[----:B------:R0:W1:Y:S02]  /*29fc0*/  SHFL.UP P6, R14, R13, R12, R11 ;  /* 0x0400000c0d0e7389 */ /* 0x00006400000c000b */
[----:B01----:R-:W-:Y:S01]  /*29fd0*/  ENDCOLLECTIVE ;  /* 0x000000000000791b */ /* 0x003fe20003800000 */
.L_x_2746:
[----:B------:R-:W-:Y:S01]  /*29fe0*/  IMAD.MOV.U32 R12, RZ, RZ, 0x10 ;  /* 0x00000010ff0c7424 */ /* 0x000fe200078e00ff */
[----:B------:R-:W-:-:S05]  /*29ff0*/  SEL R4, R14, RZ, P4 ;  /* 0x000000ff0e047207 */ /* 0x000fca0002000000 */
[----:B------:R-:W-:-:S04]  /*2a000*/  IMAD.IADD R4, R3, 0x1, R4 ;  /* 0x0000000103047824 */ /* 0x000fc800078e0204 */
[----:B------:R-:W-:-:S07]  /*2a010*/  IMAD.MOV.U32 R13, RZ, RZ, R4 ;  /* 0x000000ffff0d7224 */ /* 0x000fce00078e0004 */
[----:B------:R-:W-:Y:S05]  /*2a020*/  WARPSYNC.COLLECTIVE R15, `(.L_x_2747) ;  /* 0x000000000f087348 */ /* 0x000fea0003c00000 */
[----:B------:R0:W1:Y:S02]  /*2a030*/  SHFL.UP P6, R14, R13, R12, R11 ;  /* 0x0400000c0d0e7389 */ /* 0x00006400000c000b */
[----:B01----:R-:W-:Y:S01]  /*2a040*/  ENDCOLLECTIVE ;  /* 0x000000000000791b */ /* 0x003fe20003800000 */
.L_x_2747:
        /* <DEDUP_REMOVED lines=8> */
.L_x_2748:
[----:B------:R-:W-:Y:S05]  /*2a0d0*/  BRA `(.L_x_2749) ;  /* 0xffffffcc00587947 */ /* 0x000fea000383ffff */
.L_x_2641:
[----:B------:R-:W-:Y:S01]  /*2a0e0*/  BSSY B0, `(.L_x_2750) ;  /* 0x0000007000007945 */ /* 0x000fe20003800000 */
[----:B------:R-:W-:Y:S02]  /*2a0f0*/  IMAD.MOV.U32 R12, RZ, RZ, 0x1 ;  /* 0x00000001ff0c7424 */ /* 0x000fe400078e00ff */
[----:B-1----:R-:W-:Y:S02]  /*2a100*/  IMAD.MOV.U32 R11, RZ, RZ, RZ ;  /* 0x000000ffff0b7224 */ /* 0x002fe400078e00ff */
[----:B------:R-:W-:-:S07]  /*2a110*/  IMAD.MOV.U32 R15, RZ, RZ, -0x1 ;  /* 0xffffffffff0f7424 */ /* 0x000fce00078e00ff */
[----:B------:R-:W-:Y:S05]  /*2a120*/  WARPSYNC.COLLECTIVE R15, `(.L_x_2751) ;  /* 0x000000000f087348 */ /* 0x000fea0003c00000 */
[----:B------:R0:W1:Y:S02]  /*2a130*/  SHFL.UP P6, R14, R13, R12, R11 ;  /* 0x0400000c0d0e7389 */ /* 0x00006400000c000b */
[----:B01----:R-:W-:Y:S01]  /*2a140*/  ENDCOLLECTIVE ;  /* 0x000000000000791b */ /* 0x003fe20003800000 */
.L_x_2751:
[----:B------:R-:W-:Y:S05]  /*2a150*/  BSYNC B0 ;  /* 0x0000000000007941 */ /* 0x000fea0003800000 */
.L_x_2750:
        /* <DEDUP_REMOVED lines=8> */
.L_x_2752:
[----:B------:R-:W-:Y:S01]  /*2a1e0*/  IMAD.MOV.U32 R12, RZ, RZ, 0x4 ;  /* 0x00000004ff0c7424 */ /* 0x000fe200078e00ff */
[----:B------:R-:W-:-:S05]  /*2a1f0*/  SEL R14, R14, RZ, P2 ;  /* 0x000000ff0e0e7207 */ /* 0x000fca0001000000 */
[----:B------:R-:W-:-:S04]  /*2a200*/  IMAD.IADD R3, R13, 0x1, R14 ;  /* 0x000000010d037824 */ /* 0x000fc800078e020e */
[----:B------:R-:W-:-:S07]  /*2a210*/  IMAD.MOV.U32 R13, RZ, RZ, R3 ;  /* 0x000000ffff0d7224 */ /* 0x000fce00078e0003 */
[----:B------:R-:W-:Y:S05]  /*2a220*/  WARPSYNC.COLLECTIVE R15, `(.L_x_2753) ;  /* 0x000000000f087348 */ /* 0x000fea0003c00000 */
[----:B------:R0:W1:Y:S02]  /*2a230*/  SHFL.UP P6, R14, R13, R12, R11 ;  /* 0x0400000c0d0e7389 */ /* 0x00006400000c000b */
[----:B01----:R-:W-:Y:S01]  /*2a240*/  ENDCOLLECTIVE ;  /* 0x000000000000791b */ /* 0x003fe20003800000 */
.L_x_2753:
[----:B------:R-:W-:Y:S01]  /*2a250*/  IMAD.MOV.U32 R12, RZ, RZ, 0x8 ;  /* 0x00000008ff0c7424 */ /* 0x000fe200078e00ff */
[----:B------:R-:W-:-:S05]  /*2a260*/  SEL R4, R14, RZ, P3 ;  /* 0x000000ff0e047207 */ /* 0x000fca0001800000 */
[----:B------:R-:W-:-:S04]  /*2a270*/  IMAD.IADD R4, R3, 0x1, R4 ;  /* 0x0000000103047824 */ /* 0x000fc800078e0204 */
[----:B------:R-:W-:-:S07]  /*2a280*/  IMAD.MOV.U32 R13, RZ, RZ, R4 ;  /* 0x000000ffff0d7224 */ /* 0x000fce00078e0004 */
[----:B------:R-:W-:Y:S05]  /*2a290*/  WARPSYNC.COLLECTIVE R15, `(.L_x_2754) ;  /* 0x000000000f087348 */ /* 0x000fea0003c00000 */
[----:B------:R0:W1:Y:S02]  /*2a2a0*/  SHFL.UP P6, R14, R13, R12, R11 ;  /* 0x0400000c0d0e7389 */ /* 0x00006400000c000b */
[----:B01----:R-:W-:Y:S01]  /*2a2b0*/  ENDCOLLECTIVE ;  /* 0x000000000000791b */ /* 0x003fe20003800000 */
.L_x_2754:
[----:B------:R-:W-:Y:S01]  /*2a2c0*/  IMAD.MOV.U32 R12, RZ, RZ, 0x10 ;  /* 0x00000010ff0c7424 */ /* 0x000fe200078e00ff */
[----:B------:R-:W-:-:S05]  /*2a2d0*/  SEL R7, R14, RZ, P4 ;  /* 0x000000ff0e077207 */ /* 0x000fca0002000000 */
[----:B------:R-:W-:-:S04]  /*2a2e0*/  IMAD.IADD R7, R4, 0x1, R7 ;  /* 0x0000000104077824 */ /* 0x000fc800078e0207 */
[----:B------:R-:W-:-:S07]  /*2a2f0*/  IMAD.MOV.U32 R13, RZ, RZ, R7 ;  /* 0x000000ffff0d7224 */ /* 0x000fce00078e0007 */
[----:B------:R-:W-:Y:S05]  /*2a300*/  WARPSYNC.COLLECTIVE R15, `(.L_x_2755) ;  /* 0x000000000f087348 */ /* 0x000fea0003c00000 */
[----:B------:R0:W1:Y:S02]  /*2a310*/  SHFL.UP P6, R14, R13, R12, R11 ;  /* 0x0400000c0d0e7389 */ /* 0x00006400000c000b */
[----:B01----:R-:W-:Y:S01]  /*2a320*/  ENDCOLLECTIVE ;  /* 0x000000000000791b */ /* 0x003fe20003800000 */
.L_x_2755:
        /* <DEDUP_REMOVED lines=8> */
.L_x_2756:
[----:B------:R-:W-:Y:S05]  /*2a3b0*/  BRA `(.L_x_2757) ;  /* 0xffffffcc00487947 */ /* 0x000fea000383ffff */
.L_x_2643:
[----:B------:R-:W-:Y:S01]  /*2a3c0*/  BSSY B0, `(.L_x_2758) ;  /* 0x0000006000007945 */ /* 0x000fe20003800000 */
[----:B------:R-:W-:Y:S01]  /*2a3d0*/  PLOP3.LUT P6, PT, P6, PT, PT, 0x8, 0x0 ;  /* 0x000000000000781c */ /* 0x000fe200037ce170 */
[----:B------:R-:W-:-:S12]  /*2a3e0*/  IMAD.MOV.U32 R15, RZ, RZ, -0x1 ;  /* 0xffffffffff0f7424 */ /* 0x000fd800078e00ff */
[----:B01----:R-:W-:Y:S05]  /*2a3f0*/  WARPSYNC.COLLECTIVE R15, `(.L_x_2759) ;  /* 0x000000000f087348 */ /* 0x003fea0003c00000 */
[----:B------:R-:W-:Y:S01]  /*2a400*/  VOTE.ANY R14, PT, P6 ;  /* 0x00000000000e7806 */ /* 0x000fe200030e0100 */
[----:B01----:R-:W-:Y:S06]  /*2a410*/  ENDCOLLECTIVE ;  /* 0x000000000000791b */ /* 0x003fec0003800000 */
.L_x_2759:
[----:B------:R-:W-:Y:S05]  /*2a420*/  BSYNC B0 ;  /* 0x0000000000007941 */ /* 0x000fea0003800000 */
.L_x_2758:
        /* <DEDUP_REMOVED lines=10> */
.L_x_2760:
[----:B------:R-:W-:Y:S02]  /*2a4d0*/  IMAD.MOV.U32 R13, RZ, RZ, R5 ;  /* 0x000000ffff0d7224 */ /* 0x000fe400078e0005 */
[----:B------:R-:W-:-:S07]  /*2a4e0*/  IMAD.MOV.U32 R25, RZ, RZ, R14 ;  /* 0x000000ffff197224 */ /* 0x000fce00078e000e */
[----:B------:R-:W-:Y:S05]  /*2a4f0*/  WARPSYNC.COLLECTIVE R15, `(.L_x_2761) ;  /* 0x000000000f087348 */ /* 0x000fea0003c00000 */
[----:B------:R0:W1:Y:S02]  /*2a500*/  SHFL.IDX P6, R14, R13, R12, R11 ;  /* 0x0000000c0d0e7389 */ /* 0x00006400000c000b */
[----:B01----:R-:W-:Y:S01]  /*2a510*/  ENDCOLLECTIVE ;  /* 0x000000000000791b */ /* 0x003fe20003800000 */
.L_x_2761:
[----:B------:R-:W-:Y:S01]  /*2a520*/  IMAD.MOV.U32 R5, RZ, RZ, R14 ;  /* 0x000000ffff057224 */ /* 0x000fe200078e000e */
[----:B------:R-:W-:Y:S06]  /*2a530*/  BRA `(.L_x_2762) ;  /* 0xffffffcc00287947 */ /* 0x000fec000383ffff */
.L_x_2645:
[----:B------:R-:W-:Y:S01]  /*2a540*/  BSSY B0, `(.L_x_2763) ;  /* 0x0000007000007945 */ /* 0x000fe20003800000 */
[----:B------:R-:W-:Y:S02]  /*2a550*/  IMAD.MOV.U32 R13, RZ, RZ, R2 ;  /* 0x000000ffff0d7224 */ /* 0x000fe400078e0002 */
[----:B-1----:R-:W-:Y:S02]  /*2a560*/  IMAD.MOV.U32 R11, RZ, RZ, 0x1f ;  /* 0x0000001fff0b7424 */ /* 0x002fe400078e00ff */
[----:B------:R-:W-:-:S07]  /*2a570*/  IMAD.MOV.U32 R15, RZ, RZ, -0x1 ;  /* 0xffffffffff0f7424 */ /* 0x000fce00078e00ff */
[----:B0-234-:R-:W-:Y:S05]  /*2a580*/  WARPSYNC.COLLECTIVE R15, `(.L_x_2764) ;  /* 0x000000000f087348 */ /* 0x01dfea0003c00000 */
[----:B------:R1:W0:Y:S02]  /*2a590*/  SHFL.IDX P6, R14, R13, R12, R11 ;  /* 0x0000000c0d0e7389 */ /* 0x00022400000c000b */
[----:B01234-:R-:W-:Y:S01]  /*2a5a0*/  ENDCOLLECTIVE ;  /* 0x000000000000791b */ /* 0x01ffe20003800000 */
.L_x_2764:
[----:B------:R-:W-:Y:S05]  /*2a5b0*/  BSYNC B0 ;  /* 0x0000000000007941 */ /* 0x000fea0003800000 */
.L_x_2763:
[----:B------:R-:W-:Y:S01]  /*2a5c0*/  IMAD.MOV.U32 R24, RZ, RZ, R14 ;  /* 0x000000ffff187224 */ /* 0x000fe200078e000e */
[----:B------:R-:W-:Y:S06]  /*2a5d0*/  BRA `(.L_x_2644) ;  /* 0xffffffcc00187947 */ /* 0x000fec000383ffff */
.L_x_2651:
[----:B0-----:R0:W2:Y:S02]  /*2a5e0*/  SYNCS.PHASECHK.TRANS64.TRYWAIT P0, [R9+URZ+0x31c20], R0 ;  /* 0x031c2000090075a7 */ /* 0x0010a4000800017f */
[----:B--2---:R-:W-:Y:S05]  /*2a5f0*/  @!P0 NANOSLEEP.SYNCS 0x989680 ;  /* 0x009896800000895d */ /* 0x004fea0003900000 */
[----:B------:R-:W2:Y:S02]  /*2a600*/  @!P0 SYNCS.PHASECHK.TRANS64 P0, [R9+URZ+0x31c20], R0 ;  /* 0x031c2000090085a7 */ /* 0x000ea4000800007f */
[----:B--2---:R-:W-:Y:S05]  /*2a610*/  @!P0 BRA `(.L_x_2651) ;  /* 0xfffffffc00f08947 */ /* 0x004fea000383ffff */
[----:B------:R-:W-:Y:S05]  /*2a620*/  BRA `(.L_x_2765) ;  /* 0xffffffd400747947 */ /* 0x000fea000383ffff */
.L_x_2652:
[----:B------:R-:W2:Y:S01]  /*2a630*/  S2R R2, SR_TID.X ;  /* 0x0000000000027919 */ /* 0x000ea20000002100 */
[----:B------:R-:W-:Y:S01]  /*2a640*/  BSSY B0, `(.L_x_2766) ;  /* 0x000000a000007945 */ /* 0x000fe20003800000 */
[----:B------:R-:W-:Y:S02]  /*2a650*/  IMAD.MOV.U32 R12, RZ, RZ, RZ ;  /* 0x000000ffff0c7224 */ /* 0x000fe400078e00ff */
[----:B-1----:R-:W-:Y:S02]  /*2a660*/  IMAD.MOV.U32 R11, RZ, RZ, 0x1f ;  /* 0x0000001fff0b7424 */ /* 0x002fe400078e00ff */
[----:B------:R-:W-:Y:S01]  /*2a670*/  IMAD.MOV.U32 R15, RZ, RZ, -0x1 ;  /* 0xffffffffff0f7424 */ /* 0x000fe200078e00ff */
[----:B--2---:R-:W-:-:S04]  /*2a680*/  SHF.R.U32.HI R2, RZ, 0x5, R2 ;  /* 0x00000005ff027819 */ /* 0x004fc80000011602 */
[----:B------:R-:W-:-:S05]  /*2a690*/  LOP3.LUT R2, R2, 0x3, RZ, 0xc0, !PT ;  /* 0x0000000302027812 */ /* 0x000fca00078ec0ff */
[----:B------:R-:W-:-:S07]  /*2a6a0*/  IMAD.MOV.U32 R13, RZ, RZ, R2 ;  /* 0x000000ffff0d7224 */ /* 0x000fce00078e0002 */
[----:B0---4-:R-:W-:Y:S05]  /*2a6b0*/  WARPSYNC.COLLECTIVE R15, `(.L_x_2767) ;  /* 0x000000000f087348 */ /* 0x011fea0003c00000 */
[----:B------:R1:W2:Y:S02]  /*2a6c0*/  SHFL.IDX P6, R14, R13, R12, R11 ;  /* 0x0000000c0d0e7389 */ /* 0x0002a400000c000b */
[----:B012-4-:R-:W-:Y:S01]  /*2a6d0*/  ENDCOLLECTIVE ;  /* 0x000000000000791b */ /* 0x017fe20003800000 */
.L_x_2767:
[----:B------:R-:W-:Y:S05]  /*2a6e0*/  BSYNC B0 ;  /* 0x0000000000007941 */ /* 0x000fea0003800000 */
.L_x_2766:
[----:B------:R-:W-:Y:S05]  /*2a6f0*/  BRA `(.L_x_2768) ;  /* 0xffffffd4005c7947 */ /* 0x000fea000383ffff */
.L_x_2653:
[----:B------:R-:W-:Y:S01]  /*2a700*/  BSSY B0, `(.L_x_2769) ;  /* 0x0000006000007945 */ /* 0x000fe20003800000 */
[----:B------:R-:W-:-:S07]  /*2a710*/  IMAD.MOV.U32 R15, RZ, RZ, -0x1 ;  /* 0xffffffffff0f7424 */ /* 0x000fce00078e00ff */
[----:B01--4-:R-:W-:Y:S05]  /*2a720*/  WARPSYNC.COLLECTIVE R15, `(.L_x_2770) ;  /* 0x000000000f0c7348 */ /* 0x013fea0003c00000 */
[----:B------:R-:W-:Y:S02]  /*2a730*/  ELECT P6, UR62, PT ;  /* 0x00000000003e782f */ /* 0x000fe400038c0000 */
[----:B------:R-:W-:Y:S01]  /*2a740*/  MOV R14, UR62 ;  /* 0x0000003e000e7c02 */ /* 0x000fe20008000f00 */
[----:B01--4-:R-:W-:Y:S10]  /*2a750*/  ENDCOLLECTIVE ;  /* 0x000000000000791b */ /* 0x013ff40003800000 */
.L_x_2770:
[----:B------:R-:W-:Y:S05]  /*2a760*/  BSYNC B0 ;  /* 0x0000000000007941 */ /* 0x000fea0003800000 */
.L_x_2769:
[----:B------:R-:W-:Y:S05]  /*2a770*/  BRA `(.L_x_2771) ;  /* 0xffffffd400507947 */ /* 0x000fea000383ffff */
.L_x_2655:
[----:B0-----:R0:W2:Y:S02]  /*2a780*/  SYNCS.PHASECHK.TRANS64.TRYWAIT P0, [R7+URZ], R2 ;  /* 0x00000002070075a7 */ /* 0x0010a4000800017f */
[----:B--2---:R-:W-:Y:S05]  /*2a790*/  @!P0 NANOSLEEP.SYNCS 0x989680 ;  /* 0x009896800000895d */ /* 0x004fea0003900000 */
[----:B------:R-:W2:Y:S02]  /*2a7a0*/  @!P0 SYNCS.PHASECHK.TRANS64 P0, [R7+URZ], R2 ;  /* 0x00000002070085a7 */ /* 0x000ea4000800007f */
[----:B--2---:R-:W-:Y:S05]  /*2a7b0*/  @!P0 BRA `(.L_x_2655) ;  /* 0xfffffffc00f08947 */ /* 0x004fea000383ffff */
[----:B------:R-:W-:Y:S05]  /*2a7c0*/  BRA `(.L_x_2772) ;  /* 0xffffffd400847947 */ /* 0x000fea000383ffff */
.L_x_2656:
[----:B--2---:R2:W3:Y:S02]  /*2a7d0*/  SYNCS.PHASECHK.TRANS64.TRYWAIT P0, [R3+URZ], R0 ;  /* 0x00000000030075a7 */ /* 0x0044e4000800017f */
[----:B---3--:R-:W-:Y:S05]  /*2a7e0*/  @!P0 NANOSLEEP.SYNCS 0x989680 ;  /* 0x009896800000895d */ /* 0x008fea0003900000 */
[----:B------:R-:W3:Y:S02]  /*2a7f0*/  @!P0 SYNCS.PHASECHK.TRANS64 P0, [R3+URZ], R0 ;  /* 0x00000000030085a7 */ /* 0x000ee4000800007f */
[----:B---3--:R-:W-:Y:S05]  /*2a800*/  @!P0 BRA `(.L_x_2656) ;  /* 0xfffffffc00f08947 */ /* 0x008fea000383ffff */
[----:B------:R-:W-:Y:S05]  /*2a810*/  BRA `(.L_x_2773) ;  /* 0xffffffd400787947 */ /* 0x000fea000383ffff */
.L_x_2658:
[----:B--2---:R2:W3:Y:S02]  /*2a820*/  SYNCS.PHASECHK.TRANS64.TRYWAIT P0, [R5+URZ], R2 ;  /* 0x00000002050075a7 */ /* 0x0044e4000800017f */
[----:B---3--:R-:W-:Y:S05]  /*2a830*/  @!P0 NANOSLEEP.SYNCS 0x989680 ;  /* 0x009896800000895d */ /* 0x008fea0003900000 */
[----:B------:R-:W3:Y:S02]  /*2a840*/  @!P0 SYNCS.PHASECHK.TRANS64 P0, [R5+URZ], R2 ;  /* 0x00000002050085a7 */ /* 0x000ee4000800007f */
[----:B---3--:R-:W-:Y:S05]  /*2a850*/  @!P0 BRA `(.L_x_2658) ;  /* 0xfffffffc00f08947 */ /* 0x008fea000383ffff */
[----:B------:R-:W-:Y:S05]  /*2a860*/  BRA `(.L_x_2774) ;  /* 0xffffffd4007c7947 */ /* 0x000fea000383ffff */
.L_x_2775:
        /* <DEDUP_REMOVED lines=9> */
.L_x_2784:


//--------------------- .nv.global.init           --------------------------
	.section	.nv.global.init,"aw",@progbits
.nv.global.init:
	.type		$str$20,@object
	.size		$str$20,($str$21 - $str$20)
$str$20:
        /*0000*/ 	.byte	0x28, 0x61, 0x64, 0x64, 0x72, 0x65, 0x73, 0x73, 0x20, 0x26, 0x20, 0x6d, 0x61, 0x73, 0x6b, 0x29
        /*0010*/ 	.byte	0x20, 0x3d, 0x3d, 0x20, 0x30, 0x00
	.type		$str$21,@object
	.size		$str$21,(__unnamed_5 - $str$21)
$str$21:
        /*0016*/ 	.byte	0x2f, 0x74, 0x6d, 0x70, 0x2f, 0x6f, 0x73, 0x73, 0x5f, 0x6b, 0x65, 0x72, 0x6e, 0x65, 0x6c, 0x73
        /*0026*/ 	.byte	0x5f, 0x73, 0x72, 0x63, 0x2f, 0x66, 0x6c, 0x61, 0x73, 0x68, 0x5f, 0x61, 0x74, 0x74, 0x65, 0x6e
        /*0036*/ 	.byte	0x74, 0x69, 0x6f, 0x6e, 0x2f, 0x63, 0x73, 0x72, 0x63, 0x2f, 0x63, 0x75, 0x74, 0x6c, 0x61, 0x73
        /*0046*/ 	.byte	0x73, 0x2f, 0x69, 0x6e, 0x63, 0x6c, 0x75, 0x64, 0x65, 0x2f, 0x63, 0x75, 0x74, 0x65, 0x2f, 0x70
        /*0056*/ 	.byte	0x6f, 0x69, 0x6e, 0x74, 0x65, 0x72, 0x5f, 0x66, 0x6c, 0x61, 0x67, 0x67, 0x65, 0x64, 0x2e, 0x68
        /*0066*/ 	.byte	0x70, 0x70, 0x00
	.type		__unnamed_5,@object
	.size		__unnamed_5,(__unnamed_4 - __unnamed_5)
__unnamed_5:
        /* <DEDUP_REMOVED lines=25> */
	.type		__unnamed_4,@object
	.size		__unnamed_4,(__unnamed_9 - __unnamed_4)
__unnamed_4:
        /* <DEDUP_REMOVED lines=25> */
	.type		__unnamed_9,@object
	.size		__unnamed_9,(__unnamed_3 - __unnamed_9)
__unnamed_9:
        /* <DEDUP_REMOVED lines=24> */
        /*04f1*/ 	.byte	0x3e, 0x20, 0x26, 0x5d, 0x00
	.type		__unnamed_3,@object
	.size		__unnamed_3,(__unnamed_7 - __unnamed_3)
__unnamed_3:
        /* <DEDUP_REMOVED lines=29> */
	.type		__unnamed_7,@object
	.size		__unnamed_7,(__unnamed_2 - __unnamed_7)
__unnamed_7:
        /* <DEDUP_REMOVED lines=29> */
	.type		__unnamed_2,@object
	.size		__unnamed_2,(__unnamed_8 - __unnamed_2)
__unnamed_2:
        /* <DEDUP_REMOVED lines=29> */
	.type		__unnamed_8,@object
	.size		__unnamed_8,(__unnamed_1 - __unnamed_8)
__unnamed_8:
        /* <DEDUP_REMOVED lines=29> */
	.type		__unnamed_1,@object
	.size		__unnamed_1,(__unnamed_6 - __unnamed_1)
__unnamed_1:
        /* <DEDUP_REMOVED lines=29> */
        /*0e06*/ 	.byte	0x5d, 0x00
	.type		__unnamed_6,@object
	.size		__unnamed_6,(.L_5 - __unnamed_6)
__unnamed_6:
        /* <DEDUP_REMOVED lines=30> */
.L_5:


//--------------------- .nv.shared._ZN7cutlass13device_kernelIN5flash11enable_sm90INS1_16FlashAttnFwdSm90INS1_25CollectiveMainloopFwdSm90ILi2EN4cute5tupleIJNS5_1CILi1EEES8_S8_EEENS6_IJNS7_ILi192EEENS7_ILi144EEENS7_ILi96EEEEEELi96ENS_10bfloat16_tEfNS_4arch4Sm90ELb0ELb0ELb1ELb0ELb0ELb0ELb0ELb0ELb1ELb1ELb1ELb0EEENS1_21CollectiveEpilogueFwdINS6_IJSA_SC_SB_EEES9_SE_SG_Li384ELb0ELb1ELb1ELb0EEENS1_19SingleTileSchedulerILb0ELb1ELb1ELi192EEEEEEEEEvNT_6ParamsE --------------------------
	.section	.nv.shared._ZN7cutlass13device_kernelIN5flash11enable_sm90INS1_16FlashAttnFwdSm90INS1_25CollectiveMainloopFwdSm90ILi2EN4cute5tupleIJNS5_1CILi1EEES8_S8_EEENS6_IJNS7_ILi192EEENS7_ILi144EEENS7_ILi96EEEEEELi96ENS_10bfloat16_tEfNS_4arch4Sm90ELb0ELb0ELb1ELb0ELb0ELb0ELb0ELb0ELb1ELb1ELb1ELb0EEENS1_21CollectiveEpilogueFwdINS6_IJSA_SC_SB_EEES9_SE_SG_Li384ELb0ELb1ELb1ELb0EEENS1_19SingleTileSchedulerILb0ELb1ELb1ELi192EEEEEEEEEvNT_6ParamsE,"aw",@nobits
	.sectionflags	@""
	.align	16
	.zero		1024


//--------------------- .nv.shared.reserved.0     --------------------------
	.section	.nv.shared.reserved.0,"aw",@nobits
	.weak		__nv_reservedSMEM_offset_0_alias
	.size		__nv_reservedSMEM_offset_0_alias, 0, 0
	.other		__nv_reservedSMEM_offset_0_alias,@"STO_CUDA_RESERVED_SHARED STV_DEFAULT"
__nv_reservedSMEM_offset_0_alias:
	.zero		0


//--------------------- .nv.global                --------------------------
	.section	.nv.global,"aw",@nobits
.nv.global:
	.type		_ZN79_INTERNAL_d38fdc33_43_flash_fwd_hdim96_bf16_split_softcap_sm90_cu_93b96ec2_40144cute1_E,@object
	.size		_ZN79_INTERNAL_d38fdc33_43_flash_fwd_hdim96_bf16_split_softcap_sm90_cu_93b96ec2_40144cute1_E,(_ZN79_INTERNAL_d38fdc33_43_flash_fwd_hdim96_bf16_split_softcap_sm90_cu_93b96ec2_40144cuda3std3__45__cpo6cbeginE - _ZN79_INTERNAL_d38fdc33_43_flash_fwd_hdim96_bf16_split_softcap_sm90_cu_93b96ec2_40144cute1_E)
_ZN79_INTERNAL_d38fdc33_43_flash_fwd_hdim96_bf16_split_softcap_sm90_cu_93b96ec2_40144cute1_E:
	.zero		1
	.type		_ZN79_INTERNAL_d38fdc33_43_flash_fwd_hdim96_bf16_split_softcap_sm90_cu_93b96ec2_40144cuda3std3__45__cpo6cbeginE,@object
	.size		_ZN79_INTERNAL_d38fdc33_43_flash_fwd_hdim96_bf16_split_softcap_sm90_cu_93b96ec2_40144cuda3std3__45__cpo6cbeginE,(_ZN79_INTERNAL_d38fdc33_43_flash_fwd_hdim96_bf16_split_softcap_sm90_cu_93b96ec2_40144cuda3std3__48in_placeE - _ZN79_INTERNAL_d38fdc33_43_flash_fwd_hdim96_bf16_split_softcap_sm90_cu_93b96ec2_40144cuda3std3__45__cpo6cbeginE)
_ZN79_INTERNAL_d38fdc33_43_flash_fwd_hdim96_bf16_split_softcap_sm90_cu_93b96ec2_40144cuda3std3__45__cpo6cbeginE:
	.zero		1
	.type		_ZN79_INTERNAL_d38fdc33_43_flash_fwd_hdim96_bf16_split_softcap_sm90_cu_93b96ec2_40144cuda3std3__48in_placeE,@object
	.size		_ZN79_INTERNAL_d38fdc33_43_flash_fwd_hdim96_bf16_split_softcap_sm90_cu_93b96ec2_40144cuda3std3__48in_placeE,(_ZN79_INTERNAL_d38fdc33_43_flash_fwd_hdim96_bf16_split_softcap_sm90_cu_93b96ec2_40144cuda3std6ranges3__45__cpo9iter_moveE - _ZN79_INTERNAL_d38fdc33_43_flash_fwd_hdim96_bf16_split_softcap_sm90_cu_93b96ec2_40144cuda3std3__48in_placeE)
_ZN79_INTERNAL_d38fdc33_43_flash_fwd_hdim96_bf16_split_softcap_sm90_cu_93b96ec2_40144cuda3std3__48in_placeE:
	.zero		1
	.type		_ZN79_INTERNAL_d38fdc33_43_flash_fwd_hdim96_bf16_split_softcap_sm90_cu_93b96ec2_40144cuda3std6ranges3__45__cpo9iter_moveE,@object
	.size		_ZN79_INTERNAL_d38fdc33_43_flash_fwd_hdim96_bf16_split_softcap_sm90_cu_93b96ec2_40144cuda3std6ranges3__45__cpo9iter_moveE,(_ZN79_INTERNAL_d38fdc33_43_flash_fwd_hdim96_bf16_split_softcap_sm90_cu_93b96ec2_40144cuda3std3__45__cpo5beginE - _ZN79_INTERNAL_d38fdc33_43_flash_fwd_hdim96_bf16_split_softcap_sm90_cu_93b96ec2_40144cuda3std6ranges3__45__cpo9iter_moveE)
_ZN79_INTERNAL_d38fdc33_43_flash_fwd_hdim96_bf16_split_softcap_sm90_cu_93b96ec2_40144cuda3std6ranges3__45__cpo9iter_moveE:
	.zero		1
	.type		_ZN79_INTERNAL_d38fdc33_43_flash_fwd_hdim96_bf16_split_softcap_sm90_cu_93b96ec2_40144cuda3std3__45__cpo5beginE,@object
	.size		_ZN79_INTERNAL_d38fdc33_43_flash_fwd_hdim96_bf16_split_softcap_sm90_cu_93b96ec2_40144cuda3std3__45__cpo5beginE,(_ZN79_INTERNAL_d38fdc33_43_flash_fwd_hdim96_bf16_split_softcap_sm90_cu_93b96ec2_40144cuda3std3__481_GLOBAL__N__d38fdc33_43_flash_fwd_hdim96_bf16_split_softcap_sm90_cu_93b96ec2_40146ignoreE - _ZN79_INTERNAL_d38fdc33_43_flash_fwd_hdim96_bf16_split_softcap_sm90_cu_93b96ec2_40144cuda3std3__45__cpo5beginE)
_ZN79_INTERNAL_d38fdc33_43_flash_fwd_hdim96_bf16_split_softcap_sm90_cu_93b96ec2_40144cuda3std3__45__cpo5beginE:
	.zero		1
	.type		_ZN79_INTERNAL_d38fdc33_43_flash_fwd_hdim96_bf16_split_softcap_sm90_cu_93b96ec2_40144cuda3std3__481_GLOBAL__N__d38fdc33_43_flash_fwd_hdim96_bf16_split_softcap_sm90_cu_93b96ec2_40146ignoreE,@object
	.size		_ZN79_INTERNAL_d38fdc33_43_flash_fwd_hdim96_bf16_split_softcap_sm90_cu_93b96ec2_40144cuda3std3__481_GLOBAL__N__d38fdc33_43_flash_fwd_hdim96_bf16_split_softcap_sm90_cu_93b96ec2_40146ignoreE,(_ZN79_INTERNAL_d38fdc33_43_flash_fwd_hdim96_bf16_split_softcap_sm90_cu_93b96ec2_40144cute7productE - _ZN79_INTERNAL_d38fdc33_43_flash_fwd_hdim96_bf16_split_softcap_sm90_cu_93b96ec2_40144cuda3std3__481_GLOBAL__N__d38fdc33_43_flash_fwd_hdim96_bf16_split_softcap_sm90_cu_93b96ec2_40146ignoreE)
_ZN79_INTERNAL_d38fdc33_43_flash_fwd_hdim96_bf16_split_softcap_sm90_cu_93b96ec2_40144cuda3std3__481_GLOBAL__N__d38fdc33_43_flash_fwd_hdim96_bf16_split_softcap_sm90_cu_93b96ec2_40146ignoreE:
	.zero		1
	.type		_ZN79_INTERNAL_d38fdc33_43_flash_fwd_hdim96_bf16_split_softcap_sm90_cu_93b96ec2_40144cute7productE,@object
	.size		_ZN79_INTERNAL_d38fdc33_43_flash_fwd_hdim96_bf16_split_softcap_sm90_cu_93b96ec2_40144cute7productE,(_ZN79_INTERNAL_d38fdc33_43_flash_fwd_hdim96_bf16_split_softcap_sm90_cu_93b96ec2_40144cuda3std3__45__cpo3endE - _ZN79_INTERNAL_d38fdc33_43_flash_fwd_hdim96_bf16_split_softcap_sm90_cu_93b96ec2_40144cute7productE)
_ZN79_INTERNAL_d38fdc33_43_flash_fwd_hdim96_bf16_split_softcap_sm90_cu_93b96ec2_40144cute7productE:
	.zero		1
	.type		_ZN79_INTERNAL_d38fdc33_43_flash_fwd_hdim96_bf16_split_softcap_sm90_cu_93b96ec2_40144cuda3std3__45__cpo3endE,@object
	.size		_ZN79_INTERNAL_d38fdc33_43_flash_fwd_hdim96_bf16_split_softcap_sm90_cu_93b96ec2_40144cuda3std3__45__cpo3endE,(_ZN79_INTERNAL_d38fdc33_43_flash_fwd_hdim96_bf16_split_softcap_sm90_cu_93b96ec2_40144cuda3std3__419piecewise_constructE - _ZN79_INTERNAL_d38fdc33_43_flash_fwd_hdim96_bf16_split_softcap_sm90_cu_93b96ec2_40144cuda3std3__45__cpo3endE)
_ZN79_INTERNAL_d38fdc33_43_flash_fwd_hdim96_bf16_split_softcap_sm90_cu_93b96ec2_40144cuda3std3__45__cpo3endE:
	.zero		1
	.type		_ZN79_INTERNAL_d38fdc33_43_flash_fwd_hdim96_bf16_split_softcap_sm90_cu_93b96ec2_40144cuda3std3__419piecewise_constructE,@object
	.size		_ZN79_INTERNAL_d38fdc33_43_flash_fwd_hdim96_bf16_split_softcap_sm90_cu_93b96ec2_40144cuda3std3__419piecewise_constructE,(_ZN79_INTERNAL_d38fdc33_43_flash_fwd_hdim96_bf16_split_softcap_sm90_cu_93b96ec2_40144cuda3std3__45__cpo4cendE - _ZN79_INTERNAL_d38fdc33_43_flash_fwd_hdim96_bf16_split_softcap_sm90_cu_93b96ec2_40144cuda3std3__419piecewise_constructE)
_ZN79_INTERNAL_d38fdc33_43_flash_fwd_hdim96_bf16_split_softcap_sm90_cu_93b96ec2_40144cuda3std3__419piecewise_constructE:
	.zero		1
	.type		_ZN79_INTERNAL_d38fdc33_43_flash_fwd_hdim96_bf16_split_softcap_sm90_cu_93b96ec2_40144cuda3std3__45__cpo4cendE,@object
	.size		_ZN79_INTERNAL_d38fdc33_43_flash_fwd_hdim96_bf16_split_softcap_sm90_cu_93b96ec2_40144cuda3std3__45__cpo4cendE,(_ZN79_INTERNAL_d38fdc33_43_flash_fwd_hdim96_bf16_split_softcap_sm90_cu_93b96ec2_40144cuda3std6ranges3__45__cpo4swapE - _ZN79_INTERNAL_d38fdc33_43_flash_fwd_hdim96_bf16_split_softcap_sm90_cu_93b96ec2_40144cuda3std3__45__cpo4cendE)
_ZN79_INTERNAL_d38fdc33_43_flash_fwd_hdim96_bf16_split_softcap_sm90_cu_93b96ec2_40144cuda3std3__45__cpo4cendE:
	.zero		1
	.type		_ZN79_INTERNAL_d38fdc33_43_flash_fwd_hdim96_bf16_split_softcap_sm90_cu_93b96ec2_40144cuda3std6ranges3__45__cpo4swapE,@object
	.size		_ZN79_INTERNAL_d38fdc33_43_flash_fwd_hdim96_bf16_split_softcap_sm90_cu_93b96ec2_40144cuda3std6ranges3__45__cpo4swapE,(.L_16 - _ZN79_INTERNAL_d38fdc33_43_flash_fwd_hdim96_bf16_split_softcap_sm90_cu_93b96ec2_40144cuda3std6ranges3__45__cpo4swapE)
_ZN79_INTERNAL_d38fdc33_43_flash_fwd_hdim96_bf16_split_softcap_sm90_cu_93b96ec2_40144cuda3std6ranges3__45__cpo4swapE:
	.zero		1
.L_16:


//--------------------- .nv.shared._ZN7cutlass13device_kernelIN5flash11enable_sm90INS1_16FlashAttnFwdSm90INS1_25CollectiveMainloopFwdSm90ILi2EN4cute5tupleIJNS5_1CILi1EEES8_S8_EEENS6_IJNS7_ILi192EEENS7_ILi144EEENS7_ILi96EEEEEELi96ENS_10bfloat16_tEfNS_4arch4Sm90ELb0ELb0ELb1ELb1ELb0ELb0ELb0ELb0ELb1ELb1ELb1ELb0EEENS1_21CollectiveEpilogueFwdINS6_IJSA_SC_SB_EEES9_SE_SG_Li384ELb1ELb1ELb1ELb0EEENS1_36VarlenDynamicPersistentTileSchedulerILi192ELi144ELi384ELi128ELb1ELb1ELb1ELb0ELb1ELb1EEEEEEEEEvNT_6ParamsE --------------------------
	.section	.nv.shared._ZN7cutlass13device_kernelIN5flash11enable_sm90INS1_16FlashAttnFwdSm90INS1_25CollectiveMainloopFwdSm90ILi2EN4cute5tupleIJNS5_1CILi1EEES8_S8_EEENS6_IJNS7_ILi192EEENS7_ILi144EEENS7_ILi96EEEEEELi96ENS_10bfloat16_tEfNS_4arch4Sm90ELb0ELb0ELb1ELb1ELb0ELb0ELb0ELb0ELb1ELb1ELb1ELb0EEENS1_21CollectiveEpilogueFwdINS6_IJSA_SC_SB_EEES9_SE_SG_Li384ELb1ELb1ELb1ELb0EEENS1_36VarlenDynamicPersistentTileSchedulerILi192ELi144ELi384ELi128ELb1ELb1ELb1ELb0ELb1ELb1EEEEEEEEEvNT_6ParamsE,"aw",@nobits
	.sectionflags	@""
	.align	16
	.zero		1024


//--------------------- .nv.shared._ZN7cutlass13device_kernelIN5flash11enable_sm90INS1_16FlashAttnFwdSm90INS1_25CollectiveMainloopFwdSm90ILi2EN4cute5tupleIJNS5_1CILi1EEES8_S8_EEENS6_IJNS7_ILi192EEENS7_ILi144EEENS7_ILi96EEEEEELi96ENS_10bfloat16_tEfNS_4arch4Sm90ELb0ELb0ELb1ELb1ELb0ELb1ELb0ELb0ELb1ELb1ELb1ELb0EEENS1_21CollectiveEpilogueFwdINS6_IJSA_SC_SB_EEES9_SE_SG_Li384ELb1ELb1ELb1ELb0EEENS1_36VarlenDynamicPersistentTileSchedulerILi192ELi144ELi384ELi128ELb1ELb1ELb1ELb0ELb1ELb1EEEEEEEEEvNT_6ParamsE --------------------------
	.section	.nv.shared._ZN7cutlass13device_kernelIN5flash11enable_sm90INS1_16FlashAttnFwdSm90INS1_25CollectiveMainloopFwdSm90ILi2EN4cute5tupleIJNS5_1CILi1EEES8_S8_EEENS6_IJNS7_ILi192EEENS7_ILi144EEENS7_ILi96EEEEEELi96ENS_10bfloat16_tEfNS_4arch4Sm90ELb0ELb0ELb1ELb1ELb0ELb1ELb0ELb0ELb1ELb1ELb1ELb0EEENS1_21CollectiveEpilogueFwdINS6_IJSA_SC_SB_EEES9_SE_SG_Li384ELb1ELb1ELb1ELb0EEENS1_36VarlenDynamicPersistentTileSchedulerILi192ELi144ELi384ELi128ELb1ELb1ELb1ELb0ELb1ELb1EEEEEEEEEvNT_6ParamsE,"aw",@nobits
	.sectionflags	@""
	.align	16
	.zero		1024


//--------------------- .nv.shared._ZN7cutlass13device_kernelIN5flash11enable_sm90INS1_16FlashAttnFwdSm90INS1_25CollectiveMainloopFwdSm90ILi2EN4cute5tupleIJNS5_1CILi1EEES8_S8_EEENS6_IJNS7_ILi192EEENS7_ILi128EEENS7_ILi96EEEEEELi96ENS_10bfloat16_tEfNS_4arch4Sm90ELb0ELb1ELb1ELb0ELb0ELb0ELb0ELb0ELb1ELb1ELb1ELb0EEENS1_21CollectiveEpilogueFwdINS6_IJSA_SC_SB_EEES9_SE_SG_Li384ELb0ELb1ELb1ELb0EEENS1_19SingleTileSchedulerILb0ELb1ELb1ELi192EEEEEEEEEvNT_6ParamsE --------------------------
	.section	.nv.shared._ZN7cutlass13device_kernelIN5flash11enable_sm90INS1_16FlashAttnFwdSm90INS1_25CollectiveMainloopFwdSm90ILi2EN4cute5tupleIJNS5_1CILi1EEES8_S8_EEENS6_IJNS7_ILi192EEENS7_ILi128EEENS7_ILi96EEEEEELi96ENS_10bfloat16_tEfNS_4arch4Sm90ELb0ELb1ELb1ELb0ELb0ELb0ELb0ELb0ELb1ELb1ELb1ELb0EEENS1_21CollectiveEpilogueFwdINS6_IJSA_SC_SB_EEES9_SE_SG_Li384ELb0ELb1ELb1ELb0EEENS1_19SingleTileSchedulerILb0ELb1ELb1ELi192EEEEEEEEEvNT_6ParamsE,"aw",@nobits
	.sectionflags	@""
	.align	16
	.zero		1024


//--------------------- .nv.shared._ZN7cutlass13device_kernelIN5flash11enable_sm90INS1_16FlashAttnFwdSm90INS1_25CollectiveMainloopFwdSm90ILi2EN4cute5tupleIJNS5_1CILi1EEES8_S8_EEENS6_IJNS7_ILi192EEENS7_ILi128EEENS7_ILi96EEEEEELi96ENS_10bfloat16_tEfNS_4arch4Sm90ELb0ELb1ELb1ELb1ELb0ELb0ELb0ELb0ELb1ELb1ELb1ELb0EEENS1_21CollectiveEpilogueFwdINS6_IJSA_SC_SB_EEES9_SE_SG_Li384ELb1ELb1ELb1ELb0EEENS1_36VarlenDynamicPersistentTileSchedulerILi192ELi128ELi384ELi128ELb1ELb1ELb1ELb1ELb0ELb1EEEEEEEEEvNT_6ParamsE --------------------------
	.section	.nv.shared._ZN7cutlass13device_kernelIN5flash11enable_sm90INS1_16FlashAttnFwdSm90INS1_25CollectiveMainloopFwdSm90ILi2EN4cute5tupleIJNS5_1CILi1EEES8_S8_EEENS6_IJNS7_ILi192EEENS7_ILi128EEENS7_ILi96EEEEEELi96ENS_10bfloat16_tEfNS_4arch4Sm90ELb0ELb1ELb1ELb1ELb0ELb0ELb0ELb0ELb1ELb1ELb1ELb0EEENS1_21CollectiveEpilogueFwdINS6_IJSA_SC_SB_EEES9_SE_SG_Li384ELb1ELb1ELb1ELb0EEENS1_36VarlenDynamicPersistentTileSchedulerILi192ELi128ELi384ELi128ELb1ELb1ELb1ELb1ELb0ELb1EEEEEEEEEvNT_6ParamsE,"aw",@nobits
	.sectionflags	@""
	.align	16
	.zero		1024


//--------------------- .nv.shared._ZN7cutlass13device_kernelIN5flash11enable_sm90INS1_16FlashAttnFwdSm90INS1_25CollectiveMainloopFwdSm90ILi2EN4cute5tupleIJNS5_1CILi1EEES8_S8_EEENS6_IJNS7_ILi192EEENS7_ILi128EEENS7_ILi96EEEEEELi96ENS_10bfloat16_tEfNS_4arch4Sm90ELb0ELb1ELb1ELb1ELb0ELb1ELb0ELb0ELb1ELb1ELb1ELb0EEENS1_21CollectiveEpilogueFwdINS6_IJSA_SC_SB_EEES9_SE_SG_Li384ELb1ELb1ELb1ELb0EEENS1_36VarlenDynamicPersistentTileSchedulerILi192ELi128ELi384ELi128ELb1ELb1ELb1ELb1ELb0ELb1EEEEEEEEEvNT_6ParamsE --------------------------
	.section	.nv.shared._ZN7cutlass13device_kernelIN5flash11enable_sm90INS1_16FlashAttnFwdSm90INS1_25CollectiveMainloopFwdSm90ILi2EN4cute5tupleIJNS5_1CILi1EEES8_S8_EEENS6_IJNS7_ILi192EEENS7_ILi128EEENS7_ILi96EEEEEELi96ENS_10bfloat16_tEfNS_4arch4Sm90ELb0ELb1ELb1ELb1ELb0ELb1ELb0ELb0ELb1ELb1ELb1ELb0EEENS1_21CollectiveEpilogueFwdINS6_IJSA_SC_SB_EEES9_SE_SG_Li384ELb1ELb1ELb1ELb0EEENS1_36VarlenDynamicPersistentTileSchedulerILi192ELi128ELi384ELi128ELb1ELb1ELb1ELb1ELb0ELb1EEEEEEEEEvNT_6ParamsE,"aw",@nobits
	.sectionflags	@""
	.align	16
	.zero		1024


//--------------------- .nv.shared._ZN7cutlass13device_kernelIN5flash11enable_sm90INS1_16FlashAttnFwdSm90INS1_25CollectiveMainloopFwdSm90ILi2EN4cute5tupleIJNS5_1CILi1EEES8_S8_EEENS6_IJNS7_ILi192EEENS7_ILi144EEENS7_ILi96EEEEEELi96ENS_10bfloat16_tEfNS_4arch4Sm90ELb1ELb0ELb1ELb0ELb0ELb0ELb0ELb0ELb1ELb1ELb1ELb0EEENS1_21CollectiveEpilogueFwdINS6_IJSA_SC_SB_EEES9_SE_SG_Li384ELb0ELb1ELb1ELb0EEENS1_19SingleTileSchedulerILb0ELb1ELb1ELi192EEEEEEEEEvNT_6ParamsE --------------------------
	.section	.nv.shared._ZN7cutlass13device_kernelIN5flash11enable_sm90INS1_16FlashAttnFwdSm90INS1_25CollectiveMainloopFwdSm90ILi2EN4cute5tupleIJNS5_1CILi1EEES8_S8_EEENS6_IJNS7_ILi192EEENS7_ILi144EEENS7_ILi96EEEEEELi96ENS_10bfloat16_tEfNS_4arch4Sm90ELb1ELb0ELb1ELb0ELb0ELb0ELb0ELb0ELb1ELb1ELb1ELb0EEENS1_21CollectiveEpilogueFwdINS6_IJSA_SC_SB_EEES9_SE_SG_Li384ELb0ELb1ELb1ELb0EEENS1_19SingleTileSchedulerILb0ELb1ELb1ELi192EEEEEEEEEvNT_6ParamsE,"aw",@nobits
	.sectionflags	@""
	.align	16
	.zero		1024


//--------------------- .nv.shared._ZN7cutlass13device_kernelIN5flash11enable_sm90INS1_16FlashAttnFwdSm90INS1_25CollectiveMainloopFwdSm90ILi2EN4cute5tupleIJNS5_1CILi1EEES8_S8_EEENS6_IJNS7_ILi192EEENS7_ILi144EEENS7_ILi96EEEEEELi96ENS_10bfloat16_tEfNS_4arch4Sm90ELb1ELb0ELb1ELb1ELb0ELb0ELb0ELb0ELb1ELb1ELb1ELb0EEENS1_21CollectiveEpilogueFwdINS6_IJSA_SC_SB_EEES9_SE_SG_Li384ELb1ELb1ELb1ELb0EEENS1_36VarlenDynamicPersistentTileSchedulerILi192ELi144ELi384ELi128ELb1ELb1ELb1ELb1ELb1ELb1EEEEEEEEEvNT_6ParamsE --------------------------
	.section	.nv.shared._ZN7cutlass13device_kernelIN5flash11enable_sm90INS1_16FlashAttnFwdSm90INS1_25CollectiveMainloopFwdSm90ILi2EN4cute5tupleIJNS5_1CILi1EEES8_S8_EEENS6_IJNS7_ILi192EEENS7_ILi144EEENS7_ILi96EEEEEELi96ENS_10bfloat16_tEfNS_4arch4Sm90ELb1ELb0ELb1ELb1ELb0ELb0ELb0ELb0ELb1ELb1ELb1ELb0EEENS1_21CollectiveEpilogueFwdINS6_IJSA_SC_SB_EEES9_SE_SG_Li384ELb1ELb1ELb1ELb0EEENS1_36VarlenDynamicPersistentTileSchedulerILi192ELi144ELi384ELi128ELb1ELb1ELb1ELb1ELb1ELb1EEEEEEEEEvNT_6ParamsE,"aw",@nobits
	.sectionflags	@""
	.align	16
	.zero		1024


//--------------------- .nv.shared._ZN7cutlass13device_kernelIN5flash11enable_sm90INS1_16FlashAttnFwdSm90INS1_25CollectiveMainloopFwdSm90ILi2EN4cute5tupleIJNS5_1CILi1EEES8_S8_EEENS6_IJNS7_ILi192EEENS7_ILi144EEENS7_ILi96EEEEEELi96ENS_10bfloat16_tEfNS_4arch4Sm90ELb1ELb0ELb1ELb1ELb0ELb1ELb0ELb0ELb1ELb1ELb1ELb0EEENS1_21CollectiveEpilogueFwdINS6_IJSA_SC_SB_EEES9_SE_SG_Li384ELb1ELb1ELb1ELb0EEENS1_36VarlenDynamicPersistentTileSchedulerILi192ELi144ELi384ELi128ELb1ELb1ELb1ELb1ELb1ELb1EEEEEEEEEvNT_6ParamsE --------------------------
	.section	.nv.shared._ZN7cutlass13device_kernelIN5flash11enable_sm90INS1_16FlashAttnFwdSm90INS1_25CollectiveMainloopFwdSm90ILi2EN4cute5tupleIJNS5_1CILi1EEES8_S8_EEENS6_IJNS7_ILi192EEENS7_ILi144EEENS7_ILi96EEEEEELi96ENS_10bfloat16_tEfNS_4arch4Sm90ELb1ELb0ELb1ELb1ELb0ELb1ELb0ELb0ELb1ELb1ELb1ELb0EEENS1_21CollectiveEpilogueFwdINS6_IJSA_SC_SB_EEES9_SE_SG_Li384ELb1ELb1ELb1ELb0EEENS1_36VarlenDynamicPersistentTileSchedulerILi192ELi144ELi384ELi128ELb1ELb1ELb1ELb1ELb1ELb1EEEEEEEEEvNT_6ParamsE,"aw",@nobits
	.sectionflags	@""
	.align	16
	.zero		1024


//--------------------- .nv.constant0._ZN7cutlass13device_kernelIN5flash11enable_sm90INS1_16FlashAttnFwdSm90INS1_25CollectiveMainloopFwdSm90ILi2EN4cute5tupleIJNS5_1CILi1EEES8_S8_EEENS6_IJNS7_ILi192EEENS7_ILi144EEENS7_ILi96EEEEEELi96ENS_10bfloat16_tEfNS_4arch4Sm90ELb0ELb0ELb1ELb0ELb0ELb0ELb0ELb0ELb1ELb1ELb1ELb0EEENS1_21CollectiveEpilogueFwdINS6_IJSA_SC_SB_EEES9_SE_SG_Li384ELb0ELb1ELb1ELb0EEENS1_19SingleTileSchedulerILb0ELb1ELb1ELi192EEEEEEEEEvNT_6ParamsE --------------------------
	.section	.nv.constant0._ZN7cutlass13device_kernelIN5flash11enable_sm90INS1_16FlashAttnFwdSm90INS1_25CollectiveMainloopFwdSm90ILi2EN4cute5tupleIJNS5_1CILi1EEES8_S8_EEENS6_IJNS7_ILi192EEENS7_ILi144EEENS7_ILi96EEEEEELi96ENS_10bfloat16_tEfNS_4arch4Sm90ELb0ELb0ELb1ELb0ELb0ELb0ELb0ELb0ELb1ELb1ELb1ELb0EEENS1_21CollectiveEpilogueFwdINS6_IJSA_SC_SB_EEES9_SE_SG_Li384ELb0ELb1ELb1ELb0EEENS1_19SingleTileSchedulerILb0ELb1ELb1ELi192EEEEEEEEEvNT_6ParamsE,"a",@progbits
	.sectionflags	@""
	.align	4
.nv.constant0._ZN7cutlass13device_kernelIN5flash11enable_sm90INS1_16FlashAttnFwdSm90INS1_25CollectiveMainloopFwdSm90ILi2EN4cute5tupleIJNS5_1CILi1EEES8_S8_EEENS6_IJNS7_ILi192EEENS7_ILi144EEENS7_ILi96EEEEEELi96ENS_10bfloat16_tEfNS_4arch4Sm90ELb0ELb0ELb1ELb0ELb0ELb0ELb0ELb0ELb1ELb1ELb1ELb0EEENS1_21CollectiveEpilogueFwdINS6_IJSA_SC_SB_EEES9_SE_SG_Li384ELb0ELb1ELb1ELb0EEENS1_19SingleTileSchedulerILb0ELb1ELb1ELi192EEEEEEEEEvNT_6ParamsE:
	.zero		3200


//--------------------- .nv.constant0._ZN7cutlass13device_kernelIN5flash11enable_sm90INS1_16FlashAttnFwdSm90INS1_25CollectiveMainloopFwdSm90ILi2EN4cute5tupleIJNS5_1CILi1EEES8_S8_EEENS6_IJNS7_ILi192EEENS7_ILi144EEENS7_ILi96EEEEEELi96ENS_10bfloat16_tEfNS_4arch4Sm90ELb0ELb0ELb1ELb1ELb0ELb0ELb0ELb0ELb1ELb1ELb1ELb0EEENS1_21CollectiveEpilogueFwdINS6_IJSA_SC_SB_EEES9_SE_SG_Li384ELb1ELb1ELb1ELb0EEENS1_36VarlenDynamicPersistentTileSchedulerILi192ELi144ELi384ELi128ELb1ELb1ELb1ELb0ELb1ELb1EEEEEEEEEvNT_6ParamsE --------------------------
	.section	.nv.constant0._ZN7cutlass13device_kernelIN5flash11enable_sm90INS1_16FlashAttnFwdSm90INS1_25CollectiveMainloopFwdSm90ILi2EN4cute5tupleIJNS5_1CILi1EEES8_S8_EEENS6_IJNS7_ILi192EEENS7_ILi144EEENS7_ILi96EEEEEELi96ENS_10bfloat16_tEfNS_4arch4Sm90ELb0ELb0ELb1ELb1ELb0ELb0ELb0ELb0ELb1ELb1ELb1ELb0EEENS1_21CollectiveEpilogueFwdINS6_IJSA_SC_SB_EEES9_SE_SG_Li384ELb1ELb1ELb1ELb0EEENS1_36VarlenDynamicPersistentTileSchedulerILi192ELi144ELi384ELi128ELb1ELb1ELb1ELb0ELb1ELb1EEEEEEEEEvNT_6ParamsE,"a",@progbits
	.sectionflags	@""
	.align	4
.nv.constant0._ZN7cutlass13device_kernelIN5flash11enable_sm90INS1_16FlashAttnFwdSm90INS1_25CollectiveMainloopFwdSm90ILi2EN4cute5tupleIJNS5_1CILi1EEES8_S8_EEENS6_IJNS7_ILi192EEENS7_ILi144EEENS7_ILi96EEEEEELi96ENS_10bfloat16_tEfNS_4arch4Sm90ELb0ELb0ELb1ELb1ELb0ELb0ELb0ELb0ELb1ELb1ELb1ELb0EEENS1_21CollectiveEpilogueFwdINS6_IJSA_SC_SB_EEES9_SE_SG_Li384ELb1ELb1ELb1ELb0EEENS1_36VarlenDynamicPersistentTileSchedulerILi192ELi144ELi384ELi128ELb1ELb1ELb1ELb0ELb1ELb1EEEEEEEEEvNT_6ParamsE:
	.zero		3328


//--------------------- .nv.constant0._ZN7cutlass13device_kernelIN5flash11enable_sm90INS1_16FlashAttnFwdSm90INS1_25CollectiveMainloopFwdSm90ILi2EN4cute5tupleIJNS5_1CILi1EEES8_S8_EEENS6_IJNS7_ILi192EEENS7_ILi144EEENS7_ILi96EEEEEELi96ENS_10bfloat16_tEfNS_4arch4Sm90ELb0ELb0ELb1ELb1ELb0ELb1ELb0ELb0ELb1ELb1ELb1ELb0EEENS1_21CollectiveEpilogueFwdINS6_IJSA_SC_SB_EEES9_SE_SG_Li384ELb1ELb1ELb1ELb0EEENS1_36VarlenDynamicPersistentTileSchedulerILi192ELi144ELi384ELi128ELb1ELb1ELb1ELb0ELb1ELb1EEEEEEEEEvNT_6ParamsE --------------------------
	.section	.nv.constant0._ZN7cutlass13device_kernelIN5flash11enable_sm90INS1_16FlashAttnFwdSm90INS1_25CollectiveMainloopFwdSm90ILi2EN4cute5tupleIJNS5_1CILi1EEES8_S8_EEENS6_IJNS7_ILi192EEENS7_ILi144EEENS7_ILi96EEEEEELi96ENS_10bfloat16_tEfNS_4arch4Sm90ELb0ELb0ELb1ELb1ELb0ELb1ELb0ELb0ELb1ELb1ELb1ELb0EEENS1_21CollectiveEpilogueFwdINS6_IJSA_SC_SB_EEES9_SE_SG_Li384ELb1ELb1ELb1ELb0EEENS1_36VarlenDynamicPersistentTileSchedulerILi192ELi144ELi384ELi128ELb1ELb1ELb1ELb0ELb1ELb1EEEEEEEEEvNT_6ParamsE,"a",@progbits
	.sectionflags	@""
	.align	4
.nv.constant0._ZN7cutlass13device_kernelIN5flash11enable_sm90INS1_16FlashAttnFwdSm90INS1_25CollectiveMainloopFwdSm90ILi2EN4cute5tupleIJNS5_1CILi1EEES8_S8_EEENS6_IJNS7_ILi192EEENS7_ILi144EEENS7_ILi96EEEEEELi96ENS_10bfloat16_tEfNS_4arch4Sm90ELb0ELb0ELb1ELb1ELb0ELb1ELb0ELb0ELb1ELb1ELb1ELb0EEENS1_21CollectiveEpilogueFwdINS6_IJSA_SC_SB_EEES9_SE_SG_Li384ELb1ELb1ELb1ELb0EEENS1_36VarlenDynamicPersistentTileSchedulerILi192ELi144ELi384ELi128ELb1ELb1ELb1ELb0ELb1ELb1EEEEEEEEEvNT_6ParamsE:
	.zero		3328


//--------------------- .nv.constant0._ZN7cutlass13device_kernelIN5flash11enable_sm90INS1_16FlashAttnFwdSm90INS1_25CollectiveMainloopFwdSm90ILi2EN4cute5tupleIJNS5_1CILi1EEES8_S8_EEENS6_IJNS7_ILi192EEENS7_ILi128EEENS7_ILi96EEEEEELi96ENS_10bfloat16_tEfNS_4arch4Sm90ELb0ELb1ELb1ELb0ELb0ELb0ELb0ELb0ELb1ELb1ELb1ELb0EEENS1_21CollectiveEpilogueFwdINS6_IJSA_SC_SB_EEES9_SE_SG_Li384ELb0ELb1ELb1ELb0EEENS1_19SingleTileSchedulerILb0ELb1ELb1ELi192EEEEEEEEEvNT_6ParamsE --------------------------
	.section	.nv.constant0._ZN7cutlass13device_kernelIN5flash11enable_sm90INS1_16FlashAttnFwdSm90INS1_25CollectiveMainloopFwdSm90ILi2EN4cute5tupleIJNS5_1CILi1EEES8_S8_EEENS6_IJNS7_ILi192EEENS7_ILi128EEENS7_ILi96EEEEEELi96ENS_10bfloat16_tEfNS_4arch4Sm90ELb0ELb1ELb1ELb0ELb0ELb0ELb0ELb0ELb1ELb1ELb1ELb0EEENS1_21CollectiveEpilogueFwdINS6_IJSA_SC_SB_EEES9_SE_SG_Li384ELb0ELb1ELb1ELb0EEENS1_19SingleTileSchedulerILb0ELb1ELb1ELi192EEEEEEEEEvNT_6ParamsE,"a",@progbits
	.sectionflags	@""
	.align	4
.nv.constant0._ZN7cutlass13device_kernelIN5flash11enable_sm90INS1_16FlashAttnFwdSm90INS1_25CollectiveMainloopFwdSm90ILi2EN4cute5tupleIJNS5_1CILi1EEES8_S8_EEENS6_IJNS7_ILi192EEENS7_ILi128EEENS7_ILi96EEEEEELi96ENS_10bfloat16_tEfNS_4arch4Sm90ELb0ELb1ELb1ELb0ELb0ELb0ELb0ELb0ELb1ELb1ELb1ELb0EEENS1_21CollectiveEpilogueFwdINS6_IJSA_SC_SB_EEES9_SE_SG_Li384ELb0ELb1ELb1ELb0EEENS1_19SingleTileSchedulerILb0ELb1ELb1ELi192EEEEEEEEEvNT_6ParamsE:
	.zero		3200


//--------------------- .nv.constant0._ZN7cutlass13device_kernelIN5flash11enable_sm90INS1_16FlashAttnFwdSm90INS1_25CollectiveMainloopFwdSm90ILi2EN4cute5tupleIJNS5_1CILi1EEES8_S8_EEENS6_IJNS7_ILi192EEENS7_ILi128EEENS7_ILi96EEEEEELi96ENS_10bfloat16_tEfNS_4arch4Sm90ELb0ELb1ELb1ELb1ELb0ELb0ELb0ELb0ELb1ELb1ELb1ELb0EEENS1_21CollectiveEpilogueFwdINS6_IJSA_SC_SB_EEES9_SE_SG_Li384ELb1ELb1ELb1ELb0EEENS1_36VarlenDynamicPersistentTileSchedulerILi192ELi128ELi384ELi128ELb1ELb1ELb1ELb1ELb0ELb1EEEEEEEEEvNT_6ParamsE --------------------------
	.section	.nv.constant0._ZN7cutlass13device_kernelIN5flash11enable_sm90INS1_16FlashAttnFwdSm90INS1_25CollectiveMainloopFwdSm90ILi2EN4cute5tupleIJNS5_1CILi1EEES8_S8_EEENS6_IJNS7_ILi192EEENS7_ILi128EEENS7_ILi96EEEEEELi96ENS_10bfloat16_tEfNS_4arch4Sm90ELb0ELb1ELb1ELb1ELb0ELb0ELb0ELb0ELb1ELb1ELb1ELb0EEENS1_21CollectiveEpilogueFwdINS6_IJSA_SC_SB_EEES9_SE_SG_Li384ELb1ELb1ELb1ELb0EEENS1_36VarlenDynamicPersistentTileSchedulerILi192ELi128ELi384ELi128ELb1ELb1ELb1ELb1ELb0ELb1EEEEEEEEEvNT_6ParamsE,"a",@progbits
	.sectionflags	@""
	.align	4
.nv.constant0._ZN7cutlass13device_kernelIN5flash11enable_sm90INS1_16FlashAttnFwdSm90INS1_25CollectiveMainloopFwdSm90ILi2EN4cute5tupleIJNS5_1CILi1EEES8_S8_EEENS6_IJNS7_ILi192EEENS7_ILi128EEENS7_ILi96EEEEEELi96ENS_10bfloat16_tEfNS_4arch4Sm90ELb0ELb1ELb1ELb1ELb0ELb0ELb0ELb0ELb1ELb1ELb1ELb0EEENS1_21CollectiveEpilogueFwdINS6_IJSA_SC_SB_EEES9_SE_SG_Li384ELb1ELb1ELb1ELb0EEENS1_36VarlenDynamicPersistentTileSchedulerILi192ELi128ELi384ELi128ELb1ELb1ELb1ELb1ELb0ELb1EEEEEEEEEvNT_6ParamsE:
	.zero		3328


//--------------------- .nv.constant0._ZN7cutlass13device_kernelIN5flash11enable_sm90INS1_16FlashAttnFwdSm90INS1_25CollectiveMainloopFwdSm90ILi2EN4cute5tupleIJNS5_1CILi1EEES8_S8_EEENS6_IJNS7_ILi192EEENS7_ILi128EEENS7_ILi96EEEEEELi96ENS_10bfloat16_tEfNS_4arch4Sm90ELb0ELb1ELb1ELb1ELb0ELb1ELb0ELb0ELb1ELb1ELb1ELb0EEENS1_21CollectiveEpilogueFwdINS6_IJSA_SC_SB_EEES9_SE_SG_Li384ELb1ELb1ELb1ELb0EEENS1_36VarlenDynamicPersistentTileSchedulerILi192ELi128ELi384ELi128ELb1ELb1ELb1ELb1ELb0ELb1EEEEEEEEEvNT_6ParamsE --------------------------
	.section	.nv.constant0._ZN7cutlass13device_kernelIN5flash11enable_sm90INS1_16FlashAttnFwdSm90INS1_25CollectiveMainloopFwdSm90ILi2EN4cute5tupleIJNS5_1CILi1EEES8_S8_EEENS6_IJNS7_ILi192EEENS7_ILi128EEENS7_ILi96EEEEEELi96ENS_10bfloat16_tEfNS_4arch4Sm90ELb0ELb1ELb1ELb1ELb0ELb1ELb0ELb0ELb1ELb1ELb1ELb0EEENS1_21CollectiveEpilogueFwdINS6_IJSA_SC_SB_EEES9_SE_SG_Li384ELb1ELb1ELb1ELb0EEENS1_36VarlenDynamicPersistentTileSchedulerILi192ELi128ELi384ELi128ELb1ELb1ELb1ELb1ELb0ELb1EEEEEEEEEvNT_6ParamsE,"a",@progbits
	.sectionflags	@""
	.align	4
.nv.constant0._ZN7cutlass13device_kernelIN5flash11enable_sm90INS1_16FlashAttnFwdSm90INS1_25CollectiveMainloopFwdSm90ILi2EN4cute5tupleIJNS5_1CILi1EEES8_S8_EEENS6_IJNS7_ILi192EEENS7_ILi128EEENS7_ILi96EEEEEELi96ENS_10bfloat16_tEfNS_4arch4Sm90ELb0ELb1ELb1ELb1ELb0ELb1ELb0ELb0ELb1ELb1ELb1ELb0EEENS1_21CollectiveEpilogueFwdINS6_IJSA_SC_SB_EEES9_SE_SG_Li384ELb1ELb1ELb1ELb0EEENS1_36VarlenDynamicPersistentTileSchedulerILi192ELi128ELi384ELi128ELb1ELb1ELb1ELb1ELb0ELb1EEEEEEEEEvNT_6ParamsE:
	.zero		3328


//--------------------- .nv.constant0._ZN7cutlass13device_kernelIN5flash11enable_sm90INS1_16FlashAttnFwdSm90INS1_25CollectiveMainloopFwdSm90ILi2EN4cute5tupleIJNS5_1CILi1EEES8_S8_EEENS6_IJNS7_ILi192EEENS7_ILi144EEENS7_ILi96EEEEEELi96ENS_10bfloat16_tEfNS_4arch4Sm90ELb1ELb0ELb1ELb0ELb0ELb0ELb0ELb0ELb1ELb1ELb1ELb0EEENS1_21CollectiveEpilogueFwdINS6_IJSA_SC_SB_EEES9_SE_SG_Li384ELb0ELb1ELb1ELb0EEENS1_19SingleTileSchedulerILb0ELb1ELb1ELi192EEEEEEEEEvNT_6ParamsE --------------------------
	.section	.nv.constant0._ZN7cutlass13device_kernelIN5flash11enable_sm90INS1_16FlashAttnFwdSm90INS1_25CollectiveMainloopFwdSm90ILi2EN4cute5tupleIJNS5_1CILi1EEES8_S8_EEENS6_IJNS7_ILi192EEENS7_ILi144EEENS7_ILi96EEEEEELi96ENS_10bfloat16_tEfNS_4arch4Sm90ELb1ELb0ELb1ELb0ELb0ELb0ELb0ELb0ELb1ELb1ELb1ELb0EEENS1_21CollectiveEpilogueFwdINS6_IJSA_SC_SB_EEES9_SE_SG_Li384ELb0ELb1ELb1ELb0EEENS1_19SingleTileSchedulerILb0ELb1ELb1ELi192EEEEEEEEEvNT_6ParamsE,"a",@progbits
	.sectionflags	@""
	.align	4
.nv.constant0._ZN7cutlass13device_kernelIN5flash11enable_sm90INS1_16FlashAttnFwdSm90INS1_25CollectiveMainloopFwdSm90ILi2EN4cute5tupleIJNS5_1CILi1EEES8_S8_EEENS6_IJNS7_ILi192EEENS7_ILi144EEENS7_ILi96EEEEEELi96ENS_10bfloat16_tEfNS_4arch4Sm90ELb1ELb0ELb1ELb0ELb0ELb0ELb0ELb0ELb1ELb1ELb1ELb0EEENS1_21CollectiveEpilogueFwdINS6_IJSA_SC_SB_EEES9_SE_SG_Li384ELb0ELb1ELb1ELb0EEENS1_19SingleTileSchedulerILb0ELb1ELb1ELi192EEEEEEEEEvNT_6ParamsE:
	.zero		3200


//--------------------- .nv.constant0._ZN7cutlass13device_kernelIN5flash11enable_sm90INS1_16FlashAttnFwdSm90INS1_25CollectiveMainloopFwdSm90ILi2EN4cute5tupleIJNS5_1CILi1EEES8_S8_EEENS6_IJNS7_ILi192EEENS7_ILi144EEENS7_ILi96EEEEEELi96ENS_10bfloat16_tEfNS_4arch4Sm90ELb1ELb0ELb1ELb1ELb0ELb0ELb0ELb0ELb1ELb1ELb1ELb0EEENS1_21CollectiveEpilogueFwdINS6_IJSA_SC_SB_EEES9_SE_SG_Li384ELb1ELb1ELb1ELb0EEENS1_36VarlenDynamicPersistentTileSchedulerILi192ELi144ELi384ELi128ELb1ELb1ELb1ELb1ELb1ELb1EEEEEEEEEvNT_6ParamsE --------------------------
	.section	.nv.constant0._ZN7cutlass13device_kernelIN5flash11enable_sm90INS1_16FlashAttnFwdSm90INS1_25CollectiveMainloopFwdSm90ILi2EN4cute5tupleIJNS5_1CILi1EEES8_S8_EEENS6_IJNS7_ILi192EEENS7_ILi144EEENS7_ILi96EEEEEELi96ENS_10bfloat16_tEfNS_4arch4Sm90ELb1ELb0ELb1ELb1ELb0ELb0ELb0ELb0ELb1ELb1ELb1ELb0EEENS1_21CollectiveEpilogueFwdINS6_IJSA_SC_SB_EEES9_SE_SG_Li384ELb1ELb1ELb1ELb0EEENS1_36VarlenDynamicPersistentTileSchedulerILi192ELi144ELi384ELi128ELb1ELb1ELb1ELb1ELb1ELb1EEEEEEEEEvNT_6ParamsE,"a",@progbits
	.sectionflags	@""
	.align	4
.nv.constant0._ZN7cutlass13device_kernelIN5flash11enable_sm90INS1_16FlashAttnFwdSm90INS1_25CollectiveMainloopFwdSm90ILi2EN4cute5tupleIJNS5_1CILi1EEES8_S8_EEENS6_IJNS7_ILi192EEENS7_ILi144EEENS7_ILi96EEEEEELi96ENS_10bfloat16_tEfNS_4arch4Sm90ELb1ELb0ELb1ELb1ELb0ELb0ELb0ELb0ELb1ELb1ELb1ELb0EEENS1_21CollectiveEpilogueFwdINS6_IJSA_SC_SB_EEES9_SE_SG_Li384ELb1ELb1ELb1ELb0EEENS1_36VarlenDynamicPersistentTileSchedulerILi192ELi144ELi384ELi128ELb1ELb1ELb1ELb1ELb1ELb1EEEEEEEEEvNT_6ParamsE:
	.zero		3328


//--------------------- .nv.constant0._ZN7cutlass13device_kernelIN5flash11enable_sm90INS1_16FlashAttnFwdSm90INS1_25CollectiveMainloopFwdSm90ILi2EN4cute5tupleIJNS5_1CILi1EEES8_S8_EEENS6_IJNS7_ILi192EEENS7_ILi144EEENS7_ILi96EEEEEELi96ENS_10bfloat16_tEfNS_4arch4Sm90ELb1ELb0ELb1ELb1ELb0ELb1ELb0ELb0ELb1ELb1ELb1ELb0EEENS1_21CollectiveEpilogueFwdINS6_IJSA_SC_SB_EEES9_SE_SG_Li384ELb1ELb1ELb1ELb0EEENS1_36VarlenDynamicPersistentTileSchedulerILi192ELi144ELi384ELi128ELb1ELb1ELb1ELb1ELb1ELb1EEEEEEEEEvNT_6ParamsE --------------------------
	.section	.nv.constant0._ZN7cutlass13device_kernelIN5flash11enable_sm90INS1_16FlashAttnFwdSm90INS1_25CollectiveMainloopFwdSm90ILi2EN4cute5tupleIJNS5_1CILi1EEES8_S8_EEENS6_IJNS7_ILi192EEENS7_ILi144EEENS7_ILi96EEEEEELi96ENS_10bfloat16_tEfNS_4arch4Sm90ELb1ELb0ELb1ELb1ELb0ELb1ELb0ELb0ELb1ELb1ELb1ELb0EEENS1_21CollectiveEpilogueFwdINS6_IJSA_SC_SB_EEES9_SE_SG_Li384ELb1ELb1ELb1ELb0EEENS1_36VarlenDynamicPersistentTileSchedulerILi192ELi144ELi384ELi128ELb1ELb1ELb1ELb1ELb1ELb1EEEEEEEEEvNT_6ParamsE,"a",@progbits
	.sectionflags	@""
	.align	4
.nv.constant0._ZN7cutlass13device_kernelIN5flash11enable_sm90INS1_16FlashAttnFwdSm90INS1_25CollectiveMainloopFwdSm90ILi2EN4cute5tupleIJNS5_1CILi1EEES8_S8_EEENS6_IJNS7_ILi192EEENS7_ILi144EEENS7_ILi96EEEEEELi96ENS_10bfloat16_tEfNS_4arch4Sm90ELb1ELb0ELb1ELb1ELb0ELb1ELb0ELb0ELb1ELb1ELb1ELb0EEENS1_21CollectiveEpilogueFwdINS6_IJSA_SC_SB_EEES9_SE_SG_Li384ELb1ELb1ELb1ELb0EEENS1_36VarlenDynamicPersistentTileSchedulerILi192ELi144ELi384ELi128ELb1ELb1ELb1ELb1ELb1ELb1EEEEEEEEEvNT_6ParamsE:
	.zero		3328


//--------------------- SYMBOLS --------------------------

	.type		.nv.reservedSmem.offset0,@object
	.size		.nv.reservedSmem.offset0,0x4
	.type		__assertfail,@function
